	.target	sm_80

	.elftype	@"ET_EXEC"


//--------------------- .note.nv.tkinfo           --------------------------
	.section	.note.nv.tkinfo,"",@"SHT_NOTE"
	.sectionflags	@"SHF_NOTE_NV_TKINFO"
	.tkinfo
        /*0018*/ 	.word	0x00000002
        /*0030*/ 	.string	""
        /*0030*/ 	.string	"ptxas"
        /*0030*/ 	.string	"Cuda compilation tools, release 13.0, V13.0.88"
        /*0030*/ 	.string	"Build cuda_13.0.r13.0/compiler.36424714_0"
        /*0030*/ 	.string	"-arch sm_80 -m 64 "



//--------------------- .note.nv.cuinfo           --------------------------
	.section	.note.nv.cuinfo,"",@"SHT_NOTE"
	.sectionflags	@"SHF_NOTE_NV_CUINFO"
        /*0018*/ 	.short	0x0002
        /*001a*/ 	.short	0x0050
        /*001c*/ 	.short	0x0082
	.zero		2


//--------------------- .nv.info                  --------------------------
	.section	.nv.info,"",@"SHT_CUDA_INFO"
	.align	4


	//----- nvinfo : EIATTR_REGCOUNT
	.align		4
        /*0000*/ 	.byte	0x04, 0x2f
        /*0002*/ 	.short	(.L_12 - .L_11)
	.align		4
.L_11:
        /*0004*/ 	.word	index@(_ZN7cutlass13device_kernelIN5flash19enable_sm80_to_sm89INS1_16FlashAttnFwdSm80INS1_25CollectiveMainloopFwdSm80ILi8ELi1ELb0EN4cute5tupleIJNS5_1CILi128EEENS7_ILi48EEENS7_ILi256EEEEEELi256ENS_6half_tEfNS_4arch4Sm80ELb1ELb0ELb0ELb1ELb0ELb1ELb1ELb0EEENS1_21CollectiveEpilogueFwdINS6_IJS8_SA_S9_EEENS6_IJNS7_ILi1EEESI_SI_EEESC_SE_Li256ELb1ELb1ELb0ELb0EEENS1_19SingleTileSchedulerILb1ELb0ELb1ELi128EEEEEEEEEvNT_6ParamsE)
        /*0008*/ 	.word	0x000000fd


	//----- nvinfo : EIATTR_FRAME_SIZE
	.align		4
.L_12:
        /*000c*/ 	.byte	0x04, 0x11
        /*000e*/ 	.short	(.L_14 - .L_13)
	.align		4
.L_13:
        /*0010*/ 	.word	index@(_ZN7cutlass13device_kernelIN5flash19enable_sm80_to_sm89INS1_16FlashAttnFwdSm80INS1_25CollectiveMainloopFwdSm80ILi8ELi1ELb0EN4cute5tupleIJNS5_1CILi128EEENS7_ILi48EEENS7_ILi256EEEEEELi256ENS_6half_tEfNS_4arch4Sm80ELb1ELb0ELb0ELb1ELb0ELb1ELb1ELb0EEENS1_21CollectiveEpilogueFwdINS6_IJS8_SA_S9_EEENS6_IJNS7_ILi1EEESI_SI_EEESC_SE_Li256ELb1ELb1ELb0ELb0EEENS1_19SingleTileSchedulerILb1ELb0ELb1ELi128EEEEEEEEEvNT_6ParamsE)
        /*0014*/ 	.word	0x00000000


	//----- nvinfo : EIATTR_REGCOUNT
	.align		4
.L_14:
        /*0018*/ 	.byte	0x04, 0x2f
        /*001a*/ 	.short	(.L_16 - .L_15)
	.align		4
.L_15:
        /*001c*/ 	.word	index@(_ZN7cutlass13device_kernelIN5flash19enable_sm80_to_sm89INS1_16FlashAttnFwdSm80INS1_25CollectiveMainloopFwdSm80ILi8ELi1ELb0EN4cute5tupleIJNS5_1CILi128EEENS7_ILi96EEENS7_ILi256EEEEEELi256ENS_6half_tEfNS_4arch4Sm80ELb1ELb0ELb0ELb1ELb0ELb0ELb1ELb0EEENS1_21CollectiveEpilogueFwdINS6_IJS8_SA_S9_EEENS6_IJNS7_ILi1EEESI_SI_EEESC_SE_Li256ELb1ELb1ELb0ELb0EEENS1_19SingleTileSchedulerILb1ELb0ELb1ELi128EEEEEEEEEvNT_6ParamsE)
        /*0020*/ 	.word	0x000000ff


	//----- nvinfo : EIATTR_FRAME_SIZE
	.align		4
.L_16:
        /*0024*/ 	.byte	0x04, 0x11
        /*0026*/ 	.short	(.L_18 - .L_17)
	.align		4
.L_17:
        /*0028*/ 	.word	index@(_ZN7cutlass13device_kernelIN5flash19enable_sm80_to_sm89INS1_16FlashAttnFwdSm80INS1_25CollectiveMainloopFwdSm80ILi8ELi1ELb0EN4cute5tupleIJNS5_1CILi128EEENS7_ILi96EEENS7_ILi256EEEEEELi256ENS_6half_tEfNS_4arch4Sm80ELb1ELb0ELb0ELb1ELb0ELb0ELb1ELb0EEENS1_21CollectiveEpilogueFwdINS6_IJS8_SA_S9_EEENS6_IJNS7_ILi1EEESI_SI_EEESC_SE_Li256ELb1ELb1ELb0ELb0EEENS1_19SingleTileSchedulerILb1ELb0ELb1ELi128EEEEEEEEEvNT_6ParamsE)
        /*002c*/ 	.word	0x00000068


	//----- nvinfo : EIATTR_REGCOUNT
	.align		4
.L_18:
        /*0030*/ 	.byte	0x04, 0x2f
        /*0032*/ 	.short	(.L_20 - .L_19)
	.align		4
.L_19:
        /*0034*/ 	.word	index@(_ZN7cutlass13device_kernelIN5flash19enable_sm80_to_sm89INS1_16FlashAttnFwdSm80INS1_25CollectiveMainloopFwdSm80ILi8ELi1ELb0EN4cute5tupleIJNS5_1CILi128EEENS7_ILi96EEENS7_ILi256EEEEEELi256ENS_6half_tEfNS_4arch4Sm80ELb1ELb0ELb0ELb0ELb0ELb0ELb1ELb0EEENS1_21CollectiveEpilogueFwdINS6_IJS8_SA_S9_EEENS6_IJNS7_ILi1EEESI_SI_EEESC_SE_Li256ELb0ELb1ELb0ELb0EEENS1_30DynamicPersistentTileSchedulerILi256ELi256ELb0ELb1ELb0EEEEEEEEEvNT_6ParamsE)
        /*0038*/ 	.word	0x000000ff


	//----- nvinfo : EIATTR_FRAME_SIZE
	.align		4
.L_20:
        /*003c*/ 	.byte	0x04, 0x11
        /*003e*/ 	.short	(.L_22 - .L_21)
	.align		4
.L_21:
        /*0040*/ 	.word	index@($__internal_3_$__cuda_sm70_shflsync_idx_p)
        /*0044*/ 	.word	0x00000000


	//----- nvinfo : EIATTR_FRAME_SIZE
	.align		4
.L_22:
        /*0048*/ 	.byte	0x04, 0x11
        /*004a*/ 	.short	(.L_24 - .L_23)
	.align		4
.L_23:
        /*004c*/ 	.word	index@($__internal_2_$__cuda_sm70_shflsync_bfly_p)
        /*0050*/ 	.word	0x00000000


	//----- nvinfo : EIATTR_FRAME_SIZE
	.align		4
.L_24:
        /*0054*/ 	.byte	0x04, 0x11
        /*0056*/ 	.short	(.L_26 - .L_25)
	.align		4
.L_25:
        /*0058*/ 	.word	index@(_ZN7cutlass13device_kernelIN5flash19enable_sm80_to_sm89INS1_16FlashAttnFwdSm80INS1_25CollectiveMainloopFwdSm80ILi8ELi1ELb0EN4cute5tupleIJNS5_1CILi128EEENS7_ILi96EEENS7_ILi256EEEEEELi256ENS_6half_tEfNS_4arch4Sm80ELb1ELb0ELb0ELb0ELb0ELb0ELb1ELb0EEENS1_21CollectiveEpilogueFwdINS6_IJS8_SA_S9_EEENS6_IJNS7_ILi1EEESI_SI_EEESC_SE_Li256ELb0ELb1ELb0ELb0EEENS1_30DynamicPersistentTileSchedulerILi256ELi256ELb0ELb1ELb0EEEEEEEEEvNT_6ParamsE)
        /*005c*/ 	.word	0x000000a8


	//----- nvinfo : EIATTR_REGCOUNT
	.align		4
.L_26:
        /*0060*/ 	.byte	0x04, 0x2f
        /*0062*/ 	.short	(.L_28 - .L_27)
	.align		4
.L_27:
        /*0064*/ 	.word	index@(_ZN7cutlass13device_kernelIN5flash19enable_sm80_to_sm89INS1_16FlashAttnFwdSm80INS1_25CollectiveMainloopFwdSm80ILi8ELi1ELb0EN4cute5tupleIJNS5_1CILi128EEENS7_ILi48EEENS7_ILi256EEEEEELi256ENS_6half_tEfNS_4arch4Sm80ELb0ELb1ELb0ELb1ELb0ELb1ELb1ELb0EEENS1_21CollectiveEpilogueFwdINS6_IJS8_SA_S9_EEENS6_IJNS7_ILi1EEESI_SI_EEESC_SE_Li256ELb1ELb1ELb0ELb0EEENS1_19SingleTileSchedulerILb1ELb0ELb1ELi128EEEEEEEEEvNT_6ParamsE)
        /*0068*/ 	.word	0x000000fa


	//----- nvinfo : EIATTR_FRAME_SIZE
	.align		4
.L_28:
        /*006c*/ 	.byte	0x04, 0x11
        /*006e*/ 	.short	(.L_30 - .L_29)
	.align		4
.L_29:
        /*0070*/ 	.word	index@(_ZN7cutlass13device_kernelIN5flash19enable_sm80_to_sm89INS1_16FlashAttnFwdSm80INS1_25CollectiveMainloopFwdSm80ILi8ELi1ELb0EN4cute5tupleIJNS5_1CILi128EEENS7_ILi48EEENS7_ILi256EEEEEELi256ENS_6half_tEfNS_4arch4Sm80ELb0ELb1ELb0ELb1ELb0ELb1ELb1ELb0EEENS1_21CollectiveEpilogueFwdINS6_IJS8_SA_S9_EEENS6_IJNS7_ILi1EEESI_SI_EEESC_SE_Li256ELb1ELb1ELb0ELb0EEENS1_19SingleTileSchedulerILb1ELb0ELb1ELi128EEEEEEEEEvNT_6ParamsE)
        /*0074*/ 	.word	0x00000000


	//----- nvinfo : EIATTR_REGCOUNT
	.align		4
.L_30:
        /*0078*/ 	.byte	0x04, 0x2f
        /*007a*/ 	.short	(.L_32 - .L_31)
	.align		4
.L_31:
        /*007c*/ 	.word	index@(_ZN7cutlass13device_kernelIN5flash19enable_sm80_to_sm89INS1_16FlashAttnFwdSm80INS1_25CollectiveMainloopFwdSm80ILi8ELi1ELb0EN4cute5tupleIJNS5_1CILi128EEENS7_ILi64EEENS7_ILi256EEEEEELi256ENS_6half_tEfNS_4arch4Sm80ELb0ELb1ELb0ELb1ELb0ELb0ELb1ELb0EEENS1_21CollectiveEpilogueFwdINS6_IJS8_SA_S9_EEENS6_IJNS7_ILi1EEESI_SI_EEESC_SE_Li256ELb1ELb1ELb0ELb0EEENS1_19SingleTileSchedulerILb1ELb0ELb1ELi128EEEEEEEEEvNT_6ParamsE)
        /*0080*/ 	.word	0x000000ff


	//----- nvinfo : EIATTR_FRAME_SIZE
	.align		4
.L_32:
        /*0084*/ 	.byte	0x04, 0x11
        /*0086*/ 	.short	(.L_34 - .L_33)
	.align		4
.L_33:
        /*0088*/ 	.word	index@(_ZN7cutlass13device_kernelIN5flash19enable_sm80_to_sm89INS1_16FlashAttnFwdSm80INS1_25CollectiveMainloopFwdSm80ILi8ELi1ELb0EN4cute5tupleIJNS5_1CILi128EEENS7_ILi64EEENS7_ILi256EEEEEELi256ENS_6half_tEfNS_4arch4Sm80ELb0ELb1ELb0ELb1ELb0ELb0ELb1ELb0EEENS1_21CollectiveEpilogueFwdINS6_IJS8_SA_S9_EEENS6_IJNS7_ILi1EEESI_SI_EEESC_SE_Li256ELb1ELb1ELb0ELb0EEENS1_19SingleTileSchedulerILb1ELb0ELb1ELi128EEEEEEEEEvNT_6ParamsE)
        /*008c*/ 	.word	0x00000018


	//----- nvinfo : EIATTR_REGCOUNT
	.align		4
.L_34:
        /*0090*/ 	.byte	0x04, 0x2f
        /*0092*/ 	.short	(.L_36 - .L_35)
	.align		4
.L_35:
        /*0094*/ 	.word	index@(_ZN7cutlass13device_kernelIN5flash19enable_sm80_to_sm89INS1_16FlashAttnFwdSm80INS1_25CollectiveMainloopFwdSm80ILi8ELi1ELb0EN4cute5tupleIJNS5_1CILi128EEENS7_ILi64EEENS7_ILi256EEEEEELi256ENS_6half_tEfNS_4arch4Sm80ELb0ELb1ELb0ELb0ELb0ELb0ELb1ELb0EEENS1_21CollectiveEpilogueFwdINS6_IJS8_SA_S9_EEENS6_IJNS7_ILi1EEESI_SI_EEESC_SE_Li256ELb0ELb1ELb0ELb0EEENS1_19SingleTileSchedulerILb0ELb0ELb1ELi128EEEEEEEEEvNT_6ParamsE)
        /*0098*/ 	.word	0x000000ff


	//----- nvinfo : EIATTR_FRAME_SIZE
	.align		4
.L_36:
        /*009c*/ 	.byte	0x04, 0x11
        /*009e*/ 	.short	(.L_38 - .L_37)
	.align		4
.L_37:
        /*00a0*/ 	.word	index@(_ZN7cutlass13device_kernelIN5flash19enable_sm80_to_sm89INS1_16FlashAttnFwdSm80INS1_25CollectiveMainloopFwdSm80ILi8ELi1ELb0EN4cute5tupleIJNS5_1CILi128EEENS7_ILi64EEENS7_ILi256EEEEEELi256ENS_6half_tEfNS_4arch4Sm80ELb0ELb1ELb0ELb0ELb0ELb0ELb1ELb0EEENS1_21CollectiveEpilogueFwdINS6_IJS8_SA_S9_EEENS6_IJNS7_ILi1EEESI_SI_EEESC_SE_Li256ELb0ELb1ELb0ELb0EEENS1_19SingleTileSchedulerILb0ELb0ELb1ELi128EEEEEEEEEvNT_6ParamsE)
        /*00a4*/ 	.word	0x00000040


	//----- nvinfo : EIATTR_REGCOUNT
	.align		4
.L_38:
        /*00a8*/ 	.byte	0x04, 0x2f
        /*00aa*/ 	.short	(.L_40 - .L_39)
	.align		4
.L_39:
        /*00ac*/ 	.word	index@(_ZN7cutlass13device_kernelIN5flash19enable_sm80_to_sm89INS1_16FlashAttnFwdSm80INS1_25CollectiveMainloopFwdSm80ILi8ELi1ELb0EN4cute5tupleIJNS5_1CILi128EEENS7_ILi48EEENS7_ILi256EEEEEELi256ENS_6half_tEfNS_4arch4Sm80ELb0ELb0ELb0ELb1ELb0ELb1ELb1ELb0EEENS1_21CollectiveEpilogueFwdINS6_IJS8_SA_S9_EEENS6_IJNS7_ILi1EEESI_SI_EEESC_SE_Li256ELb1ELb1ELb0ELb0EEENS1_19SingleTileSchedulerILb1ELb0ELb1ELi128EEEEEEEEEvNT_6ParamsE)
        /*00b0*/ 	.word	0x000000fe


	//----- nvinfo : EIATTR_FRAME_SIZE
	.align		4
.L_40:
        /*00b4*/ 	.byte	0x04, 0x11
        /*00b6*/ 	.short	(.L_42 - .L_41)
	.align		4
.L_41:
        /*00b8*/ 	.word	index@(_ZN7cutlass13device_kernelIN5flash19enable_sm80_to_sm89INS1_16FlashAttnFwdSm80INS1_25CollectiveMainloopFwdSm80ILi8ELi1ELb0EN4cute5tupleIJNS5_1CILi128EEENS7_ILi48EEENS7_ILi256EEEEEELi256ENS_6half_tEfNS_4arch4Sm80ELb0ELb0ELb0ELb1ELb0ELb1ELb1ELb0EEENS1_21CollectiveEpilogueFwdINS6_IJS8_SA_S9_EEENS6_IJNS7_ILi1EEESI_SI_EEESC_SE_Li256ELb1ELb1ELb0ELb0EEENS1_19SingleTileSchedulerILb1ELb0ELb1ELi128EEEEEEEEEvNT_6ParamsE)
        /*00bc*/ 	.word	0x00000000


	//----- nvinfo : EIATTR_REGCOUNT
	.align		4
.L_42:
        /*00c0*/ 	.byte	0x04, 0x2f
        /*00c2*/ 	.short	(.L_44 - .L_43)
	.align		4
.L_43:
        /*00c4*/ 	.word	index@(_ZN7cutlass13device_kernelIN5flash19enable_sm80_to_sm89INS1_16FlashAttnFwdSm80INS1_25CollectiveMainloopFwdSm80ILi8ELi1ELb0EN4cute5tupleIJNS5_1CILi128EEENS7_ILi96EEENS7_ILi256EEEEEELi256ENS_6half_tEfNS_4arch4Sm80ELb0ELb0ELb0ELb1ELb0ELb0ELb1ELb0EEENS1_21CollectiveEpilogueFwdINS6_IJS8_SA_S9_EEENS6_IJNS7_ILi1EEESI_SI_EEESC_SE_Li256ELb1ELb1ELb0ELb0EEENS1_19SingleTileSchedulerILb1ELb0ELb1ELi128EEEEEEEEEvNT_6ParamsE)
        /*00c8*/ 	.word	0x000000ff


	//----- nvinfo : EIATTR_FRAME_SIZE
	.align		4
.L_44:
        /*00cc*/ 	.byte	0x04, 0x11
        /*00ce*/ 	.short	(.L_46 - .L_45)
	.align		4
.L_45:
        /*00d0*/ 	.word	index@(_ZN7cutlass13device_kernelIN5flash19enable_sm80_to_sm89INS1_16FlashAttnFwdSm80INS1_25CollectiveMainloopFwdSm80ILi8ELi1ELb0EN4cute5tupleIJNS5_1CILi128EEENS7_ILi96EEENS7_ILi256EEEEEELi256ENS_6half_tEfNS_4arch4Sm80ELb0ELb0ELb0ELb1ELb0ELb0ELb1ELb0EEENS1_21CollectiveEpilogueFwdINS6_IJS8_SA_S9_EEENS6_IJNS7_ILi1EEESI_SI_EEESC_SE_Li256ELb1ELb1ELb0ELb0EEENS1_19SingleTileSchedulerILb1ELb0ELb1ELi128EEEEEEEEEvNT_6ParamsE)
        /*00d4*/ 	.word	0x00000058


	//----- nvinfo : EIATTR_REGCOUNT
	.align		4
.L_46:
        /*00d8*/ 	.byte	0x04, 0x2f
        /*00da*/ 	.short	(.L_48 - .L_47)
	.align		4
.L_47:
        /*00dc*/ 	.word	index@(_ZN7cutlass13device_kernelIN5flash19enable_sm80_to_sm89INS1_16FlashAttnFwdSm80INS1_25CollectiveMainloopFwdSm80ILi8ELi1ELb0EN4cute5tupleIJNS5_1CILi128EEENS7_ILi96EEENS7_ILi256EEEEEELi256ENS_6half_tEfNS_4arch4Sm80ELb0ELb0ELb0ELb0ELb0ELb0ELb1ELb0EEENS1_21CollectiveEpilogueFwdINS6_IJS8_SA_S9_EEENS6_IJNS7_ILi1EEESI_SI_EEESC_SE_Li256ELb0ELb1ELb0ELb0EEENS1_19SingleTileSchedulerILb0ELb0ELb1ELi128EEEEEEEEEvNT_6ParamsE)
        /*00e0*/ 	.word	0x000000ff


	//----- nvinfo : EIATTR_FRAME_SIZE
	.align		4
.L_48:
        /*00e4*/ 	.byte	0x04, 0x11
        /*00e6*/ 	.short	(.L_50 - .L_49)
	.align		4
.L_49:
        /*00e8*/ 	.word	index@(_ZN7cutlass13device_kernelIN5flash19enable_sm80_to_sm89INS1_16FlashAttnFwdSm80INS1_25CollectiveMainloopFwdSm80ILi8ELi1ELb0EN4cute5tupleIJNS5_1CILi128EEENS7_ILi96EEENS7_ILi256EEEEEELi256ENS_6half_tEfNS_4arch4Sm80ELb0ELb0ELb0ELb0ELb0ELb0ELb1ELb0EEENS1_21CollectiveEpilogueFwdINS6_IJS8_SA_S9_EEENS6_IJNS7_ILi1EEESI_SI_EEESC_SE_Li256ELb0ELb1ELb0ELb0EEENS1_19SingleTileSchedulerILb0ELb0ELb1ELi128EEEEEEEEEvNT_6ParamsE)
        /*00ec*/ 	.word	0x00000068


	//----- nvinfo : EIATTR_REGCOUNT
	.align		4
.L_50:
        /*00f0*/ 	.byte	0x04, 0x2f
        /*00f2*/ 	.short	(.L_52 - .L_51)
	.align		4
.L_51:
        /*00f4*/ 	.word	index@(_ZN7cutlass13device_kernelIN5flash19enable_sm80_to_sm89INS1_16FlashAttnFwdSm80INS1_25CollectiveMainloopFwdSm80ILi8ELi1ELb0EN4cute5tupleIJNS5_1CILi128EEENS7_ILi32EEENS7_ILi256EEEEEELi256ENS_6half_tEfNS_4arch4Sm80ELb1ELb0ELb0ELb1ELb0ELb1ELb1ELb0EEENS1_21CollectiveEpilogueFwdINS6_IJS8_SA_S9_EEENS6_IJNS7_ILi1EEESI_SI_EEESC_SE_Li256ELb1ELb1ELb0ELb0EEENS1_19SingleTileSchedulerILb1ELb0ELb1ELi128EEEEEEEEEvNT_6ParamsE)
        /*00f8*/ 	.word	0x000000fb


	//----- nvinfo : EIATTR_FRAME_SIZE
	.align		4
.L_52:
        /*00fc*/ 	.byte	0x04, 0x11
        /*00fe*/ 	.short	(.L_54 - .L_53)
	.align		4
.L_53:
        /*0100*/ 	.word	index@(_ZN7cutlass13device_kernelIN5flash19enable_sm80_to_sm89INS1_16FlashAttnFwdSm80INS1_25CollectiveMainloopFwdSm80ILi8ELi1ELb0EN4cute5tupleIJNS5_1CILi128EEENS7_ILi32EEENS7_ILi256EEEEEELi256ENS_6half_tEfNS_4arch4Sm80ELb1ELb0ELb0ELb1ELb0ELb1ELb1ELb0EEENS1_21CollectiveEpilogueFwdINS6_IJS8_SA_S9_EEENS6_IJNS7_ILi1EEESI_SI_EEESC_SE_Li256ELb1ELb1ELb0ELb0EEENS1_19SingleTileSchedulerILb1ELb0ELb1ELi128EEEEEEEEEvNT_6ParamsE)
        /*0104*/ 	.word	0x00000000


	//----- nvinfo : EIATTR_REGCOUNT
	.align		4
.L_54:
        /*0108*/ 	.byte	0x04, 0x2f
        /*010a*/ 	.short	(.L_56 - .L_55)
	.align		4
.L_55:
        /*010c*/ 	.word	index@(_ZN7cutlass13device_kernelIN5flash19enable_sm80_to_sm89INS1_16FlashAttnFwdSm80INS1_25CollectiveMainloopFwdSm80ILi8ELi1ELb1EN4cute5tupleIJNS5_1CILi128EEENS7_ILi64EEENS7_ILi256EEEEEELi256ENS_6half_tEfNS_4arch4Sm80ELb1ELb0ELb0ELb1ELb0ELb0ELb1ELb0EEENS1_21CollectiveEpilogueFwdINS6_IJS8_SA_S9_EEENS6_IJNS7_ILi1EEESI_SI_EEESC_SE_Li256ELb1ELb1ELb0ELb0EEENS1_19SingleTileSchedulerILb1ELb0ELb1ELi128EEEEEEEEEvNT_6ParamsE)
        /*0110*/ 	.word	0x000000ff


	//----- nvinfo : EIATTR_FRAME_SIZE
	.align		4
.L_56:
        /*0114*/ 	.byte	0x04, 0x11
        /*0116*/ 	.short	(.L_58 - .L_57)
	.align		4
.L_57:
        /*0118*/ 	.word	index@(_ZN7cutlass13device_kernelIN5flash19enable_sm80_to_sm89INS1_16FlashAttnFwdSm80INS1_25CollectiveMainloopFwdSm80ILi8ELi1ELb1EN4cute5tupleIJNS5_1CILi128EEENS7_ILi64EEENS7_ILi256EEEEEELi256ENS_6half_tEfNS_4arch4Sm80ELb1ELb0ELb0ELb1ELb0ELb0ELb1ELb0EEENS1_21CollectiveEpilogueFwdINS6_IJS8_SA_S9_EEENS6_IJNS7_ILi1EEESI_SI_EEESC_SE_Li256ELb1ELb1ELb0ELb0EEENS1_19SingleTileSchedulerILb1ELb0ELb1ELi128EEEEEEEEEvNT_6ParamsE)
        /*011c*/ 	.word	0x00000130


	//----- nvinfo : EIATTR_REGCOUNT
	.align		4
.L_58:
        /*0120*/ 	.byte	0x04, 0x2f
        /*0122*/ 	.short	(.L_60 - .L_59)
	.align		4
.L_59:
        /*0124*/ 	.word	index@(_ZN7cutlass13device_kernelIN5flash19enable_sm80_to_sm89INS1_16FlashAttnFwdSm80INS1_25CollectiveMainloopFwdSm80ILi8ELi1ELb1EN4cute5tupleIJNS5_1CILi128EEENS7_ILi64EEENS7_ILi256EEEEEELi256ENS_6half_tEfNS_4arch4Sm80ELb1ELb0ELb0ELb0ELb0ELb0ELb1ELb0EEENS1_21CollectiveEpilogueFwdINS6_IJS8_SA_S9_EEENS6_IJNS7_ILi1EEESI_SI_EEESC_SE_Li256ELb0ELb1ELb0ELb0EEENS1_30DynamicPersistentTileSchedulerILi256ELi256ELb0ELb1ELb0EEEEEEEEEvNT_6ParamsE)
        /*0128*/ 	.word	0x000000ff


	//----- nvinfo : EIATTR_FRAME_SIZE
	.align		4
.L_60:
        /*012c*/ 	.byte	0x04, 0x11
        /*012e*/ 	.short	(.L_62 - .L_61)
	.align		4
.L_61:
        /*0130*/ 	.word	index@($__internal_1_$__cuda_sm70_shflsync_idx_p)
        /*0134*/ 	.word	0x00000000


	//----- nvinfo : EIATTR_FRAME_SIZE
	.align		4
.L_62:
        /*0138*/ 	.byte	0x04, 0x11
        /*013a*/ 	.short	(.L_64 - .L_63)
	.align		4
.L_63:
        /*013c*/ 	.word	index@($__internal_0_$__cuda_sm70_shflsync_bfly_p)
        /*0140*/ 	.word	0x00000000


	//----- nvinfo : EIATTR_FRAME_SIZE
	.align		4
.L_64:
        /*0144*/ 	.byte	0x04, 0x11
        /*0146*/ 	.short	(.L_66 - .L_65)
	.align		4
.L_65:
        /*0148*/ 	.word	index@(_ZN7cutlass13device_kernelIN5flash19enable_sm80_to_sm89INS1_16FlashAttnFwdSm80INS1_25CollectiveMainloopFwdSm80ILi8ELi1ELb1EN4cute5tupleIJNS5_1CILi128EEENS7_ILi64EEENS7_ILi256EEEEEELi256ENS_6half_tEfNS_4arch4Sm80ELb1ELb0ELb0ELb0ELb0ELb0ELb1ELb0EEENS1_21CollectiveEpilogueFwdINS6_IJS8_SA_S9_EEENS6_IJNS7_ILi1EEESI_SI_EEESC_SE_Li256ELb0ELb1ELb0ELb0EEENS1_30DynamicPersistentTileSchedulerILi256ELi256ELb0ELb1ELb0EEEEEEEEEvNT_6ParamsE)
        /*014c*/ 	.word	0x00000158


	//----- nvinfo : EIATTR_REGCOUNT
	.align		4
.L_66:
        /*0150*/ 	.byte	0x04, 0x2f
        /*0152*/ 	.short	(.L_68 - .L_67)
	.align		4
.L_67:
        /*0154*/ 	.word	index@(_ZN7cutlass13device_kernelIN5flash19enable_sm80_to_sm89INS1_16FlashAttnFwdSm80INS1_25CollectiveMainloopFwdSm80ILi8ELi1ELb0EN4cute5tupleIJNS5_1CILi128EEENS7_ILi32EEENS7_ILi256EEEEEELi256ENS_6half_tEfNS_4arch4Sm80ELb0ELb1ELb0ELb1ELb0ELb1ELb1ELb0EEENS1_21CollectiveEpilogueFwdINS6_IJS8_SA_S9_EEENS6_IJNS7_ILi1EEESI_SI_EEESC_SE_Li256ELb1ELb1ELb0ELb0EEENS1_19SingleTileSchedulerILb1ELb0ELb1ELi128EEEEEEEEEvNT_6ParamsE)
        /*0158*/ 	.word	0x000000f5


	//----- nvinfo : EIATTR_FRAME_SIZE
	.align		4
.L_68:
        /*015c*/ 	.byte	0x04, 0x11
        /*015e*/ 	.short	(.L_70 - .L_69)
	.align		4
.L_69:
        /*0160*/ 	.word	index@(_ZN7cutlass13device_kernelIN5flash19enable_sm80_to_sm89INS1_16FlashAttnFwdSm80INS1_25CollectiveMainloopFwdSm80ILi8ELi1ELb0EN4cute5tupleIJNS5_1CILi128EEENS7_ILi32EEENS7_ILi256EEEEEELi256ENS_6half_tEfNS_4arch4Sm80ELb0ELb1ELb0ELb1ELb0ELb1ELb1ELb0EEENS1_21CollectiveEpilogueFwdINS6_IJS8_SA_S9_EEENS6_IJNS7_ILi1EEESI_SI_EEESC_SE_Li256ELb1ELb1ELb0ELb0EEENS1_19SingleTileSchedulerILb1ELb0ELb1ELi128EEEEEEEEEvNT_6ParamsE)
        /*0164*/ 	.word	0x00000000


	//----- nvinfo : EIATTR_REGCOUNT
	.align		4
.L_70:
        /*0168*/ 	.byte	0x04, 0x2f
        /*016a*/ 	.short	(.L_72 - .L_71)
	.align		4
.L_71:
        /*016c*/ 	.word	index@(_ZN7cutlass13device_kernelIN5flash19enable_sm80_to_sm89INS1_16FlashAttnFwdSm80INS1_25CollectiveMainloopFwdSm80ILi8ELi1ELb1EN4cute5tupleIJNS5_1CILi128EEENS7_ILi48EEENS7_ILi256EEEEEELi256ENS_6half_tEfNS_4arch4Sm80ELb0ELb1ELb0ELb1ELb0ELb0ELb1ELb0EEENS1_21CollectiveEpilogueFwdINS6_IJS8_SA_S9_EEENS6_IJNS7_ILi1EEESI_SI_EEESC_SE_Li256ELb1ELb1ELb0ELb0EEENS1_19SingleTileSchedulerILb1ELb0ELb1ELi128EEEEEEEEEvNT_6ParamsE)
        /*0170*/ 	.word	0x000000ff


	//----- nvinfo : EIATTR_FRAME_SIZE
	.align		4
.L_72:
        /*0174*/ 	.byte	0x04, 0x11
        /*0176*/ 	.short	(.L_74 - .L_73)
	.align		4
.L_73:
        /*0178*/ 	.word	index@(_ZN7cutlass13device_kernelIN5flash19enable_sm80_to_sm89INS1_16FlashAttnFwdSm80INS1_25CollectiveMainloopFwdSm80ILi8ELi1ELb1EN4cute5tupleIJNS5_1CILi128EEENS7_ILi48EEENS7_ILi256EEEEEELi256ENS_6half_tEfNS_4arch4Sm80ELb0ELb1ELb0ELb1ELb0ELb0ELb1ELb0EEENS1_21CollectiveEpilogueFwdINS6_IJS8_SA_S9_EEENS6_IJNS7_ILi1EEESI_SI_EEESC_SE_Li256ELb1ELb1ELb0ELb0EEENS1_19SingleTileSchedulerILb1ELb0ELb1ELi128EEEEEEEEEvNT_6ParamsE)
        /*017c*/ 	.word	0x00000098


	//----- nvinfo : EIATTR_REGCOUNT
	.align		4
.L_74:
        /*0180*/ 	.byte	0x04, 0x2f
        /*0182*/ 	.short	(.L_76 - .L_75)
	.align		4
.L_75:
        /*0184*/ 	.word	index@(_ZN7cutlass13device_kernelIN5flash19enable_sm80_to_sm89INS1_16FlashAttnFwdSm80INS1_25CollectiveMainloopFwdSm80ILi8ELi1ELb1EN4cute5tupleIJNS5_1CILi128EEENS7_ILi48EEENS7_ILi256EEEEEELi256ENS_6half_tEfNS_4arch4Sm80ELb0ELb1ELb0ELb0ELb0ELb0ELb1ELb0EEENS1_21CollectiveEpilogueFwdINS6_IJS8_SA_S9_EEENS6_IJNS7_ILi1EEESI_SI_EEESC_SE_Li256ELb0ELb1ELb0ELb0EEENS1_19SingleTileSchedulerILb0ELb0ELb1ELi128EEEEEEEEEvNT_6ParamsE)
        /*0188*/ 	.word	0x000000ff


	//----- nvinfo : EIATTR_FRAME_SIZE
	.align		4
.L_76:
        /*018c*/ 	.byte	0x04, 0x11
        /*018e*/ 	.short	(.L_78 - .L_77)
	.align		4
.L_77:
        /*0190*/ 	.word	index@(_ZN7cutlass13device_kernelIN5flash19enable_sm80_to_sm89INS1_16FlashAttnFwdSm80INS1_25CollectiveMainloopFwdSm80ILi8ELi1ELb1EN4cute5tupleIJNS5_1CILi128EEENS7_ILi48EEENS7_ILi256EEEEEELi256ENS_6half_tEfNS_4arch4Sm80ELb0ELb1ELb0ELb0ELb0ELb0ELb1ELb0EEENS1_21CollectiveEpilogueFwdINS6_IJS8_SA_S9_EEENS6_IJNS7_ILi1EEESI_SI_EEESC_SE_Li256ELb0ELb1ELb0ELb0EEENS1_19SingleTileSchedulerILb0ELb0ELb1ELi128EEEEEEEEEvNT_6ParamsE)
        /*0194*/ 	.word	0x00000098


	//----- nvinfo : EIATTR_REGCOUNT
	.align		4
.L_78:
        /*0198*/ 	.byte	0x04, 0x2f
        /*019a*/ 	.short	(.L_80 - .L_79)
	.align		4
.L_79:
        /*019c*/ 	.word	index@(_ZN7cutlass13device_kernelIN5flash19enable_sm80_to_sm89INS1_16FlashAttnFwdSm80INS1_25CollectiveMainloopFwdSm80ILi8ELi1ELb0EN4cute5tupleIJNS5_1CILi128EEENS7_ILi32EEENS7_ILi256EEEEEELi256ENS_6half_tEfNS_4arch4Sm80ELb0ELb0ELb0ELb1ELb0ELb1ELb1ELb0EEENS1_21CollectiveEpilogueFwdINS6_IJS8_SA_S9_EEENS6_IJNS7_ILi1EEESI_SI_EEESC_SE_Li256ELb1ELb1ELb0ELb0EEENS1_19SingleTileSchedulerILb1ELb0ELb1ELi128EEEEEEEEEvNT_6ParamsE)
        /*01a0*/ 	.word	0x000000fc


	//----- nvinfo : EIATTR_FRAME_SIZE
	.align		4
.L_80:
        /*01a4*/ 	.byte	0x04, 0x11
        /*01a6*/ 	.short	(.L_82 - .L_81)
	.align		4
.L_81:
        /*01a8*/ 	.word	index@(_ZN7cutlass13device_kernelIN5flash19enable_sm80_to_sm89INS1_16FlashAttnFwdSm80INS1_25CollectiveMainloopFwdSm80ILi8ELi1ELb0EN4cute5tupleIJNS5_1CILi128EEENS7_ILi32EEENS7_ILi256EEEEEELi256ENS_6half_tEfNS_4arch4Sm80ELb0ELb0ELb0ELb1ELb0ELb1ELb1ELb0EEENS1_21CollectiveEpilogueFwdINS6_IJS8_SA_S9_EEENS6_IJNS7_ILi1EEESI_SI_EEESC_SE_Li256ELb1ELb1ELb0ELb0EEENS1_19SingleTileSchedulerILb1ELb0ELb1ELi128EEEEEEEEEvNT_6ParamsE)
        /*01ac*/ 	.word	0x00000000


	//----- nvinfo : EIATTR_REGCOUNT
	.align		4
.L_82:
        /*01b0*/ 	.byte	0x04, 0x2f
        /*01b2*/ 	.short	(.L_84 - .L_83)
	.align		4
.L_83:
        /*01b4*/ 	.word	index@(_ZN7cutlass13device_kernelIN5flash19enable_sm80_to_sm89INS1_16FlashAttnFwdSm80INS1_25CollectiveMainloopFwdSm80ILi8ELi1ELb1EN4cute5tupleIJNS5_1CILi128EEENS7_ILi64EEENS7_ILi256EEEEEELi256ENS_6half_tEfNS_4arch4Sm80ELb0ELb0ELb0ELb1ELb0ELb0ELb1ELb0EEENS1_21CollectiveEpilogueFwdINS6_IJS8_SA_S9_EEENS6_IJNS7_ILi1EEESI_SI_EEESC_SE_Li256ELb1ELb1ELb0ELb0EEENS1_19SingleTileSchedulerILb1ELb0ELb1ELi128EEEEEEEEEvNT_6ParamsE)
        /*01b8*/ 	.word	0x000000ff


	//----- nvinfo : EIATTR_FRAME_SIZE
	.align		4
.L_84:
        /*01bc*/ 	.byte	0x04, 0x11
        /*01be*/ 	.short	(.L_86 - .L_85)
	.align		4
.L_85:
        /*01c0*/ 	.word	index@(_ZN7cutlass13device_kernelIN5flash19enable_sm80_to_sm89INS1_16FlashAttnFwdSm80INS1_25CollectiveMainloopFwdSm80ILi8ELi1ELb1EN4cute5tupleIJNS5_1CILi128EEENS7_ILi64EEENS7_ILi256EEEEEELi256ENS_6half_tEfNS_4arch4Sm80ELb0ELb0ELb0ELb1ELb0ELb0ELb1ELb0EEENS1_21CollectiveEpilogueFwdINS6_IJS8_SA_S9_EEENS6_IJNS7_ILi1EEESI_SI_EEESC_SE_Li256ELb1ELb1ELb0ELb0EEENS1_19SingleTileSchedulerILb1ELb0ELb1ELi128EEEEEEEEEvNT_6ParamsE)
        /*01c4*/ 	.word	0x000000c8


	//----- nvinfo : EIATTR_REGCOUNT
	.align		4
.L_86:
        /*01c8*/ 	.byte	0x04, 0x2f
        /*01ca*/ 	.short	(.L_88 - .L_87)
	.align		4
.L_87:
        /*01cc*/ 	.word	index@(_ZN7cutlass13device_kernelIN5flash19enable_sm80_to_sm89INS1_16FlashAttnFwdSm80INS1_25CollectiveMainloopFwdSm80ILi8ELi1ELb1EN4cute5tupleIJNS5_1CILi128EEENS7_ILi64EEENS7_ILi256EEEEEELi256ENS_6half_tEfNS_4arch4Sm80ELb0ELb0ELb0ELb0ELb0ELb0ELb1ELb0EEENS1_21CollectiveEpilogueFwdINS6_IJS8_SA_S9_EEENS6_IJNS7_ILi1EEESI_SI_EEESC_SE_Li256ELb0ELb1ELb0ELb0EEENS1_19SingleTileSchedulerILb0ELb0ELb1ELi128EEEEEEEEEvNT_6ParamsE)
        /*01d0*/ 	.word	0x000000ff


	//----- nvinfo : EIATTR_FRAME_SIZE
	.align		4
.L_88:
        /*01d4*/ 	.byte	0x04, 0x11
        /*01d6*/ 	.short	(.L_90 - .L_89)
	.align		4
.L_89:
        /*01d8*/ 	.word	index@(_ZN7cutlass13device_kernelIN5flash19enable_sm80_to_sm89INS1_16FlashAttnFwdSm80INS1_25CollectiveMainloopFwdSm80ILi8ELi1ELb1EN4cute5tupleIJNS5_1CILi128EEENS7_ILi64EEENS7_ILi256EEEEEELi256ENS_6half_tEfNS_4arch4Sm80ELb0ELb0ELb0ELb0ELb0ELb0ELb1ELb0EEENS1_21CollectiveEpilogueFwdINS6_IJS8_SA_S9_EEENS6_IJNS7_ILi1EEESI_SI_EEESC_SE_Li256ELb0ELb1ELb0ELb0EEENS1_19SingleTileSchedulerILb0ELb0ELb1ELi128EEEEEEEEEvNT_6ParamsE)
        /*01dc*/ 	.word	0x000000e8


	//----- nvinfo : EIATTR_MIN_STACK_SIZE
	.align		4
.L_90:
        /*01e0*/ 	.byte	0x04, 0x12
        /*01e2*/ 	.short	(.L_92 - .L_91)
	.align		4
.L_91:
        /*01e4*/ 	.word	index@(_ZN7cutlass13device_kernelIN5flash19enable_sm80_to_sm89INS1_16FlashAttnFwdSm80INS1_25CollectiveMainloopFwdSm80ILi8ELi1ELb1EN4cute5tupleIJNS5_1CILi128EEENS7_ILi64EEENS7_ILi256EEEEEELi256ENS_6half_tEfNS_4arch4Sm80ELb0ELb0ELb0ELb0ELb0ELb0ELb1ELb0EEENS1_21CollectiveEpilogueFwdINS6_IJS8_SA_S9_EEENS6_IJNS7_ILi1EEESI_SI_EEESC_SE_Li256ELb0ELb1ELb0ELb0EEENS1_19SingleTileSchedulerILb0ELb0ELb1ELi128EEEEEEEEEvNT_6ParamsE)
        /*01e8*/ 	.word	0x000000e8


	//----- nvinfo : EIATTR_MIN_STACK_SIZE
	.align		4
.L_92:
        /*01ec*/ 	.byte	0x04, 0x12
        /*01ee*/ 	.short	(.L_94 - .L_93)
	.align		4
.L_93:
        /*01f0*/ 	.word	index@(_ZN7cutlass13device_kernelIN5flash19enable_sm80_to_sm89INS1_16FlashAttnFwdSm80INS1_25CollectiveMainloopFwdSm80ILi8ELi1ELb1EN4cute5tupleIJNS5_1CILi128EEENS7_ILi64EEENS7_ILi256EEEEEELi256ENS_6half_tEfNS_4arch4Sm80ELb0ELb0ELb0ELb1ELb0ELb0ELb1ELb0EEENS1_21CollectiveEpilogueFwdINS6_IJS8_SA_S9_EEENS6_IJNS7_ILi1EEESI_SI_EEESC_SE_Li256ELb1ELb1ELb0ELb0EEENS1_19SingleTileSchedulerILb1ELb0ELb1ELi128EEEEEEEEEvNT_6ParamsE)
        /*01f4*/ 	.word	0x000000c8


	//----- nvinfo : EIATTR_MIN_STACK_SIZE
	.align		4
.L_94:
        /*01f8*/ 	.byte	0x04, 0x12
        /*01fa*/ 	.short	(.L_96 - .L_95)
	.align		4
.L_95:
        /*01fc*/ 	.word	index@(_ZN7cutlass13device_kernelIN5flash19enable_sm80_to_sm89INS1_16FlashAttnFwdSm80INS1_25CollectiveMainloopFwdSm80ILi8ELi1ELb0EN4cute5tupleIJNS5_1CILi128EEENS7_ILi32EEENS7_ILi256EEEEEELi256ENS_6half_tEfNS_4arch4Sm80ELb0ELb0ELb0ELb1ELb0ELb1ELb1ELb0EEENS1_21CollectiveEpilogueFwdINS6_IJS8_SA_S9_EEENS6_IJNS7_ILi1EEESI_SI_EEESC_SE_Li256ELb1ELb1ELb0ELb0EEENS1_19SingleTileSchedulerILb1ELb0ELb1ELi128EEEEEEEEEvNT_6ParamsE)
        /*0200*/ 	.word	0x00000000


	//----- nvinfo : EIATTR_MIN_STACK_SIZE
	.align		4
.L_96:
        /*0204*/ 	.byte	0x04, 0x12
        /*0206*/ 	.short	(.L_98 - .L_97)
	.align		4
.L_97:
        /*0208*/ 	.word	index@(_ZN7cutlass13device_kernelIN5flash19enable_sm80_to_sm89INS1_16FlashAttnFwdSm80INS1_25CollectiveMainloopFwdSm80ILi8ELi1ELb1EN4cute5tupleIJNS5_1CILi128EEENS7_ILi48EEENS7_ILi256EEEEEELi256ENS_6half_tEfNS_4arch4Sm80ELb0ELb1ELb0ELb0ELb0ELb0ELb1ELb0EEENS1_21CollectiveEpilogueFwdINS6_IJS8_SA_S9_EEENS6_IJNS7_ILi1EEESI_SI_EEESC_SE_Li256ELb0ELb1ELb0ELb0EEENS1_19SingleTileSchedulerILb0ELb0ELb1ELi128EEEEEEEEEvNT_6ParamsE)
        /*020c*/ 	.word	0x00000098


	//----- nvinfo : EIATTR_MIN_STACK_SIZE
	.align		4
.L_98:
        /*0210*/ 	.byte	0x04, 0x12
        /*0212*/ 	.short	(.L_100 - .L_99)
	.align		4
.L_99:
        /*0214*/ 	.word	index@(_ZN7cutlass13device_kernelIN5flash19enable_sm80_to_sm89INS1_16FlashAttnFwdSm80INS1_25CollectiveMainloopFwdSm80ILi8ELi1ELb1EN4cute5tupleIJNS5_1CILi128EEENS7_ILi48EEENS7_ILi256EEEEEELi256ENS_6half_tEfNS_4arch4Sm80ELb0ELb1ELb0ELb1ELb0ELb0ELb1ELb0EEENS1_21CollectiveEpilogueFwdINS6_IJS8_SA_S9_EEENS6_IJNS7_ILi1EEESI_SI_EEESC_SE_Li256ELb1ELb1ELb0ELb0EEENS1_19SingleTileSchedulerILb1ELb0ELb1ELi128EEEEEEEEEvNT_6ParamsE)
        /*0218*/ 	.word	0x00000098


	//----- nvinfo : EIATTR_MIN_STACK_SIZE
	.align		4
.L_100:
        /*021c*/ 	.byte	0x04, 0x12
        /*021e*/ 	.short	(.L_102 - .L_101)
	.align		4
.L_101:
        /*0220*/ 	.word	index@(_ZN7cutlass13device_kernelIN5flash19enable_sm80_to_sm89INS1_16FlashAttnFwdSm80INS1_25CollectiveMainloopFwdSm80ILi8ELi1ELb0EN4cute5tupleIJNS5_1CILi128EEENS7_ILi32EEENS7_ILi256EEEEEELi256ENS_6half_tEfNS_4arch4Sm80ELb0ELb1ELb0ELb1ELb0ELb1ELb1ELb0EEENS1_21CollectiveEpilogueFwdINS6_IJS8_SA_S9_EEENS6_IJNS7_ILi1EEESI_SI_EEESC_SE_Li256ELb1ELb1ELb0ELb0EEENS1_19SingleTileSchedulerILb1ELb0ELb1ELi128EEEEEEEEEvNT_6ParamsE)
        /*0224*/ 	.word	0x00000000


	//----- nvinfo : EIATTR_MIN_STACK_SIZE
	.align		4
.L_102:
        /*0228*/ 	.byte	0x04, 0x12
        /*022a*/ 	.short	(.L_104 - .L_103)
	.align		4
.L_103:
        /*022c*/ 	.word	index@(_ZN7cutlass13device_kernelIN5flash19enable_sm80_to_sm89INS1_16FlashAttnFwdSm80INS1_25CollectiveMainloopFwdSm80ILi8ELi1ELb1EN4cute5tupleIJNS5_1CILi128EEENS7_ILi64EEENS7_ILi256EEEEEELi256ENS_6half_tEfNS_4arch4Sm80ELb1ELb0ELb0ELb0ELb0ELb0ELb1ELb0EEENS1_21CollectiveEpilogueFwdINS6_IJS8_SA_S9_EEENS6_IJNS7_ILi1EEESI_SI_EEESC_SE_Li256ELb0ELb1ELb0ELb0EEENS1_30DynamicPersistentTileSchedulerILi256ELi256ELb0ELb1ELb0EEEEEEEEEvNT_6ParamsE)
        /*0230*/ 	.word	0x00000158


	//----- nvinfo : EIATTR_MIN_STACK_SIZE
	.align		4
.L_104:
        /*0234*/ 	.byte	0x04, 0x12
        /*0236*/ 	.short	(.L_106 - .L_105)
	.align		4
.L_105:
        /*0238*/ 	.word	index@(_ZN7cutlass13device_kernelIN5flash19enable_sm80_to_sm89INS1_16FlashAttnFwdSm80INS1_25CollectiveMainloopFwdSm80ILi8ELi1ELb1EN4cute5tupleIJNS5_1CILi128EEENS7_ILi64EEENS7_ILi256EEEEEELi256ENS_6half_tEfNS_4arch4Sm80ELb1ELb0ELb0ELb1ELb0ELb0ELb1ELb0EEENS1_21CollectiveEpilogueFwdINS6_IJS8_SA_S9_EEENS6_IJNS7_ILi1EEESI_SI_EEESC_SE_Li256ELb1ELb1ELb0ELb0EEENS1_19SingleTileSchedulerILb1ELb0ELb1ELi128EEEEEEEEEvNT_6ParamsE)
        /*023c*/ 	.word	0x00000130


	//----- nvinfo : EIATTR_MIN_STACK_SIZE
	.align		4
.L_106:
        /*0240*/ 	.byte	0x04, 0x12
        /*0242*/ 	.short	(.L_108 - .L_107)
	.align		4
.L_107:
        /*0244*/ 	.word	index@(_ZN7cutlass13device_kernelIN5flash19enable_sm80_to_sm89INS1_16FlashAttnFwdSm80INS1_25CollectiveMainloopFwdSm80ILi8ELi1ELb0EN4cute5tupleIJNS5_1CILi128EEENS7_ILi32EEENS7_ILi256EEEEEELi256ENS_6half_tEfNS_4arch4Sm80ELb1ELb0ELb0ELb1ELb0ELb1ELb1ELb0EEENS1_21CollectiveEpilogueFwdINS6_IJS8_SA_S9_EEENS6_IJNS7_ILi1EEESI_SI_EEESC_SE_Li256ELb1ELb1ELb0ELb0EEENS1_19SingleTileSchedulerILb1ELb0ELb1ELi128EEEEEEEEEvNT_6ParamsE)
        /*0248*/ 	.word	0x00000000


	//----- nvinfo : EIATTR_MIN_STACK_SIZE
	.align		4
.L_108:
        /*024c*/ 	.byte	0x04, 0x12
        /*024e*/ 	.short	(.L_110 - .L_109)
	.align		4
.L_109:
        /*0250*/ 	.word	index@(_ZN7cutlass13device_kernelIN5flash19enable_sm80_to_sm89INS1_16FlashAttnFwdSm80INS1_25CollectiveMainloopFwdSm80ILi8ELi1ELb0EN4cute5tupleIJNS5_1CILi128EEENS7_ILi96EEENS7_ILi256EEEEEELi256ENS_6half_tEfNS_4arch4Sm80ELb0ELb0ELb0ELb0ELb0ELb0ELb1ELb0EEENS1_21CollectiveEpilogueFwdINS6_IJS8_SA_S9_EEENS6_IJNS7_ILi1EEESI_SI_EEESC_SE_Li256ELb0ELb1ELb0ELb0EEENS1_19SingleTileSchedulerILb0ELb0ELb1ELi128EEEEEEEEEvNT_6ParamsE)
        /*0254*/ 	.word	0x00000068


	//----- nvinfo : EIATTR_MIN_STACK_SIZE
	.align		4
.L_110:
        /*0258*/ 	.byte	0x04, 0x12
        /*025a*/ 	.short	(.L_112 - .L_111)
	.align		4
.L_111:
        /*025c*/ 	.word	index@(_ZN7cutlass13device_kernelIN5flash19enable_sm80_to_sm89INS1_16FlashAttnFwdSm80INS1_25CollectiveMainloopFwdSm80ILi8ELi1ELb0EN4cute5tupleIJNS5_1CILi128EEENS7_ILi96EEENS7_ILi256EEEEEELi256ENS_6half_tEfNS_4arch4Sm80ELb0ELb0ELb0ELb1ELb0ELb0ELb1ELb0EEENS1_21CollectiveEpilogueFwdINS6_IJS8_SA_S9_EEENS6_IJNS7_ILi1EEESI_SI_EEESC_SE_Li256ELb1ELb1ELb0ELb0EEENS1_19SingleTileSchedulerILb1ELb0ELb1ELi128EEEEEEEEEvNT_6ParamsE)
        /*0260*/ 	.word	0x00000058


	//----- nvinfo : EIATTR_MIN_STACK_SIZE
	.align		4
.L_112:
        /*0264*/ 	.byte	0x04, 0x12
        /*0266*/ 	.short	(.L_114 - .L_113)
	.align		4
.L_113:
        /*0268*/ 	.word	index@(_ZN7cutlass13device_kernelIN5flash19enable_sm80_to_sm89INS1_16FlashAttnFwdSm80INS1_25CollectiveMainloopFwdSm80ILi8ELi1ELb0EN4cute5tupleIJNS5_1CILi128EEENS7_ILi48EEENS7_ILi256EEEEEELi256ENS_6half_tEfNS_4arch4Sm80ELb0ELb0ELb0ELb1ELb0ELb1ELb1ELb0EEENS1_21CollectiveEpilogueFwdINS6_IJS8_SA_S9_EEENS6_IJNS7_ILi1EEESI_SI_EEESC_SE_Li256ELb1ELb1ELb0ELb0EEENS1_19SingleTileSchedulerILb1ELb0ELb1ELi128EEEEEEEEEvNT_6ParamsE)
        /*026c*/ 	.word	0x00000000


	//----- nvinfo : EIATTR_MIN_STACK_SIZE
	.align		4
.L_114:
        /*0270*/ 	.byte	0x04, 0x12
        /*0272*/ 	.short	(.L_116 - .L_115)
	.align		4
.L_115:
        /*0274*/ 	.word	index@(_ZN7cutlass13device_kernelIN5flash19enable_sm80_to_sm89INS1_16FlashAttnFwdSm80INS1_25CollectiveMainloopFwdSm80ILi8ELi1ELb0EN4cute5tupleIJNS5_1CILi128EEENS7_ILi64EEENS7_ILi256EEEEEELi256ENS_6half_tEfNS_4arch4Sm80ELb0ELb1ELb0ELb0ELb0ELb0ELb1ELb0EEENS1_21CollectiveEpilogueFwdINS6_IJS8_SA_S9_EEENS6_IJNS7_ILi1EEESI_SI_EEESC_SE_Li256ELb0ELb1ELb0ELb0EEENS1_19SingleTileSchedulerILb0ELb0ELb1ELi128EEEEEEEEEvNT_6ParamsE)
        /*0278*/ 	.word	0x00000040


	//----- nvinfo : EIATTR_MIN_STACK_SIZE
	.align		4
.L_116:
        /*027c*/ 	.byte	0x04, 0x12
        /*027e*/ 	.short	(.L_118 - .L_117)
	.align		4
.L_117:
        /*0280*/ 	.word	index@(_ZN7cutlass13device_kernelIN5flash19enable_sm80_to_sm89INS1_16FlashAttnFwdSm80INS1_25CollectiveMainloopFwdSm80ILi8ELi1ELb0EN4cute5tupleIJNS5_1CILi128EEENS7_ILi64EEENS7_ILi256EEEEEELi256ENS_6half_tEfNS_4arch4Sm80ELb0ELb1ELb0ELb1ELb0ELb0ELb1ELb0EEENS1_21CollectiveEpilogueFwdINS6_IJS8_SA_S9_EEENS6_IJNS7_ILi1EEESI_SI_EEESC_SE_Li256ELb1ELb1ELb0ELb0EEENS1_19SingleTileSchedulerILb1ELb0ELb1ELi128EEEEEEEEEvNT_6ParamsE)
        /*0284*/ 	.word	0x00000018


	//----- nvinfo : EIATTR_MIN_STACK_SIZE
	.align		4
.L_118:
        /*0288*/ 	.byte	0x04, 0x12
        /*028a*/ 	.short	(.L_120 - .L_119)
	.align		4
.L_119:
        /*028c*/ 	.word	index@(_ZN7cutlass13device_kernelIN5flash19enable_sm80_to_sm89INS1_16FlashAttnFwdSm80INS1_25CollectiveMainloopFwdSm80ILi8ELi1ELb0EN4cute5tupleIJNS5_1CILi128EEENS7_ILi48EEENS7_ILi256EEEEEELi256ENS_6half_tEfNS_4arch4Sm80ELb0ELb1ELb0ELb1ELb0ELb1ELb1ELb0EEENS1_21CollectiveEpilogueFwdINS6_IJS8_SA_S9_EEENS6_IJNS7_ILi1EEESI_SI_EEESC_SE_Li256ELb1ELb1ELb0ELb0EEENS1_19SingleTileSchedulerILb1ELb0ELb1ELi128EEEEEEEEEvNT_6ParamsE)
        /*0290*/ 	.word	0x00000000


	//----- nvinfo : EIATTR_MIN_STACK_SIZE
	.align		4
.L_120:
        /*0294*/ 	.byte	0x04, 0x12
        /*0296*/ 	.short	(.L_122 - .L_121)
	.align		4
.L_121:
        /*0298*/ 	.word	index@(_ZN7cutlass13device_kernelIN5flash19enable_sm80_to_sm89INS1_16FlashAttnFwdSm80INS1_25CollectiveMainloopFwdSm80ILi8ELi1ELb0EN4cute5tupleIJNS5_1CILi128EEENS7_ILi96EEENS7_ILi256EEEEEELi256ENS_6half_tEfNS_4arch4Sm80ELb1ELb0ELb0ELb0ELb0ELb0ELb1ELb0EEENS1_21CollectiveEpilogueFwdINS6_IJS8_SA_S9_EEENS6_IJNS7_ILi1EEESI_SI_EEESC_SE_Li256ELb0ELb1ELb0ELb0EEENS1_30DynamicPersistentTileSchedulerILi256ELi256ELb0ELb1ELb0EEEEEEEEEvNT_6ParamsE)
        /*029c*/ 	.word	0x000000a8


	//----- nvinfo : EIATTR_MIN_STACK_SIZE
	.align		4
.L_122:
        /*02a0*/ 	.byte	0x04, 0x12
        /*02a2*/ 	.short	(.L_124 - .L_123)
	.align		4
.L_123:
        /*02a4*/ 	.word	index@(_ZN7cutlass13device_kernelIN5flash19enable_sm80_to_sm89INS1_16FlashAttnFwdSm80INS1_25CollectiveMainloopFwdSm80ILi8ELi1ELb0EN4cute5tupleIJNS5_1CILi128EEENS7_ILi96EEENS7_ILi256EEEEEELi256ENS_6half_tEfNS_4arch4Sm80ELb1ELb0ELb0ELb1ELb0ELb0ELb1ELb0EEENS1_21CollectiveEpilogueFwdINS6_IJS8_SA_S9_EEENS6_IJNS7_ILi1EEESI_SI_EEESC_SE_Li256ELb1ELb1ELb0ELb0EEENS1_19SingleTileSchedulerILb1ELb0ELb1ELi128EEEEEEEEEvNT_6ParamsE)
        /*02a8*/ 	.word	0x00000068


	//----- nvinfo : EIATTR_MIN_STACK_SIZE
	.align		4
.L_124:
        /*02ac*/ 	.byte	0x04, 0x12
        /*02ae*/ 	.short	(.L_126 - .L_125)
	.align		4
.L_125:
        /*02b0*/ 	.word	index@(_ZN7cutlass13device_kernelIN5flash19enable_sm80_to_sm89INS1_16FlashAttnFwdSm80INS1_25CollectiveMainloopFwdSm80ILi8ELi1ELb0EN4cute5tupleIJNS5_1CILi128EEENS7_ILi48EEENS7_ILi256EEEEEELi256ENS_6half_tEfNS_4arch4Sm80ELb1ELb0ELb0ELb1ELb0ELb1ELb1ELb0EEENS1_21CollectiveEpilogueFwdINS6_IJS8_SA_S9_EEENS6_IJNS7_ILi1EEESI_SI_EEESC_SE_Li256ELb1ELb1ELb0ELb0EEENS1_19SingleTileSchedulerILb1ELb0ELb1ELi128EEEEEEEEEvNT_6ParamsE)
        /*02b4*/ 	.word	0x00000000
.L_126:


//--------------------- .nv.info._ZN7cutlass13device_kernelIN5flash19enable_sm80_to_sm89INS1_16FlashAttnFwdSm80INS1_25CollectiveMainloopFwdSm80ILi8ELi1ELb1EN4cute5tupleIJNS5_1CILi128EEENS7_ILi64EEENS7_ILi256EEEEEELi256ENS_6half_tEfNS_4arch4Sm80ELb0ELb0ELb0ELb0ELb0ELb0ELb1ELb0EEENS1_21CollectiveEpilogueFwdINS6_IJS8_SA_S9_EEENS6_IJNS7_ILi1EEESI_SI_EEESC_SE_Li256ELb0ELb1ELb0ELb0EEENS1_19SingleTileSchedulerILb0ELb0ELb1ELi128EEEEEEEEEvNT_6ParamsE --------------------------
	.section	.nv.info._ZN7cutlass13device_kernelIN5flash19enable_sm80_to_sm89INS1_16FlashAttnFwdSm80INS1_25CollectiveMainloopFwdSm80ILi8ELi1ELb1EN4cute5tupleIJNS5_1CILi128EEENS7_ILi64EEENS7_ILi256EEEEEELi256ENS_6half_tEfNS_4arch4Sm80ELb0ELb0ELb0ELb0ELb0ELb0ELb1ELb0EEENS1_21CollectiveEpilogueFwdINS6_IJS8_SA_S9_EEENS6_IJNS7_ILi1EEESI_SI_EEESC_SE_Li256ELb0ELb1ELb0ELb0EEENS1_19SingleTileSchedulerILb0ELb0ELb1ELi128EEEEEEEEEvNT_6ParamsE,"",@"SHT_CUDA_INFO"
	.sectionflags	@""
	.align	4


	//----- nvinfo : EIATTR_CUDA_API_VERSION
	.align		4
        /*0000*/ 	.byte	0x04, 0x37
        /*0002*/ 	.short	(.L_128 - .L_127)
.L_127:
        /*0004*/ 	.word	0x00000082


	//----- nvinfo : EIATTR_SW2861232_WAR
	.align		4
.L_128:
        /*0008*/ 	.byte	0x01, 0x35
	.zero		2


	//----- nvinfo : EIATTR_PARAM_CBANK
	.align		4
        /*000c*/ 	.byte	0x04, 0x0a
        /*000e*/ 	.short	(.L_130 - .L_129)
	.align		4
.L_129:
        /*0010*/ 	.word	index@(.nv.constant0._ZN7cutlass13device_kernelIN5flash19enable_sm80_to_sm89INS1_16FlashAttnFwdSm80INS1_25CollectiveMainloopFwdSm80ILi8ELi1ELb1EN4cute5tupleIJNS5_1CILi128EEENS7_ILi64EEENS7_ILi256EEEEEELi256ENS_6half_tEfNS_4arch4Sm80ELb0ELb0ELb0ELb0ELb0ELb0ELb1ELb0EEENS1_21CollectiveEpilogueFwdINS6_IJS8_SA_S9_EEENS6_IJNS7_ILi1EEESI_SI_EEESC_SE_Li256ELb0ELb1ELb0ELb0EEENS1_19SingleTileSchedulerILb0ELb0ELb1ELi128EEEEEEEEEvNT_6ParamsE)
        /*0014*/ 	.short	0x0160
        /*0016*/ 	.short	0x0418


	//----- nvinfo : EIATTR_CBANK_PARAM_SIZE
	.align		4
.L_130:
        /*0018*/ 	.byte	0x03, 0x19
        /*001a*/ 	.short	0x0418


	//----- nvinfo : EIATTR_KPARAM_INFO
	.align		4
        /*001c*/ 	.byte	0x04, 0x17
        /*001e*/ 	.short	(.L_132 - .L_131)
.L_131:
        /*0020*/ 	.word	0x00000000
        /*0024*/ 	.short	0x0000
        /*0026*/ 	.short	0x0000
        /*0028*/ 	.byte	0x00, 0xf0, 0x61, 0x10


	//----- nvinfo : EIATTR_MAXREG_COUNT
	.align		4
.L_132:
        /*002c*/ 	.byte	0x03, 0x1b
        /*002e*/ 	.short	0x00ff


	//----- nvinfo : EIATTR_NUM_BARRIERS
	.align		4
        /*0030*/ 	.byte	0x02, 0x4c
        /*0032*/ 	.byte	0x02
	.zero		1


	//----- nvinfo : EIATTR_ANNOTATIONS
	.align		4
        /*0034*/ 	.byte	0x04, 0x55
        /*0036*/ 	.short	(.L_134 - .L_133)


	//   ....[0]....
.L_133:
        /*0038*/ 	.word	0x00000001
        /*003c*/ 	.byte	0x30, 0x02, 0x00, 0x00, 0x01, 0x00, 0x00, 0x00, 0x30, 0x04, 0x00, 0x00, 0x01, 0x00, 0x00, 0x00
        /* <DEDUP_REMOVED lines=55> */
        /*03bc*/ 	.byte	0xe0, 0x96, 0x00, 0x00


	//----- nvinfo : EIATTR_MERCURY_ISA_VERSION
	.align		4
.L_134:
        /*03c0*/ 	.byte	0x03, 0x5f
        /*03c2*/ 	.short	0x0000


	//----- nvinfo : EIATTR_COOP_GROUP_MASK_REGIDS
	.align		4
        /*03c4*/ 	.byte	0x04, 0x29
        /*03c6*/ 	.short	(.L_136 - .L_135)


	//   ....[0]....
.L_135:
        /*03c8*/ 	.word	0xffffffff


	//   ....[1]....
        /*03cc*/ 	.word	0xffffffff


	//   ....[2]....
        /*03d0*/ 	.word	0xffffffff


	//   ....[3]....
        /*03d4*/ 	.word	0xffffffff


	//   ....[4]....
        /*03d8*/ 	.word	0xffffffff


	//   ....[5]....
        /*03dc*/ 	.word	0xffffffff


	//   ....[6]....
        /*03e0*/ 	.word	0xffffffff


	//   ....[7]....
        /*03e4*/ 	.word	0xffffffff


	//   ....[8]....
        /*03e8*/ 	.word	0xffffffff


	//   ....[9]....
        /*03ec*/ 	.word	0xffffffff


	//   ....[10]....
        /*03f0*/ 	.word	0xffffffff


	//   ....[11]....
        /*03f4*/ 	.word	0xffffffff


	//   ....[12]....
        /*03f8*/ 	.word	0xffffffff


	//   ....[13]....
        /*03fc*/ 	.word	0xffffffff


	//   ....[14]....
        /*0400*/ 	.word	0xffffffff


	//   ....[15]....
        /*0404*/ 	.word	0xffffffff


	//   ....[16]....
        /*0408*/ 	.word	0xffffffff


	//   ....[17]....
        /*040c*/ 	.word	0xffffffff


	//   ....[18]....
        /*0410*/ 	.word	0xffffffff


	//   ....[19]....
        /*0414*/ 	.word	0xffffffff


	//   ....[20]....
        /*0418*/ 	.word	0xffffffff


	//   ....[21]....
        /*041c*/ 	.word	0xffffffff


	//   ....[22]....
        /*0420*/ 	.word	0xffffffff


	//   ....[23]....
        /*0424*/ 	.word	0xffffffff


	//   ....[24]....
        /*0428*/ 	.word	0xffffffff


	//   ....[25]....
        /*042c*/ 	.word	0xffffffff


	//   ....[26]....
        /*0430*/ 	.word	0xffffffff


	//   ....[27]....
        /*0434*/ 	.word	0xffffffff


	//   ....[28]....
        /*0438*/ 	.word	0xffffffff


	//   ....[29]....
        /*043c*/ 	.word	0xffffffff


	//   ....[30]....
        /*0440*/ 	.word	0xffffffff


	//   ....[31]....
        /*0444*/ 	.word	0xffffffff


	//----- nvinfo : EIATTR_COOP_GROUP_INSTR_OFFSETS
	.align		4
.L_136:
        /*0448*/ 	.byte	0x04, 0x28
        /*044a*/ 	.short	(.L_138 - .L_137)


	//   ....[0]....
.L_137:
        /*044c*/ 	.word	0x00000480


	//   ....[1]....
        /*0450*/ 	.word	0x000004d0


	//   ....[2]....
        /*0454*/ 	.word	0x00000570


	//   ....[3]....
        /*0458*/ 	.word	0x000005a0


	//   ....[4]....
        /*045c*/ 	.word	0x000007c0


	//   ....[5]....
        /*0460*/ 	.word	0x00000860


	//   ....[6]....
        /*0464*/ 	.word	0x00000a60


	//   ....[7]....
        /*0468*/ 	.word	0x00000a80


	//   ....[8]....
        /*046c*/ 	.word	0x00002c50


	//   ....[9]....
        /*0470*/ 	.word	0x00002cf0


	//   ....[10]....
        /*0474*/ 	.word	0x00002d00


	//   ....[11]....
        /*0478*/ 	.word	0x00002d30


	//   ....[12]....
        /*047c*/ 	.word	0x00005cc0


	//   ....[13]....
        /*0480*/ 	.word	0x00005cf0


	//   ....[14]....
        /*0484*/ 	.word	0x00005d20


	//   ....[15]....
        /*0488*/ 	.word	0x00005d60


	//   ....[16]....
        /*048c*/ 	.word	0x00007ee0


	//   ....[17]....
        /*0490*/ 	.word	0x00007ef0


	//   ....[18]....
        /*0494*/ 	.word	0x00007f40


	//   ....[19]....
        /*0498*/ 	.word	0x00007f60


	//   ....[20]....
        /*049c*/ 	.word	0x00009760


	//   ....[21]....
        /*04a0*/ 	.word	0x00009770


	//   ....[22]....
        /*04a4*/ 	.word	0x00009790


	//   ....[23]....
        /*04a8*/ 	.word	0x000097a0


	//   ....[24]....
        /*04ac*/ 	.word	0x000098c0


	//   ....[25]....
        /*04b0*/ 	.word	0x000098f0


	//   ....[26]....
        /*04b4*/ 	.word	0x00009ac0


	//   ....[27]....
        /*04b8*/ 	.word	0x00009af0


	//   ....[28]....
        /*04bc*/ 	.word	0x00009c80


	//   ....[29]....
        /*04c0*/ 	.word	0x00009cb0


	//   ....[30]....
        /*04c4*/ 	.word	0x00009e40


	//   ....[31]....
        /*04c8*/ 	.word	0x00009e60


	//----- nvinfo : EIATTR_EXIT_INSTR_OFFSETS
	.align		4
.L_138:
        /*04cc*/ 	.byte	0x04, 0x1c
        /*04ce*/ 	.short	(.L_140 - .L_139)


	//   ....[0]....
.L_139:
        /*04d0*/ 	.word	0x00000040


	//   ....[1]....
        /*04d4*/ 	.word	0x00009e70


	//   ....[2]....
        /*04d8*/ 	.word	0x00009f80


	//   ....[3]....
        /*04dc*/ 	.word	0x00009fe0


	//----- nvinfo : EIATTR_CTAIDZ_USED
	.align		4
.L_140:
        /*04e0*/ 	.byte	0x01, 0x04
	.zero		2


	//----- nvinfo : EIATTR_MAX_THREADS
	.align		4
        /*04e4*/ 	.byte	0x04, 0x05
        /*04e6*/ 	.short	(.L_142 - .L_141)
.L_141:
        /*04e8*/ 	.word	0x00000100
        /*04ec*/ 	.word	0x00000001
        /*04f0*/ 	.word	0x00000001


	//----- nvinfo : EIATTR_CRS_STACK_SIZE
	.align		4
.L_142:
        /*04f4*/ 	.byte	0x04, 0x1e
        /*04f6*/ 	.short	(.L_144 - .L_143)
.L_143:
        /*04f8*/ 	.word	0x00000000
.L_144:


//--------------------- .nv.info._ZN7cutlass13device_kernelIN5flash19enable_sm80_to_sm89INS1_16FlashAttnFwdSm80INS1_25CollectiveMainloopFwdSm80ILi8ELi1ELb1EN4cute5tupleIJNS5_1CILi128EEENS7_ILi64EEENS7_ILi256EEEEEELi256ENS_6half_tEfNS_4arch4Sm80ELb0ELb0ELb0ELb1ELb0ELb0ELb1ELb0EEENS1_21CollectiveEpilogueFwdINS6_IJS8_SA_S9_EEENS6_IJNS7_ILi1EEESI_SI_EEESC_SE_Li256ELb1ELb1ELb0ELb0EEENS1_19SingleTileSchedulerILb1ELb0ELb1ELi128EEEEEEEEEvNT_6ParamsE --------------------------
	.section	.nv.info._ZN7cutlass13device_kernelIN5flash19enable_sm80_to_sm89INS1_16FlashAttnFwdSm80INS1_25CollectiveMainloopFwdSm80ILi8ELi1ELb1EN4cute5tupleIJNS5_1CILi128EEENS7_ILi64EEENS7_ILi256EEEEEELi256ENS_6half_tEfNS_4arch4Sm80ELb0ELb0ELb0ELb1ELb0ELb0ELb1ELb0EEENS1_21CollectiveEpilogueFwdINS6_IJS8_SA_S9_EEENS6_IJNS7_ILi1EEESI_SI_EEESC_SE_Li256ELb1ELb1ELb0ELb0EEENS1_19SingleTileSchedulerILb1ELb0ELb1ELi128EEEEEEEEEvNT_6ParamsE,"",@"SHT_CUDA_INFO"
	.sectionflags	@""
	.align	4


	//----- nvinfo : EIATTR_CUDA_API_VERSION
	.align		4
        /*0000*/ 	.byte	0x04, 0x37
        /*0002*/ 	.short	(.L_146 - .L_145)
.L_145:
        /*0004*/ 	.word	0x00000082


	//----- nvinfo : EIATTR_SW2861232_WAR
	.align		4
.L_146:
        /*0008*/ 	.byte	0x01, 0x35
	.zero		2


	//----- nvinfo : EIATTR_PARAM_CBANK
	.align		4
        /*000c*/ 	.byte	0x04, 0x0a
        /*000e*/ 	.short	(.L_148 - .L_147)
	.align		4
.L_147:
        /*0010*/ 	.word	index@(.nv.constant0._ZN7cutlass13device_kernelIN5flash19enable_sm80_to_sm89INS1_16FlashAttnFwdSm80INS1_25CollectiveMainloopFwdSm80ILi8ELi1ELb1EN4cute5tupleIJNS5_1CILi128EEENS7_ILi64EEENS7_ILi256EEEEEELi256ENS_6half_tEfNS_4arch4Sm80ELb0ELb0ELb0ELb1ELb0ELb0ELb1ELb0EEENS1_21CollectiveEpilogueFwdINS6_IJS8_SA_S9_EEENS6_IJNS7_ILi1EEESI_SI_EEESC_SE_Li256ELb1ELb1ELb0ELb0EEENS1_19SingleTileSchedulerILb1ELb0ELb1ELi128EEEEEEEEEvNT_6ParamsE)
        /*0014*/ 	.short	0x0160
        /*0016*/ 	.short	0x0418


	//----- nvinfo : EIATTR_CBANK_PARAM_SIZE
	.align		4
.L_148:
        /*0018*/ 	.byte	0x03, 0x19
        /*001a*/ 	.short	0x0418


	//----- nvinfo : EIATTR_KPARAM_INFO
	.align		4
        /*001c*/ 	.byte	0x04, 0x17
        /*001e*/ 	.short	(.L_150 - .L_149)
.L_149:
        /*0020*/ 	.word	0x00000000
        /*0024*/ 	.short	0x0000
        /*0026*/ 	.short	0x0000
        /*0028*/ 	.byte	0x00, 0xf0, 0x61, 0x10


	//----- nvinfo : EIATTR_MAXREG_COUNT
	.align		4
.L_150:
        /*002c*/ 	.byte	0x03, 0x1b
        /*002e*/ 	.short	0x00ff


	//----- nvinfo : EIATTR_NUM_BARRIERS
	.align		4
        /*0030*/ 	.byte	0x02, 0x4c
        /*0032*/ 	.byte	0x02
	.zero		1


	//----- nvinfo : EIATTR_ANNOTATIONS
	.align		4
        /*0034*/ 	.byte	0x04, 0x55
        /*0036*/ 	.short	(.L_152 - .L_151)


	//   ....[0]....
.L_151:
        /* <DEDUP_REMOVED lines=54> */


	//----- nvinfo : EIATTR_MERCURY_ISA_VERSION
	.align		4
.L_152:
        /*0380*/ 	.byte	0x03, 0x5f
        /*0382*/ 	.short	0x0000


	//----- nvinfo : EIATTR_COOP_GROUP_MASK_REGIDS
	.align		4
        /*0384*/ 	.byte	0x04, 0x29
        /*0386*/ 	.short	(.L_154 - .L_153)


	//   ....[0]....
.L_153:
        /*0388*/ 	.word	0xffffffff


	//   ....[1]....
        /*038c*/ 	.word	0xffffffff


	//   ....[2]....
        /*0390*/ 	.word	0xffffffff


	//   ....[3]....
        /*0394*/ 	.word	0xffffffff


	//   ....[4]....
        /*0398*/ 	.word	0xffffffff


	//   ....[5]....
        /*039c*/ 	.word	0xffffffff


	//   ....[6]....
        /*03a0*/ 	.word	0xffffffff


	//   ....[7]....
        /*03a4*/ 	.word	0xffffffff


	//   ....[8]....
        /*03a8*/ 	.word	0xffffffff


	//   ....[9]....
        /*03ac*/ 	.word	0xffffffff


	//   ....[10]....
        /*03b0*/ 	.word	0xffffffff


	//   ....[11]....
        /*03b4*/ 	.word	0xffffffff


	//   ....[12]....
        /*03b8*/ 	.word	0xffffffff


	//   ....[13]....
        /*03bc*/ 	.word	0xffffffff


	//   ....[14]....
        /*03c0*/ 	.word	0xffffffff


	//   ....[15]....
        /*03c4*/ 	.word	0xffffffff


	//   ....[16]....
        /*03c8*/ 	.word	0xffffffff


	//   ....[17]....
        /*03cc*/ 	.word	0xffffffff


	//   ....[18]....
        /*03d0*/ 	.word	0xffffffff


	//   ....[19]....
        /*03d4*/ 	.word	0xffffffff


	//   ....[20]....
        /*03d8*/ 	.word	0xffffffff


	//   ....[21]....
        /*03dc*/ 	.word	0xffffffff


	//   ....[22]....
        /*03e0*/ 	.word	0xffffffff


	//   ....[23]....
        /*03e4*/ 	.word	0xffffffff


	//   ....[24]....
        /*03e8*/ 	.word	0xffffffff


	//   ....[25]....
        /*03ec*/ 	.word	0xffffffff


	//   ....[26]....
        /*03f0*/ 	.word	0xffffffff


	//   ....[27]....
        /*03f4*/ 	.word	0xffffffff


	//   ....[28]....
        /*03f8*/ 	.word	0xffffffff


	//   ....[29]....
        /*03fc*/ 	.word	0xffffffff


	//   ....[30]....
        /*0400*/ 	.word	0xffffffff


	//   ....[31]....
        /*0404*/ 	.word	0xffffffff


	//   ....[32]....
        /*0408*/ 	.word	0xffffffff


	//   ....[33]....
        /*040c*/ 	.word	0xffffffff


	//   ....[34]....
        /*0410*/ 	.word	0xffffffff


	//   ....[35]....
        /*0414*/ 	.word	0xffffffff


	//   ....[36]....
        /*0418*/ 	.word	0xffffffff


	//   ....[37]....
        /*041c*/ 	.word	0xffffffff


	//   ....[38]....
        /*0420*/ 	.word	0xffffffff


	//   ....[39]....
        /*0424*/ 	.word	0xffffffff


	//   ....[40]....
        /*0428*/ 	.word	0xffffffff


	//----- nvinfo : EIATTR_COOP_GROUP_INSTR_OFFSETS
	.align		4
.L_154:
        /*042c*/ 	.byte	0x04, 0x28
        /*042e*/ 	.short	(.L_156 - .L_155)


	//   ....[0]....
.L_155:
        /*0430*/ 	.word	0x00000090


	//   ....[1]....
        /*0434*/ 	.word	0x00000eb0


	//   ....[2]....
        /*0438*/ 	.word	0x00000ee0


	//   ....[3]....
        /*043c*/ 	.word	0x00001040


	//   ....[4]....
        /*0440*/ 	.word	0x00001090


	//   ....[5]....
        /*0444*/ 	.word	0x00001230


	//   ....[6]....
        /*0448*/ 	.word	0x00001260


	//   ....[7]....
        /*044c*/ 	.word	0x000012c0


	//   ....[8]....
        /*0450*/ 	.word	0x000012d0


	//   ....[9]....
        /*0454*/ 	.word	0x00003250


	//   ....[10]....
        /*0458*/ 	.word	0x00003300


	//   ....[11]....
        /*045c*/ 	.word	0x00003310


	//   ....[12]....
        /*0460*/ 	.word	0x00003350


	//   ....[13]....
        /*0464*/ 	.word	0x00006980


	//   ....[14]....
        /*0468*/ 	.word	0x000069b0


	//   ....[15]....
        /*046c*/ 	.word	0x000069e0


	//   ....[16]....
        /*0470*/ 	.word	0x00006a20


	//   ....[17]....
        /*0474*/ 	.word	0x00008ad0


	//   ....[18]....
        /*0478*/ 	.word	0x00008ae0


	//   ....[19]....
        /*047c*/ 	.word	0x00008b10


	//   ....[20]....
        /*0480*/ 	.word	0x00008b30


	//   ....[21]....
        /*0484*/ 	.word	0x0000a4e0


	//   ....[22]....
        /*0488*/ 	.word	0x0000a510


	//   ....[23]....
        /*048c*/ 	.word	0x0000a530


	//   ....[24]....
        /*0490*/ 	.word	0x0000a540


	//   ....[25]....
        /*0494*/ 	.word	0x0000a760


	//   ....[26]....
        /*0498*/ 	.word	0x0000a770


	//   ....[27]....
        /*049c*/ 	.word	0x0000a970


	//   ....[28]....
        /*04a0*/ 	.word	0x0000a9a0


	//   ....[29]....
        /*04a4*/ 	.word	0x0000ab60


	//   ....[30]....
        /*04a8*/ 	.word	0x0000ab90


	//   ....[31]....
        /*04ac*/ 	.word	0x0000ad50


	//   ....[32]....
        /*04b0*/ 	.word	0x0000ad70


	//   ....[33]....
        /*04b4*/ 	.word	0x0000b5e0


	//   ....[34]....
        /*04b8*/ 	.word	0x0000b600


	//   ....[35]....
        /*04bc*/ 	.word	0x0000b7c0


	//   ....[36]....
        /*04c0*/ 	.word	0x0000b7f0


	//   ....[37]....
        /*04c4*/ 	.word	0x0000b980


	//   ....[38]....
        /*04c8*/ 	.word	0x0000b9b0


	//   ....[39]....
        /*04cc*/ 	.word	0x0000bb40


	//   ....[40]....
        /*04d0*/ 	.word	0x0000bb60


	//----- nvinfo : EIATTR_EXIT_INSTR_OFFSETS
	.align		4
.L_156:
        /*04d4*/ 	.byte	0x04, 0x1c
        /*04d6*/ 	.short	(.L_158 - .L_157)


	//   ....[0]....
.L_157:
        /*04d8*/ 	.word	0x00000350


	//   ....[1]....
        /*04dc*/ 	.word	0x0000ad80


	//   ....[2]....
        /*04e0*/ 	.word	0x0000aec0


	//   ....[3]....
        /*04e4*/ 	.word	0x0000af20


	//   ....[4]....
        /*04e8*/ 	.word	0x0000bb70


	//   ....[5]....
        /*04ec*/ 	.word	0x0000bc80


	//   ....[6]....
        /*04f0*/ 	.word	0x0000bce0


	//----- nvinfo : EIATTR_CTAIDZ_USED
	.align		4
.L_158:
        /*04f4*/ 	.byte	0x01, 0x04
	.zero		2


	//----- nvinfo : EIATTR_MAX_THREADS
	.align		4
        /*04f8*/ 	.byte	0x04, 0x05
        /*04fa*/ 	.short	(.L_160 - .L_159)
.L_159:
        /*04fc*/ 	.word	0x00000100
        /*0500*/ 	.word	0x00000001
        /*0504*/ 	.word	0x00000001


	//----- nvinfo : EIATTR_CRS_STACK_SIZE
	.align		4
.L_160:
        /*0508*/ 	.byte	0x04, 0x1e
        /*050a*/ 	.short	(.L_162 - .L_161)
.L_161:
        /*050c*/ 	.word	0x00000000
.L_162:


//--------------------- .nv.info._ZN7cutlass13device_kernelIN5flash19enable_sm80_to_sm89INS1_16FlashAttnFwdSm80INS1_25CollectiveMainloopFwdSm80ILi8ELi1ELb0EN4cute5tupleIJNS5_1CILi128EEENS7_ILi32EEENS7_ILi256EEEEEELi256ENS_6half_tEfNS_4arch4Sm80ELb0ELb0ELb0ELb1ELb0ELb1ELb1ELb0EEENS1_21CollectiveEpilogueFwdINS6_IJS8_SA_S9_EEENS6_IJNS7_ILi1EEESI_SI_EEESC_SE_Li256ELb1ELb1ELb0ELb0EEENS1_19SingleTileSchedulerILb1ELb0ELb1ELi128EEEEEEEEEvNT_6ParamsE --------------------------
	.section	.nv.info._ZN7cutlass13device_kernelIN5flash19enable_sm80_to_sm89INS1_16FlashAttnFwdSm80INS1_25CollectiveMainloopFwdSm80ILi8ELi1ELb0EN4cute5tupleIJNS5_1CILi128EEENS7_ILi32EEENS7_ILi256EEEEEELi256ENS_6half_tEfNS_4arch4Sm80ELb0ELb0ELb0ELb1ELb0ELb1ELb1ELb0EEENS1_21CollectiveEpilogueFwdINS6_IJS8_SA_S9_EEENS6_IJNS7_ILi1EEESI_SI_EEESC_SE_Li256ELb1ELb1ELb0ELb0EEENS1_19SingleTileSchedulerILb1ELb0ELb1ELi128EEEEEEEEEvNT_6ParamsE,"",@"SHT_CUDA_INFO"
	.sectionflags	@""
	.align	4


	//----- nvinfo : EIATTR_CUDA_API_VERSION
	.align		4
        /*0000*/ 	.byte	0x04, 0x37
        /*0002*/ 	.short	(.L_164 - .L_163)
.L_163:
        /*0004*/ 	.word	0x00000082


	//----- nvinfo : EIATTR_SW2861232_WAR
	.align		4
.L_164:
        /*0008*/ 	.byte	0x01, 0x35
	.zero		2


	//----- nvinfo : EIATTR_PARAM_CBANK
	.align		4
        /*000c*/ 	.byte	0x04, 0x0a
        /*000e*/ 	.short	(.L_166 - .L_165)
	.align		4
.L_165:
        /*0010*/ 	.word	index@(.nv.constant0._ZN7cutlass13device_kernelIN5flash19enable_sm80_to_sm89INS1_16FlashAttnFwdSm80INS1_25CollectiveMainloopFwdSm80ILi8ELi1ELb0EN4cute5tupleIJNS5_1CILi128EEENS7_ILi32EEENS7_ILi256EEEEEELi256ENS_6half_tEfNS_4arch4Sm80ELb0ELb0ELb0ELb1ELb0ELb1ELb1ELb0EEENS1_21CollectiveEpilogueFwdINS6_IJS8_SA_S9_EEENS6_IJNS7_ILi1EEESI_SI_EEESC_SE_Li256ELb1ELb1ELb0ELb0EEENS1_19SingleTileSchedulerILb1ELb0ELb1ELi128EEEEEEEEEvNT_6ParamsE)
        /*0014*/ 	.short	0x0160
        /*0016*/ 	.short	0x0418


	//----- nvinfo : EIATTR_CBANK_PARAM_SIZE
	.align		4
.L_166:
        /*0018*/ 	.byte	0x03, 0x19
        /*001a*/ 	.short	0x0418


	//----- nvinfo : EIATTR_KPARAM_INFO
	.align		4
        /*001c*/ 	.byte	0x04, 0x17
        /*001e*/ 	.short	(.L_168 - .L_167)
.L_167:
        /*0020*/ 	.word	0x00000000
        /*0024*/ 	.short	0x0000
        /*0026*/ 	.short	0x0000
        /*0028*/ 	.byte	0x00, 0xf0, 0x61, 0x10


	//----- nvinfo : EIATTR_MAXREG_COUNT
	.align		4
.L_168:
        /*002c*/ 	.byte	0x03, 0x1b
        /*002e*/ 	.short	0x00ff


	//----- nvinfo : EIATTR_NUM_BARRIERS
	.align		4
        /*0030*/ 	.byte	0x02, 0x4c
        /*0032*/ 	.byte	0x02
	.zero		1


	//----- nvinfo : EIATTR_MERCURY_ISA_VERSION
	.align		4
        /*0034*/ 	.byte	0x03, 0x5f
        /*0036*/ 	.short	0x0000


	//----- nvinfo : EIATTR_COOP_GROUP_MASK_REGIDS
	.align		4
        /*0038*/ 	.byte	0x04, 0x29
        /*003a*/ 	.short	(.L_170 - .L_169)


	//   ....[0]....
.L_169:
        /*003c*/ 	.word	0xffffffff


	//   ....[1]....
        /*0040*/ 	.word	0xffffffff


	//   ....[2]....
        /*0044*/ 	.word	0xffffffff


	//   ....[3]....
        /*0048*/ 	.word	0xffffffff


	//   ....[4]....
        /*004c*/ 	.word	0xffffffff


	//   ....[5]....
        /*0050*/ 	.word	0xffffffff


	//   ....[6]....
        /*0054*/ 	.word	0xffffffff


	//   ....[7]....
        /*0058*/ 	.word	0xffffffff


	//   ....[8]....
        /*005c*/ 	.word	0xffffffff


	//   ....[9]....
        /*0060*/ 	.word	0xffffffff


	//   ....[10]....
        /*0064*/ 	.word	0xffffffff


	//   ....[11]....
        /*0068*/ 	.word	0xffffffff


	//   ....[12]....
        /*006c*/ 	.word	0xffffffff


	//   ....[13]....
        /*0070*/ 	.word	0xffffffff


	//   ....[14]....
        /*0074*/ 	.word	0xffffffff


	//   ....[15]....
        /*0078*/ 	.word	0xffffffff


	//   ....[16]....
        /*007c*/ 	.word	0xffffffff


	//   ....[17]....
        /*0080*/ 	.word	0xffffffff


	//   ....[18]....
        /*0084*/ 	.word	0xffffffff


	//   ....[19]....
        /*0088*/ 	.word	0xffffffff


	//   ....[20]....
        /*008c*/ 	.word	0xffffffff


	//   ....[21]....
        /*0090*/ 	.word	0xffffffff


	//   ....[22]....
        /*0094*/ 	.word	0xffffffff


	//   ....[23]....
        /*0098*/ 	.word	0xffffffff


	//   ....[24]....
        /*009c*/ 	.word	0xffffffff


	//   ....[25]....
        /*00a0*/ 	.word	0xffffffff


	//   ....[26]....
        /*00a4*/ 	.word	0xffffffff


	//   ....[27]....
        /*00a8*/ 	.word	0xffffffff


	//   ....[28]....
        /*00ac*/ 	.word	0xffffffff


	//   ....[29]....
        /*00b0*/ 	.word	0xffffffff


	//   ....[30]....
        /*00b4*/ 	.word	0xffffffff


	//   ....[31]....
        /*00b8*/ 	.word	0xffffffff


	//   ....[32]....
        /*00bc*/ 	.word	0xffffffff


	//   ....[33]....
        /*00c0*/ 	.word	0xffffffff


	//   ....[34]....
        /*00c4*/ 	.word	0xffffffff


	//   ....[35]....
        /*00c8*/ 	.word	0xffffffff


	//   ....[36]....
        /*00cc*/ 	.word	0xffffffff


	//   ....[37]....
        /*00d0*/ 	.word	0xffffffff


	//   ....[38]....
        /*00d4*/ 	.word	0xffffffff


	//   ....[39]....
        /*00d8*/ 	.word	0xffffffff


	//   ....[40]....
        /*00dc*/ 	.word	0xffffffff


	//----- nvinfo : EIATTR_COOP_GROUP_INSTR_OFFSETS
	.align		4
.L_170:
        /*00e0*/ 	.byte	0x04, 0x28
        /*00e2*/ 	.short	(.L_172 - .L_171)


	//   ....[0]....
.L_171:
        /*00e4*/ 	.word	0x00000080


	//   ....[1]....
        /*00e8*/ 	.word	0x00004c40


	//   ....[2]....
        /*00ec*/ 	.word	0x00004c80


	//   ....[3]....
        /*00f0*/ 	.word	0x00005010


	//   ....[4]....
        /*00f4*/ 	.word	0x00005040


	//   ....[5]....
        /*00f8*/ 	.word	0x000053f0


	//   ....[6]....
        /*00fc*/ 	.word	0x00005420


	//   ....[7]....
        /*0100*/ 	.word	0x00005630


	//   ....[8]....
        /*0104*/ 	.word	0x00005660


	//   ....[9]....
        /*0108*/ 	.word	0x0000d280


	//   ....[10]....
        /*010c*/ 	.word	0x0000d310


	//   ....[11]....
        /*0110*/ 	.word	0x0000d350


	//   ....[12]....
        /*0114*/ 	.word	0x0000d3d0


	//   ....[13]....
        /*0118*/ 	.word	0x0000e850


	//   ....[14]....
        /*011c*/ 	.word	0x0000e870


	//   ....[15]....
        /*0120*/ 	.word	0x0000e8a0


	//   ....[16]....
        /*0124*/ 	.word	0x0000e8d0


	//   ....[17]....
        /*0128*/ 	.word	0x0000fbf0


	//   ....[18]....
        /*012c*/ 	.word	0x0000fc20


	//   ....[19]....
        /*0130*/ 	.word	0x0000fc80


	//   ....[20]....
        /*0134*/ 	.word	0x0000fc90


	//   ....[21]....
        /*0138*/ 	.word	0x000115a0


	//   ....[22]....
        /*013c*/ 	.word	0x000115e0


	//   ....[23]....
        /*0140*/ 	.word	0x00011620


	//   ....[24]....
        /*0144*/ 	.word	0x00011660


	//   ....[25]....
        /*0148*/ 	.word	0x00011880


	//   ....[26]....
        /*014c*/ 	.word	0x00011890


	//   ....[27]....
        /*0150*/ 	.word	0x00011a90


	//   ....[28]....
        /*0154*/ 	.word	0x00011ac0


	//   ....[29]....
        /*0158*/ 	.word	0x00011c80


	//   ....[30]....
        /*015c*/ 	.word	0x00011cb0


	//   ....[31]....
        /*0160*/ 	.word	0x00011e70


	//   ....[32]....
        /*0164*/ 	.word	0x00011e90


	//   ....[33]....
        /*0168*/ 	.word	0x00012700


	//   ....[34]....
        /*016c*/ 	.word	0x00012720


	//   ....[35]....
        /*0170*/ 	.word	0x000128b0


	//   ....[36]....
        /*0174*/ 	.word	0x000128e0


	//   ....[37]....
        /*0178*/ 	.word	0x00012a70


	//   ....[38]....
        /*017c*/ 	.word	0x00012aa0


	//   ....[39]....
        /*0180*/ 	.word	0x00012c30


	//   ....[40]....
        /*0184*/ 	.word	0x00012c50


	//----- nvinfo : EIATTR_EXIT_INSTR_OFFSETS
	.align		4
.L_172:
        /*0188*/ 	.byte	0x04, 0x1c
        /*018a*/ 	.short	(.L_174 - .L_173)


	//   ....[0]....
.L_173:
        /*018c*/ 	.word	0x00000310


	//   ....[1]....
        /*0190*/ 	.word	0x00011ea0


	//   ....[2]....
        /*0194*/ 	.word	0x00011fe0


	//   ....[3]....
        /*0198*/ 	.word	0x00012040


	//   ....[4]....
        /*019c*/ 	.word	0x00012c60


	//   ....[5]....
        /*01a0*/ 	.word	0x00012d70


	//   ....[6]....
        /*01a4*/ 	.word	0x00012dd0


	//----- nvinfo : EIATTR_CTAIDZ_USED
	.align		4
.L_174:
        /*01a8*/ 	.byte	0x01, 0x04
	.zero		2


	//----- nvinfo : EIATTR_MAX_THREADS
	.align		4
        /*01ac*/ 	.byte	0x04, 0x05
        /*01ae*/ 	.short	(.L_176 - .L_175)
.L_175:
        /*01b0*/ 	.word	0x00000100
        /*01b4*/ 	.word	0x00000001
        /*01b8*/ 	.word	0x00000001


	//----- nvinfo : EIATTR_CRS_STACK_SIZE
	.align		4
.L_176:
        /*01bc*/ 	.byte	0x04, 0x1e
        /*01be*/ 	.short	(.L_178 - .L_177)
.L_177:
        /*01c0*/ 	.word	0x00000000
.L_178:


//--------------------- .nv.info._ZN7cutlass13device_kernelIN5flash19enable_sm80_to_sm89INS1_16FlashAttnFwdSm80INS1_25CollectiveMainloopFwdSm80ILi8ELi1ELb1EN4cute5tupleIJNS5_1CILi128EEENS7_ILi48EEENS7_ILi256EEEEEELi256ENS_6half_tEfNS_4arch4Sm80ELb0ELb1ELb0ELb0ELb0ELb0ELb1ELb0EEENS1_21CollectiveEpilogueFwdINS6_IJS8_SA_S9_EEENS6_IJNS7_ILi1EEESI_SI_EEESC_SE_Li256ELb0ELb1ELb0ELb0EEENS1_19SingleTileSchedulerILb0ELb0ELb1ELi128EEEEEEEEEvNT_6ParamsE --------------------------
	.section	.nv.info._ZN7cutlass13device_kernelIN5flash19enable_sm80_to_sm89INS1_16FlashAttnFwdSm80INS1_25CollectiveMainloopFwdSm80ILi8ELi1ELb1EN4cute5tupleIJNS5_1CILi128EEENS7_ILi48EEENS7_ILi256EEEEEELi256ENS_6half_tEfNS_4arch4Sm80ELb0ELb1ELb0ELb0ELb0ELb0ELb1ELb0EEENS1_21CollectiveEpilogueFwdINS6_IJS8_SA_S9_EEENS6_IJNS7_ILi1EEESI_SI_EEESC_SE_Li256ELb0ELb1ELb0ELb0EEENS1_19SingleTileSchedulerILb0ELb0ELb1ELi128EEEEEEEEEvNT_6ParamsE,"",@"SHT_CUDA_INFO"
	.sectionflags	@""
	.align	4


	//----- nvinfo : EIATTR_CUDA_API_VERSION
	.align		4
        /*0000*/ 	.byte	0x04, 0x37
        /*0002*/ 	.short	(.L_180 - .L_179)
.L_179:
        /*0004*/ 	.word	0x00000082


	//----- nvinfo : EIATTR_SW2861232_WAR
	.align		4
.L_180:
        /*0008*/ 	.byte	0x01, 0x35
	.zero		2


	//----- nvinfo : EIATTR_PARAM_CBANK
	.align		4
        /*000c*/ 	.byte	0x04, 0x0a
        /*000e*/ 	.short	(.L_182 - .L_181)
	.align		4
.L_181:
        /*0010*/ 	.word	index@(.nv.constant0._ZN7cutlass13device_kernelIN5flash19enable_sm80_to_sm89INS1_16FlashAttnFwdSm80INS1_25CollectiveMainloopFwdSm80ILi8ELi1ELb1EN4cute5tupleIJNS5_1CILi128EEENS7_ILi48EEENS7_ILi256EEEEEELi256ENS_6half_tEfNS_4arch4Sm80ELb0ELb1ELb0ELb0ELb0ELb0ELb1ELb0EEENS1_21CollectiveEpilogueFwdINS6_IJS8_SA_S9_EEENS6_IJNS7_ILi1EEESI_SI_EEESC_SE_Li256ELb0ELb1ELb0ELb0EEENS1_19SingleTileSchedulerILb0ELb0ELb1ELi128EEEEEEEEEvNT_6ParamsE)
        /*0014*/ 	.short	0x0160
        /*0016*/ 	.short	0x0418


	//----- nvinfo : EIATTR_CBANK_PARAM_SIZE
	.align		4
.L_182:
        /*0018*/ 	.byte	0x03, 0x19
        /*001a*/ 	.short	0x0418


	//----- nvinfo : EIATTR_KPARAM_INFO
	.align		4
        /*001c*/ 	.byte	0x04, 0x17
        /*001e*/ 	.short	(.L_184 - .L_183)
.L_183:
        /*0020*/ 	.word	0x00000000
        /*0024*/ 	.short	0x0000
        /*0026*/ 	.short	0x0000
        /*0028*/ 	.byte	0x00, 0xf0, 0x61, 0x10


	//----- nvinfo : EIATTR_MAXREG_COUNT
	.align		4
.L_184:
        /*002c*/ 	.byte	0x03, 0x1b
        /*002e*/ 	.short	0x00ff


	//----- nvinfo : EIATTR_NUM_BARRIERS
	.align		4
        /*0030*/ 	.byte	0x02, 0x4c
        /*0032*/ 	.byte	0x02
	.zero		1


	//----- nvinfo : EIATTR_ANNOTATIONS
	.align		4
        /*0034*/ 	.byte	0x04, 0x55
        /*0036*/ 	.short	(.L_186 - .L_185)


	//   ....[0]....
.L_185:
        /* <DEDUP_REMOVED lines=79> */
        /*051c*/ 	.byte	0x00, 0x02, 0x01, 0x00, 0x01, 0x00, 0x00, 0x00, 0x10, 0x02, 0x01, 0x00


	//----- nvinfo : EIATTR_MERCURY_ISA_VERSION
	.align		4
.L_186:
        /*0528*/ 	.byte	0x03, 0x5f
        /*052a*/ 	.short	0x0000


	//----- nvinfo : EIATTR_INT_WARP_WIDE_INSTR_OFFSETS
	.align		4
        /*052c*/ 	.byte	0x04, 0x31
        /*052e*/ 	.short	(.L_188 - .L_187)


	//   ....[0]....
.L_187:
        /*0530*/ 	.word	0x00006880


	//   ....[1]....
        /*0534*/ 	.word	0x0000a800


	//   ....[2]....
        /*0538*/ 	.word	0x0000d8d0


	//----- nvinfo : EIATTR_COOP_GROUP_MASK_REGIDS
	.align		4
.L_188:
        /*053c*/ 	.byte	0x04, 0x29
        /*053e*/ 	.short	(.L_190 - .L_189)


	//   ....[0]....
.L_189:
        /*0540*/ 	.word	0xffffffff


	//   ....[1]....
        /*0544*/ 	.word	0xffffffff


	//   ....[2]....
        /*0548*/ 	.word	0xffffffff


	//   ....[3]....
        /*054c*/ 	.word	0xffffffff


	//   ....[4]....
        /*0550*/ 	.word	0xffffffff


	//   ....[5]....
        /*0554*/ 	.word	0xffffffff


	//   ....[6]....
        /*0558*/ 	.word	0xffffffff


	//   ....[7]....
        /*055c*/ 	.word	0xffffffff


	//   ....[8]....
        /*0560*/ 	.word	0xffffffff


	//   ....[9]....
        /*0564*/ 	.word	0xffffffff


	//   ....[10]....
        /*0568*/ 	.word	0xffffffff


	//   ....[11]....
        /*056c*/ 	.word	0xffffffff


	//   ....[12]....
        /*0570*/ 	.word	0xffffffff


	//   ....[13]....
        /*0574*/ 	.word	0xffffffff


	//   ....[14]....
        /*0578*/ 	.word	0xffffffff


	//   ....[15]....
        /*057c*/ 	.word	0xffffffff


	//   ....[16]....
        /*0580*/ 	.word	0xffffffff


	//   ....[17]....
        /*0584*/ 	.word	0xffffffff


	//   ....[18]....
        /*0588*/ 	.word	0xffffffff


	//   ....[19]....
        /*058c*/ 	.word	0xffffffff


	//   ....[20]....
        /*0590*/ 	.word	0xffffffff


	//   ....[21]....
        /*0594*/ 	.word	0xffffffff


	//   ....[22]....
        /*0598*/ 	.word	0xffffffff


	//   ....[23]....
        /*059c*/ 	.word	0xffffffff


	//   ....[24]....
        /*05a0*/ 	.word	0xffffffff


	//   ....[25]....
        /*05a4*/ 	.word	0xffffffff


	//   ....[26]....
        /*05a8*/ 	.word	0xffffffff


	//   ....[27]....
        /*05ac*/ 	.word	0xffffffff


	//   ....[28]....
        /*05b0*/ 	.word	0xffffffff


	//   ....[29]....
        /*05b4*/ 	.word	0xffffffff


	//   ....[30]....
        /*05b8*/ 	.word	0xffffffff


	//   ....[31]....
        /*05bc*/ 	.word	0xffffffff


	//   ....[32]....
        /*05c0*/ 	.word	0xffffffff


	//   ....[33]....
        /*05c4*/ 	.word	0xffffffff


	//   ....[34]....
        /*05c8*/ 	.word	0xffffffff


	//   ....[35]....
        /*05cc*/ 	.word	0xffffffff


	//   ....[36]....
        /*05d0*/ 	.word	0xffffffff


	//   ....[37]....
        /*05d4*/ 	.word	0xffffffff


	//   ....[38]....
        /*05d8*/ 	.word	0xffffffff


	//   ....[39]....
        /*05dc*/ 	.word	0xffffffff


	//   ....[40]....
        /*05e0*/ 	.word	0xffffffff


	//   ....[41]....
        /*05e4*/ 	.word	0xffffffff


	//   ....[42]....
        /*05e8*/ 	.word	0xffffffff


	//   ....[43]....
        /*05ec*/ 	.word	0xffffffff


	//   ....[44]....
        /*05f0*/ 	.word	0xffffffff


	//   ....[45]....
        /*05f4*/ 	.word	0xffffffff


	//   ....[46]....
        /*05f8*/ 	.word	0xffffffff


	//   ....[47]....
        /*05fc*/ 	.word	0xffffffff


	//   ....[48]....
        /*0600*/ 	.word	0xffffffff


	//   ....[49]....
        /*0604*/ 	.word	0xffffffff


	//   ....[50]....
        /*0608*/ 	.word	0xffffffff


	//   ....[51]....
        /*060c*/ 	.word	0xffffffff


	//   ....[52]....
        /*0610*/ 	.word	0xffffffff


	//   ....[53]....
        /*0614*/ 	.word	0xffffffff


	//----- nvinfo : EIATTR_COOP_GROUP_INSTR_OFFSETS
	.align		4
.L_190:
        /*0618*/ 	.byte	0x04, 0x28
        /*061a*/ 	.short	(.L_192 - .L_191)


	//   ....[0]....
.L_191:
        /*061c*/ 	.word	0x00000f50


	//   ....[1]....
        /*0620*/ 	.word	0x00000f80


	//   ....[2]....
        /*0624*/ 	.word	0x00001180


	//   ....[3]....
        /*0628*/ 	.word	0x000011e0


	//   ....[4]....
        /*062c*/ 	.word	0x00001280


	//   ....[5]....
        /*0630*/ 	.word	0x000012f0


	//   ....[6]....
        /*0634*/ 	.word	0x00001320


	//   ....[7]....
        /*0638*/ 	.word	0x000013c0


	//   ....[8]....
        /*063c*/ 	.word	0x00002fa0


	//   ....[9]....
        /*0640*/ 	.word	0x000031f0


	//   ....[10]....
        /*0644*/ 	.word	0x00003e20


	//   ....[11]....
        /*0648*/ 	.word	0x00003e90


	//   ....[12]....
        /*064c*/ 	.word	0x00003ed0


	//   ....[13]....
        /*0650*/ 	.word	0x00003f00


	//   ....[14]....
        /*0654*/ 	.word	0x00006c60


	//   ....[15]....
        /*0658*/ 	.word	0x00007060


	//   ....[16]....
        /*065c*/ 	.word	0x00007640


	//   ....[17]....
        /*0660*/ 	.word	0x00007660


	//   ....[18]....
        /*0664*/ 	.word	0x00008090


	//   ....[19]....
        /*0668*/ 	.word	0x000080b0


	//   ....[20]....
        /*066c*/ 	.word	0x0000ac20


	//   ....[21]....
        /*0670*/ 	.word	0x0000ac40


	//   ....[22]....
        /*0674*/ 	.word	0x0000b280


	//   ....[23]....
        /*0678*/ 	.word	0x0000b2a0


	//   ....[24]....
        /*067c*/ 	.word	0x0000db20


	//   ....[25]....
        /*0680*/ 	.word	0x0000df10


	//   ....[26]....
        /*0684*/ 	.word	0x0000e4f0


	//   ....[27]....
        /*0688*/ 	.word	0x0000e510


	//   ....[28]....
        /*068c*/ 	.word	0x0000eed0


	//   ....[29]....
        /*0690*/ 	.word	0x0000eef0


	//   ....[30]....
        /*0694*/ 	.word	0x00010230


	//   ....[31]....
        /*0698*/ 	.word	0x00010240


	//   ....[32]....
        /*069c*/ 	.word	0x00010270


	//   ....[33]....
        /*06a0*/ 	.word	0x00010280


	//   ....[34]....
        /*06a4*/ 	.word	0x00011c00


	//   ....[35]....
        /*06a8*/ 	.word	0x00011c10


	//   ....[36]....
        /*06ac*/ 	.word	0x00011c30


	//   ....[37]....
        /*06b0*/ 	.word	0x00011c40


	//   ....[38]....
        /*06b4*/ 	.word	0x00011c50


	//   ....[39]....
        /*06b8*/ 	.word	0x00011c60


	//   ....[40]....
        /*06bc*/ 	.word	0x00011f60


	//   ....[41]....
        /*06c0*/ 	.word	0x00011f90


	//   ....[42]....
        /*06c4*/ 	.word	0x00012150


	//   ....[43]....
        /*06c8*/ 	.word	0x00012180


	//   ....[44]....
        /*06cc*/ 	.word	0x00012340


	//   ....[45]....
        /*06d0*/ 	.word	0x00012360


	//   ....[46]....
        /*06d4*/ 	.word	0x00012a60


	//   ....[47]....
        /*06d8*/ 	.word	0x00012a80


	//   ....[48]....
        /*06dc*/ 	.word	0x00012c30


	//   ....[49]....
        /*06e0*/ 	.word	0x00012c60


	//   ....[50]....
        /*06e4*/ 	.word	0x00012df0


	//   ....[51]....
        /*06e8*/ 	.word	0x00012e20


	//   ....[52]....
        /*06ec*/ 	.word	0x00012fb0


	//   ....[53]....
        /*06f0*/ 	.word	0x00012fd0


	//----- nvinfo : EIATTR_EXIT_INSTR_OFFSETS
	.align		4
.L_192:
        /*06f4*/ 	.byte	0x04, 0x1c
        /*06f6*/ 	.short	(.L_194 - .L_193)


	//   ....[0]....
.L_193:
        /*06f8*/ 	.word	0x00000040


	//   ....[1]....
        /*06fc*/ 	.word	0x00012370


	//   ....[2]....
        /*0700*/ 	.word	0x000124b0


	//   ....[3]....
        /*0704*/ 	.word	0x00012510


	//   ....[4]....
        /*0708*/ 	.word	0x00012fe0


	//   ....[5]....
        /*070c*/ 	.word	0x000130f0


	//   ....[6]....
        /*0710*/ 	.word	0x00013150


	//----- nvinfo : EIATTR_CTAIDZ_USED
	.align		4
.L_194:
        /*0714*/ 	.byte	0x01, 0x04
	.zero		2


	//----- nvinfo : EIATTR_MAX_THREADS
	.align		4
        /*0718*/ 	.byte	0x04, 0x05
        /*071a*/ 	.short	(.L_196 - .L_195)
.L_195:
        /*071c*/ 	.word	0x00000100
        /*0720*/ 	.word	0x00000001
        /*0724*/ 	.word	0x00000001


	//----- nvinfo : EIATTR_CRS_STACK_SIZE
	.align		4
.L_196:
        /*0728*/ 	.byte	0x04, 0x1e
        /*072a*/ 	.short	(.L_198 - .L_197)
.L_197:
        /*072c*/ 	.word	0x00000000
.L_198:


//--------------------- .nv.info._ZN7cutlass13device_kernelIN5flash19enable_sm80_to_sm89INS1_16FlashAttnFwdSm80INS1_25CollectiveMainloopFwdSm80ILi8ELi1ELb1EN4cute5tupleIJNS5_1CILi128EEENS7_ILi48EEENS7_ILi256EEEEEELi256ENS_6half_tEfNS_4arch4Sm80ELb0ELb1ELb0ELb1ELb0ELb0ELb1ELb0EEENS1_21CollectiveEpilogueFwdINS6_IJS8_SA_S9_EEENS6_IJNS7_ILi1EEESI_SI_EEESC_SE_Li256ELb1ELb1ELb0ELb0EEENS1_19SingleTileSchedulerILb1ELb0ELb1ELi128EEEEEEEEEvNT_6ParamsE --------------------------
	.section	.nv.info._ZN7cutlass13device_kernelIN5flash19enable_sm80_to_sm89INS1_16FlashAttnFwdSm80INS1_25CollectiveMainloopFwdSm80ILi8ELi1ELb1EN4cute5tupleIJNS5_1CILi128EEENS7_ILi48EEENS7_ILi256EEEEEELi256ENS_6half_tEfNS_4arch4Sm80ELb0ELb1ELb0ELb1ELb0ELb0ELb1ELb0EEENS1_21CollectiveEpilogueFwdINS6_IJS8_SA_S9_EEENS6_IJNS7_ILi1EEESI_SI_EEESC_SE_Li256ELb1ELb1ELb0ELb0EEENS1_19SingleTileSchedulerILb1ELb0ELb1ELi128EEEEEEEEEvNT_6ParamsE,"",@"SHT_CUDA_INFO"
	.sectionflags	@""
	.align	4


	//----- nvinfo : EIATTR_CUDA_API_VERSION
	.align		4
        /*0000*/ 	.byte	0x04, 0x37
        /*0002*/ 	.short	(.L_200 - .L_199)
.L_199:
        /*0004*/ 	.word	0x00000082


	//----- nvinfo : EIATTR_SW2861232_WAR
	.align		4
.L_200:
        /*0008*/ 	.byte	0x01, 0x35
	.zero		2


	//----- nvinfo : EIATTR_PARAM_CBANK
	.align		4
        /*000c*/ 	.byte	0x04, 0x0a
        /*000e*/ 	.short	(.L_202 - .L_201)
	.align		4
.L_201:
        /*0010*/ 	.word	index@(.nv.constant0._ZN7cutlass13device_kernelIN5flash19enable_sm80_to_sm89INS1_16FlashAttnFwdSm80INS1_25CollectiveMainloopFwdSm80ILi8ELi1ELb1EN4cute5tupleIJNS5_1CILi128EEENS7_ILi48EEENS7_ILi256EEEEEELi256ENS_6half_tEfNS_4arch4Sm80ELb0ELb1ELb0ELb1ELb0ELb0ELb1ELb0EEENS1_21CollectiveEpilogueFwdINS6_IJS8_SA_S9_EEENS6_IJNS7_ILi1EEESI_SI_EEESC_SE_Li256ELb1ELb1ELb0ELb0EEENS1_19SingleTileSchedulerILb1ELb0ELb1ELi128EEEEEEEEEvNT_6ParamsE)
        /*0014*/ 	.short	0x0160
        /*0016*/ 	.short	0x0418


	//----- nvinfo : EIATTR_CBANK_PARAM_SIZE
	.align		4
.L_202:
        /*0018*/ 	.byte	0x03, 0x19
        /*001a*/ 	.short	0x0418


	//----- nvinfo : EIATTR_KPARAM_INFO
	.align		4
        /*001c*/ 	.byte	0x04, 0x17
        /*001e*/ 	.short	(.L_204 - .L_203)
.L_203:
        /*0020*/ 	.word	0x00000000
        /*0024*/ 	.short	0x0000
        /*0026*/ 	.short	0x0000
        /*0028*/ 	.byte	0x00, 0xf0, 0x61, 0x10


	//----- nvinfo : EIATTR_MAXREG_COUNT
	.align		4
.L_204:
        /*002c*/ 	.byte	0x03, 0x1b
        /*002e*/ 	.short	0x00ff


	//----- nvinfo : EIATTR_NUM_BARRIERS
	.align		4
        /*0030*/ 	.byte	0x02, 0x4c
        /*0032*/ 	.byte	0x02
	.zero		1


	//----- nvinfo : EIATTR_ANNOTATIONS
	.align		4
        /*0034*/ 	.byte	0x04, 0x55
        /*0036*/ 	.short	(.L_206 - .L_205)


	//   ....[0]....
.L_205:
        /* <DEDUP_REMOVED lines=80> */


	//----- nvinfo : EIATTR_MERCURY_ISA_VERSION
	.align		4
.L_206:
        /*0528*/ 	.byte	0x03, 0x5f
        /*052a*/ 	.short	0x0000


	//----- nvinfo : EIATTR_INT_WARP_WIDE_INSTR_OFFSETS
	.align		4
        /*052c*/ 	.byte	0x04, 0x31
        /*052e*/ 	.short	(.L_208 - .L_207)


	//   ....[0]....
.L_207:
        /*0530*/ 	.word	0x000072c0


	//   ....[1]....
        /*0534*/ 	.word	0x0000b220


	//   ....[2]....
        /*0538*/ 	.word	0x0000e2f0


	//----- nvinfo : EIATTR_COOP_GROUP_MASK_REGIDS
	.align		4
.L_208:
        /*053c*/ 	.byte	0x04, 0x29
        /*053e*/ 	.short	(.L_210 - .L_209)


	//   ....[0]....
.L_209:
        /*0540*/ 	.word	0xffffffff


	//   ....[1]....
        /*0544*/ 	.word	0xffffffff


	//   ....[2]....
        /*0548*/ 	.word	0xffffffff


	//   ....[3]....
        /*054c*/ 	.word	0xffffffff


	//   ....[4]....
        /*0550*/ 	.word	0xffffffff


	//   ....[5]....
        /*0554*/ 	.word	0xffffffff


	//   ....[6]....
        /*0558*/ 	.word	0xffffffff


	//   ....[7]....
        /*055c*/ 	.word	0xffffffff


	//   ....[8]....
        /*0560*/ 	.word	0xffffffff


	//   ....[9]....
        /*0564*/ 	.word	0xffffffff


	//   ....[10]....
        /*0568*/ 	.word	0xffffffff


	//   ....[11]....
        /*056c*/ 	.word	0xffffffff


	//   ....[12]....
        /*0570*/ 	.word	0xffffffff


	//   ....[13]....
        /*0574*/ 	.word	0xffffffff


	//   ....[14]....
        /*0578*/ 	.word	0xffffffff


	//   ....[15]....
        /*057c*/ 	.word	0xffffffff


	//   ....[16]....
        /*0580*/ 	.word	0xffffffff


	//   ....[17]....
        /*0584*/ 	.word	0xffffffff


	//   ....[18]....
        /*0588*/ 	.word	0xffffffff


	//   ....[19]....
        /*058c*/ 	.word	0xffffffff


	//   ....[20]....
        /*0590*/ 	.word	0xffffffff


	//   ....[21]....
        /*0594*/ 	.word	0xffffffff


	//   ....[22]....
        /*0598*/ 	.word	0xffffffff


	//   ....[23]....
        /*059c*/ 	.word	0xffffffff


	//   ....[24]....
        /*05a0*/ 	.word	0xffffffff


	//   ....[25]....
        /*05a4*/ 	.word	0xffffffff


	//   ....[26]....
        /*05a8*/ 	.word	0xffffffff


	//   ....[27]....
        /*05ac*/ 	.word	0xffffffff


	//   ....[28]....
        /*05b0*/ 	.word	0xffffffff


	//   ....[29]....
        /*05b4*/ 	.word	0xffffffff


	//   ....[30]....
        /*05b8*/ 	.word	0xffffffff


	//   ....[31]....
        /*05bc*/ 	.word	0xffffffff


	//   ....[32]....
        /*05c0*/ 	.word	0xffffffff


	//   ....[33]....
        /*05c4*/ 	.word	0xffffffff


	//   ....[34]....
        /*05c8*/ 	.word	0xffffffff


	//   ....[35]....
        /*05cc*/ 	.word	0xffffffff


	//   ....[36]....
        /*05d0*/ 	.word	0xffffffff


	//   ....[37]....
        /*05d4*/ 	.word	0xffffffff


	//   ....[38]....
        /*05d8*/ 	.word	0xffffffff


	//   ....[39]....
        /*05dc*/ 	.word	0xffffffff


	//   ....[40]....
        /*05e0*/ 	.word	0xffffffff


	//   ....[41]....
        /*05e4*/ 	.word	0xffffffff


	//   ....[42]....
        /*05e8*/ 	.word	0xffffffff


	//   ....[43]....
        /*05ec*/ 	.word	0xffffffff


	//   ....[44]....
        /*05f0*/ 	.word	0xffffffff


	//   ....[45]....
        /*05f4*/ 	.word	0xffffffff


	//   ....[46]....
        /*05f8*/ 	.word	0xffffffff


	//   ....[47]....
        /*05fc*/ 	.word	0xffffffff


	//   ....[48]....
        /*0600*/ 	.word	0xffffffff


	//   ....[49]....
        /*0604*/ 	.word	0xffffffff


	//   ....[50]....
        /*0608*/ 	.word	0xffffffff


	//   ....[51]....
        /*060c*/ 	.word	0xffffffff


	//   ....[52]....
        /*0610*/ 	.word	0xffffffff


	//   ....[53]....
        /*0614*/ 	.word	0xffffffff


	//   ....[54]....
        /*0618*/ 	.word	0xffffffff


	//----- nvinfo : EIATTR_COOP_GROUP_INSTR_OFFSETS
	.align		4
.L_210:
        /*061c*/ 	.byte	0x04, 0x28
        /*061e*/ 	.short	(.L_212 - .L_211)


	//   ....[0]....
.L_211:
        /*0620*/ 	.word	0x000000a0


	//   ....[1]....
        /*0624*/ 	.word	0x00001820


	//   ....[2]....
        /*0628*/ 	.word	0x00001850


	//   ....[3]....
        /*062c*/ 	.word	0x000018a0


	//   ....[4]....
        /*0630*/ 	.word	0x00001900


	//   ....[5]....
        /*0634*/ 	.word	0x00001cf0


	//   ....[6]....
        /*0638*/ 	.word	0x00001d30


	//   ....[7]....
        /*063c*/ 	.word	0x00001e60


	//   ....[8]....
        /*0640*/ 	.word	0x00001e90


	//   ....[9]....
        /*0644*/ 	.word	0x00003950


	//   ....[10]....
        /*0648*/ 	.word	0x00003bc0


	//   ....[11]....
        /*064c*/ 	.word	0x00004840


	//   ....[12]....
        /*0650*/ 	.word	0x000048b0


	//   ....[13]....
        /*0654*/ 	.word	0x000048f0


	//   ....[14]....
        /*0658*/ 	.word	0x00004920


	//   ....[15]....
        /*065c*/ 	.word	0x000076b0


	//   ....[16]....
        /*0660*/ 	.word	0x00007aa0


	//   ....[17]....
        /*0664*/ 	.word	0x00008080


	//   ....[18]....
        /*0668*/ 	.word	0x000080a0


	//   ....[19]....
        /*066c*/ 	.word	0x00008ad0


	//   ....[20]....
        /*0670*/ 	.word	0x00008af0


	//   ....[21]....
        /*0674*/ 	.word	0x0000b640


	//   ....[22]....
        /*0678*/ 	.word	0x0000b660


	//   ....[23]....
        /*067c*/ 	.word	0x0000bca0


	//   ....[24]....
        /*0680*/ 	.word	0x0000bcc0


	//   ....[25]....
        /*0684*/ 	.word	0x0000e540


	//   ....[26]....
        /*0688*/ 	.word	0x0000e930


	//   ....[27]....
        /*068c*/ 	.word	0x0000ef10


	//   ....[28]....
        /*0690*/ 	.word	0x0000ef30


	//   ....[29]....
        /*0694*/ 	.word	0x0000f8f0


	//   ....[30]....
        /*0698*/ 	.word	0x0000f910


	//   ....[31]....
        /*069c*/ 	.word	0x00010c60


	//   ....[32]....
        /*06a0*/ 	.word	0x00010c70


	//   ....[33]....
        /*06a4*/ 	.word	0x00010ca0


	//   ....[34]....
        /*06a8*/ 	.word	0x00010cb0


	//   ....[35]....
        /*06ac*/ 	.word	0x00012740


	//   ....[36]....
        /*06b0*/ 	.word	0x000127a0


	//   ....[37]....
        /*06b4*/ 	.word	0x000127d0


	//   ....[38]....
        /*06b8*/ 	.word	0x00012800


	//   ....[39]....
        /*06bc*/ 	.word	0x00012a30


	//   ....[40]....
        /*06c0*/ 	.word	0x00012a40


	//   ....[41]....
        /*06c4*/ 	.word	0x00012c40


	//   ....[42]....
        /*06c8*/ 	.word	0x00012c70


	//   ....[43]....
        /*06cc*/ 	.word	0x00012e30


	//   ....[44]....
        /*06d0*/ 	.word	0x00012e60


	//   ....[45]....
        /*06d4*/ 	.word	0x00013020


	//   ....[46]....
        /*06d8*/ 	.word	0x00013040


	//   ....[47]....
        /*06dc*/ 	.word	0x00013a10


	//   ....[48]....
        /*06e0*/ 	.word	0x00013a30


	//   ....[49]....
        /*06e4*/ 	.word	0x00013bf0


	//   ....[50]....
        /*06e8*/ 	.word	0x00013c20


	//   ....[51]....
        /*06ec*/ 	.word	0x00013db0


	//   ....[52]....
        /*06f0*/ 	.word	0x00013de0


	//   ....[53]....
        /*06f4*/ 	.word	0x00013f70


	//   ....[54]....
        /*06f8*/ 	.word	0x00013f90


	//----- nvinfo : EIATTR_EXIT_INSTR_OFFSETS
	.align		4
.L_212:
        /*06fc*/ 	.byte	0x04, 0x1c
        /*06fe*/ 	.short	(.L_214 - .L_213)


	//   ....[0]....
.L_213:
        /*0700*/ 	.word	0x00000450


	//   ....[1]....
        /*0704*/ 	.word	0x00013050


	//   ....[2]....
        /*0708*/ 	.word	0x00013190


	//   ....[3]....
        /*070c*/ 	.word	0x000131f0


	//   ....[4]....
        /*0710*/ 	.word	0x00013fa0


	//   ....[5]....
        /*0714*/ 	.word	0x000140b0


	//   ....[6]....
        /*0718*/ 	.word	0x00014110


	//----- nvinfo : EIATTR_CTAIDZ_USED
	.align		4
.L_214:
        /*071c*/ 	.byte	0x01, 0x04
	.zero		2


	//----- nvinfo : EIATTR_MAX_THREADS
	.align		4
        /*0720*/ 	.byte	0x04, 0x05
        /*0722*/ 	.short	(.L_216 - .L_215)
.L_215:
        /*0724*/ 	.word	0x00000100
        /*0728*/ 	.word	0x00000001
        /*072c*/ 	.word	0x00000001


	//----- nvinfo : EIATTR_CRS_STACK_SIZE
	.align		4
.L_216:
        /*0730*/ 	.byte	0x04, 0x1e
        /*0732*/ 	.short	(.L_218 - .L_217)
.L_217:
        /*0734*/ 	.word	0x00000000
.L_218:


//--------------------- .nv.info._ZN7cutlass13device_kernelIN5flash19enable_sm80_to_sm89INS1_16FlashAttnFwdSm80INS1_25CollectiveMainloopFwdSm80ILi8ELi1ELb0EN4cute5tupleIJNS5_1CILi128EEENS7_ILi32EEENS7_ILi256EEEEEELi256ENS_6half_tEfNS_4arch4Sm80ELb0ELb1ELb0ELb1ELb0ELb1ELb1ELb0EEENS1_21CollectiveEpilogueFwdINS6_IJS8_SA_S9_EEENS6_IJNS7_ILi1EEESI_SI_EEESC_SE_Li256ELb1ELb1ELb0ELb0EEENS1_19SingleTileSchedulerILb1ELb0ELb1ELi128EEEEEEEEEvNT_6ParamsE --------------------------
	.section	.nv.info._ZN7cutlass13device_kernelIN5flash19enable_sm80_to_sm89INS1_16FlashAttnFwdSm80INS1_25CollectiveMainloopFwdSm80ILi8ELi1ELb0EN4cute5tupleIJNS5_1CILi128EEENS7_ILi32EEENS7_ILi256EEEEEELi256ENS_6half_tEfNS_4arch4Sm80ELb0ELb1ELb0ELb1ELb0ELb1ELb1ELb0EEENS1_21CollectiveEpilogueFwdINS6_IJS8_SA_S9_EEENS6_IJNS7_ILi1EEESI_SI_EEESC_SE_Li256ELb1ELb1ELb0ELb0EEENS1_19SingleTileSchedulerILb1ELb0ELb1ELi128EEEEEEEEEvNT_6ParamsE,"",@"SHT_CUDA_INFO"
	.sectionflags	@""
	.align	4


	//----- nvinfo : EIATTR_CUDA_API_VERSION
	.align		4
        /*0000*/ 	.byte	0x04, 0x37
        /*0002*/ 	.short	(.L_220 - .L_219)
.L_219:
        /*0004*/ 	.word	0x00000082


	//----- nvinfo : EIATTR_SW2861232_WAR
	.align		4
.L_220:
        /*0008*/ 	.byte	0x01, 0x35
	.zero		2


	//----- nvinfo : EIATTR_PARAM_CBANK
	.align		4
        /*000c*/ 	.byte	0x04, 0x0a
        /*000e*/ 	.short	(.L_222 - .L_221)
	.align		4
.L_221:
        /*0010*/ 	.word	index@(.nv.constant0._ZN7cutlass13device_kernelIN5flash19enable_sm80_to_sm89INS1_16FlashAttnFwdSm80INS1_25CollectiveMainloopFwdSm80ILi8ELi1ELb0EN4cute5tupleIJNS5_1CILi128EEENS7_ILi32EEENS7_ILi256EEEEEELi256ENS_6half_tEfNS_4arch4Sm80ELb0ELb1ELb0ELb1ELb0ELb1ELb1ELb0EEENS1_21CollectiveEpilogueFwdINS6_IJS8_SA_S9_EEENS6_IJNS7_ILi1EEESI_SI_EEESC_SE_Li256ELb1ELb1ELb0ELb0EEENS1_19SingleTileSchedulerILb1ELb0ELb1ELi128EEEEEEEEEvNT_6ParamsE)
        /*0014*/ 	.short	0x0160
        /*0016*/ 	.short	0x0418


	//----- nvinfo : EIATTR_CBANK_PARAM_SIZE
	.align		4
.L_222:
        /*0018*/ 	.byte	0x03, 0x19
        /*001a*/ 	.short	0x0418


	//----- nvinfo : EIATTR_KPARAM_INFO
	.align		4
        /*001c*/ 	.byte	0x04, 0x17
        /*001e*/ 	.short	(.L_224 - .L_223)
.L_223:
        /*0020*/ 	.word	0x00000000
        /*0024*/ 	.short	0x0000
        /*0026*/ 	.short	0x0000
        /*0028*/ 	.byte	0x00, 0xf0, 0x61, 0x10


	//----- nvinfo : EIATTR_MAXREG_COUNT
	.align		4
.L_224:
        /*002c*/ 	.byte	0x03, 0x1b
        /*002e*/ 	.short	0x00ff


	//----- nvinfo : EIATTR_NUM_BARRIERS
	.align		4
        /*0030*/ 	.byte	0x02, 0x4c
        /*0032*/ 	.byte	0x02
	.zero		1


	//----- nvinfo : EIATTR_MERCURY_ISA_VERSION
	.align		4
        /*0034*/ 	.byte	0x03, 0x5f
        /*0036*/ 	.short	0x0000


	//----- nvinfo : EIATTR_INT_WARP_WIDE_INSTR_OFFSETS
	.align		4
        /*0038*/ 	.byte	0x04, 0x31
        /*003a*/ 	.short	(.L_226 - .L_225)


	//   ....[0]....
.L_225:
        /*003c*/ 	.word	0x00006820


	//----- nvinfo : EIATTR_COOP_GROUP_MASK_REGIDS
	.align		4
.L_226:
        /*0040*/ 	.byte	0x04, 0x29
        /*0042*/ 	.short	(.L_228 - .L_227)


	//   ....[0]....
.L_227:
        /*0044*/ 	.word	0xffffffff


	//   ....[1]....
        /*0048*/ 	.word	0xffffffff


	//   ....[2]....
        /*004c*/ 	.word	0xffffffff


	//   ....[3]....
        /*0050*/ 	.word	0xffffffff


	//   ....[4]....
        /*0054*/ 	.word	0xffffffff


	//   ....[5]....
        /*0058*/ 	.word	0xffffffff


	//   ....[6]....
        /*005c*/ 	.word	0xffffffff


	//   ....[7]....
        /*0060*/ 	.word	0xffffffff


	//   ....[8]....
        /*0064*/ 	.word	0xffffffff


	//   ....[9]....
        /*0068*/ 	.word	0xffffffff


	//   ....[10]....
        /*006c*/ 	.word	0xffffffff


	//   ....[11]....
        /*0070*/ 	.word	0xffffffff


	//   ....[12]....
        /*0074*/ 	.word	0xffffffff


	//   ....[13]....
        /*0078*/ 	.word	0xffffffff


	//   ....[14]....
        /*007c*/ 	.word	0xffffffff


	//   ....[15]....
        /*0080*/ 	.word	0xffffffff


	//   ....[16]....
        /*0084*/ 	.word	0xffffffff


	//   ....[17]....
        /*0088*/ 	.word	0xffffffff


	//   ....[18]....
        /*008c*/ 	.word	0xffffffff


	//   ....[19]....
        /*0090*/ 	.word	0xffffffff


	//   ....[20]....
        /*0094*/ 	.word	0xffffffff


	//   ....[21]....
        /*0098*/ 	.word	0xffffffff


	//   ....[22]....
        /*009c*/ 	.word	0xffffffff


	//   ....[23]....
        /*00a0*/ 	.word	0xffffffff


	//   ....[24]....
        /*00a4*/ 	.word	0xffffffff


	//   ....[25]....
        /*00a8*/ 	.word	0xffffffff


	//   ....[26]....
        /*00ac*/ 	.word	0xffffffff


	//   ....[27]....
        /*00b0*/ 	.word	0xffffffff


	//   ....[28]....
        /*00b4*/ 	.word	0xffffffff


	//   ....[29]....
        /*00b8*/ 	.word	0xffffffff


	//   ....[30]....
        /*00bc*/ 	.word	0xffffffff


	//   ....[31]....
        /*00c0*/ 	.word	0xffffffff


	//   ....[32]....
        /*00c4*/ 	.word	0xffffffff


	//   ....[33]....
        /*00c8*/ 	.word	0xffffffff


	//   ....[34]....
        /*00cc*/ 	.word	0xffffffff


	//   ....[35]....
        /*00d0*/ 	.word	0xffffffff


	//   ....[36]....
        /*00d4*/ 	.word	0xffffffff


	//   ....[37]....
        /*00d8*/ 	.word	0xffffffff


	//   ....[38]....
        /*00dc*/ 	.word	0xffffffff


	//   ....[39]....
        /*00e0*/ 	.word	0xffffffff


	//   ....[40]....
        /*00e4*/ 	.word	0xffffffff


	//   ....[41]....
        /*00e8*/ 	.word	0xffffffff


	//   ....[42]....
        /*00ec*/ 	.word	0xffffffff


	//   ....[43]....
        /*00f0*/ 	.word	0xffffffff


	//   ....[44]....
        /*00f4*/ 	.word	0xffffffff


	//   ....[45]....
        /*00f8*/ 	.word	0xffffffff


	//   ....[46]....
        /*00fc*/ 	.word	0xffffffff


	//   ....[47]....
        /*0100*/ 	.word	0xffffffff


	//   ....[48]....
        /*0104*/ 	.word	0xffffffff


	//   ....[49]....
        /*0108*/ 	.word	0xffffffff


	//   ....[50]....
        /*010c*/ 	.word	0xffffffff


	//   ....[51]....
        /*0110*/ 	.word	0xffffffff


	//   ....[52]....
        /*0114*/ 	.word	0xffffffff


	//   ....[53]....
        /*0118*/ 	.word	0xffffffff


	//   ....[54]....
        /*011c*/ 	.word	0xffffffff


	//   ....[55]....
        /*0120*/ 	.word	0xffffffff


	//   ....[56]....
        /*0124*/ 	.word	0xffffffff


	//   ....[57]....
        /*0128*/ 	.word	0xffffffff


	//   ....[58]....
        /*012c*/ 	.word	0xffffffff


	//   ....[59]....
        /*0130*/ 	.word	0xffffffff


	//   ....[60]....
        /*0134*/ 	.word	0xffffffff


	//   ....[61]....
        /*0138*/ 	.word	0xffffffff


	//   ....[62]....
        /*013c*/ 	.word	0xffffffff


	//   ....[63]....
        /*0140*/ 	.word	0xffffffff


	//   ....[64]....
        /*0144*/ 	.word	0xffffffff


	//   ....[65]....
        /*0148*/ 	.word	0xffffffff


	//   ....[66]....
        /*014c*/ 	.word	0xffffffff


	//   ....[67]....
        /*0150*/ 	.word	0xffffffff


	//   ....[68]....
        /*0154*/ 	.word	0xffffffff


	//   ....[69]....
        /*0158*/ 	.word	0xffffffff


	//   ....[70]....
        /*015c*/ 	.word	0xffffffff


	//   ....[71]....
        /*0160*/ 	.word	0xffffffff


	//   ....[72]....
        /*0164*/ 	.word	0xffffffff


	//   ....[73]....
        /*0168*/ 	.word	0xffffffff


	//   ....[74]....
        /*016c*/ 	.word	0xffffffff


	//   ....[75]....
        /*0170*/ 	.word	0xffffffff


	//   ....[76]....
        /*0174*/ 	.word	0xffffffff


	//   ....[77]....
        /*0178*/ 	.word	0xffffffff


	//   ....[78]....
        /*017c*/ 	.word	0xffffffff


	//   ....[79]....
        /*0180*/ 	.word	0xffffffff


	//   ....[80]....
        /*0184*/ 	.word	0xffffffff


	//   ....[81]....
        /*0188*/ 	.word	0xffffffff


	//   ....[82]....
        /*018c*/ 	.word	0xffffffff


	//   ....[83]....
        /*0190*/ 	.word	0xffffffff


	//   ....[84]....
        /*0194*/ 	.word	0xffffffff


	//   ....[85]....
        /*0198*/ 	.word	0xffffffff


	//   ....[86]....
        /*019c*/ 	.word	0xffffffff


	//----- nvinfo : EIATTR_COOP_GROUP_INSTR_OFFSETS
	.align		4
.L_228:
        /*01a0*/ 	.byte	0x04, 0x28
        /*01a2*/ 	.short	(.L_230 - .L_229)


	//   ....[0]....
.L_229:
        /*01a4*/ 	.word	0x00000090


	//   ....[1]....
        /*01a8*/ 	.word	0x00005d00


	//   ....[2]....
        /*01ac*/ 	.word	0x00005d40


	//   ....[3]....
        /*01b0*/ 	.word	0x00005f50


	//   ....[4]....
        /*01b4*/ 	.word	0x00005f60


	//   ....[5]....
        /*01b8*/ 	.word	0x00006340


	//   ....[6]....
        /*01bc*/ 	.word	0x00006370


	//   ....[7]....
        /*01c0*/ 	.word	0x00006520


	//   ....[8]....
        /*01c4*/ 	.word	0x00006560


	//   ....[9]....
        /*01c8*/ 	.word	0x00006bb0


	//   ....[10]....
        /*01cc*/ 	.word	0x00006c00


	//   ....[11]....
        /*01d0*/ 	.word	0x00006c60


	//   ....[12]....
        /*01d4*/ 	.word	0x00006c70


	//   ....[13]....
        /*01d8*/ 	.word	0x00007040


	//   ....[14]....
        /*01dc*/ 	.word	0x00007090


	//   ....[15]....
        /*01e0*/ 	.word	0x000070d0


	//   ....[16]....
        /*01e4*/ 	.word	0x00007110


	//   ....[17]....
        /*01e8*/ 	.word	0x00007450


	//   ....[18]....
        /*01ec*/ 	.word	0x000074f0


	//   ....[19]....
        /*01f0*/ 	.word	0x00007570


	//   ....[20]....
        /*01f4*/ 	.word	0x000075e0


	//   ....[21]....
        /*01f8*/ 	.word	0x00007960


	//   ....[22]....
        /*01fc*/ 	.word	0x00007a00


	//   ....[23]....
        /*0200*/ 	.word	0x00007a80


	//   ....[24]....
        /*0204*/ 	.word	0x00007af0


	//   ....[25]....
        /*0208*/ 	.word	0x0000b0c0


	//   ....[26]....
        /*020c*/ 	.word	0x0000b120


	//   ....[27]....
        /*0210*/ 	.word	0x0000b160


	//   ....[28]....
        /*0214*/ 	.word	0x0000b170


	//   ....[29]....
        /*0218*/ 	.word	0x0000b370


	//   ....[30]....
        /*021c*/ 	.word	0x0000b410


	//   ....[31]....
        /*0220*/ 	.word	0x0000b460


	//   ....[32]....
        /*0224*/ 	.word	0x0000b4d0


	//   ....[33]....
        /*0228*/ 	.word	0x0000b770


	//   ....[34]....
        /*022c*/ 	.word	0x0000b810


	//   ....[35]....
        /*0230*/ 	.word	0x0000b890


	//   ....[36]....
        /*0234*/ 	.word	0x0000b900


	//   ....[37]....
        /*0238*/ 	.word	0x0000bb90


	//   ....[38]....
        /*023c*/ 	.word	0x0000bc30


	//   ....[39]....
        /*0240*/ 	.word	0x0000bc80


	//   ....[40]....
        /*0244*/ 	.word	0x0000bcf0


	//   ....[41]....
        /*0248*/ 	.word	0x00010660


	//   ....[42]....
        /*024c*/ 	.word	0x000108e0


	//   ....[43]....
        /*0250*/ 	.word	0x00010ed0


	//   ....[44]....
        /*0254*/ 	.word	0x00011070


	//   ....[45]....
        /*0258*/ 	.word	0x00011080


	//   ....[46]....
        /*025c*/ 	.word	0x00011140


	//   ....[47]....
        /*0260*/ 	.word	0x00012220


	//   ....[48]....
        /*0264*/ 	.word	0x000129d0


	//   ....[49]....
        /*0268*/ 	.word	0x00012f00


	//   ....[50]....
        /*026c*/ 	.word	0x00013140


	//   ....[51]....
        /*0270*/ 	.word	0x00013170


	//   ....[52]....
        /*0274*/ 	.word	0x000131e0


	//   ....[53]....
        /*0278*/ 	.word	0x000151d0


	//   ....[54]....
        /*027c*/ 	.word	0x000151f0


	//   ....[55]....
        /*0280*/ 	.word	0x00015220


	//   ....[56]....
        /*0284*/ 	.word	0x00015260


	//   ....[57]....
        /*0288*/ 	.word	0x00017150


	//   ....[58]....
        /*028c*/ 	.word	0x000173d0


	//   ....[59]....
        /*0290*/ 	.word	0x00017900


	//   ....[60]....
        /*0294*/ 	.word	0x00017b30


	//   ....[61]....
        /*0298*/ 	.word	0x00017b60


	//   ....[62]....
        /*029c*/ 	.word	0x00017bd0


	//   ....[63]....
        /*02a0*/ 	.word	0x00018df0


	//   ....[64]....
        /*02a4*/ 	.word	0x00018e20


	//   ....[65]....
        /*02a8*/ 	.word	0x00018e70


	//   ....[66]....
        /*02ac*/ 	.word	0x00018e80


	//   ....[67]....
        /*02b0*/ 	.word	0x0001a8f0


	//   ....[68]....
        /*02b4*/ 	.word	0x0001a930


	//   ....[69]....
        /*02b8*/ 	.word	0x0001a970


	//   ....[70]....
        /*02bc*/ 	.word	0x0001a9b0


	//   ....[71]....
        /*02c0*/ 	.word	0x0001abd0


	//   ....[72]....
        /*02c4*/ 	.word	0x0001abe0


	//   ....[73]....
        /*02c8*/ 	.word	0x0001ade0


	//   ....[74]....
        /*02cc*/ 	.word	0x0001ae10


	//   ....[75]....
        /*02d0*/ 	.word	0x0001afd0


	//   ....[76]....
        /*02d4*/ 	.word	0x0001b000


	//   ....[77]....
        /*02d8*/ 	.word	0x0001b1c0


	//   ....[78]....
        /*02dc*/ 	.word	0x0001b1e0


	//   ....[79]....
        /*02e0*/ 	.word	0x0001bb90


	//   ....[80]....
        /*02e4*/ 	.word	0x0001bbb0


	//   ....[81]....
        /*02e8*/ 	.word	0x0001bd40


	//   ....[82]....
        /*02ec*/ 	.word	0x0001bd70


	//   ....[83]....
        /*02f0*/ 	.word	0x0001bf00


	//   ....[84]....
        /*02f4*/ 	.word	0x0001bf30


	//   ....[85]....
        /*02f8*/ 	.word	0x0001c0c0


	//   ....[86]....
        /*02fc*/ 	.word	0x0001c0e0


	//----- nvinfo : EIATTR_EXIT_INSTR_OFFSETS
	.align		4
.L_230:
        /*0300*/ 	.byte	0x04, 0x1c
        /*0302*/ 	.short	(.L_232 - .L_231)


	//   ....[0]....
.L_231:
        /*0304*/ 	.word	0x00000440


	//   ....[1]....
        /*0308*/ 	.word	0x0001b1f0


	//   ....[2]....
        /*030c*/ 	.word	0x0001b330


	//   ....[3]....
        /*0310*/ 	.word	0x0001b390


	//   ....[4]....
        /*0314*/ 	.word	0x0001c0f0


	//   ....[5]....
        /*0318*/ 	.word	0x0001c200


	//   ....[6]....
        /*031c*/ 	.word	0x0001c260


	//----- nvinfo : EIATTR_CTAIDZ_USED
	.align		4
.L_232:
        /*0320*/ 	.byte	0x01, 0x04
	.zero		2


	//----- nvinfo : EIATTR_MAX_THREADS
	.align		4
        /*0324*/ 	.byte	0x04, 0x05
        /*0326*/ 	.short	(.L_234 - .L_233)
.L_233:
        /*0328*/ 	.word	0x00000100
        /*032c*/ 	.word	0x00000001
        /*0330*/ 	.word	0x00000001


	//----- nvinfo : EIATTR_CRS_STACK_SIZE
	.align		4
.L_234:
        /*0334*/ 	.byte	0x04, 0x1e
        /*0336*/ 	.short	(.L_236 - .L_235)
.L_235:
        /*0338*/ 	.word	0x00000000
.L_236:


//--------------------- .nv.info._ZN7cutlass13device_kernelIN5flash19enable_sm80_to_sm89INS1_16FlashAttnFwdSm80INS1_25CollectiveMainloopFwdSm80ILi8ELi1ELb1EN4cute5tupleIJNS5_1CILi128EEENS7_ILi64EEENS7_ILi256EEEEEELi256ENS_6half_tEfNS_4arch4Sm80ELb1ELb0ELb0ELb0ELb0ELb0ELb1ELb0EEENS1_21CollectiveEpilogueFwdINS6_IJS8_SA_S9_EEENS6_IJNS7_ILi1EEESI_SI_EEESC_SE_Li256ELb0ELb1ELb0ELb0EEENS1_30DynamicPersistentTileSchedulerILi256ELi256ELb0ELb1ELb0EEEEEEEEEvNT_6ParamsE --------------------------
	.section	.nv.info._ZN7cutlass13device_kernelIN5flash19enable_sm80_to_sm89INS1_16FlashAttnFwdSm80INS1_25CollectiveMainloopFwdSm80ILi8ELi1ELb1EN4cute5tupleIJNS5_1CILi128EEENS7_ILi64EEENS7_ILi256EEEEEELi256ENS_6half_tEfNS_4arch4Sm80ELb1ELb0ELb0ELb0ELb0ELb0ELb1ELb0EEENS1_21CollectiveEpilogueFwdINS6_IJS8_SA_S9_EEENS6_IJNS7_ILi1EEESI_SI_EEESC_SE_Li256ELb0ELb1ELb0ELb0EEENS1_30DynamicPersistentTileSchedulerILi256ELi256ELb0ELb1ELb0EEEEEEEEEvNT_6ParamsE,"",@"SHT_CUDA_INFO"
	.sectionflags	@""
	.align	4


	//----- nvinfo : EIATTR_CUDA_API_VERSION
	.align		4
        /*0000*/ 	.byte	0x04, 0x37
        /*0002*/ 	.short	(.L_238 - .L_237)
.L_237:
        /*0004*/ 	.word	0x00000082


	//----- nvinfo : EIATTR_SW2861232_WAR
	.align		4
.L_238:
        /*0008*/ 	.byte	0x01, 0x35
	.zero		2


	//----- nvinfo : EIATTR_PARAM_CBANK
	.align		4
        /*000c*/ 	.byte	0x04, 0x0a
        /*000e*/ 	.short	(.L_240 - .L_239)
	.align		4
.L_239:
        /*0010*/ 	.word	index@(.nv.constant0._ZN7cutlass13device_kernelIN5flash19enable_sm80_to_sm89INS1_16FlashAttnFwdSm80INS1_25CollectiveMainloopFwdSm80ILi8ELi1ELb1EN4cute5tupleIJNS5_1CILi128EEENS7_ILi64EEENS7_ILi256EEEEEELi256ENS_6half_tEfNS_4arch4Sm80ELb1ELb0ELb0ELb0ELb0ELb0ELb1ELb0EEENS1_21CollectiveEpilogueFwdINS6_IJS8_SA_S9_EEENS6_IJNS7_ILi1EEESI_SI_EEESC_SE_Li256ELb0ELb1ELb0ELb0EEENS1_30DynamicPersistentTileSchedulerILi256ELi256ELb0ELb1ELb0EEEEEEEEEvNT_6ParamsE)
        /*0014*/ 	.short	0x0160
        /*0016*/ 	.short	0x0428


	//----- nvinfo : EIATTR_CBANK_PARAM_SIZE
	.align		4
.L_240:
        /*0018*/ 	.byte	0x03, 0x19
        /*001a*/ 	.short	0x0428


	//----- nvinfo : EIATTR_KPARAM_INFO
	.align		4
        /*001c*/ 	.byte	0x04, 0x17
        /*001e*/ 	.short	(.L_242 - .L_241)
.L_241:
        /*0020*/ 	.word	0x00000000
        /*0024*/ 	.short	0x0000
        /*0026*/ 	.short	0x0000
        /*0028*/ 	.byte	0x00, 0xf0, 0xa1, 0x10


	//----- nvinfo : EIATTR_MAXREG_COUNT
	.align		4
.L_242:
        /*002c*/ 	.byte	0x03, 0x1b
        /*002e*/ 	.short	0x00ff


	//----- nvinfo : EIATTR_NUM_BARRIERS
	.align		4
        /*0030*/ 	.byte	0x02, 0x4c
        /*0032*/ 	.byte	0x06
	.zero		1


	//----- nvinfo : EIATTR_ANNOTATIONS
	.align		4
        /*0034*/ 	.byte	0x04, 0x55
        /*0036*/ 	.short	(.L_244 - .L_243)


	//   ....[0]....
.L_243:
        /* <DEDUP_REMOVED lines=139> */


	//----- nvinfo : EIATTR_MERCURY_ISA_VERSION
	.align		4
.L_244:
        /*08d0*/ 	.byte	0x03, 0x5f
        /*08d2*/ 	.short	0x0000


	//----- nvinfo : EIATTR_INT_WARP_WIDE_INSTR_OFFSETS
	.align		4
        /*08d4*/ 	.byte	0x04, 0x31
        /*08d6*/ 	.short	(.L_246 - .L_245)


	//   ....[0]....
.L_245:
        /*08d8*/ 	.word	0x0000d780


	//   ....[1]....
        /*08dc*/ 	.word	0x0000d800


	//----- nvinfo : EIATTR_COOP_GROUP_MASK_REGIDS
	.align		4
.L_246:
        /*08e0*/ 	.byte	0x04, 0x29
        /*08e2*/ 	.short	(.L_248 - .L_247)


	//   ....[0]....
.L_247:
        /*08e4*/ 	.word	0xffffffff


	//   ....[1]....
        /*08e8*/ 	.word	0xffffffff


	//   ....[2]....
        /*08ec*/ 	.word	0xffffffff


	//   ....[3]....
        /*08f0*/ 	.word	0xffffffff


	//   ....[4]....
        /*08f4*/ 	.word	0xffffffff


	//   ....[5]....
        /*08f8*/ 	.word	0xffffffff


	//   ....[6]....
        /*08fc*/ 	.word	0xffffffff


	//   ....[7]....
        /*0900*/ 	.word	0xffffffff


	//   ....[8]....
        /*0904*/ 	.word	0xffffffff


	//   ....[9]....
        /*0908*/ 	.word	0xffffffff


	//   ....[10]....
        /*090c*/ 	.word	0xffffffff


	//   ....[11]....
        /*0910*/ 	.word	0xffffffff


	//   ....[12]....
        /*0914*/ 	.word	0xffffffff


	//   ....[13]....
        /*0918*/ 	.word	0xffffffff


	//   ....[14]....
        /*091c*/ 	.word	0xffffffff


	//   ....[15]....
        /*0920*/ 	.word	0xffffffff


	//   ....[16]....
        /*0924*/ 	.word	0xffffffff


	//   ....[17]....
        /*0928*/ 	.word	0xffffffff


	//   ....[18]....
        /*092c*/ 	.word	0xffffffff


	//   ....[19]....
        /*0930*/ 	.word	0xffffffff


	//   ....[20]....
        /*0934*/ 	.word	0xffffffff


	//   ....[21]....
        /*0938*/ 	.word	0xffffffff


	//   ....[22]....
        /*093c*/ 	.word	0xffffffff


	//   ....[23]....
        /*0940*/ 	.word	0xffffffff


	//   ....[24]....
        /*0944*/ 	.word	0xffffffff


	//   ....[25]....
        /*0948*/ 	.word	0xffffffff


	//   ....[26]....
        /*094c*/ 	.word	0xffffffff


	//   ....[27]....
        /*0950*/ 	.word	0xffffffff


	//   ....[28]....
        /*0954*/ 	.word	0xffffffff


	//   ....[29]....
        /*0958*/ 	.word	0xffffffff


	//   ....[30]....
        /*095c*/ 	.word	0xffffffff


	//   ....[31]....
        /*0960*/ 	.word	0xffffffff


	//   ....[32]....
        /*0964*/ 	.word	0xffffffff


	//   ....[33]....
        /*0968*/ 	.word	0xffffffff


	//   ....[34]....
        /*096c*/ 	.word	0xffffffff


	//   ....[35]....
        /*0970*/ 	.word	0xffffffff


	//   ....[36]....
        /*0974*/ 	.word	0xffffffff


	//   ....[37]....
        /*0978*/ 	.word	0xffffffff


	//   ....[38]....
        /*097c*/ 	.word	0xffffffff


	//   ....[39]....
        /*0980*/ 	.word	0xffffffff


	//   ....[40]....
        /*0984*/ 	.word	0xffffffff


	//   ....[41]....
        /*0988*/ 	.word	0xffffffff


	//   ....[42]....
        /*098c*/ 	.word	0xffffffff


	//   ....[43]....
        /*0990*/ 	.word	0xffffffff


	//   ....[44]....
        /*0994*/ 	.word	0xffffffff


	//   ....[45]....
        /*0998*/ 	.word	0xffffffff


	//   ....[46]....
        /*099c*/ 	.word	0xffffffff


	//   ....[47]....
        /*09a0*/ 	.word	0xffffffff


	//   ....[48]....
        /*09a4*/ 	.word	0xffffffff


	//   ....[49]....
        /*09a8*/ 	.word	0xffffffff


	//   ....[50]....
        /*09ac*/ 	.word	0xffffffff


	//   ....[51]....
        /*09b0*/ 	.word	0xffffffff


	//   ....[52]....
        /*09b4*/ 	.word	0xffffffff


	//   ....[53]....
        /*09b8*/ 	.word	0xffffffff


	//   ....[54]....
        /*09bc*/ 	.word	0xffffffff


	//   ....[55]....
        /*09c0*/ 	.word	0xffffffff


	//   ....[56]....
        /*09c4*/ 	.word	0xffffffff


	//   ....[57]....
        /*09c8*/ 	.word	0xffffffff


	//   ....[58]....
        /*09cc*/ 	.word	0xffffffff


	//   ....[59]....
        /*09d0*/ 	.word	0xffffffff


	//   ....[60]....
        /*09d4*/ 	.word	0xffffffff


	//   ....[61]....
        /*09d8*/ 	.word	0xffffffff


	//   ....[62]....
        /*09dc*/ 	.word	0xffffffff


	//   ....[63]....
        /*09e0*/ 	.word	0xffffffff


	//----- nvinfo : EIATTR_COOP_GROUP_INSTR_OFFSETS
	.align		4
.L_248:
        /*09e4*/ 	.byte	0x04, 0x28
        /*09e6*/ 	.short	(.L_250 - .L_249)


	//   ....[0]....
.L_249:
        /*09e8*/ 	.word	0x00000050


	//   ....[1]....
        /*09ec*/ 	.word	0x00001bd0


	//   ....[2]....
        /*09f0*/ 	.word	0x00001bf0


	//   ....[3]....
        /*09f4*/ 	.word	0x00001c10


	//   ....[4]....
        /*09f8*/ 	.word	0x00001c50


	//   ....[5]....
        /*09fc*/ 	.word	0x00001de0


	//   ....[6]....
        /*0a00*/ 	.word	0x00001e00


	//   ....[7]....
        /*0a04*/ 	.word	0x00001ee0


	//   ....[8]....
        /*0a08*/ 	.word	0x00001f00


	//   ....[9]....
        /*0a0c*/ 	.word	0x00003680


	//   ....[10]....
        /*0a10*/ 	.word	0x00003690


	//   ....[11]....
        /*0a14*/ 	.word	0x00003be0


	//   ....[12]....
        /*0a18*/ 	.word	0x00003d80


	//   ....[13]....
        /*0a1c*/ 	.word	0x00003d90


	//   ....[14]....
        /*0a20*/ 	.word	0x00003dc0


	//   ....[15]....
        /*0a24*/ 	.word	0x00006b40


	//   ....[16]....
        /*0a28*/ 	.word	0x00006b90


	//   ....[17]....
        /*0a2c*/ 	.word	0x000071c0


	//   ....[18]....
        /*0a30*/ 	.word	0x000073a0


	//   ....[19]....
        /*0a34*/ 	.word	0x00007410


	//   ....[20]....
        /*0a38*/ 	.word	0x000074a0


	//   ....[21]....
        /*0a3c*/ 	.word	0x0000ab60


	//   ....[22]....
        /*0a40*/ 	.word	0x0000abc0


	//   ....[23]....
        /*0a44*/ 	.word	0x0000ac50


	//   ....[24]....
        /*0a48*/ 	.word	0x0000ac80


	//   ....[25]....
        /*0a4c*/ 	.word	0x0000cd30


	//   ....[26]....
        /*0a50*/ 	.word	0x0000cd80


	//   ....[27]....
        /*0a54*/ 	.word	0x0000cda0


	//   ....[28]....
        /*0a58*/ 	.word	0x0000cdc0


	//   ....[29]....
        /*0a5c*/ 	.word	0x0000e1e0


	//   ....[30]....
        /*0a60*/ 	.word	0x0000e5d0


	//   ....[31]....
        /*0a64*/ 	.word	0x0000e5f0


	//   ....[32]....
        /*0a68*/ 	.word	0x0000e610


	//   ....[33]....
        /*0a6c*/ 	.word	0x0000e620


	//   ....[34]....
        /*0a70*/ 	.word	0x0000e7c0


	//   ....[35]....
        /*0a74*/ 	.word	0x0000e7e0


	//   ....[36]....
        /*0a78*/ 	.word	0x0000ea20


	//   ....[37]....
        /*0a7c*/ 	.word	0x0000ea50


	//   ....[38]....
        /*0a80*/ 	.word	0x0000eb90


	//   ....[39]....
        /*0a84*/ 	.word	0x0000ebc0


	//   ....[40]....
        /*0a88*/ 	.word	0x0000ecf0


	//   ....[41]....
        /*0a8c*/ 	.word	0x0000ed00


	//   ....[42]....
        /*0a90*/ 	.word	0x0000f310


	//   ....[43]....
        /*0a94*/ 	.word	0x0000f330


	//   ....[44]....
        /*0a98*/ 	.word	0x0000f520


	//   ....[45]....
        /*0a9c*/ 	.word	0x0000f530


	//   ....[46]....
        /*0aa0*/ 	.word	0x0000f710


	//   ....[47]....
        /*0aa4*/ 	.word	0x0000f730


	//   ....[48]....
        /*0aa8*/ 	.word	0x0000f910


	//   ....[49]....
        /*0aac*/ 	.word	0x0000f920


	//   ....[50]....
        /*0ab0*/ 	.word	0x0000fb70


	//   ....[51]....
        /*0ab4*/ 	.word	0x0000fc70


	//   ....[52]....
        /*0ab8*/ 	.word	0x0000fcd0


	//   ....[53]....
        /*0abc*/ 	.word	0x0000fd20


	//   ....[54]....
        /*0ac0*/ 	.word	0x0000fd70


	//   ....[55]....
        /*0ac4*/ 	.word	0x0000fde0


	//   ....[56]....
        /*0ac8*/ 	.word	0x0000fe50


	//   ....[57]....
        /*0acc*/ 	.word	0x0000feb0


	//   ....[58]....
        /*0ad0*/ 	.word	0x0000ff10


	//   ....[59]....
        /*0ad4*/ 	.word	0x0000ff70


	//   ....[60]....
        /*0ad8*/ 	.word	0x0000ffe0


	//   ....[61]....
        /*0adc*/ 	.word	0x00010040


	//   ....[62]....
        /*0ae0*/ 	.word	0x000100a0


	//   ....[63]....
        /*0ae4*/ 	.word	0x00010100


	//----- nvinfo : EIATTR_EXIT_INSTR_OFFSETS
	.align		4
.L_250:
        /*0ae8*/ 	.byte	0x04, 0x1c
        /*0aea*/ 	.short	(.L_252 - .L_251)


	//   ....[0]....
.L_251:
        /*0aec*/ 	.word	0x000000a0


	//   ....[1]....
        /*0af0*/ 	.word	0x0000fc30


	//----- nvinfo : EIATTR_MAX_THREADS
	.align		4
.L_252:
        /*0af4*/ 	.byte	0x04, 0x05
        /*0af6*/ 	.short	(.L_254 - .L_253)
.L_253:
        /*0af8*/ 	.word	0x00000100
        /*0afc*/ 	.word	0x00000001
        /*0b00*/ 	.word	0x00000001


	//----- nvinfo : EIATTR_CRS_STACK_SIZE
	.align		4
.L_254:
        /*0b04*/ 	.byte	0x04, 0x1e
        /*0b06*/ 	.short	(.L_256 - .L_255)
.L_255:
        /*0b08*/ 	.word	0x00000000
.L_256:


//--------------------- .nv.info._ZN7cutlass13device_kernelIN5flash19enable_sm80_to_sm89INS1_16FlashAttnFwdSm80INS1_25CollectiveMainloopFwdSm80ILi8ELi1ELb1EN4cute5tupleIJNS5_1CILi128EEENS7_ILi64EEENS7_ILi256EEEEEELi256ENS_6half_tEfNS_4arch4Sm80ELb1ELb0ELb0ELb1ELb0ELb0ELb1ELb0EEENS1_21CollectiveEpilogueFwdINS6_IJS8_SA_S9_EEENS6_IJNS7_ILi1EEESI_SI_EEESC_SE_Li256ELb1ELb1ELb0ELb0EEENS1_19SingleTileSchedulerILb1ELb0ELb1ELi128EEEEEEEEEvNT_6ParamsE --------------------------
	.section	.nv.info._ZN7cutlass13device_kernelIN5flash19enable_sm80_to_sm89INS1_16FlashAttnFwdSm80INS1_25CollectiveMainloopFwdSm80ILi8ELi1ELb1EN4cute5tupleIJNS5_1CILi128EEENS7_ILi64EEENS7_ILi256EEEEEELi256ENS_6half_tEfNS_4arch4Sm80ELb1ELb0ELb0ELb1ELb0ELb0ELb1ELb0EEENS1_21CollectiveEpilogueFwdINS6_IJS8_SA_S9_EEENS6_IJNS7_ILi1EEESI_SI_EEESC_SE_Li256ELb1ELb1ELb0ELb0EEENS1_19SingleTileSchedulerILb1ELb0ELb1ELi128EEEEEEEEEvNT_6ParamsE,"",@"SHT_CUDA_INFO"
	.sectionflags	@""
	.align	4


	//----- nvinfo : EIATTR_CUDA_API_VERSION
	.align		4
        /*0000*/ 	.byte	0x04, 0x37
        /*0002*/ 	.short	(.L_258 - .L_257)
.L_257:
        /*0004*/ 	.word	0x00000082


	//----- nvinfo : EIATTR_SW2861232_WAR
	.align		4
.L_258:
        /*0008*/ 	.byte	0x01, 0x35
	.zero		2


	//----- nvinfo : EIATTR_PARAM_CBANK
	.align		4
        /*000c*/ 	.byte	0x04, 0x0a
        /*000e*/ 	.short	(.L_260 - .L_259)
	.align		4
.L_259:
        /*0010*/ 	.word	index@(.nv.constant0._ZN7cutlass13device_kernelIN5flash19enable_sm80_to_sm89INS1_16FlashAttnFwdSm80INS1_25CollectiveMainloopFwdSm80ILi8ELi1ELb1EN4cute5tupleIJNS5_1CILi128EEENS7_ILi64EEENS7_ILi256EEEEEELi256ENS_6half_tEfNS_4arch4Sm80ELb1ELb0ELb0ELb1ELb0ELb0ELb1ELb0EEENS1_21CollectiveEpilogueFwdINS6_IJS8_SA_S9_EEENS6_IJNS7_ILi1EEESI_SI_EEESC_SE_Li256ELb1ELb1ELb0ELb0EEENS1_19SingleTileSchedulerILb1ELb0ELb1ELi128EEEEEEEEEvNT_6ParamsE)
        /*0014*/ 	.short	0x0160
        /*0016*/ 	.short	0x0418


	//----- nvinfo : EIATTR_CBANK_PARAM_SIZE
	.align		4
.L_260:
        /*0018*/ 	.byte	0x03, 0x19
        /*001a*/ 	.short	0x0418


	//----- nvinfo : EIATTR_KPARAM_INFO
	.align		4
        /*001c*/ 	.byte	0x04, 0x17
        /*001e*/ 	.short	(.L_262 - .L_261)
.L_261:
        /*0020*/ 	.word	0x00000000
        /*0024*/ 	.short	0x0000
        /*0026*/ 	.short	0x0000
        /*0028*/ 	.byte	0x00, 0xf0, 0x61, 0x10


	//----- nvinfo : EIATTR_MAXREG_COUNT
	.align		4
.L_262:
        /*002c*/ 	.byte	0x03, 0x1b
        /*002e*/ 	.short	0x00ff


	//----- nvinfo : EIATTR_NUM_BARRIERS
	.align		4
        /*0030*/ 	.byte	0x02, 0x4c
        /*0032*/ 	.byte	0x02
	.zero		1


	//----- nvinfo : EIATTR_ANNOTATIONS
	.align		4
        /*0034*/ 	.byte	0x04, 0x55
        /*0036*/ 	.short	(.L_264 - .L_263)


	//   ....[0]....
.L_263:
        /* <DEDUP_REMOVED lines=99> */


	//----- nvinfo : EIATTR_MERCURY_ISA_VERSION
	.align		4
.L_264:
        /*0658*/ 	.byte	0x03, 0x5f
        /*065a*/ 	.short	0x0000


	//----- nvinfo : EIATTR_COOP_GROUP_MASK_REGIDS
	.align		4
        /*065c*/ 	.byte	0x04, 0x29
        /*065e*/ 	.short	(.L_266 - .L_265)


	//   ....[0]....
.L_265:
        /*0660*/ 	.word	0xffffffff


	//   ....[1]....
        /*0664*/ 	.word	0xffffffff


	//   ....[2]....
        /*0668*/ 	.word	0xffffffff


	//   ....[3]....
        /*066c*/ 	.word	0xffffffff


	//   ....[4]....
        /*0670*/ 	.word	0xffffffff


	//   ....[5]....
        /*0674*/ 	.word	0xffffffff


	//   ....[6]....
        /*0678*/ 	.word	0xffffffff


	//   ....[7]....
        /*067c*/ 	.word	0xffffffff


	//   ....[8]....
        /*0680*/ 	.word	0xffffffff


	//   ....[9]....
        /*0684*/ 	.word	0xffffffff


	//   ....[10]....
        /*0688*/ 	.word	0xffffffff


	//   ....[11]....
        /*068c*/ 	.word	0xffffffff


	//   ....[12]....
        /*0690*/ 	.word	0xffffffff


	//   ....[13]....
        /*0694*/ 	.word	0xffffffff


	//   ....[14]....
        /*0698*/ 	.word	0xffffffff


	//   ....[15]....
        /*069c*/ 	.word	0xffffffff


	//   ....[16]....
        /*06a0*/ 	.word	0xffffffff


	//   ....[17]....
        /*06a4*/ 	.word	0xffffffff


	//   ....[18]....
        /*06a8*/ 	.word	0xffffffff


	//   ....[19]....
        /*06ac*/ 	.word	0xffffffff


	//   ....[20]....
        /*06b0*/ 	.word	0xffffffff


	//   ....[21]....
        /*06b4*/ 	.word	0xffffffff


	//   ....[22]....
        /*06b8*/ 	.word	0xffffffff


	//   ....[23]....
        /*06bc*/ 	.word	0xffffffff


	//   ....[24]....
        /*06c0*/ 	.word	0xffffffff


	//   ....[25]....
        /*06c4*/ 	.word	0xffffffff


	//   ....[26]....
        /*06c8*/ 	.word	0xffffffff


	//   ....[27]....
        /*06cc*/ 	.word	0xffffffff


	//   ....[28]....
        /*06d0*/ 	.word	0xffffffff


	//   ....[29]....
        /*06d4*/ 	.word	0xffffffff


	//   ....[30]....
        /*06d8*/ 	.word	0xffffffff


	//   ....[31]....
        /*06dc*/ 	.word	0xffffffff


	//   ....[32]....
        /*06e0*/ 	.word	0xffffffff


	//   ....[33]....
        /*06e4*/ 	.word	0xffffffff


	//   ....[34]....
        /*06e8*/ 	.word	0xffffffff


	//   ....[35]....
        /*06ec*/ 	.word	0xffffffff


	//   ....[36]....
        /*06f0*/ 	.word	0xffffffff


	//   ....[37]....
        /*06f4*/ 	.word	0xffffffff


	//   ....[38]....
        /*06f8*/ 	.word	0xffffffff


	//   ....[39]....
        /*06fc*/ 	.word	0xffffffff


	//   ....[40]....
        /*0700*/ 	.word	0xffffffff


	//   ....[41]....
        /*0704*/ 	.word	0xffffffff


	//   ....[42]....
        /*0708*/ 	.word	0xffffffff


	//   ....[43]....
        /*070c*/ 	.word	0xffffffff


	//   ....[44]....
        /*0710*/ 	.word	0xffffffff


	//   ....[45]....
        /*0714*/ 	.word	0xffffffff


	//   ....[46]....
        /*0718*/ 	.word	0xffffffff


	//   ....[47]....
        /*071c*/ 	.word	0xffffffff


	//   ....[48]....
        /*0720*/ 	.word	0xffffffff


	//----- nvinfo : EIATTR_COOP_GROUP_INSTR_OFFSETS
	.align		4
.L_266:
        /*0724*/ 	.byte	0x04, 0x28
        /*0726*/ 	.short	(.L_268 - .L_267)


	//   ....[0]....
.L_267:
        /*0728*/ 	.word	0x00000090


	//   ....[1]....
        /*072c*/ 	.word	0x00001160


	//   ....[2]....
        /*0730*/ 	.word	0x000011a0


	//   ....[3]....
        /*0734*/ 	.word	0x000012f0


	//   ....[4]....
        /*0738*/ 	.word	0x00001330


	//   ....[5]....
        /*073c*/ 	.word	0x00001470


	//   ....[6]....
        /*0740*/ 	.word	0x000014a0


	//   ....[7]....
        /*0744*/ 	.word	0x00001610


	//   ....[8]....
        /*0748*/ 	.word	0x00001670


	//   ....[9]....
        /*074c*/ 	.word	0x00003050


	//   ....[10]....
        /*0750*/ 	.word	0x00003070


	//   ....[11]....
        /*0754*/ 	.word	0x00003690


	//   ....[12]....
        /*0758*/ 	.word	0x000037f0


	//   ....[13]....
        /*075c*/ 	.word	0x00003800


	//   ....[14]....
        /*0760*/ 	.word	0x00003860


	//   ....[15]....
        /*0764*/ 	.word	0x00007060


	//   ....[16]....
        /*0768*/ 	.word	0x00007070


	//   ....[17]....
        /*076c*/ 	.word	0x00007730


	//   ....[18]....
        /*0770*/ 	.word	0x00007800


	//   ....[19]....
        /*0774*/ 	.word	0x00007810


	//   ....[20]....
        /*0778*/ 	.word	0x00007830


	//   ....[21]....
        /*077c*/ 	.word	0x0000b000


	//   ....[22]....
        /*0780*/ 	.word	0x0000b020


	//   ....[23]....
        /*0784*/ 	.word	0x0000b740


	//   ....[24]....
        /*0788*/ 	.word	0x0000b760


	//   ....[25]....
        /*078c*/ 	.word	0x0000d130


	//   ....[26]....
        /*0790*/ 	.word	0x0000d140


	//   ....[27]....
        /*0794*/ 	.word	0x0000d170


	//   ....[28]....
        /*0798*/ 	.word	0x0000d190


	//   ....[29]....
        /*079c*/ 	.word	0x0000eb10


	//   ....[30]....
        /*07a0*/ 	.word	0x0000eb50


	//   ....[31]....
        /*07a4*/ 	.word	0x0000eb80


	//   ....[32]....
        /*07a8*/ 	.word	0x0000eba0


	//   ....[33]....
        /*07ac*/ 	.word	0x0000edc0


	//   ....[34]....
        /*07b0*/ 	.word	0x0000edd0


	//   ....[35]....
        /*07b4*/ 	.word	0x0000efd0


	//   ....[36]....
        /*07b8*/ 	.word	0x0000f000


	//   ....[37]....
        /*07bc*/ 	.word	0x0000f1c0


	//   ....[38]....
        /*07c0*/ 	.word	0x0000f1f0


	//   ....[39]....
        /*07c4*/ 	.word	0x0000f3b0


	//   ....[40]....
        /*07c8*/ 	.word	0x0000f3d0


	//   ....[41]....
        /*07cc*/ 	.word	0x0000fc40


	//   ....[42]....
        /*07d0*/ 	.word	0x0000fc60


	//   ....[43]....
        /*07d4*/ 	.word	0x0000fe20


	//   ....[44]....
        /*07d8*/ 	.word	0x0000fe50


	//   ....[45]....
        /*07dc*/ 	.word	0x0000ffe0


	//   ....[46]....
        /*07e0*/ 	.word	0x00010010


	//   ....[47]....
        /*07e4*/ 	.word	0x000101a0


	//   ....[48]....
        /*07e8*/ 	.word	0x000101c0


	//----- nvinfo : EIATTR_EXIT_INSTR_OFFSETS
	.align		4
.L_268:
        /*07ec*/ 	.byte	0x04, 0x1c
        /*07ee*/ 	.short	(.L_270 - .L_269)


	//   ....[0]....
.L_269:
        /*07f0*/ 	.word	0x00000350


	//   ....[1]....
        /*07f4*/ 	.word	0x0000f3e0


	//   ....[2]....
        /*07f8*/ 	.word	0x0000f520


	//   ....[3]....
        /*07fc*/ 	.word	0x0000f580


	//   ....[4]....
        /*0800*/ 	.word	0x000101d0


	//   ....[5]....
        /*0804*/ 	.word	0x000102e0


	//   ....[6]....
        /*0808*/ 	.word	0x00010340


	//----- nvinfo : EIATTR_CTAIDZ_USED
	.align		4
.L_270:
        /*080c*/ 	.byte	0x01, 0x04
	.zero		2


	//----- nvinfo : EIATTR_MAX_THREADS
	.align		4
        /*0810*/ 	.byte	0x04, 0x05
        /*0812*/ 	.short	(.L_272 - .L_271)
.L_271:
        /*0814*/ 	.word	0x00000100
        /*0818*/ 	.word	0x00000001
        /*081c*/ 	.word	0x00000001


	//----- nvinfo : EIATTR_CRS_STACK_SIZE
	.align		4
.L_272:
        /*0820*/ 	.byte	0x04, 0x1e
        /*0822*/ 	.short	(.L_274 - .L_273)
.L_273:
        /*0824*/ 	.word	0x00000000
.L_274:


//--------------------- .nv.info._ZN7cutlass13device_kernelIN5flash19enable_sm80_to_sm89INS1_16FlashAttnFwdSm80INS1_25CollectiveMainloopFwdSm80ILi8ELi1ELb0EN4cute5tupleIJNS5_1CILi128EEENS7_ILi32EEENS7_ILi256EEEEEELi256ENS_6half_tEfNS_4arch4Sm80ELb1ELb0ELb0ELb1ELb0ELb1ELb1ELb0EEENS1_21CollectiveEpilogueFwdINS6_IJS8_SA_S9_EEENS6_IJNS7_ILi1EEESI_SI_EEESC_SE_Li256ELb1ELb1ELb0ELb0EEENS1_19SingleTileSchedulerILb1ELb0ELb1ELi128EEEEEEEEEvNT_6ParamsE --------------------------
	.section	.nv.info._ZN7cutlass13device_kernelIN5flash19enable_sm80_to_sm89INS1_16FlashAttnFwdSm80INS1_25CollectiveMainloopFwdSm80ILi8ELi1ELb0EN4cute5tupleIJNS5_1CILi128EEENS7_ILi32EEENS7_ILi256EEEEEELi256ENS_6half_tEfNS_4arch4Sm80ELb1ELb0ELb0ELb1ELb0ELb1ELb1ELb0EEENS1_21CollectiveEpilogueFwdINS6_IJS8_SA_S9_EEENS6_IJNS7_ILi1EEESI_SI_EEESC_SE_Li256ELb1ELb1ELb0ELb0EEENS1_19SingleTileSchedulerILb1ELb0ELb1ELi128EEEEEEEEEvNT_6ParamsE,"",@"SHT_CUDA_INFO"
	.sectionflags	@""
	.align	4


	//----- nvinfo : EIATTR_CUDA_API_VERSION
	.align		4
        /*0000*/ 	.byte	0x04, 0x37
        /*0002*/ 	.short	(.L_276 - .L_275)
.L_275:
        /*0004*/ 	.word	0x00000082


	//----- nvinfo : EIATTR_SW2861232_WAR
	.align		4
.L_276:
        /*0008*/ 	.byte	0x01, 0x35
	.zero		2


	//----- nvinfo : EIATTR_PARAM_CBANK
	.align		4
        /*000c*/ 	.byte	0x04, 0x0a
        /*000e*/ 	.short	(.L_278 - .L_277)
	.align		4
.L_277:
        /*0010*/ 	.word	index@(.nv.constant0._ZN7cutlass13device_kernelIN5flash19enable_sm80_to_sm89INS1_16FlashAttnFwdSm80INS1_25CollectiveMainloopFwdSm80ILi8ELi1ELb0EN4cute5tupleIJNS5_1CILi128EEENS7_ILi32EEENS7_ILi256EEEEEELi256ENS_6half_tEfNS_4arch4Sm80ELb1ELb0ELb0ELb1ELb0ELb1ELb1ELb0EEENS1_21CollectiveEpilogueFwdINS6_IJS8_SA_S9_EEENS6_IJNS7_ILi1EEESI_SI_EEESC_SE_Li256ELb1ELb1ELb0ELb0EEENS1_19SingleTileSchedulerILb1ELb0ELb1ELi128EEEEEEEEEvNT_6ParamsE)
        /*0014*/ 	.short	0x0160
        /*0016*/ 	.short	0x0418


	//----- nvinfo : EIATTR_CBANK_PARAM_SIZE
	.align		4
.L_278:
        /*0018*/ 	.byte	0x03, 0x19
        /*001a*/ 	.short	0x0418


	//----- nvinfo : EIATTR_KPARAM_INFO
	.align		4
        /*001c*/ 	.byte	0x04, 0x17
        /*001e*/ 	.short	(.L_280 - .L_279)
.L_279:
        /*0020*/ 	.word	0x00000000
        /*0024*/ 	.short	0x0000
        /*0026*/ 	.short	0x0000
        /*0028*/ 	.byte	0x00, 0xf0, 0x61, 0x10


	//----- nvinfo : EIATTR_MAXREG_COUNT
	.align		4
.L_280:
        /*002c*/ 	.byte	0x03, 0x1b
        /*002e*/ 	.short	0x00ff


	//----- nvinfo : EIATTR_NUM_BARRIERS
	.align		4
        /*0030*/ 	.byte	0x02, 0x4c
        /*0032*/ 	.byte	0x02
	.zero		1


	//----- nvinfo : EIATTR_MERCURY_ISA_VERSION
	.align		4
        /*0034*/ 	.byte	0x03, 0x5f
        /*0036*/ 	.short	0x0000


	//----- nvinfo : EIATTR_COOP_GROUP_MASK_REGIDS
	.align		4
        /*0038*/ 	.byte	0x04, 0x29
        /*003a*/ 	.short	(.L_282 - .L_281)


	//   ....[0]....
.L_281:
        /*003c*/ 	.word	0xffffffff


	//   ....[1]....
        /*0040*/ 	.word	0xffffffff


	//   ....[2]....
        /*0044*/ 	.word	0xffffffff


	//   ....[3]....
        /*0048*/ 	.word	0xffffffff


	//   ....[4]....
        /*004c*/ 	.word	0xffffffff


	//   ....[5]....
        /*0050*/ 	.word	0xffffffff


	//   ....[6]....
        /*0054*/ 	.word	0xffffffff


	//   ....[7]....
        /*0058*/ 	.word	0xffffffff


	//   ....[8]....
        /*005c*/ 	.word	0xffffffff


	//   ....[9]....
        /*0060*/ 	.word	0xffffffff


	//   ....[10]....
        /*0064*/ 	.word	0xffffffff


	//   ....[11]....
        /*0068*/ 	.word	0xffffffff


	//   ....[12]....
        /*006c*/ 	.word	0xffffffff


	//   ....[13]....
        /*0070*/ 	.word	0xffffffff


	//   ....[14]....
        /*0074*/ 	.word	0xffffffff


	//   ....[15]....
        /*0078*/ 	.word	0xffffffff


	//   ....[16]....
        /*007c*/ 	.word	0xffffffff


	//   ....[17]....
        /*0080*/ 	.word	0xffffffff


	//   ....[18]....
        /*0084*/ 	.word	0xffffffff


	//   ....[19]....
        /*0088*/ 	.word	0xffffffff


	//   ....[20]....
        /*008c*/ 	.word	0xffffffff


	//   ....[21]....
        /*0090*/ 	.word	0xffffffff


	//   ....[22]....
        /*0094*/ 	.word	0xffffffff


	//   ....[23]....
        /*0098*/ 	.word	0xffffffff


	//   ....[24]....
        /*009c*/ 	.word	0xffffffff


	//   ....[25]....
        /*00a0*/ 	.word	0xffffffff


	//   ....[26]....
        /*00a4*/ 	.word	0xffffffff


	//   ....[27]....
        /*00a8*/ 	.word	0xffffffff


	//   ....[28]....
        /*00ac*/ 	.word	0xffffffff


	//   ....[29]....
        /*00b0*/ 	.word	0xffffffff


	//   ....[30]....
        /*00b4*/ 	.word	0xffffffff


	//   ....[31]....
        /*00b8*/ 	.word	0xffffffff


	//   ....[32]....
        /*00bc*/ 	.word	0xffffffff


	//   ....[33]....
        /*00c0*/ 	.word	0xffffffff


	//   ....[34]....
        /*00c4*/ 	.word	0xffffffff


	//   ....[35]....
        /*00c8*/ 	.word	0xffffffff


	//   ....[36]....
        /*00cc*/ 	.word	0xffffffff


	//   ....[37]....
        /*00d0*/ 	.word	0xffffffff


	//   ....[38]....
        /*00d4*/ 	.word	0xffffffff


	//   ....[39]....
        /*00d8*/ 	.word	0xffffffff


	//   ....[40]....
        /*00dc*/ 	.word	0xffffffff


	//   ....[41]....
        /*00e0*/ 	.word	0xffffffff


	//   ....[42]....
        /*00e4*/ 	.word	0xffffffff


	//   ....[43]....
        /*00e8*/ 	.word	0xffffffff


	//   ....[44]....
        /*00ec*/ 	.word	0xffffffff


	//   ....[45]....
        /*00f0*/ 	.word	0xffffffff


	//   ....[46]....
        /*00f4*/ 	.word	0xffffffff


	//   ....[47]....
        /*00f8*/ 	.word	0xffffffff


	//   ....[48]....
        /*00fc*/ 	.word	0xffffffff


	//   ....[49]....
        /*0100*/ 	.word	0xffffffff


	//   ....[50]....
        /*0104*/ 	.word	0xffffffff


	//   ....[51]....
        /*0108*/ 	.word	0xffffffff


	//   ....[52]....
        /*010c*/ 	.word	0xffffffff


	//   ....[53]....
        /*0110*/ 	.word	0xffffffff


	//   ....[54]....
        /*0114*/ 	.word	0xffffffff


	//   ....[55]....
        /*0118*/ 	.word	0xffffffff


	//   ....[56]....
        /*011c*/ 	.word	0xffffffff


	//   ....[57]....
        /*0120*/ 	.word	0xffffffff


	//   ....[58]....
        /*0124*/ 	.word	0xffffffff


	//   ....[59]....
        /*0128*/ 	.word	0xffffffff


	//   ....[60]....
        /*012c*/ 	.word	0xffffffff


	//   ....[61]....
        /*0130*/ 	.word	0xffffffff


	//   ....[62]....
        /*0134*/ 	.word	0xffffffff


	//   ....[63]....
        /*0138*/ 	.word	0xffffffff


	//   ....[64]....
        /*013c*/ 	.word	0xffffffff


	//   ....[65]....
        /*0140*/ 	.word	0xffffffff


	//   ....[66]....
        /*0144*/ 	.word	0xffffffff


	//   ....[67]....
        /*0148*/ 	.word	0xffffffff


	//   ....[68]....
        /*014c*/ 	.word	0xffffffff


	//   ....[69]....
        /*0150*/ 	.word	0xffffffff


	//   ....[70]....
        /*0154*/ 	.word	0xffffffff


	//   ....[71]....
        /*0158*/ 	.word	0xffffffff


	//   ....[72]....
        /*015c*/ 	.word	0xffffffff


	//   ....[73]....
        /*0160*/ 	.word	0xffffffff


	//   ....[74]....
        /*0164*/ 	.word	0xffffffff


	//   ....[75]....
        /*0168*/ 	.word	0xffffffff


	//   ....[76]....
        /*016c*/ 	.word	0xffffffff


	//   ....[77]....
        /*0170*/ 	.word	0xffffffff


	//   ....[78]....
        /*0174*/ 	.word	0xffffffff


	//   ....[79]....
        /*0178*/ 	.word	0xffffffff


	//   ....[80]....
        /*017c*/ 	.word	0xffffffff


	//----- nvinfo : EIATTR_COOP_GROUP_INSTR_OFFSETS
	.align		4
.L_282:
        /*0180*/ 	.byte	0x04, 0x28
        /*0182*/ 	.short	(.L_284 - .L_283)


	//   ....[0]....
.L_283:
        /*0184*/ 	.word	0x00000060


	//   ....[1]....
        /*0188*/ 	.word	0x00004d70


	//   ....[2]....
        /*018c*/ 	.word	0x00004db0


	//   ....[3]....
        /*0190*/ 	.word	0x00005330


	//   ....[4]....
        /*0194*/ 	.word	0x00005340


	//   ....[5]....
        /*0198*/ 	.word	0x00005540


	//   ....[6]....
        /*019c*/ 	.word	0x00005570


	//   ....[7]....
        /*01a0*/ 	.word	0x00005780


	//   ....[8]....
        /*01a4*/ 	.word	0x000057a0


	//   ....[9]....
        /*01a8*/ 	.word	0x00005e50


	//   ....[10]....
        /*01ac*/ 	.word	0x00005e70


	//   ....[11]....
        /*01b0*/ 	.word	0x00005e90


	//   ....[12]....
        /*01b4*/ 	.word	0x00005ea0


	//   ....[13]....
        /*01b8*/ 	.word	0x00006270


	//   ....[14]....
        /*01bc*/ 	.word	0x000062c0


	//   ....[15]....
        /*01c0*/ 	.word	0x00006300


	//   ....[16]....
        /*01c4*/ 	.word	0x00006340


	//   ....[17]....
        /*01c8*/ 	.word	0x00006680


	//   ....[18]....
        /*01cc*/ 	.word	0x00006720


	//   ....[19]....
        /*01d0*/ 	.word	0x000067a0


	//   ....[20]....
        /*01d4*/ 	.word	0x00006810


	//   ....[21]....
        /*01d8*/ 	.word	0x00006b80


	//   ....[22]....
        /*01dc*/ 	.word	0x00006be0


	//   ....[23]....
        /*01e0*/ 	.word	0x00006c20


	//   ....[24]....
        /*01e4*/ 	.word	0x00006c60


	//   ....[25]....
        /*01e8*/ 	.word	0x0000a330


	//   ....[26]....
        /*01ec*/ 	.word	0x0000a350


	//   ....[27]....
        /*01f0*/ 	.word	0x0000a370


	//   ....[28]....
        /*01f4*/ 	.word	0x0000a380


	//   ....[29]....
        /*01f8*/ 	.word	0x0000a580


	//   ....[30]....
        /*01fc*/ 	.word	0x0000a620


	//   ....[31]....
        /*0200*/ 	.word	0x0000a670


	//   ....[32]....
        /*0204*/ 	.word	0x0000a6e0


	//   ....[33]....
        /*0208*/ 	.word	0x0000a980


	//   ....[34]....
        /*020c*/ 	.word	0x0000aa20


	//   ....[35]....
        /*0210*/ 	.word	0x0000aaa0


	//   ....[36]....
        /*0214*/ 	.word	0x0000ab10


	//   ....[37]....
        /*0218*/ 	.word	0x0000ada0


	//   ....[38]....
        /*021c*/ 	.word	0x0000ae40


	//   ....[39]....
        /*0220*/ 	.word	0x0000ae90


	//   ....[40]....
        /*0224*/ 	.word	0x0000aee0


	//   ....[41]....
        /*0228*/ 	.word	0x0000f5e0


	//   ....[42]....
        /*022c*/ 	.word	0x0000f5f0


	//   ....[43]....
        /*0230*/ 	.word	0x0000f8e0


	//   ....[44]....
        /*0234*/ 	.word	0x0000f9e0


	//   ....[45]....
        /*0238*/ 	.word	0x0000fa00


	//   ....[46]....
        /*023c*/ 	.word	0x0000faa0


	//   ....[47]....
        /*0240*/ 	.word	0x00010ea0


	//   ....[48]....
        /*0244*/ 	.word	0x00010ed0


	//   ....[49]....
        /*0248*/ 	.word	0x00011140


	//   ....[50]....
        /*024c*/ 	.word	0x00011270


	//   ....[51]....
        /*0250*/ 	.word	0x00011290


	//   ....[52]....
        /*0254*/ 	.word	0x00011340


	//   ....[53]....
        /*0258*/ 	.word	0x00013050


	//   ....[54]....
        /*025c*/ 	.word	0x00013080


	//   ....[55]....
        /*0260*/ 	.word	0x000130a0


	//   ....[56]....
        /*0264*/ 	.word	0x000130c0


	//   ....[57]....
        /*0268*/ 	.word	0x000143f0


	//   ....[58]....
        /*026c*/ 	.word	0x00014420


	//   ....[59]....
        /*0270*/ 	.word	0x00014470


	//   ....[60]....
        /*0274*/ 	.word	0x00014480


	//   ....[61]....
        /*0278*/ 	.word	0x00015d60


	//   ....[62]....
        /*027c*/ 	.word	0x00015dc0


	//   ....[63]....
        /*0280*/ 	.word	0x00015e10


	//   ....[64]....
        /*0284*/ 	.word	0x00015e50


	//   ....[65]....
        /*0288*/ 	.word	0x00016070


	//   ....[66]....
        /*028c*/ 	.word	0x00016080


	//   ....[67]....
        /*0290*/ 	.word	0x00016280


	//   ....[68]....
        /*0294*/ 	.word	0x000162b0


	//   ....[69]....
        /*0298*/ 	.word	0x00016470


	//   ....[70]....
        /*029c*/ 	.word	0x000164a0


	//   ....[71]....
        /*02a0*/ 	.word	0x00016660


	//   ....[72]....
        /*02a4*/ 	.word	0x00016680


	//   ....[73]....
        /*02a8*/ 	.word	0x00016ee0


	//   ....[74]....
        /*02ac*/ 	.word	0x00016f00


	//   ....[75]....
        /*02b0*/ 	.word	0x00017090


	//   ....[76]....
        /*02b4*/ 	.word	0x000170c0


	//   ....[77]....
        /*02b8*/ 	.word	0x00017250


	//   ....[78]....
        /*02bc*/ 	.word	0x00017280


	//   ....[79]....
        /*02c0*/ 	.word	0x00017410


	//   ....[80]....
        /*02c4*/ 	.word	0x00017430


	//----- nvinfo : EIATTR_EXIT_INSTR_OFFSETS
	.align		4
.L_284:
        /*02c8*/ 	.byte	0x04, 0x1c
        /*02ca*/ 	.short	(.L_286 - .L_285)


	//   ....[0]....
.L_285:
        /*02cc*/ 	.word	0x00000330


	//   ....[1]....
        /*02d0*/ 	.word	0x00016690


	//   ....[2]....
        /*02d4*/ 	.word	0x000167d0


	//   ....[3]....
        /*02d8*/ 	.word	0x00016830


	//   ....[4]....
        /*02dc*/ 	.word	0x00017440


	//   ....[5]....
        /*02e0*/ 	.word	0x00017550


	//   ....[6]....
        /*02e4*/ 	.word	0x000175b0


	//----- nvinfo : EIATTR_CTAIDZ_USED
	.align		4
.L_286:
        /*02e8*/ 	.byte	0x01, 0x04
	.zero		2


	//----- nvinfo : EIATTR_MAX_THREADS
	.align		4
        /*02ec*/ 	.byte	0x04, 0x05
        /*02ee*/ 	.short	(.L_288 - .L_287)
.L_287:
        /*02f0*/ 	.word	0x00000100
        /*02f4*/ 	.word	0x00000001
        /*02f8*/ 	.word	0x00000001


	//----- nvinfo : EIATTR_CRS_STACK_SIZE
	.align		4
.L_288:
        /*02fc*/ 	.byte	0x04, 0x1e
        /*02fe*/ 	.short	(.L_290 - .L_289)
.L_289:
        /*0300*/ 	.word	0x00000000
.L_290:


//--------------------- .nv.info._ZN7cutlass13device_kernelIN5flash19enable_sm80_to_sm89INS1_16FlashAttnFwdSm80INS1_25CollectiveMainloopFwdSm80ILi8ELi1ELb0EN4cute5tupleIJNS5_1CILi128EEENS7_ILi96EEENS7_ILi256EEEEEELi256ENS_6half_tEfNS_4arch4Sm80ELb0ELb0ELb0ELb0ELb0ELb0ELb1ELb0EEENS1_21CollectiveEpilogueFwdINS6_IJS8_SA_S9_EEENS6_IJNS7_ILi1EEESI_SI_EEESC_SE_Li256ELb0ELb1ELb0ELb0EEENS1_19SingleTileSchedulerILb0ELb0ELb1ELi128EEEEEEEEEvNT_6ParamsE --------------------------
	.section	.nv.info._ZN7cutlass13device_kernelIN5flash19enable_sm80_to_sm89INS1_16FlashAttnFwdSm80INS1_25CollectiveMainloopFwdSm80ILi8ELi1ELb0EN4cute5tupleIJNS5_1CILi128EEENS7_ILi96EEENS7_ILi256EEEEEELi256ENS_6half_tEfNS_4arch4Sm80ELb0ELb0ELb0ELb0ELb0ELb0ELb1ELb0EEENS1_21CollectiveEpilogueFwdINS6_IJS8_SA_S9_EEENS6_IJNS7_ILi1EEESI_SI_EEESC_SE_Li256ELb0ELb1ELb0ELb0EEENS1_19SingleTileSchedulerILb0ELb0ELb1ELi128EEEEEEEEEvNT_6ParamsE,"",@"SHT_CUDA_INFO"
	.sectionflags	@""
	.align	4


	//----- nvinfo : EIATTR_CUDA_API_VERSION
	.align		4
        /*0000*/ 	.byte	0x04, 0x37
        /*0002*/ 	.short	(.L_292 - .L_291)
.L_291:
        /*0004*/ 	.word	0x00000082


	//----- nvinfo : EIATTR_SW2861232_WAR
	.align		4
.L_292:
        /*0008*/ 	.byte	0x01, 0x35
	.zero		2


	//----- nvinfo : EIATTR_PARAM_CBANK
	.align		4
        /*000c*/ 	.byte	0x04, 0x0a
        /*000e*/ 	.short	(.L_294 - .L_293)
	.align		4
.L_293:
        /*0010*/ 	.word	index@(.nv.constant0._ZN7cutlass13device_kernelIN5flash19enable_sm80_to_sm89INS1_16FlashAttnFwdSm80INS1_25CollectiveMainloopFwdSm80ILi8ELi1ELb0EN4cute5tupleIJNS5_1CILi128EEENS7_ILi96EEENS7_ILi256EEEEEELi256ENS_6half_tEfNS_4arch4Sm80ELb0ELb0ELb0ELb0ELb0ELb0ELb1ELb0EEENS1_21CollectiveEpilogueFwdINS6_IJS8_SA_S9_EEENS6_IJNS7_ILi1EEESI_SI_EEESC_SE_Li256ELb0ELb1ELb0ELb0EEENS1_19SingleTileSchedulerILb0ELb0ELb1ELi128EEEEEEEEEvNT_6ParamsE)
        /*0014*/ 	.short	0x0160
        /*0016*/ 	.short	0x0418


	//----- nvinfo : EIATTR_CBANK_PARAM_SIZE
	.align		4
.L_294:
        /*0018*/ 	.byte	0x03, 0x19
        /*001a*/ 	.short	0x0418


	//----- nvinfo : EIATTR_KPARAM_INFO
	.align		4
        /*001c*/ 	.byte	0x04, 0x17
        /*001e*/ 	.short	(.L_296 - .L_295)
.L_295:
        /*0020*/ 	.word	0x00000000
        /*0024*/ 	.short	0x0000
        /*0026*/ 	.short	0x0000
        /*0028*/ 	.byte	0x00, 0xf0, 0x61, 0x10


	//----- nvinfo : EIATTR_MAXREG_COUNT
	.align		4
.L_296:
        /*002c*/ 	.byte	0x03, 0x1b
        /*002e*/ 	.short	0x00ff


	//----- nvinfo : EIATTR_NUM_BARRIERS
	.align		4
        /*0030*/ 	.byte	0x02, 0x4c
        /*0032*/ 	.byte	0x02
	.zero		1


	//----- nvinfo : EIATTR_ANNOTATIONS
	.align		4
        /*0034*/ 	.byte	0x04, 0x55
        /*0036*/ 	.short	(.L_298 - .L_297)


	//   ....[0]....
.L_297:
        /* <DEDUP_REMOVED lines=23> */


	//----- nvinfo : EIATTR_MERCURY_ISA_VERSION
	.align		4
.L_298:
        /*0198*/ 	.byte	0x03, 0x5f
        /*019a*/ 	.short	0x0000


	//----- nvinfo : EIATTR_COOP_GROUP_MASK_REGIDS
	.align		4
        /*019c*/ 	.byte	0x04, 0x29
        /*019e*/ 	.short	(.L_300 - .L_299)


	//   ....[0]....
.L_299:
        /*01a0*/ 	.word	0xffffffff


	//   ....[1]....
        /*01a4*/ 	.word	0xffffffff


	//   ....[2]....
        /*01a8*/ 	.word	0xffffffff


	//   ....[3]....
        /*01ac*/ 	.word	0xffffffff


	//   ....[4]....
        /*01b0*/ 	.word	0xffffffff


	//   ....[5]....
        /*01b4*/ 	.word	0xffffffff


	//   ....[6]....
        /*01b8*/ 	.word	0xffffffff


	//   ....[7]....
        /*01bc*/ 	.word	0xffffffff


	//   ....[8]....
        /*01c0*/ 	.word	0xffffffff


	//   ....[9]....
        /*01c4*/ 	.word	0xffffffff


	//   ....[10]....
        /*01c8*/ 	.word	0xffffffff


	//   ....[11]....
        /*01cc*/ 	.word	0xffffffff


	//   ....[12]....
        /*01d0*/ 	.word	0xffffffff


	//   ....[13]....
        /*01d4*/ 	.word	0xffffffff


	//   ....[14]....
        /*01d8*/ 	.word	0xffffffff


	//   ....[15]....
        /*01dc*/ 	.word	0xffffffff


	//   ....[16]....
        /*01e0*/ 	.word	0xffffffff


	//   ....[17]....
        /*01e4*/ 	.word	0xffffffff


	//   ....[18]....
        /*01e8*/ 	.word	0xffffffff


	//   ....[19]....
        /*01ec*/ 	.word	0xffffffff


	//   ....[20]....
        /*01f0*/ 	.word	0xffffffff


	//   ....[21]....
        /*01f4*/ 	.word	0xffffffff


	//   ....[22]....
        /*01f8*/ 	.word	0xffffffff


	//   ....[23]....
        /*01fc*/ 	.word	0xffffffff


	//   ....[24]....
        /*0200*/ 	.word	0xffffffff


	//   ....[25]....
        /*0204*/ 	.word	0xffffffff


	//   ....[26]....
        /*0208*/ 	.word	0xffffffff


	//   ....[27]....
        /*020c*/ 	.word	0xffffffff


	//   ....[28]....
        /*0210*/ 	.word	0xffffffff


	//   ....[29]....
        /*0214*/ 	.word	0xffffffff


	//   ....[30]....
        /*0218*/ 	.word	0xffffffff


	//   ....[31]....
        /*021c*/ 	.word	0xffffffff


	//----- nvinfo : EIATTR_COOP_GROUP_INSTR_OFFSETS
	.align		4
.L_300:
        /*0220*/ 	.byte	0x04, 0x28
        /*0222*/ 	.short	(.L_302 - .L_301)


	//   ....[0]....
.L_301:
        /*0224*/ 	.word	0x000003f0


	//   ....[1]....
        /*0228*/ 	.word	0x00000420


	//   ....[2]....
        /*022c*/ 	.word	0x00000450


	//   ....[3]....
        /*0230*/ 	.word	0x00000480


	//   ....[4]....
        /*0234*/ 	.word	0x00000730


	//   ....[5]....
        /*0238*/ 	.word	0x00000770


	//   ....[6]....
        /*023c*/ 	.word	0x00000940


	//   ....[7]....
        /*0240*/ 	.word	0x00000a10


	//   ....[8]....
        /*0244*/ 	.word	0x00003760


	//   ....[9]....
        /*0248*/ 	.word	0x00003830


	//   ....[10]....
        /*024c*/ 	.word	0x00003880


	//   ....[11]....
        /*0250*/ 	.word	0x00003900


	//   ....[12]....
        /*0254*/ 	.word	0x000082f0


	//   ....[13]....
        /*0258*/ 	.word	0x00008320


	//   ....[14]....
        /*025c*/ 	.word	0x00008340


	//   ....[15]....
        /*0260*/ 	.word	0x00008360


	//   ....[16]....
        /*0264*/ 	.word	0x0000acb0


	//   ....[17]....
        /*0268*/ 	.word	0x0000acc0


	//   ....[18]....
        /*026c*/ 	.word	0x0000ad10


	//   ....[19]....
        /*0270*/ 	.word	0x0000ad30


	//   ....[20]....
        /*0274*/ 	.word	0x0000c530


	//   ....[21]....
        /*0278*/ 	.word	0x0000c540


	//   ....[22]....
        /*027c*/ 	.word	0x0000c560


	//   ....[23]....
        /*0280*/ 	.word	0x0000c570


	//   ....[24]....
        /*0284*/ 	.word	0x0000c6a0


	//   ....[25]....
        /*0288*/ 	.word	0x0000c6c0


	//   ....[26]....
        /*028c*/ 	.word	0x0000c890


	//   ....[27]....
        /*0290*/ 	.word	0x0000c8c0


	//   ....[28]....
        /*0294*/ 	.word	0x0000ca50


	//   ....[29]....
        /*0298*/ 	.word	0x0000ca80


	//   ....[30]....
        /*029c*/ 	.word	0x0000cc10


	//   ....[31]....
        /*02a0*/ 	.word	0x0000cc30


	//----- nvinfo : EIATTR_EXIT_INSTR_OFFSETS
	.align		4
.L_302:
        /*02a4*/ 	.byte	0x04, 0x1c
        /*02a6*/ 	.short	(.L_304 - .L_303)


	//   ....[0]....
.L_303:
        /*02a8*/ 	.word	0x00000040


	//   ....[1]....
        /*02ac*/ 	.word	0x0000cc40


	//   ....[2]....
        /*02b0*/ 	.word	0x0000cd50


	//   ....[3]....
        /*02b4*/ 	.word	0x0000cdb0


	//----- nvinfo : EIATTR_CTAIDZ_USED
	.align		4
.L_304:
        /*02b8*/ 	.byte	0x01, 0x04
	.zero		2


	//----- nvinfo : EIATTR_MAX_THREADS
	.align		4
        /*02bc*/ 	.byte	0x04, 0x05
        /*02be*/ 	.short	(.L_306 - .L_305)
.L_305:
        /*02c0*/ 	.word	0x00000100
        /*02c4*/ 	.word	0x00000001
        /*02c8*/ 	.word	0x00000001


	//----- nvinfo : EIATTR_CRS_STACK_SIZE
	.align		4
.L_306:
        /*02cc*/ 	.byte	0x04, 0x1e
        /*02ce*/ 	.short	(.L_308 - .L_307)
.L_307:
        /*02d0*/ 	.word	0x00000000
.L_308:


//--------------------- .nv.info._ZN7cutlass13device_kernelIN5flash19enable_sm80_to_sm89INS1_16FlashAttnFwdSm80INS1_25CollectiveMainloopFwdSm80ILi8ELi1ELb0EN4cute5tupleIJNS5_1CILi128EEENS7_ILi96EEENS7_ILi256EEEEEELi256ENS_6half_tEfNS_4arch4Sm80ELb0ELb0ELb0ELb1ELb0ELb0ELb1ELb0EEENS1_21CollectiveEpilogueFwdINS6_IJS8_SA_S9_EEENS6_IJNS7_ILi1EEESI_SI_EEESC_SE_Li256ELb1ELb1ELb0ELb0EEENS1_19SingleTileSchedulerILb1ELb0ELb1ELi128EEEEEEEEEvNT_6ParamsE --------------------------
	.section	.nv.info._ZN7cutlass13device_kernelIN5flash19enable_sm80_to_sm89INS1_16FlashAttnFwdSm80INS1_25CollectiveMainloopFwdSm80ILi8ELi1ELb0EN4cute5tupleIJNS5_1CILi128EEENS7_ILi96EEENS7_ILi256EEEEEELi256ENS_6half_tEfNS_4arch4Sm80ELb0ELb0ELb0ELb1ELb0ELb0ELb1ELb0EEENS1_21CollectiveEpilogueFwdINS6_IJS8_SA_S9_EEENS6_IJNS7_ILi1EEESI_SI_EEESC_SE_Li256ELb1ELb1ELb0ELb0EEENS1_19SingleTileSchedulerILb1ELb0ELb1ELi128EEEEEEEEEvNT_6ParamsE,"",@"SHT_CUDA_INFO"
	.sectionflags	@""
	.align	4


	//----- nvinfo : EIATTR_CUDA_API_VERSION
	.align		4
        /*0000*/ 	.byte	0x04, 0x37
        /*0002*/ 	.short	(.L_310 - .L_309)
.L_309:
        /*0004*/ 	.word	0x00000082


	//----- nvinfo : EIATTR_SW2861232_WAR
	.align		4
.L_310:
        /*0008*/ 	.byte	0x01, 0x35
	.zero		2


	//----- nvinfo : EIATTR_PARAM_CBANK
	.align		4
        /*000c*/ 	.byte	0x04, 0x0a
        /*000e*/ 	.short	(.L_312 - .L_311)
	.align		4
.L_311:
        /*0010*/ 	.word	index@(.nv.constant0._ZN7cutlass13device_kernelIN5flash19enable_sm80_to_sm89INS1_16FlashAttnFwdSm80INS1_25CollectiveMainloopFwdSm80ILi8ELi1ELb0EN4cute5tupleIJNS5_1CILi128EEENS7_ILi96EEENS7_ILi256EEEEEELi256ENS_6half_tEfNS_4arch4Sm80ELb0ELb0ELb0ELb1ELb0ELb0ELb1ELb0EEENS1_21CollectiveEpilogueFwdINS6_IJS8_SA_S9_EEENS6_IJNS7_ILi1EEESI_SI_EEESC_SE_Li256ELb1ELb1ELb0ELb0EEENS1_19SingleTileSchedulerILb1ELb0ELb1ELi128EEEEEEEEEvNT_6ParamsE)
        /*0014*/ 	.short	0x0160
        /*0016*/ 	.short	0x0418


	//----- nvinfo : EIATTR_CBANK_PARAM_SIZE
	.align		4
.L_312:
        /*0018*/ 	.byte	0x03, 0x19
        /*001a*/ 	.short	0x0418


	//----- nvinfo : EIATTR_KPARAM_INFO
	.align		4
        /*001c*/ 	.byte	0x04, 0x17
        /*001e*/ 	.short	(.L_314 - .L_313)
.L_313:
        /*0020*/ 	.word	0x00000000
        /*0024*/ 	.short	0x0000
        /*0026*/ 	.short	0x0000
        /*0028*/ 	.byte	0x00, 0xf0, 0x61, 0x10


	//----- nvinfo : EIATTR_MAXREG_COUNT
	.align		4
.L_314:
        /*002c*/ 	.byte	0x03, 0x1b
        /*002e*/ 	.short	0x00ff


	//----- nvinfo : EIATTR_NUM_BARRIERS
	.align		4
        /*0030*/ 	.byte	0x02, 0x4c
        /*0032*/ 	.byte	0x02
	.zero		1


	//----- nvinfo : EIATTR_ANNOTATIONS
	.align		4
        /*0034*/ 	.byte	0x04, 0x55
        /*0036*/ 	.short	(.L_316 - .L_315)


	//   ....[0]....
.L_315:
        /* <DEDUP_REMOVED lines=21> */


	//----- nvinfo : EIATTR_MERCURY_ISA_VERSION
	.align		4
.L_316:
        /*0170*/ 	.byte	0x03, 0x5f
        /*0172*/ 	.short	0x0000


	//----- nvinfo : EIATTR_COOP_GROUP_MASK_REGIDS
	.align		4
        /*0174*/ 	.byte	0x04, 0x29
        /*0176*/ 	.short	(.L_318 - .L_317)


	//   ....[0]....
.L_317:
        /*0178*/ 	.word	0xffffffff


	//   ....[1]....
        /*017c*/ 	.word	0xffffffff


	//   ....[2]....
        /*0180*/ 	.word	0xffffffff


	//   ....[3]....
        /*0184*/ 	.word	0xffffffff


	//   ....[4]....
        /*0188*/ 	.word	0xffffffff


	//   ....[5]....
        /*018c*/ 	.word	0xffffffff


	//   ....[6]....
        /*0190*/ 	.word	0xffffffff


	//   ....[7]....
        /*0194*/ 	.word	0xffffffff


	//   ....[8]....
        /*0198*/ 	.word	0xffffffff


	//   ....[9]....
        /*019c*/ 	.word	0xffffffff


	//   ....[10]....
        /*01a0*/ 	.word	0xffffffff


	//   ....[11]....
        /*01a4*/ 	.word	0xffffffff


	//   ....[12]....
        /*01a8*/ 	.word	0xffffffff


	//   ....[13]....
        /*01ac*/ 	.word	0xffffffff


	//   ....[14]....
        /*01b0*/ 	.word	0xffffffff


	//   ....[15]....
        /*01b4*/ 	.word	0xffffffff


	//   ....[16]....
        /*01b8*/ 	.word	0xffffffff


	//   ....[17]....
        /*01bc*/ 	.word	0xffffffff


	//   ....[18]....
        /*01c0*/ 	.word	0xffffffff


	//   ....[19]....
        /*01c4*/ 	.word	0xffffffff


	//   ....[20]....
        /*01c8*/ 	.word	0xffffffff


	//   ....[21]....
        /*01cc*/ 	.word	0xffffffff


	//   ....[22]....
        /*01d0*/ 	.word	0xffffffff


	//   ....[23]....
        /*01d4*/ 	.word	0xffffffff


	//   ....[24]....
        /*01d8*/ 	.word	0xffffffff


	//   ....[25]....
        /*01dc*/ 	.word	0xffffffff


	//   ....[26]....
        /*01e0*/ 	.word	0xffffffff


	//   ....[27]....
        /*01e4*/ 	.word	0xffffffff


	//   ....[28]....
        /*01e8*/ 	.word	0xffffffff


	//   ....[29]....
        /*01ec*/ 	.word	0xffffffff


	//   ....[30]....
        /*01f0*/ 	.word	0xffffffff


	//   ....[31]....
        /*01f4*/ 	.word	0xffffffff


	//   ....[32]....
        /*01f8*/ 	.word	0xffffffff


	//   ....[33]....
        /*01fc*/ 	.word	0xffffffff


	//   ....[34]....
        /*0200*/ 	.word	0xffffffff


	//   ....[35]....
        /*0204*/ 	.word	0xffffffff


	//   ....[36]....
        /*0208*/ 	.word	0xffffffff


	//   ....[37]....
        /*020c*/ 	.word	0xffffffff


	//   ....[38]....
        /*0210*/ 	.word	0xffffffff


	//   ....[39]....
        /*0214*/ 	.word	0xffffffff


	//   ....[40]....
        /*0218*/ 	.word	0xffffffff


	//----- nvinfo : EIATTR_COOP_GROUP_INSTR_OFFSETS
	.align		4
.L_318:
        /*021c*/ 	.byte	0x04, 0x28
        /*021e*/ 	.short	(.L_320 - .L_319)


	//   ....[0]....
.L_319:
        /*0220*/ 	.word	0x00000090


	//   ....[1]....
        /*0224*/ 	.word	0x000010a0


	//   ....[2]....
        /*0228*/ 	.word	0x000010e0


	//   ....[3]....
        /*022c*/ 	.word	0x000014f0


	//   ....[4]....
        /*0230*/ 	.word	0x00001530


	//   ....[5]....
        /*0234*/ 	.word	0x000017d0


	//   ....[6]....
        /*0238*/ 	.word	0x00001800


	//   ....[7]....
        /*023c*/ 	.word	0x000019e0


	//   ....[8]....
        /*0240*/ 	.word	0x00001a20


	//   ....[9]....
        /*0244*/ 	.word	0x000044c0


	//   ....[10]....
        /*0248*/ 	.word	0x00004590


	//   ....[11]....
        /*024c*/ 	.word	0x000045a0


	//   ....[12]....
        /*0250*/ 	.word	0x000045f0


	//   ....[13]....
        /*0254*/ 	.word	0x000097a0


	//   ....[14]....
        /*0258*/ 	.word	0x000097d0


	//   ....[15]....
        /*025c*/ 	.word	0x000097f0


	//   ....[16]....
        /*0260*/ 	.word	0x00009810


	//   ....[17]....
        /*0264*/ 	.word	0x0000c0b0


	//   ....[18]....
        /*0268*/ 	.word	0x0000c0c0


	//   ....[19]....
        /*026c*/ 	.word	0x0000c0f0


	//   ....[20]....
        /*0270*/ 	.word	0x0000c110


	//   ....[21]....
        /*0274*/ 	.word	0x0000daa0


	//   ....[22]....
        /*0278*/ 	.word	0x0000dad0


	//   ....[23]....
        /*027c*/ 	.word	0x0000daf0


	//   ....[24]....
        /*0280*/ 	.word	0x0000db00


	//   ....[25]....
        /*0284*/ 	.word	0x0000dd20


	//   ....[26]....
        /*0288*/ 	.word	0x0000dd30


	//   ....[27]....
        /*028c*/ 	.word	0x0000df30


	//   ....[28]....
        /*0290*/ 	.word	0x0000df60


	//   ....[29]....
        /*0294*/ 	.word	0x0000e120


	//   ....[30]....
        /*0298*/ 	.word	0x0000e150


	//   ....[31]....
        /*029c*/ 	.word	0x0000e310


	//   ....[32]....
        /*02a0*/ 	.word	0x0000e330


	//   ....[33]....
        /*02a4*/ 	.word	0x0000eba0


	//   ....[34]....
        /*02a8*/ 	.word	0x0000ebc0


	//   ....[35]....
        /*02ac*/ 	.word	0x0000ed80


	//   ....[36]....
        /*02b0*/ 	.word	0x0000edb0


	//   ....[37]....
        /*02b4*/ 	.word	0x0000ef40


	//   ....[38]....
        /*02b8*/ 	.word	0x0000ef70


	//   ....[39]....
        /*02bc*/ 	.word	0x0000f100


	//   ....[40]....
        /*02c0*/ 	.word	0x0000f120


	//----- nvinfo : EIATTR_EXIT_INSTR_OFFSETS
	.align		4
.L_320:
        /*02c4*/ 	.byte	0x04, 0x1c
        /*02c6*/ 	.short	(.L_322 - .L_321)


	//   ....[0]....
.L_321:
        /*02c8*/ 	.word	0x00000350


	//   ....[1]....
        /*02cc*/ 	.word	0x0000e340


	//   ....[2]....
        /*02d0*/ 	.word	0x0000e480


	//   ....[3]....
        /*02d4*/ 	.word	0x0000e4e0


	//   ....[4]....
        /*02d8*/ 	.word	0x0000f130


	//   ....[5]....
        /*02dc*/ 	.word	0x0000f240


	//   ....[6]....
        /*02e0*/ 	.word	0x0000f2a0


	//----- nvinfo : EIATTR_CTAIDZ_USED
	.align		4
.L_322:
        /*02e4*/ 	.byte	0x01, 0x04
	.zero		2


	//----- nvinfo : EIATTR_MAX_THREADS
	.align		4
        /*02e8*/ 	.byte	0x04, 0x05
        /*02ea*/ 	.short	(.L_324 - .L_323)
.L_323:
        /*02ec*/ 	.word	0x00000100
        /*02f0*/ 	.word	0x00000001
        /*02f4*/ 	.word	0x00000001


	//----- nvinfo : EIATTR_CRS_STACK_SIZE
	.align		4
.L_324:
        /*02f8*/ 	.byte	0x04, 0x1e
        /*02fa*/ 	.short	(.L_326 - .L_325)
.L_325:
        /*02fc*/ 	.word	0x00000000
.L_326:


//--------------------- .nv.info._ZN7cutlass13device_kernelIN5flash19enable_sm80_to_sm89INS1_16FlashAttnFwdSm80INS1_25CollectiveMainloopFwdSm80ILi8ELi1ELb0EN4cute5tupleIJNS5_1CILi128EEENS7_ILi48EEENS7_ILi256EEEEEELi256ENS_6half_tEfNS_4arch4Sm80ELb0ELb0ELb0ELb1ELb0ELb1ELb1ELb0EEENS1_21CollectiveEpilogueFwdINS6_IJS8_SA_S9_EEENS6_IJNS7_ILi1EEESI_SI_EEESC_SE_Li256ELb1ELb1ELb0ELb0EEENS1_19SingleTileSchedulerILb1ELb0ELb1ELi128EEEEEEEEEvNT_6ParamsE --------------------------
	.section	.nv.info._ZN7cutlass13device_kernelIN5flash19enable_sm80_to_sm89INS1_16FlashAttnFwdSm80INS1_25CollectiveMainloopFwdSm80ILi8ELi1ELb0EN4cute5tupleIJNS5_1CILi128EEENS7_ILi48EEENS7_ILi256EEEEEELi256ENS_6half_tEfNS_4arch4Sm80ELb0ELb0ELb0ELb1ELb0ELb1ELb1ELb0EEENS1_21CollectiveEpilogueFwdINS6_IJS8_SA_S9_EEENS6_IJNS7_ILi1EEESI_SI_EEESC_SE_Li256ELb1ELb1ELb0ELb0EEENS1_19SingleTileSchedulerILb1ELb0ELb1ELi128EEEEEEEEEvNT_6ParamsE,"",@"SHT_CUDA_INFO"
	.sectionflags	@""
	.align	4


	//----- nvinfo : EIATTR_CUDA_API_VERSION
	.align		4
        /*0000*/ 	.byte	0x04, 0x37
        /*0002*/ 	.short	(.L_328 - .L_327)
.L_327:
        /*0004*/ 	.word	0x00000082


	//----- nvinfo : EIATTR_SW2861232_WAR
	.align		4
.L_328:
        /*0008*/ 	.byte	0x01, 0x35
	.zero		2


	//----- nvinfo : EIATTR_PARAM_CBANK
	.align		4
        /*000c*/ 	.byte	0x04, 0x0a
        /*000e*/ 	.short	(.L_330 - .L_329)
	.align		4
.L_329:
        /*0010*/ 	.word	index@(.nv.constant0._ZN7cutlass13device_kernelIN5flash19enable_sm80_to_sm89INS1_16FlashAttnFwdSm80INS1_25CollectiveMainloopFwdSm80ILi8ELi1ELb0EN4cute5tupleIJNS5_1CILi128EEENS7_ILi48EEENS7_ILi256EEEEEELi256ENS_6half_tEfNS_4arch4Sm80ELb0ELb0ELb0ELb1ELb0ELb1ELb1ELb0EEENS1_21CollectiveEpilogueFwdINS6_IJS8_SA_S9_EEENS6_IJNS7_ILi1EEESI_SI_EEESC_SE_Li256ELb1ELb1ELb0ELb0EEENS1_19SingleTileSchedulerILb1ELb0ELb1ELi128EEEEEEEEEvNT_6ParamsE)
        /*0014*/ 	.short	0x0160
        /*0016*/ 	.short	0x0418


	//----- nvinfo : EIATTR_CBANK_PARAM_SIZE
	.align		4
.L_330:
        /*0018*/ 	.byte	0x03, 0x19
        /*001a*/ 	.short	0x0418


	//----- nvinfo : EIATTR_KPARAM_INFO
	.align		4
        /*001c*/ 	.byte	0x04, 0x17
        /*001e*/ 	.short	(.L_332 - .L_331)
.L_331:
        /*0020*/ 	.word	0x00000000
        /*0024*/ 	.short	0x0000
        /*0026*/ 	.short	0x0000
        /*0028*/ 	.byte	0x00, 0xf0, 0x61, 0x10


	//----- nvinfo : EIATTR_MAXREG_COUNT
	.align		4
.L_332:
        /*002c*/ 	.byte	0x03, 0x1b
        /*002e*/ 	.short	0x00ff


	//----- nvinfo : EIATTR_NUM_BARRIERS
	.align		4
        /*0030*/ 	.byte	0x02, 0x4c
        /*0032*/ 	.byte	0x02
	.zero		1


	//----- nvinfo : EIATTR_MERCURY_ISA_VERSION
	.align		4
        /*0034*/ 	.byte	0x03, 0x5f
        /*0036*/ 	.short	0x0000


	//----- nvinfo : EIATTR_INT_WARP_WIDE_INSTR_OFFSETS
	.align		4
        /*0038*/ 	.byte	0x04, 0x31
        /*003a*/ 	.short	(.L_334 - .L_333)


	//   ....[0]....
.L_333:
        /*003c*/ 	.word	0x00011be0


	//----- nvinfo : EIATTR_COOP_GROUP_MASK_REGIDS
	.align		4
.L_334:
        /*0040*/ 	.byte	0x04, 0x29
        /*0042*/ 	.short	(.L_336 - .L_335)


	//   ....[0]....
.L_335:
        /*0044*/ 	.word	0xffffffff


	//   ....[1]....
        /*0048*/ 	.word	0xffffffff


	//   ....[2]....
        /*004c*/ 	.word	0xffffffff


	//   ....[3]....
        /*0050*/ 	.word	0xffffffff


	//   ....[4]....
        /*0054*/ 	.word	0xffffffff


	//   ....[5]....
        /*0058*/ 	.word	0xffffffff


	//   ....[6]....
        /*005c*/ 	.word	0xffffffff


	//   ....[7]....
        /*0060*/ 	.word	0xffffffff


	//   ....[8]....
        /*0064*/ 	.word	0xffffffff


	//   ....[9]....
        /*0068*/ 	.word	0xffffffff


	//   ....[10]....
        /*006c*/ 	.word	0xffffffff


	//   ....[11]....
        /*0070*/ 	.word	0xffffffff


	//   ....[12]....
        /*0074*/ 	.word	0xffffffff


	//   ....[13]....
        /*0078*/ 	.word	0xffffffff


	//   ....[14]....
        /*007c*/ 	.word	0xffffffff


	//   ....[15]....
        /*0080*/ 	.word	0xffffffff


	//   ....[16]....
        /*0084*/ 	.word	0xffffffff


	//   ....[17]....
        /*0088*/ 	.word	0xffffffff


	//   ....[18]....
        /*008c*/ 	.word	0xffffffff


	//   ....[19]....
        /*0090*/ 	.word	0xffffffff


	//   ....[20]....
        /*0094*/ 	.word	0xffffffff


	//   ....[21]....
        /*0098*/ 	.word	0xffffffff


	//   ....[22]....
        /*009c*/ 	.word	0xffffffff


	//   ....[23]....
        /*00a0*/ 	.word	0xffffffff


	//   ....[24]....
        /*00a4*/ 	.word	0xffffffff


	//   ....[25]....
        /*00a8*/ 	.word	0xffffffff


	//   ....[26]....
        /*00ac*/ 	.word	0xffffffff


	//   ....[27]....
        /*00b0*/ 	.word	0xffffffff


	//   ....[28]....
        /*00b4*/ 	.word	0xffffffff


	//   ....[29]....
        /*00b8*/ 	.word	0xffffffff


	//   ....[30]....
        /*00bc*/ 	.word	0xffffffff


	//   ....[31]....
        /*00c0*/ 	.word	0xffffffff


	//   ....[32]....
        /*00c4*/ 	.word	0xffffffff


	//   ....[33]....
        /*00c8*/ 	.word	0xffffffff


	//   ....[34]....
        /*00cc*/ 	.word	0xffffffff


	//   ....[35]....
        /*00d0*/ 	.word	0xffffffff


	//   ....[36]....
        /*00d4*/ 	.word	0xffffffff


	//   ....[37]....
        /*00d8*/ 	.word	0xffffffff


	//   ....[38]....
        /*00dc*/ 	.word	0xffffffff


	//   ....[39]....
        /*00e0*/ 	.word	0xffffffff


	//   ....[40]....
        /*00e4*/ 	.word	0xffffffff


	//----- nvinfo : EIATTR_COOP_GROUP_INSTR_OFFSETS
	.align		4
.L_336:
        /*00e8*/ 	.byte	0x04, 0x28
        /*00ea*/ 	.short	(.L_338 - .L_337)


	//   ....[0]....
.L_337:
        /*00ec*/ 	.word	0x00000080


	//   ....[1]....
        /*00f0*/ 	.word	0x00007940


	//   ....[2]....
        /*00f4*/ 	.word	0x00007970


	//   ....[3]....
        /*00f8*/ 	.word	0x00007e80


	//   ....[4]....
        /*00fc*/ 	.word	0x00007f90


	//   ....[5]....
        /*0100*/ 	.word	0x00008170


	//   ....[6]....
        /*0104*/ 	.word	0x000081a0


	//   ....[7]....
        /*0108*/ 	.word	0x00008350


	//   ....[8]....
        /*010c*/ 	.word	0x00008390


	//   ....[9]....
        /*0110*/ 	.word	0x000109e0


	//   ....[10]....
        /*0114*/ 	.word	0x00010a30


	//   ....[11]....
        /*0118*/ 	.word	0x00010a50


	//   ....[12]....
        /*011c*/ 	.word	0x00010a80


	//   ....[13]....
        /*0120*/ 	.word	0x00012db0


	//   ....[14]....
        /*0124*/ 	.word	0x00012dd0


	//   ....[15]....
        /*0128*/ 	.word	0x00012e10


	//   ....[16]....
        /*012c*/ 	.word	0x00012e20


	//   ....[17]....
        /*0130*/ 	.word	0x000144d0


	//   ....[18]....
        /*0134*/ 	.word	0x00014500


	//   ....[19]....
        /*0138*/ 	.word	0x00014560


	//   ....[20]....
        /*013c*/ 	.word	0x00014570


	//   ....[21]....
        /*0140*/ 	.word	0x00015e80


	//   ....[22]....
        /*0144*/ 	.word	0x00015ec0


	//   ....[23]....
        /*0148*/ 	.word	0x00015f00


	//   ....[24]....
        /*014c*/ 	.word	0x00015f40


	//   ....[25]....
        /*0150*/ 	.word	0x00016160


	//   ....[26]....
        /*0154*/ 	.word	0x00016170


	//   ....[27]....
        /*0158*/ 	.word	0x00016370


	//   ....[28]....
        /*015c*/ 	.word	0x000163a0


	//   ....[29]....
        /*0160*/ 	.word	0x00016560


	//   ....[30]....
        /*0164*/ 	.word	0x00016590


	//   ....[31]....
        /*0168*/ 	.word	0x00016750


	//   ....[32]....
        /*016c*/ 	.word	0x00016770


	//   ....[33]....
        /*0170*/ 	.word	0x00016fe0


	//   ....[34]....
        /*0174*/ 	.word	0x00017000


	//   ....[35]....
        /*0178*/ 	.word	0x00017190


	//   ....[36]....
        /*017c*/ 	.word	0x000171c0


	//   ....[37]....
        /*0180*/ 	.word	0x00017350


	//   ....[38]....
        /*0184*/ 	.word	0x00017380


	//   ....[39]....
        /*0188*/ 	.word	0x00017510


	//   ....[40]....
        /*018c*/ 	.word	0x00017530


	//----- nvinfo : EIATTR_EXIT_INSTR_OFFSETS
	.align		4
.L_338:
        /*0190*/ 	.byte	0x04, 0x1c
        /*0192*/ 	.short	(.L_340 - .L_339)


	//   ....[0]....
.L_339:
        /*0194*/ 	.word	0x00000310


	//   ....[1]....
        /*0198*/ 	.word	0x00016780


	//   ....[2]....
        /*019c*/ 	.word	0x000168c0


	//   ....[3]....
        /*01a0*/ 	.word	0x00016920


	//   ....[4]....
        /*01a4*/ 	.word	0x00017540


	//   ....[5]....
        /*01a8*/ 	.word	0x00017650


	//   ....[6]....
        /*01ac*/ 	.word	0x000176b0


	//----- nvinfo : EIATTR_CTAIDZ_USED
	.align		4
.L_340:
        /*01b0*/ 	.byte	0x01, 0x04
	.zero		2


	//----- nvinfo : EIATTR_MAX_THREADS
	.align		4
        /*01b4*/ 	.byte	0x04, 0x05
        /*01b6*/ 	.short	(.L_342 - .L_341)
.L_341:
        /*01b8*/ 	.word	0x00000100
        /*01bc*/ 	.word	0x00000001
        /*01c0*/ 	.word	0x00000001


	//----- nvinfo : EIATTR_CRS_STACK_SIZE
	.align		4
.L_342:
        /*01c4*/ 	.byte	0x04, 0x1e
        /*01c6*/ 	.short	(.L_344 - .L_343)
.L_343:
        /*01c8*/ 	.word	0x00000000
.L_344:


//--------------------- .nv.info._ZN7cutlass13device_kernelIN5flash19enable_sm80_to_sm89INS1_16FlashAttnFwdSm80INS1_25CollectiveMainloopFwdSm80ILi8ELi1ELb0EN4cute5tupleIJNS5_1CILi128EEENS7_ILi64EEENS7_ILi256EEEEEELi256ENS_6half_tEfNS_4arch4Sm80ELb0ELb1ELb0ELb0ELb0ELb0ELb1ELb0EEENS1_21CollectiveEpilogueFwdINS6_IJS8_SA_S9_EEENS6_IJNS7_ILi1EEESI_SI_EEESC_SE_Li256ELb0ELb1ELb0ELb0EEENS1_19SingleTileSchedulerILb0ELb0ELb1ELi128EEEEEEEEEvNT_6ParamsE --------------------------
	.section	.nv.info._ZN7cutlass13device_kernelIN5flash19enable_sm80_to_sm89INS1_16FlashAttnFwdSm80INS1_25CollectiveMainloopFwdSm80ILi8ELi1ELb0EN4cute5tupleIJNS5_1CILi128EEENS7_ILi64EEENS7_ILi256EEEEEELi256ENS_6half_tEfNS_4arch4Sm80ELb0ELb1ELb0ELb0ELb0ELb0ELb1ELb0EEENS1_21CollectiveEpilogueFwdINS6_IJS8_SA_S9_EEENS6_IJNS7_ILi1EEESI_SI_EEESC_SE_Li256ELb0ELb1ELb0ELb0EEENS1_19SingleTileSchedulerILb0ELb0ELb1ELi128EEEEEEEEEvNT_6ParamsE,"",@"SHT_CUDA_INFO"
	.sectionflags	@""
	.align	4


	//----- nvinfo : EIATTR_CUDA_API_VERSION
	.align		4
        /*0000*/ 	.byte	0x04, 0x37
        /*0002*/ 	.short	(.L_346 - .L_345)
.L_345:
        /*0004*/ 	.word	0x00000082


	//----- nvinfo : EIATTR_SW2861232_WAR
	.align		4
.L_346:
        /*0008*/ 	.byte	0x01, 0x35
	.zero		2


	//----- nvinfo : EIATTR_PARAM_CBANK
	.align		4
        /*000c*/ 	.byte	0x04, 0x0a
        /*000e*/ 	.short	(.L_348 - .L_347)
	.align		4
.L_347:
        /*0010*/ 	.word	index@(.nv.constant0._ZN7cutlass13device_kernelIN5flash19enable_sm80_to_sm89INS1_16FlashAttnFwdSm80INS1_25CollectiveMainloopFwdSm80ILi8ELi1ELb0EN4cute5tupleIJNS5_1CILi128EEENS7_ILi64EEENS7_ILi256EEEEEELi256ENS_6half_tEfNS_4arch4Sm80ELb0ELb1ELb0ELb0ELb0ELb0ELb1ELb0EEENS1_21CollectiveEpilogueFwdINS6_IJS8_SA_S9_EEENS6_IJNS7_ILi1EEESI_SI_EEESC_SE_Li256ELb0ELb1ELb0ELb0EEENS1_19SingleTileSchedulerILb0ELb0ELb1ELi128EEEEEEEEEvNT_6ParamsE)
        /*0014*/ 	.short	0x0160
        /*0016*/ 	.short	0x0418


	//----- nvinfo : EIATTR_CBANK_PARAM_SIZE
	.align		4
.L_348:
        /*0018*/ 	.byte	0x03, 0x19
        /*001a*/ 	.short	0x0418


	//----- nvinfo : EIATTR_KPARAM_INFO
	.align		4
        /*001c*/ 	.byte	0x04, 0x17
        /*001e*/ 	.short	(.L_350 - .L_349)
.L_349:
        /*0020*/ 	.word	0x00000000
        /*0024*/ 	.short	0x0000
        /*0026*/ 	.short	0x0000
        /*0028*/ 	.byte	0x00, 0xf0, 0x61, 0x10


	//----- nvinfo : EIATTR_MAXREG_COUNT
	.align		4
.L_350:
        /*002c*/ 	.byte	0x03, 0x1b
        /*002e*/ 	.short	0x00ff


	//----- nvinfo : EIATTR_NUM_BARRIERS
	.align		4
        /*0030*/ 	.byte	0x02, 0x4c
        /*0032*/ 	.byte	0x02
	.zero		1


	//----- nvinfo : EIATTR_ANNOTATIONS
	.align		4
        /*0034*/ 	.byte	0x04, 0x55
        /*0036*/ 	.short	(.L_352 - .L_351)


	//   ....[0]....
.L_351:
        /* <DEDUP_REMOVED lines=28> */


	//----- nvinfo : EIATTR_MERCURY_ISA_VERSION
	.align		4
.L_352:
        /*01e0*/ 	.byte	0x03, 0x5f
        /*01e2*/ 	.short	0x0000


	//----- nvinfo : EIATTR_COOP_GROUP_MASK_REGIDS
	.align		4
        /*01e4*/ 	.byte	0x04, 0x29
        /*01e6*/ 	.short	(.L_354 - .L_353)


	//   ....[0]....
.L_353:
        /*01e8*/ 	.word	0xffffffff


	//   ....[1]....
        /*01ec*/ 	.word	0xffffffff


	//   ....[2]....
        /*01f0*/ 	.word	0xffffffff


	//   ....[3]....
        /*01f4*/ 	.word	0xffffffff


	//   ....[4]....
        /*01f8*/ 	.word	0xffffffff


	//   ....[5]....
        /*01fc*/ 	.word	0xffffffff


	//   ....[6]....
        /*0200*/ 	.word	0xffffffff


	//   ....[7]....
        /*0204*/ 	.word	0xffffffff


	//   ....[8]....
        /*0208*/ 	.word	0xffffffff


	//   ....[9]....
        /*020c*/ 	.word	0xffffffff


	//   ....[10]....
        /*0210*/ 	.word	0xffffffff


	//   ....[11]....
        /*0214*/ 	.word	0xffffffff


	//   ....[12]....
        /*0218*/ 	.word	0xffffffff


	//   ....[13]....
        /*021c*/ 	.word	0xffffffff


	//   ....[14]....
        /*0220*/ 	.word	0xffffffff


	//   ....[15]....
        /*0224*/ 	.word	0xffffffff


	//   ....[16]....
        /*0228*/ 	.word	0xffffffff


	//   ....[17]....
        /*022c*/ 	.word	0xffffffff


	//   ....[18]....
        /*0230*/ 	.word	0xffffffff


	//   ....[19]....
        /*0234*/ 	.word	0xffffffff


	//   ....[20]....
        /*0238*/ 	.word	0xffffffff


	//   ....[21]....
        /*023c*/ 	.word	0xffffffff


	//   ....[22]....
        /*0240*/ 	.word	0xffffffff


	//   ....[23]....
        /*0244*/ 	.word	0xffffffff


	//   ....[24]....
        /*0248*/ 	.word	0xffffffff


	//   ....[25]....
        /*024c*/ 	.word	0xffffffff


	//   ....[26]....
        /*0250*/ 	.word	0xffffffff


	//   ....[27]....
        /*0254*/ 	.word	0xffffffff


	//   ....[28]....
        /*0258*/ 	.word	0xffffffff


	//   ....[29]....
        /*025c*/ 	.word	0xffffffff


	//   ....[30]....
        /*0260*/ 	.word	0xffffffff


	//   ....[31]....
        /*0264*/ 	.word	0xffffffff


	//   ....[32]....
        /*0268*/ 	.word	0xffffffff


	//   ....[33]....
        /*026c*/ 	.word	0xffffffff


	//   ....[34]....
        /*0270*/ 	.word	0xffffffff


	//   ....[35]....
        /*0274*/ 	.word	0xffffffff


	//   ....[36]....
        /*0278*/ 	.word	0xffffffff


	//   ....[37]....
        /*027c*/ 	.word	0xffffffff


	//   ....[38]....
        /*0280*/ 	.word	0xffffffff


	//   ....[39]....
        /*0284*/ 	.word	0xffffffff


	//   ....[40]....
        /*0288*/ 	.word	0xffffffff


	//   ....[41]....
        /*028c*/ 	.word	0xffffffff


	//   ....[42]....
        /*0290*/ 	.word	0xffffffff


	//   ....[43]....
        /*0294*/ 	.word	0xffffffff


	//   ....[44]....
        /*0298*/ 	.word	0xffffffff


	//   ....[45]....
        /*029c*/ 	.word	0xffffffff


	//   ....[46]....
        /*02a0*/ 	.word	0xffffffff


	//   ....[47]....
        /*02a4*/ 	.word	0xffffffff


	//   ....[48]....
        /*02a8*/ 	.word	0xffffffff


	//   ....[49]....
        /*02ac*/ 	.word	0xffffffff


	//   ....[50]....
        /*02b0*/ 	.word	0xffffffff


	//   ....[51]....
        /*02b4*/ 	.word	0xffffffff


	//   ....[52]....
        /*02b8*/ 	.word	0xffffffff


	//   ....[53]....
        /*02bc*/ 	.word	0xffffffff


	//----- nvinfo : EIATTR_COOP_GROUP_INSTR_OFFSETS
	.align		4
.L_354:
        /*02c0*/ 	.byte	0x04, 0x28
        /*02c2*/ 	.short	(.L_356 - .L_355)


	//   ....[0]....
.L_355:
        /*02c4*/ 	.word	0x00000c00


	//   ....[1]....
        /*02c8*/ 	.word	0x00000c30


	//   ....[2]....
        /*02cc*/ 	.word	0x00000c60


	//   ....[3]....
        /*02d0*/ 	.word	0x00000ca0


	//   ....[4]....
        /*02d4*/ 	.word	0x00000cc0


	//   ....[5]....
        /*02d8*/ 	.word	0x00000cf0


	//   ....[6]....
        /*02dc*/ 	.word	0x00000f10


	//   ....[7]....
        /*02e0*/ 	.word	0x00000f20


	//   ....[8]....
        /*02e4*/ 	.word	0x00002e90


	//   ....[9]....
        /*02e8*/ 	.word	0x00003120


	//   ....[10]....
        /*02ec*/ 	.word	0x00003850


	//   ....[11]....
        /*02f0*/ 	.word	0x00003b20


	//   ....[12]....
        /*02f4*/ 	.word	0x00003b60


	//   ....[13]....
        /*02f8*/ 	.word	0x00003be0


	//   ....[14]....
        /*02fc*/ 	.word	0x00006780


	//   ....[15]....
        /*0300*/ 	.word	0x00007400


	//   ....[16]....
        /*0304*/ 	.word	0x00007ce0


	//   ....[17]....
        /*0308*/ 	.word	0x00007e00


	//   ....[18]....
        /*030c*/ 	.word	0x00007e40


	//   ....[19]....
        /*0310*/ 	.word	0x00007e60


	//   ....[20]....
        /*0314*/ 	.word	0x0000b4e0


	//   ....[21]....
        /*0318*/ 	.word	0x0000b520


	//   ....[22]....
        /*031c*/ 	.word	0x0000b560


	//   ....[23]....
        /*0320*/ 	.word	0x0000b590


	//   ....[24]....
        /*0324*/ 	.word	0x0000dd40


	//   ....[25]....
        /*0328*/ 	.word	0x0000ea80


	//   ....[26]....
        /*032c*/ 	.word	0x0000f380


	//   ....[27]....
        /*0330*/ 	.word	0x0000f490


	//   ....[28]....
        /*0334*/ 	.word	0x0000f4c0


	//   ....[29]....
        /*0338*/ 	.word	0x0000f4e0


	//   ....[30]....
        /*033c*/ 	.word	0x00011110


	//   ....[31]....
        /*0340*/ 	.word	0x00011130


	//   ....[32]....
        /*0344*/ 	.word	0x00011160


	//   ....[33]....
        /*0348*/ 	.word	0x00011170


	//   ....[34]....
        /*034c*/ 	.word	0x00012b10


	//   ....[35]....
        /*0350*/ 	.word	0x00012b20


	//   ....[36]....
        /*0354*/ 	.word	0x00012b40


	//   ....[37]....
        /*0358*/ 	.word	0x00012b50


	//   ....[38]....
        /*035c*/ 	.word	0x00012b60


	//   ....[39]....
        /*0360*/ 	.word	0x00012b70


	//   ....[40]....
        /*0364*/ 	.word	0x00012e50


	//   ....[41]....
        /*0368*/ 	.word	0x00012e80


	//   ....[42]....
        /*036c*/ 	.word	0x00013040


	//   ....[43]....
        /*0370*/ 	.word	0x00013070


	//   ....[44]....
        /*0374*/ 	.word	0x00013230


	//   ....[45]....
        /*0378*/ 	.word	0x00013250


	//   ....[46]....
        /*037c*/ 	.word	0x00013950


	//   ....[47]....
        /*0380*/ 	.word	0x00013970


	//   ....[48]....
        /*0384*/ 	.word	0x00013b20


	//   ....[49]....
        /*0388*/ 	.word	0x00013b50


	//   ....[50]....
        /*038c*/ 	.word	0x00013ce0


	//   ....[51]....
        /*0390*/ 	.word	0x00013d10


	//   ....[52]....
        /*0394*/ 	.word	0x00013ea0


	//   ....[53]....
        /*0398*/ 	.word	0x00013ec0


	//----- nvinfo : EIATTR_EXIT_INSTR_OFFSETS
	.align		4
.L_356:
        /*039c*/ 	.byte	0x04, 0x1c
        /*039e*/ 	.short	(.L_358 - .L_357)


	//   ....[0]....
.L_357:
        /*03a0*/ 	.word	0x00000040


	//   ....[1]....
        /*03a4*/ 	.word	0x00013260


	//   ....[2]....
        /*03a8*/ 	.word	0x000133a0


	//   ....[3]....
        /*03ac*/ 	.word	0x00013400


	//   ....[4]....
        /*03b0*/ 	.word	0x00013ed0


	//   ....[5]....
        /*03b4*/ 	.word	0x00013fe0


	//   ....[6]....
        /*03b8*/ 	.word	0x00014040


	//----- nvinfo : EIATTR_CTAIDZ_USED
	.align		4
.L_358:
        /*03bc*/ 	.byte	0x01, 0x04
	.zero		2


	//----- nvinfo : EIATTR_MAX_THREADS
	.align		4
        /*03c0*/ 	.byte	0x04, 0x05
        /*03c2*/ 	.short	(.L_360 - .L_359)
.L_359:
        /*03c4*/ 	.word	0x00000100
        /*03c8*/ 	.word	0x00000001
        /*03cc*/ 	.word	0x00000001


	//----- nvinfo : EIATTR_CRS_STACK_SIZE
	.align		4
.L_360:
        /*03d0*/ 	.byte	0x04, 0x1e
        /*03d2*/ 	.short	(.L_362 - .L_361)
.L_361:
        /*03d4*/ 	.word	0x00000000
.L_362:


//--------------------- .nv.info._ZN7cutlass13device_kernelIN5flash19enable_sm80_to_sm89INS1_16FlashAttnFwdSm80INS1_25CollectiveMainloopFwdSm80ILi8ELi1ELb0EN4cute5tupleIJNS5_1CILi128EEENS7_ILi64EEENS7_ILi256EEEEEELi256ENS_6half_tEfNS_4arch4Sm80ELb0ELb1ELb0ELb1ELb0ELb0ELb1ELb0EEENS1_21CollectiveEpilogueFwdINS6_IJS8_SA_S9_EEENS6_IJNS7_ILi1EEESI_SI_EEESC_SE_Li256ELb1ELb1ELb0ELb0EEENS1_19SingleTileSchedulerILb1ELb0ELb1ELi128EEEEEEEEEvNT_6ParamsE --------------------------
	.section	.nv.info._ZN7cutlass13device_kernelIN5flash19enable_sm80_to_sm89INS1_16FlashAttnFwdSm80INS1_25CollectiveMainloopFwdSm80ILi8ELi1ELb0EN4cute5tupleIJNS5_1CILi128EEENS7_ILi64EEENS7_ILi256EEEEEELi256ENS_6half_tEfNS_4arch4Sm80ELb0ELb1ELb0ELb1ELb0ELb0ELb1ELb0EEENS1_21CollectiveEpilogueFwdINS6_IJS8_SA_S9_EEENS6_IJNS7_ILi1EEESI_SI_EEESC_SE_Li256ELb1ELb1ELb0ELb0EEENS1_19SingleTileSchedulerILb1ELb0ELb1ELi128EEEEEEEEEvNT_6ParamsE,"",@"SHT_CUDA_INFO"
	.sectionflags	@""
	.align	4


	//----- nvinfo : EIATTR_CUDA_API_VERSION
	.align		4
        /*0000*/ 	.byte	0x04, 0x37
        /*0002*/ 	.short	(.L_364 - .L_363)
.L_363:
        /*0004*/ 	.word	0x00000082


	//----- nvinfo : EIATTR_SW2861232_WAR
	.align		4
.L_364:
        /*0008*/ 	.byte	0x01, 0x35
	.zero		2


	//----- nvinfo : EIATTR_PARAM_CBANK
	.align		4
        /*000c*/ 	.byte	0x04, 0x0a
        /*000e*/ 	.short	(.L_366 - .L_365)
	.align		4
.L_365:
        /*0010*/ 	.word	index@(.nv.constant0._ZN7cutlass13device_kernelIN5flash19enable_sm80_to_sm89INS1_16FlashAttnFwdSm80INS1_25CollectiveMainloopFwdSm80ILi8ELi1ELb0EN4cute5tupleIJNS5_1CILi128EEENS7_ILi64EEENS7_ILi256EEEEEELi256ENS_6half_tEfNS_4arch4Sm80ELb0ELb1ELb0ELb1ELb0ELb0ELb1ELb0EEENS1_21CollectiveEpilogueFwdINS6_IJS8_SA_S9_EEENS6_IJNS7_ILi1EEESI_SI_EEESC_SE_Li256ELb1ELb1ELb0ELb0EEENS1_19SingleTileSchedulerILb1ELb0ELb1ELi128EEEEEEEEEvNT_6ParamsE)
        /*0014*/ 	.short	0x0160
        /*0016*/ 	.short	0x0418


	//----- nvinfo : EIATTR_CBANK_PARAM_SIZE
	.align		4
.L_366:
        /*0018*/ 	.byte	0x03, 0x19
        /*001a*/ 	.short	0x0418


	//----- nvinfo : EIATTR_KPARAM_INFO
	.align		4
        /*001c*/ 	.byte	0x04, 0x17
        /*001e*/ 	.short	(.L_368 - .L_367)
.L_367:
        /*0020*/ 	.word	0x00000000
        /*0024*/ 	.short	0x0000
        /*0026*/ 	.short	0x0000
        /*0028*/ 	.byte	0x00, 0xf0, 0x61, 0x10


	//----- nvinfo : EIATTR_MAXREG_COUNT
	.align		4
.L_368:
        /*002c*/ 	.byte	0x03, 0x1b
        /*002e*/ 	.short	0x00ff


	//----- nvinfo : EIATTR_NUM_BARRIERS
	.align		4
        /*0030*/ 	.byte	0x02, 0x4c
        /*0032*/ 	.byte	0x02
	.zero		1


	//----- nvinfo : EIATTR_ANNOTATIONS
	.align		4
        /*0034*/ 	.byte	0x04, 0x55
        /*0036*/ 	.short	(.L_370 - .L_369)


	//   ....[0]....
.L_369:
        /* <DEDUP_REMOVED lines=9> */


	//----- nvinfo : EIATTR_MERCURY_ISA_VERSION
	.align		4
.L_370:
        /*00b8*/ 	.byte	0x03, 0x5f
        /*00ba*/ 	.short	0x0000


	//----- nvinfo : EIATTR_COOP_GROUP_MASK_REGIDS
	.align		4
        /*00bc*/ 	.byte	0x04, 0x29
        /*00be*/ 	.short	(.L_372 - .L_371)


	//   ....[0]....
.L_371:
        /*00c0*/ 	.word	0xffffffff


	//   ....[1]....
        /*00c4*/ 	.word	0xffffffff


	//   ....[2]....
        /*00c8*/ 	.word	0xffffffff


	//   ....[3]....
        /*00cc*/ 	.word	0xffffffff


	//   ....[4]....
        /*00d0*/ 	.word	0xffffffff


	//   ....[5]....
        /*00d4*/ 	.word	0xffffffff


	//   ....[6]....
        /*00d8*/ 	.word	0xffffffff


	//   ....[7]....
        /*00dc*/ 	.word	0xffffffff


	//   ....[8]....
        /*00e0*/ 	.word	0xffffffff


	//   ....[9]....
        /*00e4*/ 	.word	0xffffffff


	//   ....[10]....
        /*00e8*/ 	.word	0xffffffff


	//   ....[11]....
        /*00ec*/ 	.word	0xffffffff


	//   ....[12]....
        /*00f0*/ 	.word	0xffffffff


	//   ....[13]....
        /*00f4*/ 	.word	0xffffffff


	//   ....[14]....
        /*00f8*/ 	.word	0xffffffff


	//   ....[15]....
        /*00fc*/ 	.word	0xffffffff


	//   ....[16]....
        /*0100*/ 	.word	0xffffffff


	//   ....[17]....
        /*0104*/ 	.word	0xffffffff


	//   ....[18]....
        /*0108*/ 	.word	0xffffffff


	//   ....[19]....
        /*010c*/ 	.word	0xffffffff


	//   ....[20]....
        /*0110*/ 	.word	0xffffffff


	//   ....[21]....
        /*0114*/ 	.word	0xffffffff


	//   ....[22]....
        /*0118*/ 	.word	0xffffffff


	//   ....[23]....
        /*011c*/ 	.word	0xffffffff


	//   ....[24]....
        /*0120*/ 	.word	0xffffffff


	//   ....[25]....
        /*0124*/ 	.word	0xffffffff


	//   ....[26]....
        /*0128*/ 	.word	0xffffffff


	//   ....[27]....
        /*012c*/ 	.word	0xffffffff


	//   ....[28]....
        /*0130*/ 	.word	0xffffffff


	//   ....[29]....
        /*0134*/ 	.word	0xffffffff


	//   ....[30]....
        /*0138*/ 	.word	0xffffffff


	//   ....[31]....
        /*013c*/ 	.word	0xffffffff


	//   ....[32]....
        /*0140*/ 	.word	0xffffffff


	//   ....[33]....
        /*0144*/ 	.word	0xffffffff


	//   ....[34]....
        /*0148*/ 	.word	0xffffffff


	//   ....[35]....
        /*014c*/ 	.word	0xffffffff


	//   ....[36]....
        /*0150*/ 	.word	0xffffffff


	//   ....[37]....
        /*0154*/ 	.word	0xffffffff


	//   ....[38]....
        /*0158*/ 	.word	0xffffffff


	//   ....[39]....
        /*015c*/ 	.word	0xffffffff


	//   ....[40]....
        /*0160*/ 	.word	0xffffffff


	//   ....[41]....
        /*0164*/ 	.word	0xffffffff


	//   ....[42]....
        /*0168*/ 	.word	0xffffffff


	//   ....[43]....
        /*016c*/ 	.word	0xffffffff


	//   ....[44]....
        /*0170*/ 	.word	0xffffffff


	//   ....[45]....
        /*0174*/ 	.word	0xffffffff


	//   ....[46]....
        /*0178*/ 	.word	0xffffffff


	//   ....[47]....
        /*017c*/ 	.word	0xffffffff


	//   ....[48]....
        /*0180*/ 	.word	0xffffffff


	//   ....[49]....
        /*0184*/ 	.word	0xffffffff


	//   ....[50]....
        /*0188*/ 	.word	0xffffffff


	//   ....[51]....
        /*018c*/ 	.word	0xffffffff


	//   ....[52]....
        /*0190*/ 	.word	0xffffffff


	//   ....[53]....
        /*0194*/ 	.word	0xffffffff


	//   ....[54]....
        /*0198*/ 	.word	0xffffffff


	//----- nvinfo : EIATTR_COOP_GROUP_INSTR_OFFSETS
	.align		4
.L_372:
        /*019c*/ 	.byte	0x04, 0x28
        /*019e*/ 	.short	(.L_374 - .L_373)


	//   ....[0]....
.L_373:
        /*01a0*/ 	.word	0x00000090


	//   ....[1]....
        /*01a4*/ 	.word	0x00001410


	//   ....[2]....
        /*01a8*/ 	.word	0x00001450


	//   ....[3]....
        /*01ac*/ 	.word	0x00001930


	//   ....[4]....
        /*01b0*/ 	.word	0x00001960


	//   ....[5]....
        /*01b4*/ 	.word	0x00001b60


	//   ....[6]....
        /*01b8*/ 	.word	0x00001b90


	//   ....[7]....
        /*01bc*/ 	.word	0x00001d80


	//   ....[8]....
        /*01c0*/ 	.word	0x00001dc0


	//   ....[9]....
        /*01c4*/ 	.word	0x00003970


	//   ....[10]....
        /*01c8*/ 	.word	0x00003b70


	//   ....[11]....
        /*01cc*/ 	.word	0x00004640


	//   ....[12]....
        /*01d0*/ 	.word	0x00004720


	//   ....[13]....
        /*01d4*/ 	.word	0x00004730


	//   ....[14]....
        /*01d8*/ 	.word	0x00004760


	//   ....[15]....
        /*01dc*/ 	.word	0x000077d0


	//   ....[16]....
        /*01e0*/ 	.word	0x00007af0


	//   ....[17]....
        /*01e4*/ 	.word	0x00008400


	//   ....[18]....
        /*01e8*/ 	.word	0x00008690


	//   ....[19]....
        /*01ec*/ 	.word	0x000086c0


	//   ....[20]....
        /*01f0*/ 	.word	0x00008730


	//   ....[21]....
        /*01f4*/ 	.word	0x0000c200


	//   ....[22]....
        /*01f8*/ 	.word	0x0000c260


	//   ....[23]....
        /*01fc*/ 	.word	0x0000c2e0


	//   ....[24]....
        /*0200*/ 	.word	0x0000c320


	//   ....[25]....
        /*0204*/ 	.word	0x0000f960


	//   ....[26]....
        /*0208*/ 	.word	0x0000fd10


	//   ....[27]....
        /*020c*/ 	.word	0x000106c0


	//   ....[28]....
        /*0210*/ 	.word	0x00010890


	//   ....[29]....
        /*0214*/ 	.word	0x000108a0


	//   ....[30]....
        /*0218*/ 	.word	0x000108c0


	//   ....[31]....
        /*021c*/ 	.word	0x000124e0


	//   ....[32]....
        /*0220*/ 	.word	0x00012510


	//   ....[33]....
        /*0224*/ 	.word	0x00012550


	//   ....[34]....
        /*0228*/ 	.word	0x00012560


	//   ....[35]....
        /*022c*/ 	.word	0x00013e70


	//   ....[36]....
        /*0230*/ 	.word	0x00013ec0


	//   ....[37]....
        /*0234*/ 	.word	0x00013f30


	//   ....[38]....
        /*0238*/ 	.word	0x00013f70


	//   ....[39]....
        /*023c*/ 	.word	0x00014170


	//   ....[40]....
        /*0240*/ 	.word	0x00014180


	//   ....[41]....
        /*0244*/ 	.word	0x00014380


	//   ....[42]....
        /*0248*/ 	.word	0x000143b0


	//   ....[43]....
        /*024c*/ 	.word	0x00014570


	//   ....[44]....
        /*0250*/ 	.word	0x000145a0


	//   ....[45]....
        /*0254*/ 	.word	0x00014760


	//   ....[46]....
        /*0258*/ 	.word	0x00014780


	//   ....[47]....
        /*025c*/ 	.word	0x00015010


	//   ....[48]....
        /*0260*/ 	.word	0x00015030


	//   ....[49]....
        /*0264*/ 	.word	0x000151c0


	//   ....[50]....
        /*0268*/ 	.word	0x000151f0


	//   ....[51]....
        /*026c*/ 	.word	0x00015380


	//   ....[52]....
        /*0270*/ 	.word	0x000153b0


	//   ....[53]....
        /*0274*/ 	.word	0x00015540


	//   ....[54]....
        /*0278*/ 	.word	0x00015560


	//----- nvinfo : EIATTR_EXIT_INSTR_OFFSETS
	.align		4
.L_374:
        /*027c*/ 	.byte	0x04, 0x1c
        /*027e*/ 	.short	(.L_376 - .L_375)


	//   ....[0]....
.L_375:
        /*0280*/ 	.word	0x00000320


	//   ....[1]....
        /*0284*/ 	.word	0x00014790


	//   ....[2]....
        /*0288*/ 	.word	0x000148d0


	//   ....[3]....
        /*028c*/ 	.word	0x00014930


	//   ....[4]....
        /*0290*/ 	.word	0x00015570


	//   ....[5]....
        /*0294*/ 	.word	0x00015680


	//   ....[6]....
        /*0298*/ 	.word	0x000156e0


	//----- nvinfo : EIATTR_CTAIDZ_USED
	.align		4
.L_376:
        /*029c*/ 	.byte	0x01, 0x04
	.zero		2


	//----- nvinfo : EIATTR_MAX_THREADS
	.align		4
        /*02a0*/ 	.byte	0x04, 0x05
        /*02a2*/ 	.short	(.L_378 - .L_377)
.L_377:
        /*02a4*/ 	.word	0x00000100
        /*02a8*/ 	.word	0x00000001
        /*02ac*/ 	.word	0x00000001


	//----- nvinfo : EIATTR_CRS_STACK_SIZE
	.align		4
.L_378:
        /*02b0*/ 	.byte	0x04, 0x1e
        /*02b2*/ 	.short	(.L_380 - .L_379)
.L_379:
        /*02b4*/ 	.word	0x00000000
.L_380:


//--------------------- .nv.info._ZN7cutlass13device_kernelIN5flash19enable_sm80_to_sm89INS1_16FlashAttnFwdSm80INS1_25CollectiveMainloopFwdSm80ILi8ELi1ELb0EN4cute5tupleIJNS5_1CILi128EEENS7_ILi48EEENS7_ILi256EEEEEELi256ENS_6half_tEfNS_4arch4Sm80ELb0ELb1ELb0ELb1ELb0ELb1ELb1ELb0EEENS1_21CollectiveEpilogueFwdINS6_IJS8_SA_S9_EEENS6_IJNS7_ILi1EEESI_SI_EEESC_SE_Li256ELb1ELb1ELb0ELb0EEENS1_19SingleTileSchedulerILb1ELb0ELb1ELi128EEEEEEEEEvNT_6ParamsE --------------------------
	.section	.nv.info._ZN7cutlass13device_kernelIN5flash19enable_sm80_to_sm89INS1_16FlashAttnFwdSm80INS1_25CollectiveMainloopFwdSm80ILi8ELi1ELb0EN4cute5tupleIJNS5_1CILi128EEENS7_ILi48EEENS7_ILi256EEEEEELi256ENS_6half_tEfNS_4arch4Sm80ELb0ELb1ELb0ELb1ELb0ELb1ELb1ELb0EEENS1_21CollectiveEpilogueFwdINS6_IJS8_SA_S9_EEENS6_IJNS7_ILi1EEESI_SI_EEESC_SE_Li256ELb1ELb1ELb0ELb0EEENS1_19SingleTileSchedulerILb1ELb0ELb1ELi128EEEEEEEEEvNT_6ParamsE,"",@"SHT_CUDA_INFO"
	.sectionflags	@""
	.align	4


	//----- nvinfo : EIATTR_CUDA_API_VERSION
	.align		4
        /*0000*/ 	.byte	0x04, 0x37
        /*0002*/ 	.short	(.L_382 - .L_381)
.L_381:
        /*0004*/ 	.word	0x00000082


	//----- nvinfo : EIATTR_SW2861232_WAR
	.align		4
.L_382:
        /*0008*/ 	.byte	0x01, 0x35
	.zero		2


	//----- nvinfo : EIATTR_PARAM_CBANK
	.align		4
        /*000c*/ 	.byte	0x04, 0x0a
        /*000e*/ 	.short	(.L_384 - .L_383)
	.align		4
.L_383:
        /*0010*/ 	.word	index@(.nv.constant0._ZN7cutlass13device_kernelIN5flash19enable_sm80_to_sm89INS1_16FlashAttnFwdSm80INS1_25CollectiveMainloopFwdSm80ILi8ELi1ELb0EN4cute5tupleIJNS5_1CILi128EEENS7_ILi48EEENS7_ILi256EEEEEELi256ENS_6half_tEfNS_4arch4Sm80ELb0ELb1ELb0ELb1ELb0ELb1ELb1ELb0EEENS1_21CollectiveEpilogueFwdINS6_IJS8_SA_S9_EEENS6_IJNS7_ILi1EEESI_SI_EEESC_SE_Li256ELb1ELb1ELb0ELb0EEENS1_19SingleTileSchedulerILb1ELb0ELb1ELi128EEEEEEEEEvNT_6ParamsE)
        /*0014*/ 	.short	0x0160
        /*0016*/ 	.short	0x0418


	//----- nvinfo : EIATTR_CBANK_PARAM_SIZE
	.align		4
.L_384:
        /*0018*/ 	.byte	0x03, 0x19
        /*001a*/ 	.short	0x0418


	//----- nvinfo : EIATTR_KPARAM_INFO
	.align		4
        /*001c*/ 	.byte	0x04, 0x17
        /*001e*/ 	.short	(.L_386 - .L_385)
.L_385:
        /*0020*/ 	.word	0x00000000
        /*0024*/ 	.short	0x0000
        /*0026*/ 	.short	0x0000
        /*0028*/ 	.byte	0x00, 0xf0, 0x61, 0x10


	//----- nvinfo : EIATTR_MAXREG_COUNT
	.align		4
.L_386:
        /*002c*/ 	.byte	0x03, 0x1b
        /*002e*/ 	.short	0x00ff


	//----- nvinfo : EIATTR_NUM_BARRIERS
	.align		4
        /*0030*/ 	.byte	0x02, 0x4c
        /*0032*/ 	.byte	0x02
	.zero		1


	//----- nvinfo : EIATTR_MERCURY_ISA_VERSION
	.align		4
        /*0034*/ 	.byte	0x03, 0x5f
        /*0036*/ 	.short	0x0000


	//----- nvinfo : EIATTR_INT_WARP_WIDE_INSTR_OFFSETS
	.align		4
        /*0038*/ 	.byte	0x04, 0x31
        /*003a*/ 	.short	(.L_388 - .L_387)


	//   ....[0]....
.L_387:
        /*003c*/ 	.word	0x00016d30


	//   ....[1]....
        /*0040*/ 	.word	0x0001a9a0


	//   ....[2]....
        /*0044*/ 	.word	0x0001d640


	//----- nvinfo : EIATTR_COOP_GROUP_MASK_REGIDS
	.align		4
.L_388:
        /*0048*/ 	.byte	0x04, 0x29
        /*004a*/ 	.short	(.L_390 - .L_389)


	//   ....[0]....
.L_389:
        /*004c*/ 	.word	0xffffffff


	//   ....[1]....
        /*0050*/ 	.word	0xffffffff


	//   ....[2]....
        /*0054*/ 	.word	0xffffffff


	//   ....[3]....
        /*0058*/ 	.word	0xffffffff


	//   ....[4]....
        /*005c*/ 	.word	0xffffffff


	//   ....[5]....
        /*0060*/ 	.word	0xffffffff


	//   ....[6]....
        /*0064*/ 	.word	0xffffffff


	//   ....[7]....
        /*0068*/ 	.word	0xffffffff


	//   ....[8]....
        /*006c*/ 	.word	0xffffffff


	//   ....[9]....
        /*0070*/ 	.word	0xffffffff


	//   ....[10]....
        /*0074*/ 	.word	0xffffffff


	//   ....[11]....
        /*0078*/ 	.word	0xffffffff


	//   ....[12]....
        /*007c*/ 	.word	0xffffffff


	//   ....[13]....
        /*0080*/ 	.word	0xffffffff


	//   ....[14]....
        /*0084*/ 	.word	0xffffffff


	//   ....[15]....
        /*0088*/ 	.word	0xffffffff


	//   ....[16]....
        /*008c*/ 	.word	0xffffffff


	//   ....[17]....
        /*0090*/ 	.word	0xffffffff


	//   ....[18]....
        /*0094*/ 	.word	0xffffffff


	//   ....[19]....
        /*0098*/ 	.word	0xffffffff


	//   ....[20]....
        /*009c*/ 	.word	0xffffffff


	//   ....[21]....
        /*00a0*/ 	.word	0xffffffff


	//   ....[22]....
        /*00a4*/ 	.word	0xffffffff


	//   ....[23]....
        /*00a8*/ 	.word	0xffffffff


	//   ....[24]....
        /*00ac*/ 	.word	0xffffffff


	//   ....[25]....
        /*00b0*/ 	.word	0xffffffff


	//   ....[26]....
        /*00b4*/ 	.word	0xffffffff


	//   ....[27]....
        /*00b8*/ 	.word	0xffffffff


	//   ....[28]....
        /*00bc*/ 	.word	0xffffffff


	//   ....[29]....
        /*00c0*/ 	.word	0xffffffff


	//   ....[30]....
        /*00c4*/ 	.word	0xffffffff


	//   ....[31]....
        /*00c8*/ 	.word	0xffffffff


	//   ....[32]....
        /*00cc*/ 	.word	0xffffffff


	//   ....[33]....
        /*00d0*/ 	.word	0xffffffff


	//   ....[34]....
        /*00d4*/ 	.word	0xffffffff


	//   ....[35]....
        /*00d8*/ 	.word	0xffffffff


	//   ....[36]....
        /*00dc*/ 	.word	0xffffffff


	//   ....[37]....
        /*00e0*/ 	.word	0xffffffff


	//   ....[38]....
        /*00e4*/ 	.word	0xffffffff


	//   ....[39]....
        /*00e8*/ 	.word	0xffffffff


	//   ....[40]....
        /*00ec*/ 	.word	0xffffffff


	//   ....[41]....
        /*00f0*/ 	.word	0xffffffff


	//   ....[42]....
        /*00f4*/ 	.word	0xffffffff


	//   ....[43]....
        /*00f8*/ 	.word	0xffffffff


	//   ....[44]....
        /*00fc*/ 	.word	0xffffffff


	//   ....[45]....
        /*0100*/ 	.word	0xffffffff


	//   ....[46]....
        /*0104*/ 	.word	0xffffffff


	//   ....[47]....
        /*0108*/ 	.word	0xffffffff


	//   ....[48]....
        /*010c*/ 	.word	0xffffffff


	//   ....[49]....
        /*0110*/ 	.word	0xffffffff


	//   ....[50]....
        /*0114*/ 	.word	0xffffffff


	//   ....[51]....
        /*0118*/ 	.word	0xffffffff


	//   ....[52]....
        /*011c*/ 	.word	0xffffffff


	//   ....[53]....
        /*0120*/ 	.word	0xffffffff


	//   ....[54]....
        /*0124*/ 	.word	0xffffffff


	//   ....[55]....
        /*0128*/ 	.word	0xffffffff


	//   ....[56]....
        /*012c*/ 	.word	0xffffffff


	//   ....[57]....
        /*0130*/ 	.word	0xffffffff


	//   ....[58]....
        /*0134*/ 	.word	0xffffffff


	//   ....[59]....
        /*0138*/ 	.word	0xffffffff


	//   ....[60]....
        /*013c*/ 	.word	0xffffffff


	//   ....[61]....
        /*0140*/ 	.word	0xffffffff


	//   ....[62]....
        /*0144*/ 	.word	0xffffffff


	//   ....[63]....
        /*0148*/ 	.word	0xffffffff


	//   ....[64]....
        /*014c*/ 	.word	0xffffffff


	//   ....[65]....
        /*0150*/ 	.word	0xffffffff


	//   ....[66]....
        /*0154*/ 	.word	0xffffffff


	//   ....[67]....
        /*0158*/ 	.word	0xffffffff


	//   ....[68]....
        /*015c*/ 	.word	0xffffffff


	//   ....[69]....
        /*0160*/ 	.word	0xffffffff


	//   ....[70]....
        /*0164*/ 	.word	0xffffffff


	//   ....[71]....
        /*0168*/ 	.word	0xffffffff


	//   ....[72]....
        /*016c*/ 	.word	0xffffffff


	//   ....[73]....
        /*0170*/ 	.word	0xffffffff


	//   ....[74]....
        /*0174*/ 	.word	0xffffffff


	//   ....[75]....
        /*0178*/ 	.word	0xffffffff


	//   ....[76]....
        /*017c*/ 	.word	0xffffffff


	//   ....[77]....
        /*0180*/ 	.word	0xffffffff


	//   ....[78]....
        /*0184*/ 	.word	0xffffffff


	//   ....[79]....
        /*0188*/ 	.word	0xffffffff


	//   ....[80]....
        /*018c*/ 	.word	0xffffffff


	//   ....[81]....
        /*0190*/ 	.word	0xffffffff


	//   ....[82]....
        /*0194*/ 	.word	0xffffffff


	//   ....[83]....
        /*0198*/ 	.word	0xffffffff


	//   ....[84]....
        /*019c*/ 	.word	0xffffffff


	//   ....[85]....
        /*01a0*/ 	.word	0xffffffff


	//   ....[86]....
        /*01a4*/ 	.word	0xffffffff


	//----- nvinfo : EIATTR_COOP_GROUP_INSTR_OFFSETS
	.align		4
.L_390:
        /*01a8*/ 	.byte	0x04, 0x28
        /*01aa*/ 	.short	(.L_392 - .L_391)


	//   ....[0]....
.L_391:
        /*01ac*/ 	.word	0x00000090


	//   ....[1]....
        /*01b0*/ 	.word	0x00008c20


	//   ....[2]....
        /*01b4*/ 	.word	0x00008c60


	//   ....[3]....
        /*01b8*/ 	.word	0x00008e60


	//   ....[4]....
        /*01bc*/ 	.word	0x00008ea0


	//   ....[5]....
        /*01c0*/ 	.word	0x000092f0


	//   ....[6]....
        /*01c4*/ 	.word	0x00009320


	//   ....[7]....
        /*01c8*/ 	.word	0x00009520


	//   ....[8]....
        /*01cc*/ 	.word	0x00009560


	//   ....[9]....
        /*01d0*/ 	.word	0x00009d30


	//   ....[10]....
        /*01d4*/ 	.word	0x00009d50


	//   ....[11]....
        /*01d8*/ 	.word	0x00009d70


	//   ....[12]....
        /*01dc*/ 	.word	0x00009d80


	//   ....[13]....
        /*01e0*/ 	.word	0x0000a150


	//   ....[14]....
        /*01e4*/ 	.word	0x0000a1a0


	//   ....[15]....
        /*01e8*/ 	.word	0x0000a1e0


	//   ....[16]....
        /*01ec*/ 	.word	0x0000a220


	//   ....[17]....
        /*01f0*/ 	.word	0x0000a560


	//   ....[18]....
        /*01f4*/ 	.word	0x0000a600


	//   ....[19]....
        /*01f8*/ 	.word	0x0000a680


	//   ....[20]....
        /*01fc*/ 	.word	0x0000a6f0


	//   ....[21]....
        /*0200*/ 	.word	0x0000aa70


	//   ....[22]....
        /*0204*/ 	.word	0x0000ab10


	//   ....[23]....
        /*0208*/ 	.word	0x0000ab90


	//   ....[24]....
        /*020c*/ 	.word	0x0000ac00


	//   ....[25]....
        /*0210*/ 	.word	0x0000e230


	//   ....[26]....
        /*0214*/ 	.word	0x0000e250


	//   ....[27]....
        /*0218*/ 	.word	0x0000e270


	//   ....[28]....
        /*021c*/ 	.word	0x0000e280


	//   ....[29]....
        /*0220*/ 	.word	0x0000e480


	//   ....[30]....
        /*0224*/ 	.word	0x0000e520


	//   ....[31]....
        /*0228*/ 	.word	0x0000e570


	//   ....[32]....
        /*022c*/ 	.word	0x0000e5e0


	//   ....[33]....
        /*0230*/ 	.word	0x0000e880


	//   ....[34]....
        /*0234*/ 	.word	0x0000e920


	//   ....[35]....
        /*0238*/ 	.word	0x0000e9a0


	//   ....[36]....
        /*023c*/ 	.word	0x0000ea10


	//   ....[37]....
        /*0240*/ 	.word	0x0000eca0


	//   ....[38]....
        /*0244*/ 	.word	0x0000ed40


	//   ....[39]....
        /*0248*/ 	.word	0x0000ed90


	//   ....[40]....
        /*024c*/ 	.word	0x0000ee00


	//   ....[41]....
        /*0250*/ 	.word	0x00013c90


	//   ....[42]....
        /*0254*/ 	.word	0x00013eb0


	//   ....[43]....
        /*0258*/ 	.word	0x00014be0


	//   ....[44]....
        /*025c*/ 	.word	0x00014c00


	//   ....[45]....
        /*0260*/ 	.word	0x00014c20


	//   ....[46]....
        /*0264*/ 	.word	0x00014c40


	//   ....[47]....
        /*0268*/ 	.word	0x00017000


	//   ....[48]....
        /*026c*/ 	.word	0x000173e0


	//   ....[49]....
        /*0270*/ 	.word	0x00017bd0


	//   ....[50]....
        /*0274*/ 	.word	0x00017dc0


	//   ....[51]....
        /*0278*/ 	.word	0x00017df0


	//   ....[52]....
        /*027c*/ 	.word	0x00017e60


	//   ....[53]....
        /*0280*/ 	.word	0x0001ada0


	//   ....[54]....
        /*0284*/ 	.word	0x0001adc0


	//   ....[55]....
        /*0288*/ 	.word	0x0001ae00


	//   ....[56]....
        /*028c*/ 	.word	0x0001ae10


	//   ....[57]....
        /*0290*/ 	.word	0x0001d910


	//   ....[58]....
        /*0294*/ 	.word	0x0001ddc0


	//   ....[59]....
        /*0298*/ 	.word	0x0001e6b0


	//   ....[60]....
        /*029c*/ 	.word	0x0001e6d0


	//   ....[61]....
        /*02a0*/ 	.word	0x0001e700


	//   ....[62]....
        /*02a4*/ 	.word	0x0001e710


	//   ....[63]....
        /*02a8*/ 	.word	0x0001fea0


	//   ....[64]....
        /*02ac*/ 	.word	0x0001fed0


	//   ....[65]....
        /*02b0*/ 	.word	0x0001ff20


	//   ....[66]....
        /*02b4*/ 	.word	0x0001ff30


	//   ....[67]....
        /*02b8*/ 	.word	0x000219a0


	//   ....[68]....
        /*02bc*/ 	.word	0x000219e0


	//   ....[69]....
        /*02c0*/ 	.word	0x00021a10


	//   ....[70]....
        /*02c4*/ 	.word	0x00021a40


	//   ....[71]....
        /*02c8*/ 	.word	0x00021c80


	//   ....[72]....
        /*02cc*/ 	.word	0x00021c90


	//   ....[73]....
        /*02d0*/ 	.word	0x00021e90


	//   ....[74]....
        /*02d4*/ 	.word	0x00021ec0


	//   ....[75]....
        /*02d8*/ 	.word	0x00022080


	//   ....[76]....
        /*02dc*/ 	.word	0x000220b0


	//   ....[77]....
        /*02e0*/ 	.word	0x00022270


	//   ....[78]....
        /*02e4*/ 	.word	0x00022290


	//   ....[79]....
        /*02e8*/ 	.word	0x00022c40


	//   ....[80]....
        /*02ec*/ 	.word	0x00022c60


	//   ....[81]....
        /*02f0*/ 	.word	0x00022df0


	//   ....[82]....
        /*02f4*/ 	.word	0x00022e20


	//   ....[83]....
        /*02f8*/ 	.word	0x00022fb0


	//   ....[84]....
        /*02fc*/ 	.word	0x00022fe0


	//   ....[85]....
        /*0300*/ 	.word	0x00023170


	//   ....[86]....
        /*0304*/ 	.word	0x00023190


	//----- nvinfo : EIATTR_EXIT_INSTR_OFFSETS
	.align		4
.L_392:
        /*0308*/ 	.byte	0x04, 0x1c
        /*030a*/ 	.short	(.L_394 - .L_393)


	//   ....[0]....
.L_393:
        /*030c*/ 	.word	0x00000440


	//   ....[1]....
        /*0310*/ 	.word	0x000222a0


	//   ....[2]....
        /*0314*/ 	.word	0x000223e0


	//   ....[3]....
        /*0318*/ 	.word	0x00022440


	//   ....[4]....
        /*031c*/ 	.word	0x000231a0


	//   ....[5]....
        /*0320*/ 	.word	0x000232b0


	//   ....[6]....
        /*0324*/ 	.word	0x00023310


	//----- nvinfo : EIATTR_CTAIDZ_USED
	.align		4
.L_394:
        /*0328*/ 	.byte	0x01, 0x04
	.zero		2


	//----- nvinfo : EIATTR_MAX_THREADS
	.align		4
        /*032c*/ 	.byte	0x04, 0x05
        /*032e*/ 	.short	(.L_396 - .L_395)
.L_395:
        /*0330*/ 	.word	0x00000100
        /*0334*/ 	.word	0x00000001
        /*0338*/ 	.word	0x00000001


	//----- nvinfo : EIATTR_CRS_STACK_SIZE
	.align		4
.L_396:
        /*033c*/ 	.byte	0x04, 0x1e
        /*033e*/ 	.short	(.L_398 - .L_397)
.L_397:
        /*0340*/ 	.word	0x00000000
.L_398:


//--------------------- .nv.info._ZN7cutlass13device_kernelIN5flash19enable_sm80_to_sm89INS1_16FlashAttnFwdSm80INS1_25CollectiveMainloopFwdSm80ILi8ELi1ELb0EN4cute5tupleIJNS5_1CILi128EEENS7_ILi96EEENS7_ILi256EEEEEELi256ENS_6half_tEfNS_4arch4Sm80ELb1ELb0ELb0ELb0ELb0ELb0ELb1ELb0EEENS1_21CollectiveEpilogueFwdINS6_IJS8_SA_S9_EEENS6_IJNS7_ILi1EEESI_SI_EEESC_SE_Li256ELb0ELb1ELb0ELb0EEENS1_30DynamicPersistentTileSchedulerILi256ELi256ELb0ELb1ELb0EEEEEEEEEvNT_6ParamsE --------------------------
	.section	.nv.info._ZN7cutlass13device_kernelIN5flash19enable_sm80_to_sm89INS1_16FlashAttnFwdSm80INS1_25CollectiveMainloopFwdSm80ILi8ELi1ELb0EN4cute5tupleIJNS5_1CILi128EEENS7_ILi96EEENS7_ILi256EEEEEELi256ENS_6half_tEfNS_4arch4Sm80ELb1ELb0ELb0ELb0ELb0ELb0ELb1ELb0EEENS1_21CollectiveEpilogueFwdINS6_IJS8_SA_S9_EEENS6_IJNS7_ILi1EEESI_SI_EEESC_SE_Li256ELb0ELb1ELb0ELb0EEENS1_30DynamicPersistentTileSchedulerILi256ELi256ELb0ELb1ELb0EEEEEEEEEvNT_6ParamsE,"",@"SHT_CUDA_INFO"
	.sectionflags	@""
	.align	4


	//----- nvinfo : EIATTR_CUDA_API_VERSION
	.align		4
        /*0000*/ 	.byte	0x04, 0x37
        /*0002*/ 	.short	(.L_400 - .L_399)
.L_399:
        /*0004*/ 	.word	0x00000082


	//----- nvinfo : EIATTR_SW2861232_WAR
	.align		4
.L_400:
        /*0008*/ 	.byte	0x01, 0x35
	.zero		2


	//----- nvinfo : EIATTR_PARAM_CBANK
	.align		4
        /*000c*/ 	.byte	0x04, 0x0a
        /*000e*/ 	.short	(.L_402 - .L_401)
	.align		4
.L_401:
        /*0010*/ 	.word	index@(.nv.constant0._ZN7cutlass13device_kernelIN5flash19enable_sm80_to_sm89INS1_16FlashAttnFwdSm80INS1_25CollectiveMainloopFwdSm80ILi8ELi1ELb0EN4cute5tupleIJNS5_1CILi128EEENS7_ILi96EEENS7_ILi256EEEEEELi256ENS_6half_tEfNS_4arch4Sm80ELb1ELb0ELb0ELb0ELb0ELb0ELb1ELb0EEENS1_21CollectiveEpilogueFwdINS6_IJS8_SA_S9_EEENS6_IJNS7_ILi1EEESI_SI_EEESC_SE_Li256ELb0ELb1ELb0ELb0EEENS1_30DynamicPersistentTileSchedulerILi256ELi256ELb0ELb1ELb0EEEEEEEEEvNT_6ParamsE)
        /*0014*/ 	.short	0x0160
        /*0016*/ 	.short	0x0428


	//----- nvinfo : EIATTR_CBANK_PARAM_SIZE
	.align		4
.L_402:
        /*0018*/ 	.byte	0x03, 0x19
        /*001a*/ 	.short	0x0428


	//----- nvinfo : EIATTR_KPARAM_INFO
	.align		4
        /*001c*/ 	.byte	0x04, 0x17
        /*001e*/ 	.short	(.L_404 - .L_403)
.L_403:
        /*0020*/ 	.word	0x00000000
        /*0024*/ 	.short	0x0000
        /*0026*/ 	.short	0x0000
        /*0028*/ 	.byte	0x00, 0xf0, 0xa1, 0x10


	//----- nvinfo : EIATTR_MAXREG_COUNT
	.align		4
.L_404:
        /*002c*/ 	.byte	0x03, 0x1b
        /*002e*/ 	.short	0x00ff


	//----- nvinfo : EIATTR_NUM_BARRIERS
	.align		4
        /*0030*/ 	.byte	0x02, 0x4c
        /*0032*/ 	.byte	0x06
	.zero		1


	//----- nvinfo : EIATTR_ANNOTATIONS
	.align		4
        /*0034*/ 	.byte	0x04, 0x55
        /*0036*/ 	.short	(.L_406 - .L_405)


	//   ....[0]....
.L_405:
        /* <DEDUP_REMOVED lines=90> */


	//----- nvinfo : EIATTR_MERCURY_ISA_VERSION
	.align		4
.L_406:
        /*05c0*/ 	.byte	0x03, 0x5f
        /*05c2*/ 	.short	0x0000


	//----- nvinfo : EIATTR_INT_WARP_WIDE_INSTR_OFFSETS
	.align		4
        /*05c4*/ 	.byte	0x04, 0x31
        /*05c6*/ 	.short	(.L_408 - .L_407)


	//   ....[0]....
.L_407:
        /*05c8*/ 	.word	0x00011510


	//   ....[1]....
        /*05cc*/ 	.word	0x00011590


	//----- nvinfo : EIATTR_COOP_GROUP_MASK_REGIDS
	.align		4
.L_408:
        /*05d0*/ 	.byte	0x04, 0x29
        /*05d2*/ 	.short	(.L_410 - .L_409)


	//   ....[0]....
.L_409:
        /*05d4*/ 	.word	0xffffffff


	//   ....[1]....
        /*05d8*/ 	.word	0xffffffff


	//   ....[2]....
        /*05dc*/ 	.word	0xffffffff


	//   ....[3]....
        /*05e0*/ 	.word	0xffffffff


	//   ....[4]....
        /*05e4*/ 	.word	0xffffffff


	//   ....[5]....
        /*05e8*/ 	.word	0xffffffff


	//   ....[6]....
        /*05ec*/ 	.word	0xffffffff


	//   ....[7]....
        /*05f0*/ 	.word	0xffffffff


	//   ....[8]....
        /*05f4*/ 	.word	0xffffffff


	//   ....[9]....
        /*05f8*/ 	.word	0xffffffff


	//   ....[10]....
        /*05fc*/ 	.word	0xffffffff


	//   ....[11]....
        /*0600*/ 	.word	0xffffffff


	//   ....[12]....
        /*0604*/ 	.word	0xffffffff


	//   ....[13]....
        /*0608*/ 	.word	0xffffffff


	//   ....[14]....
        /*060c*/ 	.word	0xffffffff


	//   ....[15]....
        /*0610*/ 	.word	0xffffffff


	//   ....[16]....
        /*0614*/ 	.word	0xffffffff


	//   ....[17]....
        /*0618*/ 	.word	0xffffffff


	//   ....[18]....
        /*061c*/ 	.word	0xffffffff


	//   ....[19]....
        /*0620*/ 	.word	0xffffffff


	//   ....[20]....
        /*0624*/ 	.word	0xffffffff


	//   ....[21]....
        /*0628*/ 	.word	0xffffffff


	//   ....[22]....
        /*062c*/ 	.word	0xffffffff


	//   ....[23]....
        /*0630*/ 	.word	0xffffffff


	//   ....[24]....
        /*0634*/ 	.word	0xffffffff


	//   ....[25]....
        /*0638*/ 	.word	0xffffffff


	//   ....[26]....
        /*063c*/ 	.word	0xffffffff


	//   ....[27]....
        /*0640*/ 	.word	0xffffffff


	//   ....[28]....
        /*0644*/ 	.word	0xffffffff


	//   ....[29]....
        /*0648*/ 	.word	0xffffffff


	//   ....[30]....
        /*064c*/ 	.word	0xffffffff


	//   ....[31]....
        /*0650*/ 	.word	0xffffffff


	//   ....[32]....
        /*0654*/ 	.word	0xffffffff


	//   ....[33]....
        /*0658*/ 	.word	0xffffffff


	//   ....[34]....
        /*065c*/ 	.word	0xffffffff


	//   ....[35]....
        /*0660*/ 	.word	0xffffffff


	//   ....[36]....
        /*0664*/ 	.word	0xffffffff


	//   ....[37]....
        /*0668*/ 	.word	0xffffffff


	//   ....[38]....
        /*066c*/ 	.word	0xffffffff


	//   ....[39]....
        /*0670*/ 	.word	0xffffffff


	//   ....[40]....
        /*0674*/ 	.word	0xffffffff


	//   ....[41]....
        /*0678*/ 	.word	0xffffffff


	//   ....[42]....
        /*067c*/ 	.word	0xffffffff


	//   ....[43]....
        /*0680*/ 	.word	0xffffffff


	//   ....[44]....
        /*0684*/ 	.word	0xffffffff


	//   ....[45]....
        /*0688*/ 	.word	0xffffffff


	//   ....[46]....
        /*068c*/ 	.word	0xffffffff


	//   ....[47]....
        /*0690*/ 	.word	0xffffffff


	//   ....[48]....
        /*0694*/ 	.word	0xffffffff


	//   ....[49]....
        /*0698*/ 	.word	0xffffffff


	//   ....[50]....
        /*069c*/ 	.word	0xffffffff


	//   ....[51]....
        /*06a0*/ 	.word	0xffffffff


	//   ....[52]....
        /*06a4*/ 	.word	0xffffffff


	//   ....[53]....
        /*06a8*/ 	.word	0xffffffff


	//   ....[54]....
        /*06ac*/ 	.word	0xffffffff


	//   ....[55]....
        /*06b0*/ 	.word	0xffffffff


	//   ....[56]....
        /*06b4*/ 	.word	0xffffffff


	//   ....[57]....
        /*06b8*/ 	.word	0xffffffff


	//   ....[58]....
        /*06bc*/ 	.word	0xffffffff


	//   ....[59]....
        /*06c0*/ 	.word	0xffffffff


	//   ....[60]....
        /*06c4*/ 	.word	0xffffffff


	//   ....[61]....
        /*06c8*/ 	.word	0xffffffff


	//   ....[62]....
        /*06cc*/ 	.word	0xffffffff


	//   ....[63]....
        /*06d0*/ 	.word	0xffffffff


	//   ....[64]....
        /*06d4*/ 	.word	0xffffffff


	//   ....[65]....
        /*06d8*/ 	.word	0xffffffff


	//   ....[66]....
        /*06dc*/ 	.word	0xffffffff


	//   ....[67]....
        /*06e0*/ 	.word	0xffffffff


	//   ....[68]....
        /*06e4*/ 	.word	0xffffffff


	//   ....[69]....
        /*06e8*/ 	.word	0xffffffff


	//   ....[70]....
        /*06ec*/ 	.word	0xffffffff


	//   ....[71]....
        /*06f0*/ 	.word	0xffffffff


	//   ....[72]....
        /*06f4*/ 	.word	0xffffffff


	//----- nvinfo : EIATTR_COOP_GROUP_INSTR_OFFSETS
	.align		4
.L_410:
        /*06f8*/ 	.byte	0x04, 0x28
        /*06fa*/ 	.short	(.L_412 - .L_411)


	//   ....[0]....
.L_411:
        /*06fc*/ 	.word	0x00000050


	//   ....[1]....
        /*0700*/ 	.word	0x00000060


	//   ....[2]....
        /*0704*/ 	.word	0x00001aa0


	//   ....[3]....
        /*0708*/ 	.word	0x00001ac0


	//   ....[4]....
        /*070c*/ 	.word	0x00001cb0


	//   ....[5]....
        /*0710*/ 	.word	0x00001cc0


	//   ....[6]....
        /*0714*/ 	.word	0x00001ea0


	//   ....[7]....
        /*0718*/ 	.word	0x00001ec0


	//   ....[8]....
        /*071c*/ 	.word	0x000020a0


	//   ....[9]....
        /*0720*/ 	.word	0x000020b0


	//   ....[10]....
        /*0724*/ 	.word	0x000040e0


	//   ....[11]....
        /*0728*/ 	.word	0x00004100


	//   ....[12]....
        /*072c*/ 	.word	0x000049b0


	//   ....[13]....
        /*0730*/ 	.word	0x00004b00


	//   ....[14]....
        /*0734*/ 	.word	0x00004b10


	//   ....[15]....
        /*0738*/ 	.word	0x00004b60


	//   ....[16]....
        /*073c*/ 	.word	0x00008230


	//   ....[17]....
        /*0740*/ 	.word	0x00008240


	//   ....[18]....
        /*0744*/ 	.word	0x00009bc0


	//   ....[19]....
        /*0748*/ 	.word	0x00009bd0


	//   ....[20]....
        /*074c*/ 	.word	0x00009c00


	//   ....[21]....
        /*0750*/ 	.word	0x00009c20


	//   ....[22]....
        /*0754*/ 	.word	0x0000e170


	//   ....[23]....
        /*0758*/ 	.word	0x0000e1c0


	//   ....[24]....
        /*075c*/ 	.word	0x0000e1e0


	//   ....[25]....
        /*0760*/ 	.word	0x0000e200


	//   ....[26]....
        /*0764*/ 	.word	0x00010ac0


	//   ....[27]....
        /*0768*/ 	.word	0x00010b10


	//   ....[28]....
        /*076c*/ 	.word	0x00010b30


	//   ....[29]....
        /*0770*/ 	.word	0x00010b50


	//   ....[30]....
        /*0774*/ 	.word	0x00011f60


	//   ....[31]....
        /*0778*/ 	.word	0x000122f0


	//   ....[32]....
        /*077c*/ 	.word	0x00012320


	//   ....[33]....
        /*0780*/ 	.word	0x00012340


	//   ....[34]....
        /*0784*/ 	.word	0x00012370


	//   ....[35]....
        /*0788*/ 	.word	0x000125f0


	//   ....[36]....
        /*078c*/ 	.word	0x00012610


	//   ....[37]....
        /*0790*/ 	.word	0x00012790


	//   ....[38]....
        /*0794*/ 	.word	0x000127c0


	//   ....[39]....
        /*0798*/ 	.word	0x00012900


	//   ....[40]....
        /*079c*/ 	.word	0x00012930


	//   ....[41]....
        /*07a0*/ 	.word	0x00012a60


	//   ....[42]....
        /*07a4*/ 	.word	0x00012a70


	//   ....[43]....
        /*07a8*/ 	.word	0x00013080


	//   ....[44]....
        /*07ac*/ 	.word	0x000130a0


	//   ....[45]....
        /*07b0*/ 	.word	0x00013290


	//   ....[46]....
        /*07b4*/ 	.word	0x000132a0


	//   ....[47]....
        /*07b8*/ 	.word	0x00013480


	//   ....[48]....
        /*07bc*/ 	.word	0x000134a0


	//   ....[49]....
        /*07c0*/ 	.word	0x00013680


	//   ....[50]....
        /*07c4*/ 	.word	0x00013690


	//   ....[51]....
        /*07c8*/ 	.word	0x000138d0


	//   ....[52]....
        /*07cc*/ 	.word	0x000139e0


	//   ....[53]....
        /*07d0*/ 	.word	0x00013a50


	//   ....[54]....
        /*07d4*/ 	.word	0x00013ab0


	//   ....[55]....
        /*07d8*/ 	.word	0x00013b10


	//   ....[56]....
        /*07dc*/ 	.word	0x00013b70


	//   ....[57]....
        /*07e0*/ 	.word	0x00013be0


	//   ....[58]....
        /*07e4*/ 	.word	0x00013c40


	//   ....[59]....
        /*07e8*/ 	.word	0x00013ca0


	//   ....[60]....
        /*07ec*/ 	.word	0x00013cf0


	//   ....[61]....
        /*07f0*/ 	.word	0x00013d50


	//   ....[62]....
        /*07f4*/ 	.word	0x00013da0


	//   ....[63]....
        /*07f8*/ 	.word	0x00013df0


	//   ....[64]....
        /*07fc*/ 	.word	0x00013e60


	//   ....[65]....
        /*0800*/ 	.word	0x00013ed0


	//   ....[66]....
        /*0804*/ 	.word	0x00013f30


	//   ....[67]....
        /*0808*/ 	.word	0x00013f90


	//   ....[68]....
        /*080c*/ 	.word	0x00013ff0


	//   ....[69]....
        /*0810*/ 	.word	0x00014060


	//   ....[70]....
        /*0814*/ 	.word	0x000140c0


	//   ....[71]....
        /*0818*/ 	.word	0x00014120


	//   ....[72]....
        /*081c*/ 	.word	0x00014180


	//----- nvinfo : EIATTR_EXIT_INSTR_OFFSETS
	.align		4
.L_412:
        /*0820*/ 	.byte	0x04, 0x1c
        /*0822*/ 	.short	(.L_414 - .L_413)


	//   ....[0]....
.L_413:
        /*0824*/ 	.word	0x000000b0


	//   ....[1]....
        /*0828*/ 	.word	0x00013990


	//----- nvinfo : EIATTR_MAX_THREADS
	.align		4
.L_414:
        /*082c*/ 	.byte	0x04, 0x05
        /*082e*/ 	.short	(.L_416 - .L_415)
.L_415:
        /*0830*/ 	.word	0x00000100
        /*0834*/ 	.word	0x00000001
        /*0838*/ 	.word	0x00000001


	//----- nvinfo : EIATTR_CRS_STACK_SIZE
	.align		4
.L_416:
        /*083c*/ 	.byte	0x04, 0x1e
        /*083e*/ 	.short	(.L_418 - .L_417)
.L_417:
        /*0840*/ 	.word	0x00000000
.L_418:


//--------------------- .nv.info._ZN7cutlass13device_kernelIN5flash19enable_sm80_to_sm89INS1_16FlashAttnFwdSm80INS1_25CollectiveMainloopFwdSm80ILi8ELi1ELb0EN4cute5tupleIJNS5_1CILi128EEENS7_ILi96EEENS7_ILi256EEEEEELi256ENS_6half_tEfNS_4arch4Sm80ELb1ELb0ELb0ELb1ELb0ELb0ELb1ELb0EEENS1_21CollectiveEpilogueFwdINS6_IJS8_SA_S9_EEENS6_IJNS7_ILi1EEESI_SI_EEESC_SE_Li256ELb1ELb1ELb0ELb0EEENS1_19SingleTileSchedulerILb1ELb0ELb1ELi128EEEEEEEEEvNT_6ParamsE --------------------------
	.section	.nv.info._ZN7cutlass13device_kernelIN5flash19enable_sm80_to_sm89INS1_16FlashAttnFwdSm80INS1_25CollectiveMainloopFwdSm80ILi8ELi1ELb0EN4cute5tupleIJNS5_1CILi128EEENS7_ILi96EEENS7_ILi256EEEEEELi256ENS_6half_tEfNS_4arch4Sm80ELb1ELb0ELb0ELb1ELb0ELb0ELb1ELb0EEENS1_21CollectiveEpilogueFwdINS6_IJS8_SA_S9_EEENS6_IJNS7_ILi1EEESI_SI_EEESC_SE_Li256ELb1ELb1ELb0ELb0EEENS1_19SingleTileSchedulerILb1ELb0ELb1ELi128EEEEEEEEEvNT_6ParamsE,"",@"SHT_CUDA_INFO"
	.sectionflags	@""
	.align	4


	//----- nvinfo : EIATTR_CUDA_API_VERSION
	.align		4
        /*0000*/ 	.byte	0x04, 0x37
        /*0002*/ 	.short	(.L_420 - .L_419)
.L_419:
        /*0004*/ 	.word	0x00000082


	//----- nvinfo : EIATTR_SW2861232_WAR
	.align		4
.L_420:
        /*0008*/ 	.byte	0x01, 0x35
	.zero		2


	//----- nvinfo : EIATTR_PARAM_CBANK
	.align		4
        /*000c*/ 	.byte	0x04, 0x0a
        /*000e*/ 	.short	(.L_422 - .L_421)
	.align		4
.L_421:
        /*0010*/ 	.word	index@(.nv.constant0._ZN7cutlass13device_kernelIN5flash19enable_sm80_to_sm89INS1_16FlashAttnFwdSm80INS1_25CollectiveMainloopFwdSm80ILi8ELi1ELb0EN4cute5tupleIJNS5_1CILi128EEENS7_ILi96EEENS7_ILi256EEEEEELi256ENS_6half_tEfNS_4arch4Sm80ELb1ELb0ELb0ELb1ELb0ELb0ELb1ELb0EEENS1_21CollectiveEpilogueFwdINS6_IJS8_SA_S9_EEENS6_IJNS7_ILi1EEESI_SI_EEESC_SE_Li256ELb1ELb1ELb0ELb0EEENS1_19SingleTileSchedulerILb1ELb0ELb1ELi128EEEEEEEEEvNT_6ParamsE)
        /*0014*/ 	.short	0x0160
        /*0016*/ 	.short	0x0418


	//----- nvinfo : EIATTR_CBANK_PARAM_SIZE
	.align		4
.L_422:
        /*0018*/ 	.byte	0x03, 0x19
        /*001a*/ 	.short	0x0418


	//----- nvinfo : EIATTR_KPARAM_INFO
	.align		4
        /*001c*/ 	.byte	0x04, 0x17
        /*001e*/ 	.short	(.L_424 - .L_423)
.L_423:
        /*0020*/ 	.word	0x00000000
        /*0024*/ 	.short	0x0000
        /*0026*/ 	.short	0x0000
        /*0028*/ 	.byte	0x00, 0xf0, 0x61, 0x10


	//----- nvinfo : EIATTR_MAXREG_COUNT
	.align		4
.L_424:
        /*002c*/ 	.byte	0x03, 0x1b
        /*002e*/ 	.short	0x00ff


	//----- nvinfo : EIATTR_NUM_BARRIERS
	.align		4
        /*0030*/ 	.byte	0x02, 0x4c
        /*0032*/ 	.byte	0x02
	.zero		1


	//----- nvinfo : EIATTR_ANNOTATIONS
	.align		4
        /*0034*/ 	.byte	0x04, 0x55
        /*0036*/ 	.short	(.L_426 - .L_425)


	//   ....[0]....
.L_425:
        /* <DEDUP_REMOVED lines=27> */


	//----- nvinfo : EIATTR_MERCURY_ISA_VERSION
	.align		4
.L_426:
        /*01d8*/ 	.byte	0x03, 0x5f
        /*01da*/ 	.short	0x0000


	//----- nvinfo : EIATTR_COOP_GROUP_MASK_REGIDS
	.align		4
        /*01dc*/ 	.byte	0x04, 0x29
        /*01de*/ 	.short	(.L_428 - .L_427)


	//   ....[0]....
.L_427:
        /*01e0*/ 	.word	0xffffffff


	//   ....[1]....
        /*01e4*/ 	.word	0xffffffff


	//   ....[2]....
        /*01e8*/ 	.word	0xffffffff


	//   ....[3]....
        /*01ec*/ 	.word	0xffffffff


	//   ....[4]....
        /*01f0*/ 	.word	0xffffffff


	//   ....[5]....
        /*01f4*/ 	.word	0xffffffff


	//   ....[6]....
        /*01f8*/ 	.word	0xffffffff


	//   ....[7]....
        /*01fc*/ 	.word	0xffffffff


	//   ....[8]....
        /*0200*/ 	.word	0xffffffff


	//   ....[9]....
        /*0204*/ 	.word	0xffffffff


	//   ....[10]....
        /*0208*/ 	.word	0xffffffff


	//   ....[11]....
        /*020c*/ 	.word	0xffffffff


	//   ....[12]....
        /*0210*/ 	.word	0xffffffff


	//   ....[13]....
        /*0214*/ 	.word	0xffffffff


	//   ....[14]....
        /*0218*/ 	.word	0xffffffff


	//   ....[15]....
        /*021c*/ 	.word	0xffffffff


	//   ....[16]....
        /*0220*/ 	.word	0xffffffff


	//   ....[17]....
        /*0224*/ 	.word	0xffffffff


	//   ....[18]....
        /*0228*/ 	.word	0xffffffff


	//   ....[19]....
        /*022c*/ 	.word	0xffffffff


	//   ....[20]....
        /*0230*/ 	.word	0xffffffff


	//   ....[21]....
        /*0234*/ 	.word	0xffffffff


	//   ....[22]....
        /*0238*/ 	.word	0xffffffff


	//   ....[23]....
        /*023c*/ 	.word	0xffffffff


	//   ....[24]....
        /*0240*/ 	.word	0xffffffff


	//   ....[25]....
        /*0244*/ 	.word	0xffffffff


	//   ....[26]....
        /*0248*/ 	.word	0xffffffff


	//   ....[27]....
        /*024c*/ 	.word	0xffffffff


	//   ....[28]....
        /*0250*/ 	.word	0xffffffff


	//   ....[29]....
        /*0254*/ 	.word	0xffffffff


	//   ....[30]....
        /*0258*/ 	.word	0xffffffff


	//   ....[31]....
        /*025c*/ 	.word	0xffffffff


	//   ....[32]....
        /*0260*/ 	.word	0xffffffff


	//   ....[33]....
        /*0264*/ 	.word	0xffffffff


	//   ....[34]....
        /*0268*/ 	.word	0xffffffff


	//   ....[35]....
        /*026c*/ 	.word	0xffffffff


	//   ....[36]....
        /*0270*/ 	.word	0xffffffff


	//   ....[37]....
        /*0274*/ 	.word	0xffffffff


	//   ....[38]....
        /*0278*/ 	.word	0xffffffff


	//   ....[39]....
        /*027c*/ 	.word	0xffffffff


	//   ....[40]....
        /*0280*/ 	.word	0xffffffff


	//   ....[41]....
        /*0284*/ 	.word	0xffffffff


	//   ....[42]....
        /*0288*/ 	.word	0xffffffff


	//   ....[43]....
        /*028c*/ 	.word	0xffffffff


	//   ....[44]....
        /*0290*/ 	.word	0xffffffff


	//   ....[45]....
        /*0294*/ 	.word	0xffffffff


	//   ....[46]....
        /*0298*/ 	.word	0xffffffff


	//   ....[47]....
        /*029c*/ 	.word	0xffffffff


	//   ....[48]....
        /*02a0*/ 	.word	0xffffffff


	//----- nvinfo : EIATTR_COOP_GROUP_INSTR_OFFSETS
	.align		4
.L_428:
        /*02a4*/ 	.byte	0x04, 0x28
        /*02a6*/ 	.short	(.L_430 - .L_429)


	//   ....[0]....
.L_429:
        /*02a8*/ 	.word	0x00000090


	//   ....[1]....
        /*02ac*/ 	.word	0x00001270


	//   ....[2]....
        /*02b0*/ 	.word	0x000012e0


	//   ....[3]....
        /*02b4*/ 	.word	0x000015e0


	//   ....[4]....
        /*02b8*/ 	.word	0x00001660


	//   ....[5]....
        /*02bc*/ 	.word	0x00001930


	//   ....[6]....
        /*02c0*/ 	.word	0x00001960


	//   ....[7]....
        /*02c4*/ 	.word	0x00001b50


	//   ....[8]....
        /*02c8*/ 	.word	0x00001b90


	//   ....[9]....
        /*02cc*/ 	.word	0x000040a0


	//   ....[10]....
        /*02d0*/ 	.word	0x000040b0


	//   ....[11]....
        /*02d4*/ 	.word	0x000049f0


	//   ....[12]....
        /*02d8*/ 	.word	0x00004b10


	//   ....[13]....
        /*02dc*/ 	.word	0x00004b20


	//   ....[14]....
        /*02e0*/ 	.word	0x00004b70


	//   ....[15]....
        /*02e4*/ 	.word	0x00009720


	//   ....[16]....
        /*02e8*/ 	.word	0x00009730


	//   ....[17]....
        /*02ec*/ 	.word	0x0000a2d0


	//   ....[18]....
        /*02f0*/ 	.word	0x0000a340


	//   ....[19]....
        /*02f4*/ 	.word	0x0000a3b0


	//   ....[20]....
        /*02f8*/ 	.word	0x0000a450


	//   ....[21]....
        /*02fc*/ 	.word	0x0000ed50


	//   ....[22]....
        /*0300*/ 	.word	0x0000eda0


	//   ....[23]....
        /*0304*/ 	.word	0x0000edc0


	//   ....[24]....
        /*0308*/ 	.word	0x0000edf0


	//   ....[25]....
        /*030c*/ 	.word	0x00011680


	//   ....[26]....
        /*0310*/ 	.word	0x00011690


	//   ....[27]....
        /*0314*/ 	.word	0x000116c0


	//   ....[28]....
        /*0318*/ 	.word	0x000116e0


	//   ....[29]....
        /*031c*/ 	.word	0x00013070


	//   ....[30]....
        /*0320*/ 	.word	0x000130a0


	//   ....[31]....
        /*0324*/ 	.word	0x000130c0


	//   ....[32]....
        /*0328*/ 	.word	0x000130d0


	//   ....[33]....
        /*032c*/ 	.word	0x000132f0


	//   ....[34]....
        /*0330*/ 	.word	0x00013300


	//   ....[35]....
        /*0334*/ 	.word	0x00013500


	//   ....[36]....
        /*0338*/ 	.word	0x00013530


	//   ....[37]....
        /*033c*/ 	.word	0x000136f0


	//   ....[38]....
        /*0340*/ 	.word	0x00013720


	//   ....[39]....
        /*0344*/ 	.word	0x000138e0


	//   ....[40]....
        /*0348*/ 	.word	0x00013900


	//   ....[41]....
        /*034c*/ 	.word	0x00014170


	//   ....[42]....
        /*0350*/ 	.word	0x00014190


	//   ....[43]....
        /*0354*/ 	.word	0x00014350


	//   ....[44]....
        /*0358*/ 	.word	0x00014380


	//   ....[45]....
        /*035c*/ 	.word	0x00014510


	//   ....[46]....
        /*0360*/ 	.word	0x00014540


	//   ....[47]....
        /*0364*/ 	.word	0x000146d0


	//   ....[48]....
        /*0368*/ 	.word	0x000146f0


	//----- nvinfo : EIATTR_EXIT_INSTR_OFFSETS
	.align		4
.L_430:
        /*036c*/ 	.byte	0x04, 0x1c
        /*036e*/ 	.short	(.L_432 - .L_431)


	//   ....[0]....
.L_431:
        /*0370*/ 	.word	0x00000350


	//   ....[1]....
        /*0374*/ 	.word	0x00013910


	//   ....[2]....
        /*0378*/ 	.word	0x00013a50


	//   ....[3]....
        /*037c*/ 	.word	0x00013ab0


	//   ....[4]....
        /*0380*/ 	.word	0x00014700


	//   ....[5]....
        /*0384*/ 	.word	0x00014810


	//   ....[6]....
        /*0388*/ 	.word	0x00014870


	//----- nvinfo : EIATTR_CTAIDZ_USED
	.align		4
.L_432:
        /*038c*/ 	.byte	0x01, 0x04
	.zero		2


	//----- nvinfo : EIATTR_MAX_THREADS
	.align		4
        /*0390*/ 	.byte	0x04, 0x05
        /*0392*/ 	.short	(.L_434 - .L_433)
.L_433:
        /*0394*/ 	.word	0x00000100
        /*0398*/ 	.word	0x00000001
        /*039c*/ 	.word	0x00000001


	//----- nvinfo : EIATTR_CRS_STACK_SIZE
	.align		4
.L_434:
        /*03a0*/ 	.byte	0x04, 0x1e
        /*03a2*/ 	.short	(.L_436 - .L_435)
.L_435:
        /*03a4*/ 	.word	0x00000000
.L_436:


//--------------------- .nv.info._ZN7cutlass13device_kernelIN5flash19enable_sm80_to_sm89INS1_16FlashAttnFwdSm80INS1_25CollectiveMainloopFwdSm80ILi8ELi1ELb0EN4cute5tupleIJNS5_1CILi128EEENS7_ILi48EEENS7_ILi256EEEEEELi256ENS_6half_tEfNS_4arch4Sm80ELb1ELb0ELb0ELb1ELb0ELb1ELb1ELb0EEENS1_21CollectiveEpilogueFwdINS6_IJS8_SA_S9_EEENS6_IJNS7_ILi1EEESI_SI_EEESC_SE_Li256ELb1ELb1ELb0ELb0EEENS1_19SingleTileSchedulerILb1ELb0ELb1ELi128EEEEEEEEEvNT_6ParamsE --------------------------
	.section	.nv.info._ZN7cutlass13device_kernelIN5flash19enable_sm80_to_sm89INS1_16FlashAttnFwdSm80INS1_25CollectiveMainloopFwdSm80ILi8ELi1ELb0EN4cute5tupleIJNS5_1CILi128EEENS7_ILi48EEENS7_ILi256EEEEEELi256ENS_6half_tEfNS_4arch4Sm80ELb1ELb0ELb0ELb1ELb0ELb1ELb1ELb0EEENS1_21CollectiveEpilogueFwdINS6_IJS8_SA_S9_EEENS6_IJNS7_ILi1EEESI_SI_EEESC_SE_Li256ELb1ELb1ELb0ELb0EEENS1_19SingleTileSchedulerILb1ELb0ELb1ELi128EEEEEEEEEvNT_6ParamsE,"",@"SHT_CUDA_INFO"
	.sectionflags	@""
	.align	4


	//----- nvinfo : EIATTR_CUDA_API_VERSION
	.align		4
        /*0000*/ 	.byte	0x04, 0x37
        /*0002*/ 	.short	(.L_438 - .L_437)
.L_437:
        /*0004*/ 	.word	0x00000082


	//----- nvinfo : EIATTR_SW2861232_WAR
	.align		4
.L_438:
        /*0008*/ 	.byte	0x01, 0x35
	.zero		2


	//----- nvinfo : EIATTR_PARAM_CBANK
	.align		4
        /*000c*/ 	.byte	0x04, 0x0a
        /*000e*/ 	.short	(.L_440 - .L_439)
	.align		4
.L_439:
        /*0010*/ 	.word	index@(.nv.constant0._ZN7cutlass13device_kernelIN5flash19enable_sm80_to_sm89INS1_16FlashAttnFwdSm80INS1_25CollectiveMainloopFwdSm80ILi8ELi1ELb0EN4cute5tupleIJNS5_1CILi128EEENS7_ILi48EEENS7_ILi256EEEEEELi256ENS_6half_tEfNS_4arch4Sm80ELb1ELb0ELb0ELb1ELb0ELb1ELb1ELb0EEENS1_21CollectiveEpilogueFwdINS6_IJS8_SA_S9_EEENS6_IJNS7_ILi1EEESI_SI_EEESC_SE_Li256ELb1ELb1ELb0ELb0EEENS1_19SingleTileSchedulerILb1ELb0ELb1ELi128EEEEEEEEEvNT_6ParamsE)
        /*0014*/ 	.short	0x0160
        /*0016*/ 	.short	0x0418


	//----- nvinfo : EIATTR_CBANK_PARAM_SIZE
	.align		4
.L_440:
        /*0018*/ 	.byte	0x03, 0x19
        /*001a*/ 	.short	0x0418


	//----- nvinfo : EIATTR_KPARAM_INFO
	.align		4
        /*001c*/ 	.byte	0x04, 0x17
        /*001e*/ 	.short	(.L_442 - .L_441)
.L_441:
        /*0020*/ 	.word	0x00000000
        /*0024*/ 	.short	0x0000
        /*0026*/ 	.short	0x0000
        /*0028*/ 	.byte	0x00, 0xf0, 0x61, 0x10


	//----- nvinfo : EIATTR_MAXREG_COUNT
	.align		4
.L_442:
        /*002c*/ 	.byte	0x03, 0x1b
        /*002e*/ 	.short	0x00ff


	//----- nvinfo : EIATTR_NUM_BARRIERS
	.align		4
        /*0030*/ 	.byte	0x02, 0x4c
        /*0032*/ 	.byte	0x02
	.zero		1


	//----- nvinfo : EIATTR_MERCURY_ISA_VERSION
	.align		4
        /*0034*/ 	.byte	0x03, 0x5f
        /*0036*/ 	.short	0x0000


	//----- nvinfo : EIATTR_INT_WARP_WIDE_INSTR_OFFSETS
	.align		4
        /*0038*/ 	.byte	0x04, 0x31
        /*003a*/ 	.short	(.L_444 - .L_443)


	//   ....[0]....
.L_443:
        /*003c*/ 	.word	0x00015810


	//   ....[1]....
        /*0040*/ 	.word	0x00017af0


	//----- nvinfo : EIATTR_COOP_GROUP_MASK_REGIDS
	.align		4
.L_444:
        /*0044*/ 	.byte	0x04, 0x29
        /*0046*/ 	.short	(.L_446 - .L_445)


	//   ....[0]....
.L_445:
        /*0048*/ 	.word	0xffffffff


	//   ....[1]....
        /*004c*/ 	.word	0xffffffff


	//   ....[2]....
        /*0050*/ 	.word	0xffffffff


	//   ....[3]....
        /*0054*/ 	.word	0xffffffff


	//   ....[4]....
        /*0058*/ 	.word	0xffffffff


	//   ....[5]....
        /*005c*/ 	.word	0xffffffff


	//   ....[6]....
        /*0060*/ 	.word	0xffffffff


	//   ....[7]....
        /*0064*/ 	.word	0xffffffff


	//   ....[8]....
        /*0068*/ 	.word	0xffffffff


	//   ....[9]....
        /*006c*/ 	.word	0xffffffff


	//   ....[10]....
        /*0070*/ 	.word	0xffffffff


	//   ....[11]....
        /*0074*/ 	.word	0xffffffff


	//   ....[12]....
        /*0078*/ 	.word	0xffffffff


	//   ....[13]....
        /*007c*/ 	.word	0xffffffff


	//   ....[14]....
        /*0080*/ 	.word	0xffffffff


	//   ....[15]....
        /*0084*/ 	.word	0xffffffff


	//   ....[16]....
        /*0088*/ 	.word	0xffffffff


	//   ....[17]....
        /*008c*/ 	.word	0xffffffff


	//   ....[18]....
        /*0090*/ 	.word	0xffffffff


	//   ....[19]....
        /*0094*/ 	.word	0xffffffff


	//   ....[20]....
        /*0098*/ 	.word	0xffffffff


	//   ....[21]....
        /*009c*/ 	.word	0xffffffff


	//   ....[22]....
        /*00a0*/ 	.word	0xffffffff


	//   ....[23]....
        /*00a4*/ 	.word	0xffffffff


	//   ....[24]....
        /*00a8*/ 	.word	0xffffffff


	//   ....[25]....
        /*00ac*/ 	.word	0xffffffff


	//   ....[26]....
        /*00b0*/ 	.word	0xffffffff


	//   ....[27]....
        /*00b4*/ 	.word	0xffffffff


	//   ....[28]....
        /*00b8*/ 	.word	0xffffffff


	//   ....[29]....
        /*00bc*/ 	.word	0xffffffff


	//   ....[30]....
        /*00c0*/ 	.word	0xffffffff


	//   ....[31]....
        /*00c4*/ 	.word	0xffffffff


	//   ....[32]....
        /*00c8*/ 	.word	0xffffffff


	//   ....[33]....
        /*00cc*/ 	.word	0xffffffff


	//   ....[34]....
        /*00d0*/ 	.word	0xffffffff


	//   ....[35]....
        /*00d4*/ 	.word	0xffffffff


	//   ....[36]....
        /*00d8*/ 	.word	0xffffffff


	//   ....[37]....
        /*00dc*/ 	.word	0xffffffff


	//   ....[38]....
        /*00e0*/ 	.word	0xffffffff


	//   ....[39]....
        /*00e4*/ 	.word	0xffffffff


	//   ....[40]....
        /*00e8*/ 	.word	0xffffffff


	//   ....[41]....
        /*00ec*/ 	.word	0xffffffff


	//   ....[42]....
        /*00f0*/ 	.word	0xffffffff


	//   ....[43]....
        /*00f4*/ 	.word	0xffffffff


	//   ....[44]....
        /*00f8*/ 	.word	0xffffffff


	//   ....[45]....
        /*00fc*/ 	.word	0xffffffff


	//   ....[46]....
        /*0100*/ 	.word	0xffffffff


	//   ....[47]....
        /*0104*/ 	.word	0xffffffff


	//   ....[48]....
        /*0108*/ 	.word	0xffffffff


	//   ....[49]....
        /*010c*/ 	.word	0xffffffff


	//   ....[50]....
        /*0110*/ 	.word	0xffffffff


	//   ....[51]....
        /*0114*/ 	.word	0xffffffff


	//   ....[52]....
        /*0118*/ 	.word	0xffffffff


	//   ....[53]....
        /*011c*/ 	.word	0xffffffff


	//   ....[54]....
        /*0120*/ 	.word	0xffffffff


	//   ....[55]....
        /*0124*/ 	.word	0xffffffff


	//   ....[56]....
        /*0128*/ 	.word	0xffffffff


	//   ....[57]....
        /*012c*/ 	.word	0xffffffff


	//   ....[58]....
        /*0130*/ 	.word	0xffffffff


	//   ....[59]....
        /*0134*/ 	.word	0xffffffff


	//   ....[60]....
        /*0138*/ 	.word	0xffffffff


	//   ....[61]....
        /*013c*/ 	.word	0xffffffff


	//   ....[62]....
        /*0140*/ 	.word	0xffffffff


	//   ....[63]....
        /*0144*/ 	.word	0xffffffff


	//   ....[64]....
        /*0148*/ 	.word	0xffffffff


	//   ....[65]....
        /*014c*/ 	.word	0xffffffff


	//   ....[66]....
        /*0150*/ 	.word	0xffffffff


	//   ....[67]....
        /*0154*/ 	.word	0xffffffff


	//   ....[68]....
        /*0158*/ 	.word	0xffffffff


	//   ....[69]....
        /*015c*/ 	.word	0xffffffff


	//   ....[70]....
        /*0160*/ 	.word	0xffffffff


	//   ....[71]....
        /*0164*/ 	.word	0xffffffff


	//   ....[72]....
        /*0168*/ 	.word	0xffffffff


	//   ....[73]....
        /*016c*/ 	.word	0xffffffff


	//   ....[74]....
        /*0170*/ 	.word	0xffffffff


	//   ....[75]....
        /*0174*/ 	.word	0xffffffff


	//   ....[76]....
        /*0178*/ 	.word	0xffffffff


	//   ....[77]....
        /*017c*/ 	.word	0xffffffff


	//   ....[78]....
        /*0180*/ 	.word	0xffffffff


	//   ....[79]....
        /*0184*/ 	.word	0xffffffff


	//   ....[80]....
        /*0188*/ 	.word	0xffffffff


	//----- nvinfo : EIATTR_COOP_GROUP_INSTR_OFFSETS
	.align		4
.L_446:
        /*018c*/ 	.byte	0x04, 0x28
        /*018e*/ 	.short	(.L_448 - .L_447)


	//   ....[0]....
.L_447:
        /*0190*/ 	.word	0x00000070


	//   ....[1]....
        /*0194*/ 	.word	0x000080b0


	//   ....[2]....
        /*0198*/ 	.word	0x000080f0


	//   ....[3]....
        /*019c*/ 	.word	0x00008390


	//   ....[4]....
        /*01a0*/ 	.word	0x00008460


	//   ....[5]....
        /*01a4*/ 	.word	0x00008890


	//   ....[6]....
        /*01a8*/ 	.word	0x000088c0


	//   ....[7]....
        /*01ac*/ 	.word	0x00008ac0


	//   ....[8]....
        /*01b0*/ 	.word	0x00008b00


	//   ....[9]....
        /*01b4*/ 	.word	0x00009280


	//   ....[10]....
        /*01b8*/ 	.word	0x000092e0


	//   ....[11]....
        /*01bc*/ 	.word	0x00009300


	//   ....[12]....
        /*01c0*/ 	.word	0x00009310


	//   ....[13]....
        /*01c4*/ 	.word	0x000096e0


	//   ....[14]....
        /*01c8*/ 	.word	0x00009730


	//   ....[15]....
        /*01cc*/ 	.word	0x00009770


	//   ....[16]....
        /*01d0*/ 	.word	0x000097b0


	//   ....[17]....
        /*01d4*/ 	.word	0x00009af0


	//   ....[18]....
        /*01d8*/ 	.word	0x00009b90


	//   ....[19]....
        /*01dc*/ 	.word	0x00009c10


	//   ....[20]....
        /*01e0*/ 	.word	0x00009c80


	//   ....[21]....
        /*01e4*/ 	.word	0x0000a000


	//   ....[22]....
        /*01e8*/ 	.word	0x0000a0a0


	//   ....[23]....
        /*01ec*/ 	.word	0x0000a120


	//   ....[24]....
        /*01f0*/ 	.word	0x0000a190


	//   ....[25]....
        /*01f4*/ 	.word	0x0000d7b0


	//   ....[26]....
        /*01f8*/ 	.word	0x0000d7d0


	//   ....[27]....
        /*01fc*/ 	.word	0x0000d7f0


	//   ....[28]....
        /*0200*/ 	.word	0x0000d800


	//   ....[29]....
        /*0204*/ 	.word	0x0000da00


	//   ....[30]....
        /*0208*/ 	.word	0x0000daa0


	//   ....[31]....
        /*020c*/ 	.word	0x0000daf0


	//   ....[32]....
        /*0210*/ 	.word	0x0000db60


	//   ....[33]....
        /*0214*/ 	.word	0x0000de00


	//   ....[34]....
        /*0218*/ 	.word	0x0000dea0


	//   ....[35]....
        /*021c*/ 	.word	0x0000df20


	//   ....[36]....
        /*0220*/ 	.word	0x0000df90


	//   ....[37]....
        /*0224*/ 	.word	0x0000e220


	//   ....[38]....
        /*0228*/ 	.word	0x0000e2c0


	//   ....[39]....
        /*022c*/ 	.word	0x0000e310


	//   ....[40]....
        /*0230*/ 	.word	0x0000e380


	//   ....[41]....
        /*0234*/ 	.word	0x000132a0


	//   ....[42]....
        /*0238*/ 	.word	0x000132c0


	//   ....[43]....
        /*023c*/ 	.word	0x000138b0


	//   ....[44]....
        /*0240*/ 	.word	0x000138d0


	//   ....[45]....
        /*0244*/ 	.word	0x000138f0


	//   ....[46]....
        /*0248*/ 	.word	0x00013910


	//   ....[47]....
        /*024c*/ 	.word	0x00015ab0


	//   ....[48]....
        /*0250*/ 	.word	0x00015ac0


	//   ....[49]....
        /*0254*/ 	.word	0x00015f80


	//   ....[50]....
        /*0258*/ 	.word	0x00015fa0


	//   ....[51]....
        /*025c*/ 	.word	0x00015fc0


	//   ....[52]....
        /*0260*/ 	.word	0x00015fe0


	//   ....[53]....
        /*0264*/ 	.word	0x00018cb0


	//   ....[54]....
        /*0268*/ 	.word	0x00018cd0


	//   ....[55]....
        /*026c*/ 	.word	0x00018d10


	//   ....[56]....
        /*0270*/ 	.word	0x00018d20


	//   ....[57]....
        /*0274*/ 	.word	0x0001a3d0


	//   ....[58]....
        /*0278*/ 	.word	0x0001a400


	//   ....[59]....
        /*027c*/ 	.word	0x0001a450


	//   ....[60]....
        /*0280*/ 	.word	0x0001a460


	//   ....[61]....
        /*0284*/ 	.word	0x0001bf10


	//   ....[62]....
        /*0288*/ 	.word	0x0001bf60


	//   ....[63]....
        /*028c*/ 	.word	0x0001bf90


	//   ....[64]....
        /*0290*/ 	.word	0x0001bfc0


	//   ....[65]....
        /*0294*/ 	.word	0x0001c200


	//   ....[66]....
        /*0298*/ 	.word	0x0001c210


	//   ....[67]....
        /*029c*/ 	.word	0x0001c410


	//   ....[68]....
        /*02a0*/ 	.word	0x0001c440


	//   ....[69]....
        /*02a4*/ 	.word	0x0001c600


	//   ....[70]....
        /*02a8*/ 	.word	0x0001c630


	//   ....[71]....
        /*02ac*/ 	.word	0x0001c7f0


	//   ....[72]....
        /*02b0*/ 	.word	0x0001c810


	//   ....[73]....
        /*02b4*/ 	.word	0x0001d220


	//   ....[74]....
        /*02b8*/ 	.word	0x0001d240


	//   ....[75]....
        /*02bc*/ 	.word	0x0001d3d0


	//   ....[76]....
        /*02c0*/ 	.word	0x0001d400


	//   ....[77]....
        /*02c4*/ 	.word	0x0001d590


	//   ....[78]....
        /*02c8*/ 	.word	0x0001d5c0


	//   ....[79]....
        /*02cc*/ 	.word	0x0001d750


	//   ....[80]....
        /*02d0*/ 	.word	0x0001d770


	//----- nvinfo : EIATTR_EXIT_INSTR_OFFSETS
	.align		4
.L_448:
        /*02d4*/ 	.byte	0x04, 0x1c
        /*02d6*/ 	.short	(.L_450 - .L_449)


	//   ....[0]....
.L_449:
        /*02d8*/ 	.word	0x000003a0


	//   ....[1]....
        /*02dc*/ 	.word	0x0001c820


	//   ....[2]....
        /*02e0*/ 	.word	0x0001c960


	//   ....[3]....
        /*02e4*/ 	.word	0x0001c9c0


	//   ....[4]....
        /*02e8*/ 	.word	0x0001d780


	//   ....[5]....
        /*02ec*/ 	.word	0x0001d890


	//   ....[6]....
        /*02f0*/ 	.word	0x0001d8f0


	//----- nvinfo : EIATTR_CTAIDZ_USED
	.align		4
.L_450:
        /*02f4*/ 	.byte	0x01, 0x04
	.zero		2


	//----- nvinfo : EIATTR_MAX_THREADS
	.align		4
        /*02f8*/ 	.byte	0x04, 0x05
        /*02fa*/ 	.short	(.L_452 - .L_451)
.L_451:
        /*02fc*/ 	.word	0x00000100
        /*0300*/ 	.word	0x00000001
        /*0304*/ 	.word	0x00000001


	//----- nvinfo : EIATTR_CRS_STACK_SIZE
	.align		4
.L_452:
        /*0308*/ 	.byte	0x04, 0x1e
        /*030a*/ 	.short	(.L_454 - .L_453)
.L_453:
        /*030c*/ 	.word	0x00000000
.L_454:


//--------------------- .nv.callgraph             --------------------------
	.section	.nv.callgraph,"",@"SHT_CUDA_CALLGRAPH"
	.align	4
	.sectionentsize	8
	.align		4
        /*0000*/ 	.word	0x00000000
	.align		4
        /*0004*/ 	.word	0xffffffff
	.align		4
        /*0008*/ 	.word	0x00000000
	.align		4
        /*000c*/ 	.word	0xfffffffe
	.align		4
        /*0010*/ 	.word	0x00000000
	.align		4
        /*0014*/ 	.word	0xfffffffd
	.align		4
        /*0018*/ 	.word	0x00000000
	.align		4
        /*001c*/ 	.word	0xfffffffc


//--------------------- .nv.rel.action            --------------------------
	.section	.nv.rel.action,"",@"SHT_CUDA_RELOCINFO"
	.align	8
	.sectionentsize	8
        /*0000*/ 	.byte	0x73, 0x00, 0x00, 0x00, 0x00, 0x00, 0x00, 0x00, 0x00, 0x00, 0x00, 0x11, 0x25, 0x00, 0x05, 0x36


//--------------------- .nv.constant4             --------------------------
	.section	.nv.constant4,"a",@progbits
	.align	8
	.align		8
.nv.constant4:
        /*0000*/ 	.dword	_ZN66_INTERNAL_7fe396b5_30_flash_fwd_hdim256_fp16_sm80_cu_0106449f_32784cuda3std3__45__cpo5beginE
	.align		8
        /*0008*/ 	.dword	_ZN66_INTERNAL_7fe396b5_30_flash_fwd_hdim256_fp16_sm80_cu_0106449f_32784cuda3std3__45__cpo3endE
	.align		8
        /*0010*/ 	.dword	_ZN66_INTERNAL_7fe396b5_30_flash_fwd_hdim256_fp16_sm80_cu_0106449f_32784cuda3std3__45__cpo6cbeginE
	.align		8
        /*0018*/ 	.dword	_ZN66_INTERNAL_7fe396b5_30_flash_fwd_hdim256_fp16_sm80_cu_0106449f_32784cuda3std3__45__cpo4cendE
	.align		8
        /*0020*/ 	.dword	_ZN66_INTERNAL_7fe396b5_30_flash_fwd_hdim256_fp16_sm80_cu_0106449f_32784cuda3std3__468_GLOBAL__N__7fe396b5_30_flash_fwd_hdim256_fp16_sm80_cu_0106449f_32786ignoreE
	.align		8
        /*0028*/ 	.dword	_ZN66_INTERNAL_7fe396b5_30_flash_fwd_hdim256_fp16_sm80_cu_0106449f_32784cuda3std3__419piecewise_constructE
	.align		8
        /*0030*/ 	.dword	_ZN66_INTERNAL_7fe396b5_30_flash_fwd_hdim256_fp16_sm80_cu_0106449f_32784cuda3std3__48in_placeE
	.align		8
        /*0038*/ 	.dword	_ZN66_INTERNAL_7fe396b5_30_flash_fwd_hdim256_fp16_sm80_cu_0106449f_32784cuda3std6ranges3__45__cpo4swapE
	.align		8
        /*0040*/ 	.dword	_ZN66_INTERNAL_7fe396b5_30_flash_fwd_hdim256_fp16_sm80_cu_0106449f_32784cuda3std6ranges3__45__cpo9iter_moveE
	.align		8
        /*0048*/ 	.dword	_ZN66_INTERNAL_7fe396b5_30_flash_fwd_hdim256_fp16_sm80_cu_0106449f_32784cute7productE
	.align		8
        /*0050*/ 	.dword	_ZN66_INTERNAL_7fe396b5_30_flash_fwd_hdim256_fp16_sm80_cu_0106449f_32784cute1_E


//--------------------- .nv.constant0._ZN7cutlass13device_kernelIN5flash19enable_sm80_to_sm89INS1_16FlashAttnFwdSm80INS1_25CollectiveMainloopFwdSm80ILi8ELi1ELb1EN4cute5tupleIJNS5_1CILi128EEENS7_ILi64EEENS7_ILi256EEEEEELi256ENS_6half_tEfNS_4arch4Sm80ELb0ELb0ELb0ELb0ELb0ELb0ELb1ELb0EEENS1_21CollectiveEpilogueFwdINS6_IJS8_SA_S9_EEENS6_IJNS7_ILi1EEESI_SI_EEESC_SE_Li256ELb0ELb1ELb0ELb0EEENS1_19SingleTileSchedulerILb0ELb0ELb1ELi128EEEEEEEEEvNT_6ParamsE --------------------------
	.section	.nv.constant0._ZN7cutlass13device_kernelIN5flash19enable_sm80_to_sm89INS1_16FlashAttnFwdSm80INS1_25CollectiveMainloopFwdSm80ILi8ELi1ELb1EN4cute5tupleIJNS5_1CILi128EEENS7_ILi64EEENS7_ILi256EEEEEELi256ENS_6half_tEfNS_4arch4Sm80ELb0ELb0ELb0ELb0ELb0ELb0ELb1ELb0EEENS1_21CollectiveEpilogueFwdINS6_IJS8_SA_S9_EEENS6_IJNS7_ILi1EEESI_SI_EEESC_SE_Li256ELb0ELb1ELb0ELb0EEENS1_19SingleTileSchedulerILb0ELb0ELb1ELi128EEEEEEEEEvNT_6ParamsE,"a",@progbits
	.sectionflags	@""
	.align	4
.nv.constant0._ZN7cutlass13device_kernelIN5flash19enable_sm80_to_sm89INS1_16FlashAttnFwdSm80INS1_25CollectiveMainloopFwdSm80ILi8ELi1ELb1EN4cute5tupleIJNS5_1CILi128EEENS7_ILi64EEENS7_ILi256EEEEEELi256ENS_6half_tEfNS_4arch4Sm80ELb0ELb0ELb0ELb0ELb0ELb0ELb1ELb0EEENS1_21CollectiveEpilogueFwdINS6_IJS8_SA_S9_EEENS6_IJNS7_ILi1EEESI_SI_EEESC_SE_Li256ELb0ELb1ELb0ELb0EEENS1_19SingleTileSchedulerILb0ELb0ELb1ELi128EEEEEEEEEvNT_6ParamsE:
	.zero		1400


//--------------------- .nv.constant0._ZN7cutlass13device_kernelIN5flash19enable_sm80_to_sm89INS1_16FlashAttnFwdSm80INS1_25CollectiveMainloopFwdSm80ILi8ELi1ELb1EN4cute5tupleIJNS5_1CILi128EEENS7_ILi64EEENS7_ILi256EEEEEELi256ENS_6half_tEfNS_4arch4Sm80ELb0ELb0ELb0ELb1ELb0ELb0ELb1ELb0EEENS1_21CollectiveEpilogueFwdINS6_IJS8_SA_S9_EEENS6_IJNS7_ILi1EEESI_SI_EEESC_SE_Li256ELb1ELb1ELb0ELb0EEENS1_19SingleTileSchedulerILb1ELb0ELb1ELi128EEEEEEEEEvNT_6ParamsE --------------------------
	.section	.nv.constant0._ZN7cutlass13device_kernelIN5flash19enable_sm80_to_sm89INS1_16FlashAttnFwdSm80INS1_25CollectiveMainloopFwdSm80ILi8ELi1ELb1EN4cute5tupleIJNS5_1CILi128EEENS7_ILi64EEENS7_ILi256EEEEEELi256ENS_6half_tEfNS_4arch4Sm80ELb0ELb0ELb0ELb1ELb0ELb0ELb1ELb0EEENS1_21CollectiveEpilogueFwdINS6_IJS8_SA_S9_EEENS6_IJNS7_ILi1EEESI_SI_EEESC_SE_Li256ELb1ELb1ELb0ELb0EEENS1_19SingleTileSchedulerILb1ELb0ELb1ELi128EEEEEEEEEvNT_6ParamsE,"a",@progbits
	.sectionflags	@""
	.align	4
.nv.constant0._ZN7cutlass13device_kernelIN5flash19enable_sm80_to_sm89INS1_16FlashAttnFwdSm80INS1_25CollectiveMainloopFwdSm80ILi8ELi1ELb1EN4cute5tupleIJNS5_1CILi128EEENS7_ILi64EEENS7_ILi256EEEEEELi256ENS_6half_tEfNS_4arch4Sm80ELb0ELb0ELb0ELb1ELb0ELb0ELb1ELb0EEENS1_21CollectiveEpilogueFwdINS6_IJS8_SA_S9_EEENS6_IJNS7_ILi1EEESI_SI_EEESC_SE_Li256ELb1ELb1ELb0ELb0EEENS1_19SingleTileSchedulerILb1ELb0ELb1ELi128EEEEEEEEEvNT_6ParamsE:
	.zero		1400


//--------------------- .nv.constant0._ZN7cutlass13device_kernelIN5flash19enable_sm80_to_sm89INS1_16FlashAttnFwdSm80INS1_25CollectiveMainloopFwdSm80ILi8ELi1ELb0EN4cute5tupleIJNS5_1CILi128EEENS7_ILi32EEENS7_ILi256EEEEEELi256ENS_6half_tEfNS_4arch4Sm80ELb0ELb0ELb0ELb1ELb0ELb1ELb1ELb0EEENS1_21CollectiveEpilogueFwdINS6_IJS8_SA_S9_EEENS6_IJNS7_ILi1EEESI_SI_EEESC_SE_Li256ELb1ELb1ELb0ELb0EEENS1_19SingleTileSchedulerILb1ELb0ELb1ELi128EEEEEEEEEvNT_6ParamsE --------------------------
	.section	.nv.constant0._ZN7cutlass13device_kernelIN5flash19enable_sm80_to_sm89INS1_16FlashAttnFwdSm80INS1_25CollectiveMainloopFwdSm80ILi8ELi1ELb0EN4cute5tupleIJNS5_1CILi128EEENS7_ILi32EEENS7_ILi256EEEEEELi256ENS_6half_tEfNS_4arch4Sm80ELb0ELb0ELb0ELb1ELb0ELb1ELb1ELb0EEENS1_21CollectiveEpilogueFwdINS6_IJS8_SA_S9_EEENS6_IJNS7_ILi1EEESI_SI_EEESC_SE_Li256ELb1ELb1ELb0ELb0EEENS1_19SingleTileSchedulerILb1ELb0ELb1ELi128EEEEEEEEEvNT_6ParamsE,"a",@progbits
	.sectionflags	@""
	.align	4
.nv.constant0._ZN7cutlass13device_kernelIN5flash19enable_sm80_to_sm89INS1_16FlashAttnFwdSm80INS1_25CollectiveMainloopFwdSm80ILi8ELi1ELb0EN4cute5tupleIJNS5_1CILi128EEENS7_ILi32EEENS7_ILi256EEEEEELi256ENS_6half_tEfNS_4arch4Sm80ELb0ELb0ELb0ELb1ELb0ELb1ELb1ELb0EEENS1_21CollectiveEpilogueFwdINS6_IJS8_SA_S9_EEENS6_IJNS7_ILi1EEESI_SI_EEESC_SE_Li256ELb1ELb1ELb0ELb0EEENS1_19SingleTileSchedulerILb1ELb0ELb1ELi128EEEEEEEEEvNT_6ParamsE:
	.zero		1400


//--------------------- .nv.constant0._ZN7cutlass13device_kernelIN5flash19enable_sm80_to_sm89INS1_16FlashAttnFwdSm80INS1_25CollectiveMainloopFwdSm80ILi8ELi1ELb1EN4cute5tupleIJNS5_1CILi128EEENS7_ILi48EEENS7_ILi256EEEEEELi256ENS_6half_tEfNS_4arch4Sm80ELb0ELb1ELb0ELb0ELb0ELb0ELb1ELb0EEENS1_21CollectiveEpilogueFwdINS6_IJS8_SA_S9_EEENS6_IJNS7_ILi1EEESI_SI_EEESC_SE_Li256ELb0ELb1ELb0ELb0EEENS1_19SingleTileSchedulerILb0ELb0ELb1ELi128EEEEEEEEEvNT_6ParamsE --------------------------
	.section	.nv.constant0._ZN7cutlass13device_kernelIN5flash19enable_sm80_to_sm89INS1_16FlashAttnFwdSm80INS1_25CollectiveMainloopFwdSm80ILi8ELi1ELb1EN4cute5tupleIJNS5_1CILi128EEENS7_ILi48EEENS7_ILi256EEEEEELi256ENS_6half_tEfNS_4arch4Sm80ELb0ELb1ELb0ELb0ELb0ELb0ELb1ELb0EEENS1_21CollectiveEpilogueFwdINS6_IJS8_SA_S9_EEENS6_IJNS7_ILi1EEESI_SI_EEESC_SE_Li256ELb0ELb1ELb0ELb0EEENS1_19SingleTileSchedulerILb0ELb0ELb1ELi128EEEEEEEEEvNT_6ParamsE,"a",@progbits
	.sectionflags	@""
	.align	4
.nv.constant0._ZN7cutlass13device_kernelIN5flash19enable_sm80_to_sm89INS1_16FlashAttnFwdSm80INS1_25CollectiveMainloopFwdSm80ILi8ELi1ELb1EN4cute5tupleIJNS5_1CILi128EEENS7_ILi48EEENS7_ILi256EEEEEELi256ENS_6half_tEfNS_4arch4Sm80ELb0ELb1ELb0ELb0ELb0ELb0ELb1ELb0EEENS1_21CollectiveEpilogueFwdINS6_IJS8_SA_S9_EEENS6_IJNS7_ILi1EEESI_SI_EEESC_SE_Li256ELb0ELb1ELb0ELb0EEENS1_19SingleTileSchedulerILb0ELb0ELb1ELi128EEEEEEEEEvNT_6ParamsE:
	.zero		1400


//--------------------- .nv.constant0._ZN7cutlass13device_kernelIN5flash19enable_sm80_to_sm89INS1_16FlashAttnFwdSm80INS1_25CollectiveMainloopFwdSm80ILi8ELi1ELb1EN4cute5tupleIJNS5_1CILi128EEENS7_ILi48EEENS7_ILi256EEEEEELi256ENS_6half_tEfNS_4arch4Sm80ELb0ELb1ELb0ELb1ELb0ELb0ELb1ELb0EEENS1_21CollectiveEpilogueFwdINS6_IJS8_SA_S9_EEENS6_IJNS7_ILi1EEESI_SI_EEESC_SE_Li256ELb1ELb1ELb0ELb0EEENS1_19SingleTileSchedulerILb1ELb0ELb1ELi128EEEEEEEEEvNT_6ParamsE --------------------------
	.section	.nv.constant0._ZN7cutlass13device_kernelIN5flash19enable_sm80_to_sm89INS1_16FlashAttnFwdSm80INS1_25CollectiveMainloopFwdSm80ILi8ELi1ELb1EN4cute5tupleIJNS5_1CILi128EEENS7_ILi48EEENS7_ILi256EEEEEELi256ENS_6half_tEfNS_4arch4Sm80ELb0ELb1ELb0ELb1ELb0ELb0ELb1ELb0EEENS1_21CollectiveEpilogueFwdINS6_IJS8_SA_S9_EEENS6_IJNS7_ILi1EEESI_SI_EEESC_SE_Li256ELb1ELb1ELb0ELb0EEENS1_19SingleTileSchedulerILb1ELb0ELb1ELi128EEEEEEEEEvNT_6ParamsE,"a",@progbits
	.sectionflags	@""
	.align	4
.nv.constant0._ZN7cutlass13device_kernelIN5flash19enable_sm80_to_sm89INS1_16FlashAttnFwdSm80INS1_25CollectiveMainloopFwdSm80ILi8ELi1ELb1EN4cute5tupleIJNS5_1CILi128EEENS7_ILi48EEENS7_ILi256EEEEEELi256ENS_6half_tEfNS_4arch4Sm80ELb0ELb1ELb0ELb1ELb0ELb0ELb1ELb0EEENS1_21CollectiveEpilogueFwdINS6_IJS8_SA_S9_EEENS6_IJNS7_ILi1EEESI_SI_EEESC_SE_Li256ELb1ELb1ELb0ELb0EEENS1_19SingleTileSchedulerILb1ELb0ELb1ELi128EEEEEEEEEvNT_6ParamsE:
	.zero		1400


//--------------------- .nv.constant0._ZN7cutlass13device_kernelIN5flash19enable_sm80_to_sm89INS1_16FlashAttnFwdSm80INS1_25CollectiveMainloopFwdSm80ILi8ELi1ELb0EN4cute5tupleIJNS5_1CILi128EEENS7_ILi32EEENS7_ILi256EEEEEELi256ENS_6half_tEfNS_4arch4Sm80ELb0ELb1ELb0ELb1ELb0ELb1ELb1ELb0EEENS1_21CollectiveEpilogueFwdINS6_IJS8_SA_S9_EEENS6_IJNS7_ILi1EEESI_SI_EEESC_SE_Li256ELb1ELb1ELb0ELb0EEENS1_19SingleTileSchedulerILb1ELb0ELb1ELi128EEEEEEEEEvNT_6ParamsE --------------------------
	.section	.nv.constant0._ZN7cutlass13device_kernelIN5flash19enable_sm80_to_sm89INS1_16FlashAttnFwdSm80INS1_25CollectiveMainloopFwdSm80ILi8ELi1ELb0EN4cute5tupleIJNS5_1CILi128EEENS7_ILi32EEENS7_ILi256EEEEEELi256ENS_6half_tEfNS_4arch4Sm80ELb0ELb1ELb0ELb1ELb0ELb1ELb1ELb0EEENS1_21CollectiveEpilogueFwdINS6_IJS8_SA_S9_EEENS6_IJNS7_ILi1EEESI_SI_EEESC_SE_Li256ELb1ELb1ELb0ELb0EEENS1_19SingleTileSchedulerILb1ELb0ELb1ELi128EEEEEEEEEvNT_6ParamsE,"a",@progbits
	.sectionflags	@""
	.align	4
.nv.constant0._ZN7cutlass13device_kernelIN5flash19enable_sm80_to_sm89INS1_16FlashAttnFwdSm80INS1_25CollectiveMainloopFwdSm80ILi8ELi1ELb0EN4cute5tupleIJNS5_1CILi128EEENS7_ILi32EEENS7_ILi256EEEEEELi256ENS_6half_tEfNS_4arch4Sm80ELb0ELb1ELb0ELb1ELb0ELb1ELb1ELb0EEENS1_21CollectiveEpilogueFwdINS6_IJS8_SA_S9_EEENS6_IJNS7_ILi1EEESI_SI_EEESC_SE_Li256ELb1ELb1ELb0ELb0EEENS1_19SingleTileSchedulerILb1ELb0ELb1ELi128EEEEEEEEEvNT_6ParamsE:
	.zero		1400


//--------------------- .nv.constant0._ZN7cutlass13device_kernelIN5flash19enable_sm80_to_sm89INS1_16FlashAttnFwdSm80INS1_25CollectiveMainloopFwdSm80ILi8ELi1ELb1EN4cute5tupleIJNS5_1CILi128EEENS7_ILi64EEENS7_ILi256EEEEEELi256ENS_6half_tEfNS_4arch4Sm80ELb1ELb0ELb0ELb0ELb0ELb0ELb1ELb0EEENS1_21CollectiveEpilogueFwdINS6_IJS8_SA_S9_EEENS6_IJNS7_ILi1EEESI_SI_EEESC_SE_Li256ELb0ELb1ELb0ELb0EEENS1_30DynamicPersistentTileSchedulerILi256ELi256ELb0ELb1ELb0EEEEEEEEEvNT_6ParamsE --------------------------
	.section	.nv.constant0._ZN7cutlass13device_kernelIN5flash19enable_sm80_to_sm89INS1_16FlashAttnFwdSm80INS1_25CollectiveMainloopFwdSm80ILi8ELi1ELb1EN4cute5tupleIJNS5_1CILi128EEENS7_ILi64EEENS7_ILi256EEEEEELi256ENS_6half_tEfNS_4arch4Sm80ELb1ELb0ELb0ELb0ELb0ELb0ELb1ELb0EEENS1_21CollectiveEpilogueFwdINS6_IJS8_SA_S9_EEENS6_IJNS7_ILi1EEESI_SI_EEESC_SE_Li256ELb0ELb1ELb0ELb0EEENS1_30DynamicPersistentTileSchedulerILi256ELi256ELb0ELb1ELb0EEEEEEEEEvNT_6ParamsE,"a",@progbits
	.sectionflags	@""
	.align	4
.nv.constant0._ZN7cutlass13device_kernelIN5flash19enable_sm80_to_sm89INS1_16FlashAttnFwdSm80INS1_25CollectiveMainloopFwdSm80ILi8ELi1ELb1EN4cute5tupleIJNS5_1CILi128EEENS7_ILi64EEENS7_ILi256EEEEEELi256ENS_6half_tEfNS_4arch4Sm80ELb1ELb0ELb0ELb0ELb0ELb0ELb1ELb0EEENS1_21CollectiveEpilogueFwdINS6_IJS8_SA_S9_EEENS6_IJNS7_ILi1EEESI_SI_EEESC_SE_Li256ELb0ELb1ELb0ELb0EEENS1_30DynamicPersistentTileSchedulerILi256ELi256ELb0ELb1ELb0EEEEEEEEEvNT_6ParamsE:
	.zero		1416


//--------------------- .nv.constant0._ZN7cutlass13device_kernelIN5flash19enable_sm80_to_sm89INS1_16FlashAttnFwdSm80INS1_25CollectiveMainloopFwdSm80ILi8ELi1ELb1EN4cute5tupleIJNS5_1CILi128EEENS7_ILi64EEENS7_ILi256EEEEEELi256ENS_6half_tEfNS_4arch4Sm80ELb1ELb0ELb0ELb1ELb0ELb0ELb1ELb0EEENS1_21CollectiveEpilogueFwdINS6_IJS8_SA_S9_EEENS6_IJNS7_ILi1EEESI_SI_EEESC_SE_Li256ELb1ELb1ELb0ELb0EEENS1_19SingleTileSchedulerILb1ELb0ELb1ELi128EEEEEEEEEvNT_6ParamsE --------------------------
	.section	.nv.constant0._ZN7cutlass13device_kernelIN5flash19enable_sm80_to_sm89INS1_16FlashAttnFwdSm80INS1_25CollectiveMainloopFwdSm80ILi8ELi1ELb1EN4cute5tupleIJNS5_1CILi128EEENS7_ILi64EEENS7_ILi256EEEEEELi256ENS_6half_tEfNS_4arch4Sm80ELb1ELb0ELb0ELb1ELb0ELb0ELb1ELb0EEENS1_21CollectiveEpilogueFwdINS6_IJS8_SA_S9_EEENS6_IJNS7_ILi1EEESI_SI_EEESC_SE_Li256ELb1ELb1ELb0ELb0EEENS1_19SingleTileSchedulerILb1ELb0ELb1ELi128EEEEEEEEEvNT_6ParamsE,"a",@progbits
	.sectionflags	@""
	.align	4
.nv.constant0._ZN7cutlass13device_kernelIN5flash19enable_sm80_to_sm89INS1_16FlashAttnFwdSm80INS1_25CollectiveMainloopFwdSm80ILi8ELi1ELb1EN4cute5tupleIJNS5_1CILi128EEENS7_ILi64EEENS7_ILi256EEEEEELi256ENS_6half_tEfNS_4arch4Sm80ELb1ELb0ELb0ELb1ELb0ELb0ELb1ELb0EEENS1_21CollectiveEpilogueFwdINS6_IJS8_SA_S9_EEENS6_IJNS7_ILi1EEESI_SI_EEESC_SE_Li256ELb1ELb1ELb0ELb0EEENS1_19SingleTileSchedulerILb1ELb0ELb1ELi128EEEEEEEEEvNT_6ParamsE:
	.zero		1400


//--------------------- .nv.constant0._ZN7cutlass13device_kernelIN5flash19enable_sm80_to_sm89INS1_16FlashAttnFwdSm80INS1_25CollectiveMainloopFwdSm80ILi8ELi1ELb0EN4cute5tupleIJNS5_1CILi128EEENS7_ILi32EEENS7_ILi256EEEEEELi256ENS_6half_tEfNS_4arch4Sm80ELb1ELb0ELb0ELb1ELb0ELb1ELb1ELb0EEENS1_21CollectiveEpilogueFwdINS6_IJS8_SA_S9_EEENS6_IJNS7_ILi1EEESI_SI_EEESC_SE_Li256ELb1ELb1ELb0ELb0EEENS1_19SingleTileSchedulerILb1ELb0ELb1ELi128EEEEEEEEEvNT_6ParamsE --------------------------
	.section	.nv.constant0._ZN7cutlass13device_kernelIN5flash19enable_sm80_to_sm89INS1_16FlashAttnFwdSm80INS1_25CollectiveMainloopFwdSm80ILi8ELi1ELb0EN4cute5tupleIJNS5_1CILi128EEENS7_ILi32EEENS7_ILi256EEEEEELi256ENS_6half_tEfNS_4arch4Sm80ELb1ELb0ELb0ELb1ELb0ELb1ELb1ELb0EEENS1_21CollectiveEpilogueFwdINS6_IJS8_SA_S9_EEENS6_IJNS7_ILi1EEESI_SI_EEESC_SE_Li256ELb1ELb1ELb0ELb0EEENS1_19SingleTileSchedulerILb1ELb0ELb1ELi128EEEEEEEEEvNT_6ParamsE,"a",@progbits
	.sectionflags	@""
	.align	4
.nv.constant0._ZN7cutlass13device_kernelIN5flash19enable_sm80_to_sm89INS1_16FlashAttnFwdSm80INS1_25CollectiveMainloopFwdSm80ILi8ELi1ELb0EN4cute5tupleIJNS5_1CILi128EEENS7_ILi32EEENS7_ILi256EEEEEELi256ENS_6half_tEfNS_4arch4Sm80ELb1ELb0ELb0ELb1ELb0ELb1ELb1ELb0EEENS1_21CollectiveEpilogueFwdINS6_IJS8_SA_S9_EEENS6_IJNS7_ILi1EEESI_SI_EEESC_SE_Li256ELb1ELb1ELb0ELb0EEENS1_19SingleTileSchedulerILb1ELb0ELb1ELi128EEEEEEEEEvNT_6ParamsE:
	.zero		1400


//--------------------- .nv.constant0._ZN7cutlass13device_kernelIN5flash19enable_sm80_to_sm89INS1_16FlashAttnFwdSm80INS1_25CollectiveMainloopFwdSm80ILi8ELi1ELb0EN4cute5tupleIJNS5_1CILi128EEENS7_ILi96EEENS7_ILi256EEEEEELi256ENS_6half_tEfNS_4arch4Sm80ELb0ELb0ELb0ELb0ELb0ELb0ELb1ELb0EEENS1_21CollectiveEpilogueFwdINS6_IJS8_SA_S9_EEENS6_IJNS7_ILi1EEESI_SI_EEESC_SE_Li256ELb0ELb1ELb0ELb0EEENS1_19SingleTileSchedulerILb0ELb0ELb1ELi128EEEEEEEEEvNT_6ParamsE --------------------------
	.section	.nv.constant0._ZN7cutlass13device_kernelIN5flash19enable_sm80_to_sm89INS1_16FlashAttnFwdSm80INS1_25CollectiveMainloopFwdSm80ILi8ELi1ELb0EN4cute5tupleIJNS5_1CILi128EEENS7_ILi96EEENS7_ILi256EEEEEELi256ENS_6half_tEfNS_4arch4Sm80ELb0ELb0ELb0ELb0ELb0ELb0ELb1ELb0EEENS1_21CollectiveEpilogueFwdINS6_IJS8_SA_S9_EEENS6_IJNS7_ILi1EEESI_SI_EEESC_SE_Li256ELb0ELb1ELb0ELb0EEENS1_19SingleTileSchedulerILb0ELb0ELb1ELi128EEEEEEEEEvNT_6ParamsE,"a",@progbits
	.sectionflags	@""
	.align	4
.nv.constant0._ZN7cutlass13device_kernelIN5flash19enable_sm80_to_sm89INS1_16FlashAttnFwdSm80INS1_25CollectiveMainloopFwdSm80ILi8ELi1ELb0EN4cute5tupleIJNS5_1CILi128EEENS7_ILi96EEENS7_ILi256EEEEEELi256ENS_6half_tEfNS_4arch4Sm80ELb0ELb0ELb0ELb0ELb0ELb0ELb1ELb0EEENS1_21CollectiveEpilogueFwdINS6_IJS8_SA_S9_EEENS6_IJNS7_ILi1EEESI_SI_EEESC_SE_Li256ELb0ELb1ELb0ELb0EEENS1_19SingleTileSchedulerILb0ELb0ELb1ELi128EEEEEEEEEvNT_6ParamsE:
	.zero		1400


//--------------------- .nv.constant0._ZN7cutlass13device_kernelIN5flash19enable_sm80_to_sm89INS1_16FlashAttnFwdSm80INS1_25CollectiveMainloopFwdSm80ILi8ELi1ELb0EN4cute5tupleIJNS5_1CILi128EEENS7_ILi96EEENS7_ILi256EEEEEELi256ENS_6half_tEfNS_4arch4Sm80ELb0ELb0ELb0ELb1ELb0ELb0ELb1ELb0EEENS1_21CollectiveEpilogueFwdINS6_IJS8_SA_S9_EEENS6_IJNS7_ILi1EEESI_SI_EEESC_SE_Li256ELb1ELb1ELb0ELb0EEENS1_19SingleTileSchedulerILb1ELb0ELb1ELi128EEEEEEEEEvNT_6ParamsE --------------------------
	.section	.nv.constant0._ZN7cutlass13device_kernelIN5flash19enable_sm80_to_sm89INS1_16FlashAttnFwdSm80INS1_25CollectiveMainloopFwdSm80ILi8ELi1ELb0EN4cute5tupleIJNS5_1CILi128EEENS7_ILi96EEENS7_ILi256EEEEEELi256ENS_6half_tEfNS_4arch4Sm80ELb0ELb0ELb0ELb1ELb0ELb0ELb1ELb0EEENS1_21CollectiveEpilogueFwdINS6_IJS8_SA_S9_EEENS6_IJNS7_ILi1EEESI_SI_EEESC_SE_Li256ELb1ELb1ELb0ELb0EEENS1_19SingleTileSchedulerILb1ELb0ELb1ELi128EEEEEEEEEvNT_6ParamsE,"a",@progbits
	.sectionflags	@""
	.align	4
.nv.constant0._ZN7cutlass13device_kernelIN5flash19enable_sm80_to_sm89INS1_16FlashAttnFwdSm80INS1_25CollectiveMainloopFwdSm80ILi8ELi1ELb0EN4cute5tupleIJNS5_1CILi128EEENS7_ILi96EEENS7_ILi256EEEEEELi256ENS_6half_tEfNS_4arch4Sm80ELb0ELb0ELb0ELb1ELb0ELb0ELb1ELb0EEENS1_21CollectiveEpilogueFwdINS6_IJS8_SA_S9_EEENS6_IJNS7_ILi1EEESI_SI_EEESC_SE_Li256ELb1ELb1ELb0ELb0EEENS1_19SingleTileSchedulerILb1ELb0ELb1ELi128EEEEEEEEEvNT_6ParamsE:
	.zero		1400


//--------------------- .nv.constant0._ZN7cutlass13device_kernelIN5flash19enable_sm80_to_sm89INS1_16FlashAttnFwdSm80INS1_25CollectiveMainloopFwdSm80ILi8ELi1ELb0EN4cute5tupleIJNS5_1CILi128EEENS7_ILi48EEENS7_ILi256EEEEEELi256ENS_6half_tEfNS_4arch4Sm80ELb0ELb0ELb0ELb1ELb0ELb1ELb1ELb0EEENS1_21CollectiveEpilogueFwdINS6_IJS8_SA_S9_EEENS6_IJNS7_ILi1EEESI_SI_EEESC_SE_Li256ELb1ELb1ELb0ELb0EEENS1_19SingleTileSchedulerILb1ELb0ELb1ELi128EEEEEEEEEvNT_6ParamsE --------------------------
	.section	.nv.constant0._ZN7cutlass13device_kernelIN5flash19enable_sm80_to_sm89INS1_16FlashAttnFwdSm80INS1_25CollectiveMainloopFwdSm80ILi8ELi1ELb0EN4cute5tupleIJNS5_1CILi128EEENS7_ILi48EEENS7_ILi256EEEEEELi256ENS_6half_tEfNS_4arch4Sm80ELb0ELb0ELb0ELb1ELb0ELb1ELb1ELb0EEENS1_21CollectiveEpilogueFwdINS6_IJS8_SA_S9_EEENS6_IJNS7_ILi1EEESI_SI_EEESC_SE_Li256ELb1ELb1ELb0ELb0EEENS1_19SingleTileSchedulerILb1ELb0ELb1ELi128EEEEEEEEEvNT_6ParamsE,"a",@progbits
	.sectionflags	@""
	.align	4
.nv.constant0._ZN7cutlass13device_kernelIN5flash19enable_sm80_to_sm89INS1_16FlashAttnFwdSm80INS1_25CollectiveMainloopFwdSm80ILi8ELi1ELb0EN4cute5tupleIJNS5_1CILi128EEENS7_ILi48EEENS7_ILi256EEEEEELi256ENS_6half_tEfNS_4arch4Sm80ELb0ELb0ELb0ELb1ELb0ELb1ELb1ELb0EEENS1_21CollectiveEpilogueFwdINS6_IJS8_SA_S9_EEENS6_IJNS7_ILi1EEESI_SI_EEESC_SE_Li256ELb1ELb1ELb0ELb0EEENS1_19SingleTileSchedulerILb1ELb0ELb1ELi128EEEEEEEEEvNT_6ParamsE:
	.zero		1400


//--------------------- .nv.constant0._ZN7cutlass13device_kernelIN5flash19enable_sm80_to_sm89INS1_16FlashAttnFwdSm80INS1_25CollectiveMainloopFwdSm80ILi8ELi1ELb0EN4cute5tupleIJNS5_1CILi128EEENS7_ILi64EEENS7_ILi256EEEEEELi256ENS_6half_tEfNS_4arch4Sm80ELb0ELb1ELb0ELb0ELb0ELb0ELb1ELb0EEENS1_21CollectiveEpilogueFwdINS6_IJS8_SA_S9_EEENS6_IJNS7_ILi1EEESI_SI_EEESC_SE_Li256ELb0ELb1ELb0ELb0EEENS1_19SingleTileSchedulerILb0ELb0ELb1ELi128EEEEEEEEEvNT_6ParamsE --------------------------
	.section	.nv.constant0._ZN7cutlass13device_kernelIN5flash19enable_sm80_to_sm89INS1_16FlashAttnFwdSm80INS1_25CollectiveMainloopFwdSm80ILi8ELi1ELb0EN4cute5tupleIJNS5_1CILi128EEENS7_ILi64EEENS7_ILi256EEEEEELi256ENS_6half_tEfNS_4arch4Sm80ELb0ELb1ELb0ELb0ELb0ELb0ELb1ELb0EEENS1_21CollectiveEpilogueFwdINS6_IJS8_SA_S9_EEENS6_IJNS7_ILi1EEESI_SI_EEESC_SE_Li256ELb0ELb1ELb0ELb0EEENS1_19SingleTileSchedulerILb0ELb0ELb1ELi128EEEEEEEEEvNT_6ParamsE,"a",@progbits
	.sectionflags	@""
	.align	4
.nv.constant0._ZN7cutlass13device_kernelIN5flash19enable_sm80_to_sm89INS1_16FlashAttnFwdSm80INS1_25CollectiveMainloopFwdSm80ILi8ELi1ELb0EN4cute5tupleIJNS5_1CILi128EEENS7_ILi64EEENS7_ILi256EEEEEELi256ENS_6half_tEfNS_4arch4Sm80ELb0ELb1ELb0ELb0ELb0ELb0ELb1ELb0EEENS1_21CollectiveEpilogueFwdINS6_IJS8_SA_S9_EEENS6_IJNS7_ILi1EEESI_SI_EEESC_SE_Li256ELb0ELb1ELb0ELb0EEENS1_19SingleTileSchedulerILb0ELb0ELb1ELi128EEEEEEEEEvNT_6ParamsE:
	.zero		1400


//--------------------- .nv.constant0._ZN7cutlass13device_kernelIN5flash19enable_sm80_to_sm89INS1_16FlashAttnFwdSm80INS1_25CollectiveMainloopFwdSm80ILi8ELi1ELb0EN4cute5tupleIJNS5_1CILi128EEENS7_ILi64EEENS7_ILi256EEEEEELi256ENS_6half_tEfNS_4arch4Sm80ELb0ELb1ELb0ELb1ELb0ELb0ELb1ELb0EEENS1_21CollectiveEpilogueFwdINS6_IJS8_SA_S9_EEENS6_IJNS7_ILi1EEESI_SI_EEESC_SE_Li256ELb1ELb1ELb0ELb0EEENS1_19SingleTileSchedulerILb1ELb0ELb1ELi128EEEEEEEEEvNT_6ParamsE --------------------------
	.section	.nv.constant0._ZN7cutlass13device_kernelIN5flash19enable_sm80_to_sm89INS1_16FlashAttnFwdSm80INS1_25CollectiveMainloopFwdSm80ILi8ELi1ELb0EN4cute5tupleIJNS5_1CILi128EEENS7_ILi64EEENS7_ILi256EEEEEELi256ENS_6half_tEfNS_4arch4Sm80ELb0ELb1ELb0ELb1ELb0ELb0ELb1ELb0EEENS1_21CollectiveEpilogueFwdINS6_IJS8_SA_S9_EEENS6_IJNS7_ILi1EEESI_SI_EEESC_SE_Li256ELb1ELb1ELb0ELb0EEENS1_19SingleTileSchedulerILb1ELb0ELb1ELi128EEEEEEEEEvNT_6ParamsE,"a",@progbits
	.sectionflags	@""
	.align	4
.nv.constant0._ZN7cutlass13device_kernelIN5flash19enable_sm80_to_sm89INS1_16FlashAttnFwdSm80INS1_25CollectiveMainloopFwdSm80ILi8ELi1ELb0EN4cute5tupleIJNS5_1CILi128EEENS7_ILi64EEENS7_ILi256EEEEEELi256ENS_6half_tEfNS_4arch4Sm80ELb0ELb1ELb0ELb1ELb0ELb0ELb1ELb0EEENS1_21CollectiveEpilogueFwdINS6_IJS8_SA_S9_EEENS6_IJNS7_ILi1EEESI_SI_EEESC_SE_Li256ELb1ELb1ELb0ELb0EEENS1_19SingleTileSchedulerILb1ELb0ELb1ELi128EEEEEEEEEvNT_6ParamsE:
	.zero		1400


//--------------------- .nv.constant0._ZN7cutlass13device_kernelIN5flash19enable_sm80_to_sm89INS1_16FlashAttnFwdSm80INS1_25CollectiveMainloopFwdSm80ILi8ELi1ELb0EN4cute5tupleIJNS5_1CILi128EEENS7_ILi48EEENS7_ILi256EEEEEELi256ENS_6half_tEfNS_4arch4Sm80ELb0ELb1ELb0ELb1ELb0ELb1ELb1ELb0EEENS1_21CollectiveEpilogueFwdINS6_IJS8_SA_S9_EEENS6_IJNS7_ILi1EEESI_SI_EEESC_SE_Li256ELb1ELb1ELb0ELb0EEENS1_19SingleTileSchedulerILb1ELb0ELb1ELi128EEEEEEEEEvNT_6ParamsE --------------------------
	.section	.nv.constant0._ZN7cutlass13device_kernelIN5flash19enable_sm80_to_sm89INS1_16FlashAttnFwdSm80INS1_25CollectiveMainloopFwdSm80ILi8ELi1ELb0EN4cute5tupleIJNS5_1CILi128EEENS7_ILi48EEENS7_ILi256EEEEEELi256ENS_6half_tEfNS_4arch4Sm80ELb0ELb1ELb0ELb1ELb0ELb1ELb1ELb0EEENS1_21CollectiveEpilogueFwdINS6_IJS8_SA_S9_EEENS6_IJNS7_ILi1EEESI_SI_EEESC_SE_Li256ELb1ELb1ELb0ELb0EEENS1_19SingleTileSchedulerILb1ELb0ELb1ELi128EEEEEEEEEvNT_6ParamsE,"a",@progbits
	.sectionflags	@""
	.align	4
.nv.constant0._ZN7cutlass13device_kernelIN5flash19enable_sm80_to_sm89INS1_16FlashAttnFwdSm80INS1_25CollectiveMainloopFwdSm80ILi8ELi1ELb0EN4cute5tupleIJNS5_1CILi128EEENS7_ILi48EEENS7_ILi256EEEEEELi256ENS_6half_tEfNS_4arch4Sm80ELb0ELb1ELb0ELb1ELb0ELb1ELb1ELb0EEENS1_21CollectiveEpilogueFwdINS6_IJS8_SA_S9_EEENS6_IJNS7_ILi1EEESI_SI_EEESC_SE_Li256ELb1ELb1ELb0ELb0EEENS1_19SingleTileSchedulerILb1ELb0ELb1ELi128EEEEEEEEEvNT_6ParamsE:
	.zero		1400


//--------------------- .nv.constant0._ZN7cutlass13device_kernelIN5flash19enable_sm80_to_sm89INS1_16FlashAttnFwdSm80INS1_25CollectiveMainloopFwdSm80ILi8ELi1ELb0EN4cute5tupleIJNS5_1CILi128EEENS7_ILi96EEENS7_ILi256EEEEEELi256ENS_6half_tEfNS_4arch4Sm80ELb1ELb0ELb0ELb0ELb0ELb0ELb1ELb0EEENS1_21CollectiveEpilogueFwdINS6_IJS8_SA_S9_EEENS6_IJNS7_ILi1EEESI_SI_EEESC_SE_Li256ELb0ELb1ELb0ELb0EEENS1_30DynamicPersistentTileSchedulerILi256ELi256ELb0ELb1ELb0EEEEEEEEEvNT_6ParamsE --------------------------
	.section	.nv.constant0._ZN7cutlass13device_kernelIN5flash19enable_sm80_to_sm89INS1_16FlashAttnFwdSm80INS1_25CollectiveMainloopFwdSm80ILi8ELi1ELb0EN4cute5tupleIJNS5_1CILi128EEENS7_ILi96EEENS7_ILi256EEEEEELi256ENS_6half_tEfNS_4arch4Sm80ELb1ELb0ELb0ELb0ELb0ELb0ELb1ELb0EEENS1_21CollectiveEpilogueFwdINS6_IJS8_SA_S9_EEENS6_IJNS7_ILi1EEESI_SI_EEESC_SE_Li256ELb0ELb1ELb0ELb0EEENS1_30DynamicPersistentTileSchedulerILi256ELi256ELb0ELb1ELb0EEEEEEEEEvNT_6ParamsE,"a",@progbits
	.sectionflags	@""
	.align	4
.nv.constant0._ZN7cutlass13device_kernelIN5flash19enable_sm80_to_sm89INS1_16FlashAttnFwdSm80INS1_25CollectiveMainloopFwdSm80ILi8ELi1ELb0EN4cute5tupleIJNS5_1CILi128EEENS7_ILi96EEENS7_ILi256EEEEEELi256ENS_6half_tEfNS_4arch4Sm80ELb1ELb0ELb0ELb0ELb0ELb0ELb1ELb0EEENS1_21CollectiveEpilogueFwdINS6_IJS8_SA_S9_EEENS6_IJNS7_ILi1EEESI_SI_EEESC_SE_Li256ELb0ELb1ELb0ELb0EEENS1_30DynamicPersistentTileSchedulerILi256ELi256ELb0ELb1ELb0EEEEEEEEEvNT_6ParamsE:
	.zero		1416


//--------------------- .nv.constant0._ZN7cutlass13device_kernelIN5flash19enable_sm80_to_sm89INS1_16FlashAttnFwdSm80INS1_25CollectiveMainloopFwdSm80ILi8ELi1ELb0EN4cute5tupleIJNS5_1CILi128EEENS7_ILi96EEENS7_ILi256EEEEEELi256ENS_6half_tEfNS_4arch4Sm80ELb1ELb0ELb0ELb1ELb0ELb0ELb1ELb0EEENS1_21CollectiveEpilogueFwdINS6_IJS8_SA_S9_EEENS6_IJNS7_ILi1EEESI_SI_EEESC_SE_Li256ELb1ELb1ELb0ELb0EEENS1_19SingleTileSchedulerILb1ELb0ELb1ELi128EEEEEEEEEvNT_6ParamsE --------------------------
	.section	.nv.constant0._ZN7cutlass13device_kernelIN5flash19enable_sm80_to_sm89INS1_16FlashAttnFwdSm80INS1_25CollectiveMainloopFwdSm80ILi8ELi1ELb0EN4cute5tupleIJNS5_1CILi128EEENS7_ILi96EEENS7_ILi256EEEEEELi256ENS_6half_tEfNS_4arch4Sm80ELb1ELb0ELb0ELb1ELb0ELb0ELb1ELb0EEENS1_21CollectiveEpilogueFwdINS6_IJS8_SA_S9_EEENS6_IJNS7_ILi1EEESI_SI_EEESC_SE_Li256ELb1ELb1ELb0ELb0EEENS1_19SingleTileSchedulerILb1ELb0ELb1ELi128EEEEEEEEEvNT_6ParamsE,"a",@progbits
	.sectionflags	@""
	.align	4
.nv.constant0._ZN7cutlass13device_kernelIN5flash19enable_sm80_to_sm89INS1_16FlashAttnFwdSm80INS1_25CollectiveMainloopFwdSm80ILi8ELi1ELb0EN4cute5tupleIJNS5_1CILi128EEENS7_ILi96EEENS7_ILi256EEEEEELi256ENS_6half_tEfNS_4arch4Sm80ELb1ELb0ELb0ELb1ELb0ELb0ELb1ELb0EEENS1_21CollectiveEpilogueFwdINS6_IJS8_SA_S9_EEENS6_IJNS7_ILi1EEESI_SI_EEESC_SE_Li256ELb1ELb1ELb0ELb0EEENS1_19SingleTileSchedulerILb1ELb0ELb1ELi128EEEEEEEEEvNT_6ParamsE:
	.zero		1400


//--------------------- .nv.constant0._ZN7cutlass13device_kernelIN5flash19enable_sm80_to_sm89INS1_16FlashAttnFwdSm80INS1_25CollectiveMainloopFwdSm80ILi8ELi1ELb0EN4cute5tupleIJNS5_1CILi128EEENS7_ILi48EEENS7_ILi256EEEEEELi256ENS_6half_tEfNS_4arch4Sm80ELb1ELb0ELb0ELb1ELb0ELb1ELb1ELb0EEENS1_21CollectiveEpilogueFwdINS6_IJS8_SA_S9_EEENS6_IJNS7_ILi1EEESI_SI_EEESC_SE_Li256ELb1ELb1ELb0ELb0EEENS1_19SingleTileSchedulerILb1ELb0ELb1ELi128EEEEEEEEEvNT_6ParamsE --------------------------
	.section	.nv.constant0._ZN7cutlass13device_kernelIN5flash19enable_sm80_to_sm89INS1_16FlashAttnFwdSm80INS1_25CollectiveMainloopFwdSm80ILi8ELi1ELb0EN4cute5tupleIJNS5_1CILi128EEENS7_ILi48EEENS7_ILi256EEEEEELi256ENS_6half_tEfNS_4arch4Sm80ELb1ELb0ELb0ELb1ELb0ELb1ELb1ELb0EEENS1_21CollectiveEpilogueFwdINS6_IJS8_SA_S9_EEENS6_IJNS7_ILi1EEESI_SI_EEESC_SE_Li256ELb1ELb1ELb0ELb0EEENS1_19SingleTileSchedulerILb1ELb0ELb1ELi128EEEEEEEEEvNT_6ParamsE,"a",@progbits
	.sectionflags	@""
	.align	4
.nv.constant0._ZN7cutlass13device_kernelIN5flash19enable_sm80_to_sm89INS1_16FlashAttnFwdSm80INS1_25CollectiveMainloopFwdSm80ILi8ELi1ELb0EN4cute5tupleIJNS5_1CILi128EEENS7_ILi48EEENS7_ILi256EEEEEELi256ENS_6half_tEfNS_4arch4Sm80ELb1ELb0ELb0ELb1ELb0ELb1ELb1ELb0EEENS1_21CollectiveEpilogueFwdINS6_IJS8_SA_S9_EEENS6_IJNS7_ILi1EEESI_SI_EEESC_SE_Li256ELb1ELb1ELb0ELb0EEENS1_19SingleTileSchedulerILb1ELb0ELb1ELi128EEEEEEEEEvNT_6ParamsE:
	.zero		1400


//--------------------- .text._ZN7cutlass13device_kernelIN5flash19enable_sm80_to_sm89INS1_16FlashAttnFwdSm80INS1_25CollectiveMainloopFwdSm80ILi8ELi1ELb1EN4cute5tupleIJNS5_1CILi128EEENS7_ILi64EEENS7_ILi256EEEEEELi256ENS_6half_tEfNS_4arch4Sm80ELb0ELb0ELb0ELb0ELb0ELb0ELb1ELb0EEENS1_21CollectiveEpilogueFwdINS6_IJS8_SA_S9_EEENS6_IJNS7_ILi1EEESI_SI_EEESC_SE_Li256ELb0ELb1ELb0ELb0EEENS1_19SingleTileSchedulerILb0ELb0ELb1ELi128EEEEEEEEEvNT_6ParamsE --------------------------
	.section	.text._ZN7cutlass13device_kernelIN5flash19enable_sm80_to_sm89INS1_16FlashAttnFwdSm80INS1_25CollectiveMainloopFwdSm80ILi8ELi1ELb1EN4cute5tupleIJNS5_1CILi128EEENS7_ILi64EEENS7_ILi256EEEEEELi256ENS_6half_tEfNS_4arch4Sm80ELb0ELb0ELb0ELb0ELb0ELb0ELb1ELb0EEENS1_21CollectiveEpilogueFwdINS6_IJS8_SA_S9_EEENS6_IJNS7_ILi1EEESI_SI_EEESC_SE_Li256ELb0ELb1ELb0ELb0EEENS1_19SingleTileSchedulerILb0ELb0ELb1ELi128EEEEEEEEEvNT_6ParamsE,"ax",@progbits
	.sectioninfo	@"SHI_REGISTERS=255"
	.align	128
.text._ZN7cutlass13device_kernelIN5flash19enable_sm80_to_sm89INS1_16FlashAttnFwdSm80INS1_25CollectiveMainloopFwdSm80ILi8ELi1ELb1EN4cute5tupleIJNS5_1CILi128EEENS7_ILi64EEENS7_ILi256EEEEEELi256ENS_6half_tEfNS_4arch4Sm80ELb0ELb0ELb0ELb0ELb0ELb0ELb1ELb0EEENS1_21CollectiveEpilogueFwdINS6_IJS8_SA_S9_EEENS6_IJNS7_ILi1EEESI_SI_EEESC_SE_Li256ELb0ELb1ELb0ELb0EEENS1_19SingleTileSchedulerILb0ELb0ELb1ELi128EEEEEEEEEvNT_6ParamsE:
        .type           _ZN7cutlass13device_kernelIN5flash19enable_sm80_to_sm89INS1_16FlashAttnFwdSm80INS1_25CollectiveMainloopFwdSm80ILi8ELi1ELb1EN4cute5tupleIJNS5_1CILi128EEENS7_ILi64EEENS7_ILi256EEEEEELi256ENS_6half_tEfNS_4arch4Sm80ELb0ELb0ELb0ELb0ELb0ELb0ELb1ELb0EEENS1_21CollectiveEpilogueFwdINS6_IJS8_SA_S9_EEENS6_IJNS7_ILi1EEESI_SI_EEESC_SE_Li256ELb0ELb1ELb0ELb0EEENS1_19SingleTileSchedulerILb0ELb0ELb1ELi128EEEEEEEEEvNT_6ParamsE,@function
        .size           _ZN7cutlass13device_kernelIN5flash19enable_sm80_to_sm89INS1_16FlashAttnFwdSm80INS1_25CollectiveMainloopFwdSm80ILi8ELi1ELb1EN4cute5tupleIJNS5_1CILi128EEENS7_ILi64EEENS7_ILi256EEEEEELi256ENS_6half_tEfNS_4arch4Sm80ELb0ELb0ELb0ELb0ELb0ELb0ELb1ELb0EEENS1_21CollectiveEpilogueFwdINS6_IJS8_SA_S9_EEENS6_IJNS7_ILi1EEESI_SI_EEESC_SE_Li256ELb0ELb1ELb0ELb0EEENS1_19SingleTileSchedulerILb0ELb0ELb1ELi128EEEEEEEEEvNT_6ParamsE,(.L_x_1461 - _ZN7cutlass13device_kernelIN5flash19enable_sm80_to_sm89INS1_16FlashAttnFwdSm80INS1_25CollectiveMainloopFwdSm80ILi8ELi1ELb1EN4cute5tupleIJNS5_1CILi128EEENS7_ILi64EEENS7_ILi256EEEEEELi256ENS_6half_tEfNS_4arch4Sm80ELb0ELb0ELb0ELb0ELb0ELb0ELb1ELb0EEENS1_21CollectiveEpilogueFwdINS6_IJS8_SA_S9_EEENS6_IJNS7_ILi1EEESI_SI_EEESC_SE_Li256ELb0ELb1ELb0ELb0EEENS1_19SingleTileSchedulerILb0ELb0ELb1ELi128EEEEEEEEEvNT_6ParamsE)
        .other          _ZN7cutlass13device_kernelIN5flash19enable_sm80_to_sm89INS1_16FlashAttnFwdSm80INS1_25CollectiveMainloopFwdSm80ILi8ELi1ELb1EN4cute5tupleIJNS5_1CILi128EEENS7_ILi64EEENS7_ILi256EEEEEELi256ENS_6half_tEfNS_4arch4Sm80ELb0ELb0ELb0ELb0ELb0ELb0ELb1ELb0EEENS1_21CollectiveEpilogueFwdINS6_IJS8_SA_S9_EEENS6_IJNS7_ILi1EEESI_SI_EEESC_SE_Li256ELb0ELb1ELb0ELb0EEENS1_19SingleTileSchedulerILb0ELb0ELb1ELi128EEEEEEEEEvNT_6ParamsE,@"STO_CUDA_ENTRY STV_DEFAULT"
_ZN7cutlass13device_kernelIN5flash19enable_sm80_to_sm89INS1_16FlashAttnFwdSm80INS1_25CollectiveMainloopFwdSm80ILi8ELi1ELb1EN4cute5tupleIJNS5_1CILi128EEENS7_ILi64EEENS7_ILi256EEEEEELi256ENS_6half_tEfNS_4arch4Sm80ELb0ELb0ELb0ELb0ELb0ELb0ELb1ELb0EEENS1_21CollectiveEpilogueFwdINS6_IJS8_SA_S9_EEENS6_IJNS7_ILi1EEESI_SI_EEESC_SE_Li256ELb0ELb1ELb0ELb0EEENS1_19SingleTileSchedulerILb0ELb0ELb1ELi128EEEEEEEEEvNT_6ParamsE:
[----:B------:R-:W-:-:S03]  /*0000*/  MOV R1, c[0x0][0x28] ;  /* 0x00000a0000017a02 */ /* 0x000fc60000000f00 */
[----:B------:R-:W1:Y:S01]  /*0010*/  S2R R10, SR_CTAID.Z ;  /* 0x00000000000a7919 */ /* 0x000e620000002700 */
[----:B------:R-:W-:Y:S02]  /*0020*/  IADD3 R1, R1, -0xe8, RZ ;  /* 0xffffff1801017810 */ /* 0x000fe40007ffe0ff */
[----:B-1----:R-:W-:-:S13]  /*0030*/  ISETP.GE.AND P0, PT, R10, RZ, PT ;  /* 0x000000ff0a00720c */ /* 0x002fda0003f06270 */
[----:B------:R-:W-:Y:S05]  /*0040*/  @!P0 EXIT ;  /* 0x000000000000894d */ /* 0x000fea0003800000 */
[----:B------:R-:W-:Y:S01]  /*0050*/  ISETP.NE.U32.AND P0, PT, RZ, c[0x0][0x340], PT ;  /* 0x0000d000ff007a0c */ /* 0x000fe20003f05070 */
[----:B------:R-:W-:-:S03]  /*0060*/  ULDC.64 UR8, c[0x0][0x118] ;  /* 0x0000460000087ab9 */ /* 0x000fc60000000a00 */
[----:B------:R-:W-:-:S13]  /*0070*/  ISETP.NE.AND.EX P0, PT, RZ, c[0x0][0x344], PT, P0 ;  /* 0x0000d100ff007a0c */ /* 0x000fda0003f05300 */
[----:B------:R-:W-:-:S04]  /*0080*/  @P0 IMAD.MOV.U32 R2, RZ, RZ, 0x4 ;  /* 0x00000004ff020424 */ /* 0x000fc800078e00ff */
[----:B------:R-:W-:-:S05]  /*0090*/  @P0 IMAD.WIDE R2, R10, R2, c[0x0][0x340] ;  /* 0x0000d0000a020625 */ /* 0x000fca00078e0202 */
[----:B------:R1:W2:Y:S01]  /*00a0*/  @P0 LDG.E R7, [R2.64] ;  /* 0x0000000802070981 */ /* 0x0002a2000c1e1900 */
[----:B------:R-:W-:Y:S01]  /*00b0*/  IMAD.MOV.U32 R13, RZ, RZ, c[0x0][0x2c4] ;  /* 0x0000b100ff0d7624 */ /* 0x000fe200078e00ff */
[----:B------:R-:W-:Y:S01]  /*00c0*/  SHF.R.S32.HI R11, RZ, 0x1f, R10 ;  /* 0x0000001fff0b7819 */ /* 0x000fe2000001140a */
[----:B------:R-:W-:Y:S01]  /*00d0*/  IMAD.MOV.U32 R83, RZ, RZ, c[0x0][0x1d0] ;  /* 0x00007400ff537624 */ /* 0x000fe200078e00ff */
[----:B------:R-:W3:Y:S01]  /*00e0*/  S2R R81, SR_TID.X ;  /* 0x0000000000517919 */ /* 0x000ee20000002100 */
[----:B------:R-:W-:-:S03]  /*00f0*/  IMAD.MOV.U32 R82, RZ, RZ, 0x6 ;  /* 0x00000006ff527424 */ /* 0x000fc600078e00ff */
[----:B------:R-:W-:Y:S01]  /*0100*/  BAR.SYNC.DEFER_BLOCKING 0x0 ;  /* 0x0000000000007b1d */ /* 0x000fe20000010000 */
[----:B------:R-:W-:Y:S01]  /*0110*/  ISETP.NE.AND P1, PT, R13, 0x1, PT ;  /* 0x000000010d00780c */ /* 0x000fe20003f25270 */
[----:B------:R-:W-:-:S04]  /*0120*/  IMAD R5, R11, c[0x0][0x1c0], RZ ;  /* 0x000070000b057a24 */ /* 0x000fc800078e02ff */
[----:B------:R-:W4:Y:S04]  /*0130*/  S2R R40, SR_CTAID.Y ;  /* 0x0000000000287919 */ /* 0x000f280000002600 */
[----:B------:R-:W5:Y:S01]  /*0140*/  S2R R12, SR_CTAID.X ;  /* 0x00000000000c7919 */ /* 0x000f620000002500 */
[----:B---3--:R-:W-:-:S04]  /*0150*/  SHF.R.S32.HI R24, RZ, 0x1f, R81 ;  /* 0x0000001fff187819 */ /* 0x008fc80000011451 */
[----:B-1----:R-:W-:-:S04]  /*0160*/  LEA.HI R2, R24, R81, RZ, 0x3 ;  /* 0x0000005118027211 */ /* 0x002fc800078f18ff */
[----:B------:R-:W-:Y:S02]  /*0170*/  LOP3.LUT R0, R2, 0xfffffff8, RZ, 0xc0, !PT ;  /* 0xfffffff802007812 */ /* 0x000fe400078ec0ff */
[----:B------:R-:W-:Y:S01]  /*0180*/  SHF.R.S32.HI R18, RZ, 0x3, R2 ;  /* 0x00000003ff127819 */ /* 0x000fe20000011402 */
[----:B----4-:R-:W-:Y:S01]  /*0190*/  IMAD.WIDE.U32 R8, R40, c[0x0][0x1b8], RZ ;  /* 0x00006e0028087a25 */ /* 0x010fe200078e00ff */
[----:B------:R-:W-:Y:S02]  /*01a0*/  SHF.R.S32.HI R41, RZ, 0x1f, R40 ;  /* 0x0000001fff297819 */ /* 0x000fe40000011428 */
[----:B------:R-:W-:Y:S01]  /*01b0*/  SHF.R.S32.HI R22, RZ, 0x1f, R18 ;  /* 0x0000001fff167819 */ /* 0x000fe20000011412 */
[----:B------:R-:W-:Y:S02]  /*01c0*/  IMAD.IADD R19, R81, 0x1, -R0 ;  /* 0x0000000151137824 */ /* 0x000fe400078e0a00 */
[----:B------:R-:W-:Y:S02]  /*01d0*/  IMAD R2, R41, c[0x0][0x1b8], RZ ;  /* 0x00006e0029027a24 */ /* 0x000fe400078e02ff */
[----:B------:R-:W-:-:S02]  /*01e0*/  IMAD R0, R19, 0x20, R18 ;  /* 0x0000002013007824 */ /* 0x000fc400078e0212 */
[----:B------:R-:W-:Y:S02]  /*01f0*/  IMAD R2, R40, c[0x0][0x1bc], R2 ;  /* 0x00006f0028027a24 */ /* 0x000fe400078e0202 */
[----:B-----5:R-:W-:Y:S02]  /*0200*/  IMAD R14, R12, 0x80, R0 ;  /* 0x000000800c0e7824 */ /* 0x020fe400078e0200 */
[----:B------:R-:W-:Y:S02]  /*0210*/  IMAD.IADD R3, R9, 0x1, R2 ;  /* 0x0000000109037824 */ /* 0x000fe400078e0202 */
[----:B------:R-:W-:Y:S01]  /*0220*/  @P1 IMAD.HI.U32 R4, R14, c[0x0][0x2c8], RZ ;  /* 0x0000b2000e041a27 */ /* 0x000fe200078e00ff */
[----:B------:R1:W-:Y:S03]  /*0230*/  STL [R1+0xbc], R14 ;  /* 0x0000bc0e01007387 */ /* 0x0003e60000100800 */
[----:B------:R-:W-:Y:S01]  /*0240*/  IMAD.MOV.U32 R0, RZ, RZ, R14 ;  /* 0x000000ffff007224 */ /* 0x000fe200078e000e */
[----:B------:R-:W-:Y:S01]  /*0250*/  @P1 SHF.R.U32.HI R0, RZ, c[0x0][0x2cc], R4 ;  /* 0x0000b300ff001a19 */ /* 0x000fe20000011604 */
[----:B------:R-:W-:Y:S01]  /*0260*/  IMAD.MOV.U32 R2, RZ, RZ, R8 ;  /* 0x000000ffff027224 */ /* 0x000fe200078e0008 */
[----:B------:R-:W-:Y:S01]  /*0270*/  IADD3 R8, R83, 0x3f, RZ ;  /* 0x0000003f53087810 */ /* 0x000fe20007ffe0ff */
[C---:B------:R-:W-:Y:S01]  /*0280*/  IMAD R4, R10.reuse, c[0x0][0x1c4], R5 ;  /* 0x000071000a047a24 */ /* 0x040fe200078e0205 */
[----:B------:R-:W-:Y:S01]  /*0290*/  SHF.R.S32.HI R5, RZ, 0x1f, R0 ;  /* 0x0000001fff057819 */ /* 0x000fe20000011400 */
[----:B------:R-:W-:-:S04]  /*02a0*/  IMAD.WIDE.U32 R2, R10, c[0x0][0x1c0], R2 ;  /* 0x000070000a027a25 */ /* 0x000fc800078e0002 */
[----:B------:R-:W-:Y:S02]  /*02b0*/  IMAD.IADD R3, R3, 0x1, R4 ;  /* 0x0000000103037824 */ /* 0x000fe400078e0204 */
[----:B------:R-:W-:Y:S02]  /*02c0*/  IMAD R4, R5, c[0x0][0x1b0], RZ ;  /* 0x00006c0005047a24 */ /* 0x000fe400078e02ff */
[----:B------:R-:W-:Y:S02]  /*02d0*/  IMAD.MOV R6, RZ, RZ, -R0 ;  /* 0x000000ffff067224 */ /* 0x000fe400078e0a00 */
[----:B------:R-:W-:-:S04]  /*02e0*/  IMAD.WIDE.U32 R2, R0, c[0x0][0x1b0], R2 ;  /* 0x00006c0000027a25 */ /* 0x000fc800078e0002 */
[----:B------:R-:W-:Y:S02]  /*02f0*/  IMAD R4, R0, c[0x0][0x1b4], R4 ;  /* 0x00006d0000047a24 */ /* 0x000fe400078e0204 */
[----:B------:R-:W-:Y:S02]  /*0300*/  IMAD R0, R6, c[0x0][0x2c4], R14 ;  /* 0x0000b10006007a24 */ /* 0x000fe400078e020e */
[----:B------:R-:W-:Y:S02]  /*0310*/  IMAD.IADD R3, R3, 0x1, R4 ;  /* 0x0000000103037824 */ /* 0x000fe400078e0204 */
[----:B------:R-:W-:Y:S01]  /*0320*/  IMAD.SHL.U32 R4, R18, 0x40, RZ ;  /* 0x0000004012047824 */ /* 0x000fe200078e00ff */
[----:B------:R-:W-:Y:S01]  /*0330*/  SHF.R.S32.HI R5, RZ, 0x1f, R0 ;  /* 0x0000001fff057819 */ /* 0x000fe20000011400 */
[----:B------:R-:W-:-:S03]  /*0340*/  IMAD.WIDE.U32 R2, R0, c[0x0][0x1a8], R2 ;  /* 0x00006a0000027a25 */ /* 0x000fc600078e0002 */
[----:B------:R-:W-:Y:S01]  /*0350*/  LOP3.LUT R4, R4, 0x1c0, RZ, 0xc0, !PT ;  /* 0x000001c004047812 */ /* 0x000fe200078ec0ff */
[----:B------:R-:W-:Y:S01]  /*0360*/  IMAD R5, R5, c[0x0][0x1a8], RZ ;  /* 0x00006a0005057a24 */ /* 0x000fe200078e02ff */
[----:B------:R-:W-:Y:S01]  /*0370*/  LEA R17, P1, R2, c[0x0][0x160], 0x1 ;  /* 0x0000580002117a11 */ /* 0x000fe200078208ff */
[----:B------:R-:W-:Y:S02]  /*0380*/  IMAD.SHL.U32 R42, R19, 0x8, RZ ;  /* 0x00000008132a7824 */ /* 0x000fe400078e00ff */
[----:B------:R-:W-:Y:S01]  /*0390*/  IMAD R6, R0, c[0x0][0x1ac], R5 ;  /* 0x00006b0000067a24 */ /* 0x000fe200078e0205 */
[----:B------:R-:W-:Y:S01]  /*03a0*/  SHF.R.S32.HI R0, RZ, 0x1f, R8 ;  /* 0x0000001fff007819 */ /* 0x000fe20000011408 */
[----:B------:R-:W-:Y:S01]  /*03b0*/  IMAD R23, R12, 0x80, R18 ;  /* 0x000000800c177824 */ /* 0x000fe200078e0212 */
[----:B------:R-:W-:Y:S01]  /*03c0*/  LOP3.LUT R5, R4, 0x38, R42, 0xf8, !PT ;  /* 0x0000003804057812 */ /* 0x000fe200078ef82a */
[----:B------:R-:W-:Y:S01]  /*03d0*/  IMAD R9, R22, c[0x0][0x1e0], RZ ;  /* 0x0000780016097a24 */ /* 0x000fe200078e02ff */
[----:B------:R-:W-:Y:S01]  /*03e0*/  LEA.HI R153, R0, R8, RZ, 0x6 ;  /* 0x0000000800997211 */ /* 0x000fe200078f30ff */
[----:B------:R-:W-:Y:S01]  /*03f0*/  IMAD.IADD R0, R3, 0x1, R6 ;  /* 0x0000000103007824 */ /* 0x000fe200078e0206 */
[----:B------:R-:W-:Y:S01]  /*0400*/  LEA.HI R3, R24, R81, RZ, 0x6 ;  /* 0x0000005118037211 */ /* 0x000fe200078f30ff */
[----:B------:R-:W-:Y:S01]  /*0410*/  IMAD R9, R18, c[0x0][0x1e4], R9 ;  /* 0x0000790012097a24 */ /* 0x000fe200078e0209 */
[----:B------:R-:W-:Y:S01]  /*0420*/  SHF.R.U32.HI R4, RZ, 0x3, R4 ;  /* 0x00000003ff047819 */ /* 0x000fe20000011604 */
[----:B------:R-:W-:Y:S01]  /*0430*/  STL [R1+0xb8], R23 ;  /* 0x0000b81701007387 */ /* 0x000fe20000100800 */
[----:B------:R-:W-:Y:S01]  /*0440*/  LEA.HI.X R16, R2, c[0x0][0x164], R0, 0x1, P1 ;  /* 0x0000590002107a11 */ /* 0x000fe200008f0c00 */
[----:B------:R-:W-:Y:S01]  /*0450*/  IMAD R0, R13, c[0x0][0x168], RZ ;  /* 0x00005a000d007a24 */ /* 0x000fe200078e02ff */
[----:B------:R-:W-:Y:S01]  /*0460*/  LOP3.LUT R4, R5, R4, RZ, 0x3c, !PT ;  /* 0x0000000405047212 */ /* 0x000fe200078e3cff */
[----:B------:R-:W-:Y:S01]  /*0470*/  IMAD.SHL.U32 R3, R3, 0x8, RZ ;  /* 0x0000000803037824 */ /* 0x000fe200078e00ff */
[----:B------:R-:W-:Y:S01]  /*0480*/  SHFL.IDX PT, R2, R17, RZ, 0x181f ;  /* 0x00181fff11027589 */ /* 0x000fe200000e0000 */
[----:B------:R-:W-:-:S02]  /*0490*/  IADD3 R5, R23, 0x20, RZ ;  /* 0x0000002017057810 */ /* 0x000fc40007ffe0ff */
[-C--:B------:R-:W-:Y:S02]  /*04a0*/  ISETP.GE.AND P4, PT, R23, R0.reuse, PT ;  /* 0x000000001700720c */ /* 0x080fe40003f86270 */
[----:B------:R-:W-:Y:S02]  /*04b0*/  LOP3.LUT R87, R4, 0xfffffe00, R3, 0xf8, !PT ;  /* 0xfffffe0004577812 */ /* 0x000fe400078ef803 */
[C---:B------:R-:W-:Y:S01]  /*04c0*/  IADD3 R27, R42.reuse, 0x40, RZ ;  /* 0x000000402a1b7810 */ /* 0x040fe20007ffe0ff */
[----:B------:R-:W3:Y:S01]  /*04d0*/  SHFL.IDX PT, R3, R16, RZ, 0x181f ;  /* 0x00181fff10037589 */ /* 0x000ee200000e0000 */
[C---:B------:R-:W-:Y:S02]  /*04e0*/  IADD3 R26, R42.reuse, 0x80, RZ ;  /* 0x000000802a1a7810 */ /* 0x040fe40007ffe0ff */
[----:B------:R-:W-:Y:S01]  /*04f0*/  ISETP.GE.AND P1, PT, R5, R0, PT ;  /* 0x000000000500720c */ /* 0x000fe20003f26270 */
[----:B------:R-:W-:Y:S01]  /*0500*/  STL [R1+0xb4], R87 ;  /* 0x0000b45701007387 */ /* 0x000fe20000100800 */
[----:B------:R-:W-:-:S02]  /*0510*/  IADD3 R25, R42, 0xc0, RZ ;  /* 0x000000c02a197810 */ /* 0x000fc40007ffe0ff */
[----:B------:R-:W-:Y:S02]  /*0520*/  ISETP.GE.AND P3, PT, R42, c[0x0][0x198], PT ;  /* 0x000066002a007a0c */ /* 0x000fe40003f66270 */
[----:B------:R-:W-:Y:S02]  /*0530*/  @!P4 SHF.R.S32.HI R5, RZ, 0x1f, R27 ;  /* 0x0000001fff05c819 */ /* 0x000fe4000001141b */
[----:B------:R-:W-:Y:S02]  /*0540*/  @!P4 SHF.R.S32.HI R4, RZ, 0x1f, R26 ;  /* 0x0000001fff04c819 */ /* 0x000fe4000001141a */
[----:B------:R-:W-:Y:S02]  /*0550*/  @!P4 LEA.HI R5, R5, R27, RZ, 0x3 ;  /* 0x0000001b0505c211 */ /* 0x000fe400078f18ff */
[----:B------:R-:W-:Y:S02]  /*0560*/  @!P4 LEA.HI R8, R4, R26, RZ, 0x3 ;  /* 0x0000001a0408c211 */ /* 0x000fe400078f18ff */
[----:B------:R-:W4:Y:S01]  /*0570*/  SHFL.IDX PT, R4, R17, 0x1, 0x181f ;  /* 0x00381f0011047f89 */ /* 0x000f2200000e0000 */
[----:B-1----:R-:W-:-:S02]  /*0580*/  @!P4 LOP3.LUT R14, R5, 0xfffffff8, RZ, 0xc0, !PT ;  /* 0xfffffff8050ec812 */ /* 0x002fc400078ec0ff */
[----:B------:R-:W-:Y:S01]  /*0590*/  ISETP.GE.AND P6, PT, R26, c[0x0][0x198], PT ;  /* 0x000066001a007a0c */ /* 0x000fe20003fc6270 */
[----:B------:R-:W1:Y:S01]  /*05a0*/  SHFL.IDX PT, R5, R16, 0x1, 0x181f ;  /* 0x00381f0010057f89 */ /* 0x000e6200000e0000 */
[----:B------:R-:W-:Y:S02]  /*05b0*/  ISETP.GE.AND P5, PT, R25, c[0x0][0x198], PT ;  /* 0x0000660019007a0c */ /* 0x000fe40003fa6270 */
[----:B------:R-:W-:Y:S01]  /*05c0*/  SHF.R.S32.HI R43, RZ, 0x1f, R42 ;  /* 0x0000001fff2b7819 */ /* 0x000fe2000001142a */
[--C-:B---3--:R-:W-:Y:S01]  /*05d0*/  @!P4 IMAD.WIDE R14, R14, 0x2, R2.reuse ;  /* 0x000000020e0ec825 */ /* 0x108fe200078e0202 */
[----:B------:R-:W-:Y:S02]  /*05e0*/  @!P4 LEA R6, P2, R42, R2, 0x1 ;  /* 0x000000022a06c211 */ /* 0x000fe400078408ff */
[----:B------:R-:W-:Y:S01]  /*05f0*/  @!P4 LOP3.LUT R12, R8, 0xfffffff8, RZ, 0xc0, !PT ;  /* 0xfffffff8080cc812 */ /* 0x000fe200078ec0ff */
[----:B------:R-:W-:Y:S01]  /*0600*/  @!P4 IMAD.SHL.U32 R8, R87, 0x2, RZ ;  /* 0x000000025708c824 */ /* 0x000fe200078e00ff */
[----:B------:R-:W-:Y:S01]  /*0610*/  LEA.HI.SX32 R80, R153, 0xffffffff, 0x1a ;  /* 0xffffffff99507811 */ /* 0x000fe200078fd2ff */
[----:B------:R-:W-:Y:S02]  /*0620*/  STL.64 [R1+0xa0], R42 ;  /* 0x0000a02a01007387 */ /* 0x000fe40000100a00 */
[----:B------:R-:W-:-:S02]  /*0630*/  @!P4 IMAD.WIDE R12, R12, 0x2, R2 ;  /* 0x000000020c0cc825 */ /* 0x000fc400078e0202 */
[----:B------:R-:W-:Y:S04]  /*0640*/  STL [R1+0xac], R27 ;  /* 0x0000ac1b01007387 */ /* 0x000fe80000100800 */
[----:B------:R-:W-:Y:S04]  /*0650*/  STL [R1+0xb0], R26 ;  /* 0x0000b01a01007387 */ /* 0x000fe80000100800 */
[----:B------:R-:W-:Y:S01]  /*0660*/  STL [R1+0xa8], R25 ;  /* 0x0000a81901007387 */ /* 0x000fe20000100800 */
[--C-:B--2---:R-:W-:Y:S01]  /*0670*/  @P0 SHF.R.S32.HI R21, RZ, 0x1f, R7.reuse ;  /* 0x0000001fff150819 */ /* 0x104fe20000011407 */
[----:B------:R-:W-:Y:S01]  /*0680*/  @P0 IMAD.MOV.U32 R20, RZ, RZ, R7 ;  /* 0x000000ffff140224 */ /* 0x000fe200078e0007 */
[----:B------:R-:W-:Y:S01]  /*0690*/  @!P4 SHF.R.S32.HI R7, RZ, 0x1f, R25 ;  /* 0x0000001fff07c819 */ /* 0x000fe20000011419 */
[----:B------:R-:W-:-:S02]  /*06a0*/  @!P0 IMAD.MOV.U32 R20, RZ, RZ, R10 ;  /* 0x000000ffff148224 */ /* 0x000fc400078e000a */
[----:B------:R-:W-:Y:S01]  /*06b0*/  @!P0 IMAD.MOV.U32 R21, RZ, RZ, R11 ;  /* 0x000000ffff158224 */ /* 0x000fe200078e000b */
[----:B------:R-:W-:Y:S02]  /*06c0*/  ISETP.GE.AND P0, PT, R27, c[0x0][0x198], PT ;  /* 0x000066001b007a0c */ /* 0x000fe40003f06270 */
[----:B------:R-:W-:-:S04]  /*06d0*/  @!P4 LEA.HI R7, R7, R25, RZ, 0x3 ;  /* 0x000000190707c211 */ /* 0x000fc800078f18ff */
[----:B------:R-:W-:Y:S02]  /*06e0*/  @!P4 LOP3.LUT R10, R7, 0xfffffff8, RZ, 0xc0, !PT ;  /* 0xfffffff8070ac812 */ /* 0x000fe400078ec0ff */
[----:B------:R-:W-:-:S03]  /*06f0*/  @!P4 LEA.HI.X R7, R42, R3, R43, 0x1, P2 ;  /* 0x000000032a07c211 */ /* 0x000fc600010f0c2b */
[----:B------:R-:W-:Y:S02]  /*0700*/  @!P4 IMAD.WIDE R10, R10, 0x2, R2 ;  /* 0x000000020a0ac825 */ /* 0x000fe400078e0202 */
[----:B------:R2:W-:Y:S02]  /*0710*/  @!P4 LDGSTS.E.BYPASS.LTC128B.128 [R8+0x100], [R6.64], !P3 ;  /* 0x001000000608cfae */ /* 0x0005e4000d901d48 */
[----:B------:R-:W-:Y:S02]  /*0720*/  IMAD.WIDE.U32 R2, R18, c[0x0][0x1e0], R42 ;  /* 0x0000780012027a25 */ /* 0x000fe400078e002a */
[----:B------:R3:W-:Y:S04]  /*0730*/  @!P4 LDGSTS.E.BYPASS.LTC128B.128 [R8+0x4100], [R14.64], !P0 ;  /* 0x041000000e08cfae */ /* 0x0007e8000c101d48 */
[----:B------:R4:W-:Y:S04]  /*0740*/  @!P4 LDGSTS.E.BYPASS.LTC128B.128 [R8+0x8100], [R12.64], !P6 ;  /* 0x081000000c08cfae */ /* 0x0009e8000f101d48 */
[----:B------:R5:W-:Y:S01]  /*0750*/  @!P4 LDGSTS.E.BYPASS.LTC128B.128 [R8+0xc100], [R10.64], !P5 ;  /* 0x0c1000000a08cfae */ /* 0x000be2000e901d48 */
[----:B--2---:R-:W-:-:S02]  /*0760*/  IADD3 R7, R23, 0x40, RZ ;  /* 0x0000004017077810 */ /* 0x004fc40007ffe0ff */
[----:B------:R-:W-:Y:S01]  /*0770*/  IADD3 R6, R23, 0x60, RZ ;  /* 0x0000006017067810 */ /* 0x000fe20007ffe0ff */
[----:B---3--:R-:W-:Y:S01]  /*0780*/  IMAD.IADD R15, R3, 0x1, R9 ;  /* 0x00000001030f7824 */ /* 0x008fe200078e0209 */
[----:B------:R-:W-:Y:S01]  /*0790*/  @!P1 SHF.R.S32.HI R3, RZ, 0x1f, R27 ;  /* 0x0000001fff039819 */ /* 0x000fe2000001141b */
[----:B------:R-:W-:Y:S01]  /*07a0*/  IMAD.MOV.U32 R14, RZ, RZ, R2 ;  /* 0x000000ffff0e7224 */ /* 0x000fe200078e0002 */
[----:B------:R-:W-:Y:S01]  /*07b0*/  ISETP.GE.AND P2, PT, R7, R0, PT ;  /* 0x000000000700720c */ /* 0x000fe20003f46270 */
[----:B------:R-:W2:Y:S01]  /*07c0*/  SHFL.IDX PT, R2, R17, 0x2, 0x181f ;  /* 0x00581f0011027f89 */ /* 0x000ea200000e0000 */
[C---:B----4-:R-:W-:Y:S02]  /*07d0*/  @!P1 LEA R12, P4, R42.reuse, R4, 0x1 ;  /* 0x000000042a0c9211 */ /* 0x050fe400078808ff */
[----:B------:R-:W-:Y:S02]  /*07e0*/  @!P1 LEA.HI R3, R3, R27, RZ, 0x3 ;  /* 0x0000001b03039211 */ /* 0x000fe400078f18ff */
[----:B-1----:R-:W-:-:S02]  /*07f0*/  @!P1 LEA.HI.X R13, R42, R5, R43, 0x1, P4 ;  /* 0x000000052a0d9211 */ /* 0x002fc400020f0c2b */
[----:B------:R-:W-:Y:S02]  /*0800*/  ISETP.GE.AND P4, PT, R6, R0, PT ;  /* 0x000000000600720c */ /* 0x000fe40003f86270 */
[----:B------:R-:W-:Y:S02]  /*0810*/  @!P1 SHF.R.S32.HI R0, RZ, 0x1f, R26 ;  /* 0x0000001fff009819 */ /* 0x000fe4000001141a */
[----:B------:R-:W-:Y:S02]  /*0820*/  @!P1 SHF.R.S32.HI R7, RZ, 0x1f, R25 ;  /* 0x0000001fff079819 */ /* 0x000fe40000011419 */
[----:B------:R-:W-:Y:S02]  /*0830*/  @!P1 LEA.HI R6, R0, R26, RZ, 0x3 ;  /* 0x0000001a00069211 */ /* 0x000fe400078f18ff */
[----:B-----5:R-:W-:Y:S02]  /*0840*/  @!P1 LOP3.LUT R8, R3, 0xfffffff8, RZ, 0xc0, !PT ;  /* 0xfffffff803089812 */ /* 0x020fe400078ec0ff */
[----:B------:R-:W-:Y:S01]  /*0850*/  @!P1 LEA.HI R0, R7, R25, RZ, 0x3 ;  /* 0x0000001907009211 */ /* 0x000fe200078f18ff */
[----:B------:R-:W1:Y:S01]  /*0860*/  SHFL.IDX PT, R3, R16, 0x2, 0x181f ;  /* 0x00581f0010037f89 */ /* 0x000e6200000e0000 */
[----:B------:R-:W-:Y:S01]  /*0870*/  @!P1 LOP3.LUT R6, R6, 0xfffffff8, RZ, 0xc0, !PT ;  /* 0xfffffff806069812 */ /* 0x000fe200078ec0ff */
[----:B------:R-:W-:Y:S01]  /*0880*/  @!P1 IMAD.WIDE R8, R8, 0x2, R4 ;  /* 0x0000000208089825 */ /* 0x000fe200078e0204 */
[----:B------:R-:W-:-:S02]  /*0890*/  @!P1 LOP3.LUT R10, R0, 0xfffffff8, RZ, 0xc0, !PT ;  /* 0xfffffff8000a9812 */ /* 0x000fc400078ec0ff */
[----:B------:R-:W-:Y:S01]  /*08a0*/  SHF.R.S32.HI R23, RZ, 0x1f, R80 ;  /* 0x0000001fff177819 */ /* 0x000fe20000011450 */
[----:B------:R-:W-:Y:S02]  /*08b0*/  @!P1 IMAD.SHL.U32 R0, R87, 0x2, RZ ;  /* 0x0000000257009824 */ /* 0x000fe400078e00ff */
[----:B------:R-:W-:-:S03]  /*08c0*/  @!P1 IMAD.WIDE R6, R6, 0x2, R4 ;  /* 0x0000000206069825 */ /* 0x000fc600078e0204 */
[----:B------:R3:W-:Y:S01]  /*08d0*/  @!P1 LDGSTS.E.BYPASS.LTC128B.128 [R0+0x1100], [R12.64], !P3 ;  /* 0x011000000c009fae */ /* 0x0007e2000d901d48 */
[----:B------:R-:W-:-:S03]  /*08e0*/  @!P1 IMAD.WIDE R4, R10, 0x2, R4 ;  /* 0x000000020a049825 */ /* 0x000fc600078e0204 */
[----:B------:R4:W-:Y:S04]  /*08f0*/  @!P1 LDGSTS.E.BYPASS.LTC128B.128 [R0+0x5100], [R8.64], !P0 ;  /* 0x0510000008009fae */ /* 0x0009e8000c101d48 */
[----:B------:R5:W-:Y:S04]  /*0900*/  @!P1 LDGSTS.E.BYPASS.LTC128B.128 [R0+0x9100], [R6.64], !P6 ;  /* 0x0910000006009fae */ /* 0x000be8000f101d48 */
[----:B------:R1:W-:Y:S01]  /*0910*/  @!P1 LDGSTS.E.BYPASS.LTC128B.128 [R0+0xd100], [R4.64], !P5 ;  /* 0x0d10000004009fae */ /* 0x0003e2000e901d48 */
[----:B---3--:R-:W-:Y:S01]  /*0920*/  IMAD.SHL.U32 R12, R18, 0x8, RZ ;  /* 0x00000008120c7824 */ /* 0x008fe200078e00ff */
[----:B----4-:R-:W-:-:S02]  /*0930*/  @!P2 SHF.R.S32.HI R8, RZ, 0x1f, R27 ;  /* 0x0000001fff08a819 */ /* 0x010fc4000001141b */
[----:B-----5:R-:W-:Y:S02]  /*0940*/  @!P2 SHF.R.S32.HI R6, RZ, 0x1f, R26 ;  /* 0x0000001fff06a819 */ /* 0x020fe4000001141a */
[----:B------:R-:W-:Y:S02]  /*0950*/  @!P2 SHF.R.S32.HI R7, RZ, 0x1f, R25 ;  /* 0x0000001fff07a819 */ /* 0x000fe40000011419 */
[----:B------:R-:W-:Y:S02]  /*0960*/  @!P2 LEA.HI R8, R8, R27, RZ, 0x3 ;  /* 0x0000001b0808a211 */ /* 0x000fe400078f18ff */
[----:B-1----:R-:W-:Y:S02]  /*0970*/  @!P2 LEA.HI R5, R6, R26, RZ, 0x3 ;  /* 0x0000001a0605a211 */ /* 0x002fe400078f18ff */
[----:B------:R-:W-:Y:S02]  /*0980*/  @!P2 LEA.HI R0, R7, R25, RZ, 0x3 ;  /* 0x000000190700a211 */ /* 0x000fe400078f18ff */
[----:B------:R-:W-:-:S02]  /*0990*/  @!P2 LOP3.LUT R8, R8, 0xfffffff8, RZ, 0xc0, !PT ;  /* 0xfffffff80808a812 */ /* 0x000fc400078ec0ff */
[----:B--2---:R-:W-:Y:S02]  /*09a0*/  @!P2 LEA R4, P1, R42, R2, 0x1 ;  /* 0x000000022a04a211 */ /* 0x004fe400078208ff */
[----:B------:R-:W-:Y:S01]  /*09b0*/  @!P2 LOP3.LUT R6, R5, 0xfffffff8, RZ, 0xc0, !PT ;  /* 0xfffffff80506a812 */ /* 0x000fe200078ec0ff */
[----:B------:R-:W-:Y:S01]  /*09c0*/  @!P2 IMAD.WIDE R8, R8, 0x2, R2 ;  /* 0x000000020808a825 */ /* 0x000fe200078e0202 */
[----:B------:R-:W-:Y:S02]  /*09d0*/  @!P2 LOP3.LUT R10, R0, 0xfffffff8, RZ, 0xc0, !PT ;  /* 0xfffffff8000aa812 */ /* 0x000fe400078ec0ff */
[----:B------:R-:W-:Y:S01]  /*09e0*/  @!P2 LEA.HI.X R5, R42, R3, R43, 0x1, P1 ;  /* 0x000000032a05a211 */ /* 0x000fe200008f0c2b */
[----:B------:R-:W-:Y:S02]  /*09f0*/  @!P2 IMAD.SHL.U32 R0, R87, 0x2, RZ ;  /* 0x000000025700a824 */ /* 0x000fe400078e00ff */
[----:B------:R-:W-:-:S03]  /*0a00*/  @!P2 IMAD.WIDE R6, R6, 0x2, R2 ;  /* 0x000000020606a825 */ /* 0x000fc600078e0202 */
[----:B------:R1:W-:Y:S01]  /*0a10*/  @!P2 LDGSTS.E.BYPASS.LTC128B.128 [R0+0x2100], [R4.64], !P3 ;  /* 0x021000000400afae */ /* 0x0003e2000d901d48 */
[----:B------:R-:W-:-:S03]  /*0a20*/  @!P2 IMAD.WIDE R2, R10, 0x2, R2 ;  /* 0x000000020a02a825 */ /* 0x000fc600078e0202 */
[----:B------:R2:W-:Y:S04]  /*0a30*/  @!P2 LDGSTS.E.BYPASS.LTC128B.128 [R0+0x6100], [R8.64], !P0 ;  /* 0x061000000800afae */ /* 0x0005e8000c101d48 */
[----:B------:R3:W-:Y:S04]  /*0a40*/  @!P2 LDGSTS.E.BYPASS.LTC128B.128 [R0+0xa100], [R6.64], !P6 ;  /* 0x0a1000000600afae */ /* 0x0007e8000f101d48 */
[----:B------:R4:W-:Y:S04]  /*0a50*/  @!P2 LDGSTS.E.BYPASS.LTC128B.128 [R0+0xe100], [R2.64], !P5 ;  /* 0x0e1000000200afae */ /* 0x0009e8000e901d48 */
[----:B-1----:R-:W1:Y:S01]  /*0a60*/  SHFL.IDX PT, R4, R17, 0x3, 0x181f ;  /* 0x00781f0011047f89 */ /* 0x002e6200000e0000 */
[----:B--2---:R-:W-:-:S03]  /*0a70*/  LEA.HI R9, R24, R81, RZ, 0x4 ;  /* 0x0000005118097211 */ /* 0x004fc600078f20ff */
[----:B------:R2:W5:Y:S01]  /*0a80*/  SHFL.IDX PT, R5, R16, 0x3, 0x181f ;  /* 0x00781f0010057f89 */ /* 0x00056200000e0000 */
[----:B------:R-:W-:Y:S01]  /*0a90*/  LOP3.LUT R8, R9, 0xfffffff0, RZ, 0xc0, !PT ;  /* 0xfffffff009087812 */ /* 0x000fe200078ec0ff */
[----:B---3--:R-:W-:Y:S01]  /*0aa0*/  IMAD R7, R41, c[0x0][0x1e8], RZ ;  /* 0x00007a0029077a24 */ /* 0x008fe200078e02ff */
[----:B------:R-:W-:Y:S01]  /*0ab0*/  SHF.R.S32.HI R10, RZ, 0x4, R9 ;  /* 0x00000004ff0a7819 */ /* 0x000fe20000011409 */
[----:B----4-:R-:W-:Y:S01]  /*0ac0*/  IMAD.SHL.U32 R2, R19, 0x40, RZ ;  /* 0x0000004013027824 */ /* 0x010fe200078e00ff */
[----:B------:R-:W-:Y:S01]  /*0ad0*/  IADD3 R6, -R18, c[0x0][0x1d0], RZ ;  /* 0x0000740012067a10 */ /* 0x000fe20007ffe1ff */
[----:B------:R-:W-:Y:S01]  /*0ae0*/  IMAD.IADD R8, R81, 0x1, -R8 ;  /* 0x0000000151087824 */ /* 0x000fe200078e0a08 */
[----:B------:R-:W-:Y:S01]  /*0af0*/  LEA.HI R0, R9, R10, RZ, 0x1 ;  /* 0x0000000a09007211 */ /* 0x000fe200078f08ff */
[----:B------:R-:W-:Y:S02]  /*0b00*/  IMAD R7, R40, c[0x0][0x1ec], R7 ;  /* 0x00007b0028077a24 */ /* 0x000fe400078e0207 */
[----:B------:R-:W-:Y:S01]  /*0b10*/  IMAD R9, R80, -0x40, R6 ;  /* 0xffffffc050097824 */ /* 0x000fe200078e0206 */
[----:B------:R-:W-:-:S02]  /*0b20*/  SHF.R.S32.HI R3, RZ, 0x1f, R8 ;  /* 0x0000001fff037819 */ /* 0x000fc40000011408 */
[----:B------:R-:W-:Y:S02]  /*0b30*/  LOP3.LUT R13, R0, 0xfffffffe, RZ, 0xc0, !PT ;  /* 0xfffffffe000d7812 */ /* 0x000fe400078ec0ff */
[----:B------:R-:W-:Y:S02]  /*0b40*/  LOP3.LUT R0, R2, 0x1c0, RZ, 0xc0, !PT ;  /* 0x000001c002007812 */ /* 0x000fe400078ec0ff */
[----:B-1----:R-:W-:Y:S02]  /*0b50*/  @!P4 LEA R6, P1, R42, R4, 0x1 ;  /* 0x000000042a06c211 */ /* 0x002fe400078208ff */
[----:B------:R-:W-:Y:S02]  /*0b60*/  LOP3.LUT R12, R0, 0x8, R12, 0xf8, !PT ;  /* 0x00000008000c7812 */ /* 0x000fe400078ef80c */
[----:B--2---:R-:W-:Y:S01]  /*0b70*/  LEA.HI R16, R3, R8, RZ, 0x3 ;  /* 0x0000000803107211 */ /* 0x004fe200078f18ff */
[----:B------:R-:W-:Y:S01]  /*0b80*/  IMAD.WIDE.U32 R2, R40, c[0x0][0x1e8], R14 ;  /* 0x00007a0028027a25 */ /* 0x000fe200078e000e */
[----:B------:R-:W-:-:S02]  /*0b90*/  SHF.R.U32.HI R0, RZ, 0x3, R0 ;  /* 0x00000003ff007819 */ /* 0x000fc40000011600 */
[----:B------:R-:W-:Y:S01]  /*0ba0*/  LOP3.LUT R11, R16, 0xfffffff8, RZ, 0xc0, !PT ;  /* 0xfffffff8100b7812 */ /* 0x000fe200078ec0ff */
[----:B------:R-:W-:Y:S01]  /*0bb0*/  IMAD.IADD R3, R3, 0x1, R7 ;  /* 0x0000000103037824 */ /* 0x000fe200078e0207 */
[----:B------:R-:W-:Y:S01]  /*0bc0*/  LOP3.LUT R17, R12, R0, RZ, 0x3c, !PT ;  /* 0x000000000c117212 */ /* 0x000fe200078e3cff */
[----:B------:R-:W-:Y:S01]  /*0bd0*/  IMAD.MOV.U32 R0, RZ, RZ, 0x5 ;  /* 0x00000005ff007424 */ /* 0x000fe200078e00ff */
[----:B-----5:R-:W-:Y:S01]  /*0be0*/  @!P4 LEA.HI.X R7, R42, R5, R43, 0x1, P1 ;  /* 0x000000052a07c211 */ /* 0x020fe200008f0c2b */
[----:B------:R-:W-:Y:S01]  /*0bf0*/  IMAD.IADD R14, R8, 0x1, -R11 ;  /* 0x00000001080e7824 */ /* 0x000fe200078e0a0b */
[C---:B------:R-:W-:Y:S01]  /*0c00*/  ISETP.GE.AND P2, PT, R9.reuse, 0x1, PT ;  /* 0x000000010900780c */ /* 0x040fe20003f46270 */
[----:B------:R-:W-:Y:S01]  /*0c10*/  IMAD.MOV.U32 R8, RZ, RZ, c[0x0][0x1e0] ;  /* 0x00007800ff087624 */ /* 0x000fe200078e00ff */
[----:B------:R-:W-:Y:S01]  /*0c20*/  ISETP.GE.AND P1, PT, R9, 0x21, PT ;  /* 0x000000210900780c */ /* 0x000fe20003f26270 */
[----:B------:R-:W-:Y:S02]  /*0c30*/  @!P4 IMAD.SHL.U32 R12, R87, 0x2, RZ ;  /* 0x00000002570cc824 */ /* 0x000fe400078e00ff */
[----:B------:R-:W-:Y:S01]  /*0c40*/  IMAD.WIDE.U32 R28, R20, c[0x0][0x1f0], R2 ;  /* 0x00007c00141c7a25 */ /* 0x000fe200078e0002 */
[----:B------:R-:W-:-:S02]  /*0c50*/  SHF.L.U64.HI R86, R8, R0, c[0x0][0x1e4] ;  /* 0x0000790008567619 */ /* 0x000fc40000010200 */
[----:B------:R1:W-:Y:S01]  /*0c60*/  @!P4 LDGSTS.E.BYPASS.LTC128B.128 [R12+0x3100], [R6.64], !P3 ;  /* 0x03100000060ccfae */ /* 0x0003e2000d901d48 */
[----:B------:R-:W-:Y:S01]  /*0c70*/  IMAD R0, R21, c[0x0][0x1f0], RZ ;  /* 0x00007c0015007a24 */ /* 0x000fe200078e02ff */
[C---:B------:R-:W-:Y:S01]  /*0c80*/  SHF.L.U64.HI R82, R8.reuse, R82, c[0x0][0x1e4] ;  /* 0x0000790008527619 */ /* 0x040fe20000010252 */
[----:B------:R-:W-:Y:S01]  /*0c90*/  IMAD.SHL.U32 R84, R8, 0x40, RZ ;  /* 0x0000004008547824 */ /* 0x000fe200078e00ff */
[----:B------:R-:W-:Y:S01]  /*0ca0*/  @!P4 SHF.R.S32.HI R2, RZ, 0x1f, R26 ;  /* 0x0000001fff02c819 */ /* 0x000fe2000001141a */
[----:B------:R-:W-:Y:S01]  /*0cb0*/  IMAD.MOV.U32 R88, RZ, RZ, R28 ;  /* 0x000000ffff587224 */ /* 0x000fe200078e001c */
[----:B------:R-:W-:Y:S01]  /*0cc0*/  STL [R1+0xc4], R86 ;  /* 0x0000c45601007387 */ /* 0x000fe20000100800 */
[----:B------:R-:W-:Y:S02]  /*0cd0*/  IMAD R3, R82, R80, RZ ;  /* 0x0000005052037224 */ /* 0x000fe400078e02ff */
[----:B------:R-:W-:Y:S01]  /*0ce0*/  IMAD.IADD R15, R10, 0x1, -R13 ;  /* 0x000000010a0f7824 */ /* 0x000fe200078e0a0d */
[----:B------:R-:W-:Y:S01]  /*0cf0*/  STL.64 [R1+0x98], R28 ;  /* 0x0000981c01007387 */ /* 0x000fe20000100a00 */
[----:B------:R-:W-:-:S02]  /*0d00*/  IMAD R13, R23, R84, R3 ;  /* 0x00000054170d7224 */ /* 0x000fc400078e0203 */
[----:B------:R-:W-:Y:S01]  /*0d10*/  IMAD.SHL.U32 R85, R8, 0x20, RZ ;  /* 0x0000002008557824 */ /* 0x000fe200078e00ff */
[----:B-1----:R-:W-:Y:S01]  /*0d20*/  @!P4 SHF.R.S32.HI R6, RZ, 0x1f, R27 ;  /* 0x0000001fff06c819 */ /* 0x002fe2000001141b */
[----:B------:R-:W-:Y:S01]  /*0d30*/  IMAD R7, R20, c[0x0][0x1f4], R0 ;  /* 0x00007d0014077a24 */ /* 0x000fe200078e0200 */
[----:B------:R-:W-:Y:S02]  /*0d40*/  @!P4 SHF.R.S32.HI R0, RZ, 0x1f, R25 ;  /* 0x0000001fff00c819 */ /* 0x000fe40000011419 */
[----:B------:R-:W-:Y:S01]  /*0d50*/  @!P4 LEA.HI R6, R6, R27, RZ, 0x3 ;  /* 0x0000001b0606c211 */ /* 0x000fe200078f18ff */
[----:B------:R-:W-:Y:S01]  /*0d60*/  IMAD.IADD R89, R29, 0x1, R7 ;  /* 0x000000011d597824 */ /* 0x000fe200078e0207 */
[----:B------:R-:W-:Y:S02]  /*0d70*/  @!P4 LEA.HI R7, R2, R26, RZ, 0x3 ;  /* 0x0000001a0207c211 */ /* 0x000fe400078f18ff */
[----:B------:R-:W-:Y:S01]  /*0d80*/  @!P4 LEA.HI R0, R0, R25, RZ, 0x3 ;  /* 0x000000190000c211 */ /* 0x000fe200078f18ff */
[----:B------:R-:W-:Y:S01]  /*0d90*/  IMAD.WIDE.U32 R2, R80, R84, R88 ;  /* 0x0000005450027225 */ /* 0x000fe200078e0058 */
[----:B------:R-:W-:Y:S01]  /*0da0*/  @!P4 LOP3.LUT R6, R6, 0xfffffff8, RZ, 0xc0, !PT ;  /* 0xfffffff80606c812 */ /* 0x000fe200078ec0ff */
[----:B------:R-:W-:Y:S01]  /*0db0*/  STL.64 [R1+0x88], R88 ;  /* 0x0000885801007387 */ /* 0x000fe20000100a00 */
[----:B------:R-:W-:Y:S01]  /*0dc0*/  @!P4 LOP3.LUT R7, R7, 0xfffffff8, RZ, 0xc0, !PT ;  /* 0xfffffff80707c812 */ /* 0x000fe200078ec0ff */
[----:B------:R-:W-:Y:S01]  /*0dd0*/  IMAD.IADD R13, R3, 0x1, R13 ;  /* 0x00000001030d7824 */ /* 0x000fe200078e020d */
[----:B------:R-:W-:Y:S01]  /*0de0*/  @!P4 LOP3.LUT R0, R0, 0xfffffff8, RZ, 0xc0, !PT ;  /* 0xfffffff80000c812 */ /* 0x000fe200078ec0ff */
[----:B------:R-:W-:Y:S01]  /*0df0*/  @!P4 IMAD.WIDE R10, R6, 0x2, R4 ;  /* 0x00000002060ac825 */ /* 0x000fe200078e0204 */
[----:B------:R-:W-:-:S03]  /*0e00*/  @P2 LEA R6, P3, R2, c[0x0][0x1c8], 0x1 ;  /* 0x0000720002062a11 */ /* 0x000fc600078608ff */
[----:B------:R-:W-:Y:S01]  /*0e10*/  @!P4 IMAD.WIDE R8, R7, 0x2, R4 ;  /* 0x000000020708c825 */ /* 0x000fe200078e0204 */
[----:B------:R1:W-:Y:S01]  /*0e20*/  @!P4 LDGSTS.E.BYPASS.LTC128B.128 [R12+0x7100], [R10.64], !P0 ;  /* 0x071000000a0ccfae */ /* 0x0003e2000c101d48 */
[----:B------:R-:W-:Y:S02]  /*0e30*/  @P2 LEA.HI.X R7, R2, c[0x0][0x1cc], R13, 0x1, P3 ;  /* 0x0000730002072a11 */ /* 0x000fe400018f0c0d */
[----:B------:R-:W-:Y:S01]  /*0e40*/  @!P4 IMAD.WIDE R4, R0, 0x2, R4 ;  /* 0x000000020004c825 */ /* 0x000fe200078e0204 */
[----:B------:R2:W-:Y:S01]  /*0e50*/  @!P4 LDGSTS.E.BYPASS.LTC128B.128 [R12+0xb100], [R8.64], !P6 ;  /* 0x0b100000080ccfae */ /* 0x0005e2000f101d48 */
[----:B------:R-:W-:Y:S02]  /*0e60*/  ISETP.GE.AND P6, PT, R42, c[0x0][0x1d4], PT ;  /* 0x000075002a007a0c */ /* 0x000fe40003fc6270 */
[----:B------:R-:W-:Y:S01]  /*0e70*/  IMAD.SHL.U32 R0, R14, 0x40, RZ ;  /* 0x000000400e007824 */ /* 0x000fe200078e00ff */
[----:B------:R3:W-:Y:S01]  /*0e80*/  @!P4 LDGSTS.E.BYPASS.LTC128B.128 [R12+0xf100], [R4.64], !P5 ;  /* 0x0f100000040ccfae */ /* 0x0007e2000e901d48 */
[----:B------:R-:W-:-:S02]  /*0e90*/  ISETP.GE.AND P5, PT, R27, c[0x0][0x1d4], PT ;  /* 0x000075001b007a0c */ /* 0x000fc40003fa6270 */
[----:B------:R-:W-:Y:S01]  /*0ea0*/  ISETP.GE.AND P4, PT, R26, c[0x0][0x1d4], PT ;  /* 0x000075001a007a0c */ /* 0x000fe20003f86270 */
[----:B------:R-:W0:Y:S01]  /*0eb0*/  LDGDEPBAR ;  /* 0x00000000000079af */ /* 0x000e220000000000 */
[----:B------:R-:W-:Y:S02]  /*0ec0*/  LOP3.LUT R0, R0, 0x1c0, RZ, 0xc0, !PT ;  /* 0x000001c000007812 */ /* 0x000fe400078ec0ff */
[----:B------:R-:W-:Y:S02]  /*0ed0*/  ISETP.GE.AND P3, PT, R25, c[0x0][0x1d4], PT ;  /* 0x0000750019007a0c */ /* 0x000fe40003f66270 */
[----:B------:R-:W-:Y:S02]  /*0ee0*/  SHF.R.U32.HI R3, RZ, 0x3, R0 ;  /* 0x00000003ff037819 */ /* 0x000fe40000011600 */
[----:B-1----:R-:W-:Y:S01]  /*0ef0*/  @P1 IADD3 R10, P0, R85, R2, RZ ;  /* 0x00000002550a1210 */ /* 0x002fe20007f1e0ff */
[----:B------:R-:W-:Y:S01]  /*0f00*/  IMAD.SHL.U32 R2, R15, 0x8, RZ ;  /* 0x000000080f027824 */ /* 0x000fe200078e00ff */
[----:B--2---:R-:W-:-:S04]  /*0f10*/  LEA.HI R9, R24, R81, RZ, 0x5 ;  /* 0x0000005118097211 */ /* 0x004fc800078f28ff */
[----:B---3--:R-:W-:Y:S01]  /*0f20*/  LOP3.LUT R5, R0, 0x8, R2, 0xf8, !PT ;  /* 0x0000000800057812 */ /* 0x008fe200078ef802 */
[----:B------:R-:W-:Y:S01]  /*0f30*/  @P1 IMAD.X R4, R86, 0x1, R13, P0 ;  /* 0x0000000156041824 */ /* 0x000fe200000e060d */
[C---:B------:R-:W-:Y:S01]  /*0f40*/  @P1 LEA R2, P0, R10.reuse, c[0x0][0x1c8], 0x1 ;  /* 0x000072000a021a11 */ /* 0x040fe200078008ff */
[----:B------:R-:W-:Y:S01]  /*0f50*/  IMAD R0, R15, 0x200, R17 ;  /* 0x000002000f007824 */ /* 0x000fe200078e0211 */
[----:B------:R-:W-:Y:S01]  /*0f60*/  LOP3.LUT R8, R5, R3, RZ, 0x3c, !PT ;  /* 0x0000000305087212 */ /* 0x000fe200078e3cff */
[C---:B------:R-:W-:Y:S01]  /*0f70*/  @P2 IMAD.SHL.U32 R5, R87.reuse, 0x2, RZ ;  /* 0x0000000257052824 */ /* 0x040fe200078e00ff */
[----:B------:R-:W-:Y:S01]  /*0f80*/  @P1 LEA.HI.X R3, R10, c[0x0][0x1cc], R4, 0x1, P0 ;  /* 0x000073000a031a11 */ /* 0x000fe200000f0c04 */
[----:B------:R-:W-:Y:S01]  /*0f90*/  @P1 IMAD.SHL.U32 R4, R87, 0x2, RZ ;  /* 0x0000000257041824 */ /* 0x000fe200078e00ff */
[----:B------:R-:W-:Y:S01]  /*0fa0*/  SHF.R.S32.HI R232, RZ, 0x5, R9 ;  /* 0x00000005ffe87819 */ /* 0x000fe20000011409 */
[----:B------:R-:W-:Y:S01]  /*0fb0*/  IMAD.SHL.U32 R155, R0, 0x2, RZ ;  /* 0x00000002009b7824 */ /* 0x000fe200078e00ff */
[----:B------:R1:W-:Y:S01]  /*0fc0*/  @P2 LDGSTS.E.BYPASS.LTC128B.128 [R5+0x10100], [R6.64], !P6 ;  /* 0x1010000006052fae */ /* 0x0003e2000f101d48 */
[----:B------:R-:W-:Y:S01]  /*0fd0*/  IMAD.MOV.U32 R0, RZ, RZ, 0x20 ;  /* 0x00000020ff007424 */ /* 0x000fe200078e00ff */
[----:B------:R-:W-:-:S02]  /*0fe0*/  LOP3.LUT P0, RZ, R19, 0x2, RZ, 0xc0, !PT ;  /* 0x0000000213ff7812 */ /* 0x000fc4000780c0ff */
[----:B------:R1:W-:Y:S01]  /*0ff0*/  @P2 LDGSTS.E.BYPASS.LTC128B.128 [R5+0x12100], [R6.64+0x80], !P5 ;  /* 0x1210008006052fae */ /* 0x0003e2000e901d48 */
[----:B------:R-:W-:-:S03]  /*1000*/  IADD3 R90, R155, 0x10120, RZ ;  /* 0x000101209b5a7810 */ /* 0x000fc60007ffe0ff */
[----:B------:R1:W-:Y:S04]  /*1010*/  @P2 LDGSTS.E.BYPASS.LTC128B.128 [R5+0x14100], [R6.64+0x100], !P4 ;  /* 0x1410010006052fae */ /* 0x0003e8000e101d48 */
[----:B------:R1:W-:Y:S01]  /*1020*/  @P2 LDGSTS.E.BYPASS.LTC128B.128 [R5+0x16100], [R6.64+0x180], !P3 ;  /* 0x1610018006052fae */ /* 0x0003e2000d901d48 */
[----:B------:R-:W-:-:S03]  /*1030*/  LOP3.LUT P2, RZ, R14, 0x4, RZ, 0xc0, !PT ;  /* 0x000000040eff7812 */ /* 0x000fc6000784c0ff */
[----:B------:R2:W-:Y:S01]  /*1040*/  @P1 LDGSTS.E.BYPASS.LTC128B.128 [R4+0x11100], [R2.64], !P6 ;  /* 0x1110000002041fae */ /* 0x0005e2000f101d48 */
[----:B------:R-:W-:-:S03]  /*1050*/  SEL R0, R0, 0xffffffe0, !P2 ;  /* 0xffffffe000007807 */ /* 0x000fc60005000000 */
[----:B------:R2:W-:Y:S04]  /*1060*/  @P1 LDGSTS.E.BYPASS.LTC128B.128 [R4+0x13100], [R2.64+0x80], !P5 ;  /* 0x1310008002041fae */ /* 0x0005e8000e901d48 */
[----:B------:R2:W-:Y:S04]  /*1070*/  @P1 LDGSTS.E.BYPASS.LTC128B.128 [R4+0x15100], [R2.64+0x100], !P4 ;  /* 0x1510010002041fae */ /* 0x0005e8000e101d48 */
[----:B------:R2:W-:Y:S01]  /*1080*/  @P1 LDGSTS.E.BYPASS.LTC128B.128 [R4+0x17100], [R2.64+0x180], !P3 ;  /* 0x1710018002041fae */ /* 0x0005e2000d901d48 */
[----:B------:R-:W-:-:S03]  /*1090*/  LOP3.LUT P1, RZ, R14, 0x2, RZ, 0xc0, !PT ;  /* 0x000000020eff7812 */ /* 0x000fc6000782c0ff */
[----:B------:R-:W0:Y:S01]  /*10a0*/  LDGDEPBAR ;  /* 0x00000000000079af */ /* 0x000e220000000000 */
[----:B-1----:R-:W-:Y:S02]  /*10b0*/  IMAD.SHL.U32 R5, R16, 0x40, RZ ;  /* 0x0000004010057824 */ /* 0x002fe400078e00ff */
[----:B------:R-:W-:-:S03]  /*10c0*/  IMAD R7, R21, c[0x0][0x218], RZ ;  /* 0x0000860015077a24 */ /* 0x000fc600078e02ff */
[----:B------:R-:W-:Y:S01]  /*10d0*/  LOP3.LUT R5, R8, 0xfffffe00, R5, 0xf8, !PT ;  /* 0xfffffe0008057812 */ /* 0x000fe200078ef805 */
[----:B------:R-:W-:-:S04]  /*10e0*/  IMAD R7, R20, c[0x0][0x21c], R7 ;  /* 0x0000870014077a24 */ /* 0x000fc800078e0207 */
[----:B------:R-:W-:-:S04]  /*10f0*/  IMAD R232, R232, 0x400, R5 ;  /* 0x00000400e8e87824 */ /* 0x000fc800078e0205 */
[----:B------:R-:W-:Y:S02]  /*1100*/  IMAD.SHL.U32 R232, R232, 0x2, RZ ;  /* 0x00000002e8e87824 */ /* 0x000fe400078e00ff */
[----:B--2---:R-:W-:Y:S01]  /*1110*/  IMAD.MOV.U32 R4, RZ, RZ, 0x10 ;  /* 0x00000010ff047424 */ /* 0x004fe200078e00ff */
[----:B------:R-:W-:-:S04]  /*1120*/  DEPBAR.LE SB0, 0x1 ;  /* 0x000080400000791a */ /* 0x000fc80000000000 */
[----:B------:R-:W-:Y:S01]  /*1130*/  BAR.SYNC.DEFER_BLOCKING 0x0 ;  /* 0x0000000000007b1d */ /* 0x000fe20000010000 */
[----:B------:R-:W-:Y:S01]  /*1140*/  SEL R4, R4, 0xfffffff0, !P1 ;  /* 0xfffffff004047807 */ /* 0x000fe20004800000 */
[----:B------:R-:W-:Y:S01]  /*1150*/  IMAD R240, R0, 0x2, R232 ;  /* 0x0000000200f07824 */ /* 0x000fe200078e02e8 */
[----:B------:R-:W-:-:S03]  /*1160*/  IADD3 R2, R155, 0x10100, RZ ;  /* 0x000101009b027810 */ /* 0x000fc60007ffe0ff */
[----:B------:R-:W-:Y:S01]  /*1170*/  IMAD R236, R4, 0x2, R232 ;  /* 0x0000000204ec7824 */ /* 0x000fe200078e02e8 */
[----:B------:R-:W-:Y:S01]  /*1180*/  @P0 IADD3 R90, R2, -0x20, RZ ;  /* 0xffffffe0025a0810 */ /* 0x000fe20007ffe0ff */
[----:B------:R-:W-:Y:S01]  /*1190*/  IMAD R2, R22, c[0x0][0x208], RZ ;  /* 0x0000820016027a24 */ /* 0x000fe200078e02ff */
[----:B------:R-:W-:Y:S01]  /*11a0*/  ISETP.GE.AND P0, PT, R83, 0x1, PT ;  /* 0x000000015300780c */ /* 0x000fe20003f06270 */
[----:B------:R-:W-:Y:S02]  /*11b0*/  IMAD R244, R0, 0x2, R236 ;  /* 0x0000000200f47824 */ /* 0x000fe400078e02ec */
[C---:B------:R-:W-:Y:S01]  /*11c0*/  IMAD R6, R18.reuse, c[0x0][0x20c], R2 ;  /* 0x0000830012067a24 */ /* 0x040fe200078e0202 */
[----:B------:R-:W-:Y:S01]  /*11d0*/  STL [R1+0x4], R90 ;  /* 0x0000045a01007387 */ /* 0x000fe20000100800 */
[----:B------:R-:W-:-:S04]  /*11e0*/  IMAD.WIDE.U32 R2, R18, c[0x0][0x208], R42 ;  /* 0x0000820012027a25 */ /* 0x000fc800078e002a */
[----:B------:R-:W-:Y:S02]  /*11f0*/  IMAD.IADD R3, R3, 0x1, R6 ;  /* 0x0000000103037824 */ /* 0x000fe400078e0206 */
[----:B------:R-:W-:Y:S02]  /*1200*/  IMAD R6, R41, c[0x0][0x210], RZ ;  /* 0x0000840029067a24 */ /* 0x000fe400078e02ff */
[C---:B------:R-:W-:Y:S01]  /*1210*/  IMAD.WIDE.U32 R2, R40.reuse, c[0x0][0x210], R2 ;  /* 0x0000840028027a25 */ /* 0x040fe200078e0002 */
[----:B------:R-:W1:Y:S03]  /*1220*/  LDSM.16.M88.4 R168, [R232+0x100] ;  /* 0x00010000e8a8783b */ /* 0x000e660000000200 */
[----:B------:R-:W-:Y:S01]  /*1230*/  IMAD R6, R40, c[0x0][0x214], R6 ;  /* 0x0000850028067a24 */ /* 0x000fe200078e0206 */
[----:B------:R-:W2:Y:S03]  /*1240*/  LDSM.16.M88.4 R200, [R232+0x4100] ;  /* 0x00410000e8c8783b */ /* 0x000ea60000000200 */
[----:B------:R-:W-:Y:S01]  /*1250*/  IMAD.IADD R3, R3, 0x1, R6 ;  /* 0x0000000103037824 */ /* 0x000fe200078e0206 */
[----:B------:R-:W-:Y:S01]  /*1260*/  LOP3.LUT R6, R9, 0xffffffe0, RZ, 0xc0, !PT ;  /* 0xffffffe009067812 */ /* 0x000fe200078ec0ff */
[----:B------:R-:W3:Y:S02]  /*1270*/  LDSM.16.M88.4 R216, [R232+0x8100] ;  /* 0x00810000e8d8783b */ /* 0x000ee40000000200 */
[----:B------:R-:W-:Y:S01]  /*1280*/  IMAD.WIDE.U32 R42, R20, c[0x0][0x218], R2 ;  /* 0x00008600142a7a25 */ /* 0x000fe200078e0002 */
[C---:B------:R-:W-:Y:S01]  /*1290*/  IADD3 R2, R90.reuse, 0x800, RZ ;  /* 0x000008005a027810 */ /* 0x040fe20007ffe0ff */
[----:B------:R-:W4:Y:S01]  /*12a0*/  LDSM.16.M88.4 R172, [R236+0x100] ;  /* 0x00010000ecac783b */ /* 0x000f220000000200 */
[----:B------:R-:W-:Y:S01]  /*12b0*/  IADD3 R3, R90, 0x1000, RZ ;  /* 0x000010005a037810 */ /* 0x000fe20007ffe0ff */
[----:B------:R-:W-:-:S02]  /*12c0*/  IMAD.IADD R154, R43, 0x1, R7 ;  /* 0x000000012b9a7824 */ /* 0x000fc400078e0207 */
[----:B------:R-:W1:Y:S01]  /*12d0*/  LDSM.16.M88.4 R204, [R236+0x4100] ;  /* 0x00410000eccc783b */ /* 0x000e620000000200 */
[----:B------:R-:W-:-:S03]  /*12e0*/  IMAD.IADD R81, R81, 0x1, -R6 ;  /* 0x0000000151517824 */ /* 0x000fc600078e0a06 */
[----:B------:R-:W1:Y:S04]  /*12f0*/  LDSM.16.M88.4 R220, [R236+0x8100] ;  /* 0x00810000ecdc783b */ /* 0x000e680000000200 */
        /* <DEDUP_REMOVED lines=10> */
[----:B------:R-:W-:Y:S06]  /*13a0*/  BAR.SYNC.DEFER_BLOCKING 0x0 ;  /* 0x0000000000007b1d */ /* 0x000fec0000010000 */
[----:B------:R-:W-:Y:S04]  /*13b0*/  STL.64 [R1+0x90], R42 ;  /* 0x0000902a01007387 */ /* 0x000fe80000100a00 */
[----:B------:R5:W-:Y:S04]  /*13c0*/  STL [R1+0x40], R2 ;  /* 0x0000400201007387 */ /* 0x000be80000100800 */
[----:B------:R1:W-:Y:S04]  /*13d0*/  STL [R1+0x3c], R3 ;  /* 0x00003c0301007387 */ /* 0x0003e80000100800 */
[----:B------:R1:W-:Y:S01]  /*13e0*/  STL [R1+0x84], R154 ;  /* 0x0000849a01007387 */ /* 0x0003e20000100800 */
[----:B------:R-:W-:-:S04]  /*13f0*/  DEPBAR.LE SB0, 0x0 ;  /* 0x000080000000791a */ /* 0x000fc80000000000 */
[----:B------:R-:W-:Y:S01]  /*1400*/  BAR.SYNC.DEFER_BLOCKING 0x0 ;  /* 0x0000000000007b1d */ /* 0x000fe20000010000 */
[----:B-----5:R-:W-:-:S05]  /*1410*/  IADD3 R2, R90, 0x1800, RZ ;  /* 0x000018005a027810 */ /* 0x020fca0007ffe0ff */
[----:B------:R1:W-:Y:S04]  /*1420*/  STL [R1+0x38], R2 ;  /* 0x0000380201007387 */ /* 0x0003e80000100800 */
[----:B------:R1:W1:Y:S04]  /*1430*/  LDSM.16.M88.4 R12, [R155+0x10100] ;  /* 0x010100009b0c783b */ /* 0x0002680000000200 */
[----:B------:R1:W1:Y:S04]  /*1440*/  LDSM.16.M88.4 R24, [R155+0x10900] ;  /* 0x010900009b18783b */ /* 0x0002680000000200 */
[----:B------:R1:W1:Y:S04]  /*1450*/  LDSM.16.M88.4 R28, [R155+0x11100] ;  /* 0x011100009b1c783b */ /* 0x0002680000000200 */
[----:B------:R1:W1:Y:S04]  /*1460*/  LDSM.16.M88.4 R36, [R155+0x11900] ;  /* 0x011900009b24783b */ /* 0x0002680000000200 */
[----:B------:R1:W1:Y:S04]  /*1470*/  LDSM.16.M88.4 R32, [R90] ;  /* 0x000000005a20783b */ /* 0x0002680000000200 */
[----:B------:R1:W1:Y:S04]  /*1480*/  LDSM.16.M88.4 R60, [R90+0x800] ;  /* 0x000800005a3c783b */ /* 0x0002680000000200 */
[----:B------:R1:W1:Y:S04]  /*1490*/  LDSM.16.M88.4 R64, [R90+0x1000] ;  /* 0x001000005a40783b */ /* 0x0002680000000200 */
[----:B------:R1:W1:Y:S01]  /*14a0*/  LDSM.16.M88.4 R68, [R90+0x1800] ;  /* 0x001800005a44783b */ /* 0x0002620000000200 */
[----:B------:R-:W-:Y:S05]  /*14b0*/  @!P0 BRA `(.L_x_0) ;  /* 0x000002d000008947 */ /* 0x000fea0003800000 */
[----:B-1234-:R-:W-:Y:S01]  /*14c0*/  IMAD R2, R23, c[0x0][0x208], RZ ;  /* 0x0000820017027a24 */ /* 0x01efe200078e02ff */
[----:B------:R-:W-:Y:S01]  /*14d0*/  SEL R3, RZ, 0x1, P6 ;  /* 0x00000001ff037807 */ /* 0x000fe20003000000 */
[----:B------:R-:W-:Y:S01]  /*14e0*/  IMAD.WIDE.U32 R16, R80, c[0x0][0x208], RZ ;  /* 0x0000820050107a25 */ /* 0x000fe200078e00ff */
[----:B------:R-:W-:-:S02]  /*14f0*/  SEL R8, RZ, 0x2, P5 ;  /* 0x00000002ff087807 */ /* 0x000fc40002800000 */
[----:B------:R-:W-:Y:S01]  /*1500*/  SEL R6, RZ, 0x4, P4 ;  /* 0x00000004ff067807 */ /* 0x000fe20002000000 */
[----:B------:R-:W-:Y:S01]  /*1510*/  IMAD R2, R80, c[0x0][0x20c], R2 ;  /* 0x0000830050027a24 */ /* 0x000fe200078e0202 */
[----:B------:R-:W-:Y:S01]  /*1520*/  LEA R7, P0, R16, R42, 0x6 ;  /* 0x0000002a10077211 */ /* 0x000fe200078030ff */
[----:B------:R-:W-:Y:S01]  /*1530*/  IMAD R10, R80, -0x40, R83 ;  /* 0xffffffc0500a7824 */ /* 0x000fe200078e0253 */
[----:B------:R-:W-:Y:S01]  /*1540*/  IADD3 R9, R6, R8, R3 ;  /* 0x0000000806097210 */ /* 0x000fe20007ffe003 */
[----:B------:R-:W-:Y:S01]  /*1550*/  IMAD.IADD R2, R17, 0x1, R2 ;  /* 0x0000000111027824 */ /* 0x000fe200078e0202 */
[----:B------:R-:W-:Y:S02]  /*1560*/  SEL R3, RZ, 0x8, P3 ;  /* 0x00000008ff037807 */ /* 0x000fe40001800000 */
[----:B------:R-:W-:Y:S02]  /*1570*/  P2R R11, PR, RZ, 0x20 ;  /* 0x00000020ff0b7803 */ /* 0x000fe40000000000 */
[----:B------:R-:W-:Y:S01]  /*1580*/  LEA.HI.X R8, R16, R154, R2, 0x6, P0 ;  /* 0x0000009a10087211 */ /* 0x000fe200000f3402 */
[----:B------:R-:W-:Y:S01]  /*1590*/  IMAD.IADD R3, R9, 0x1, R3 ;  /* 0x0000000109037824 */ /* 0x000fe200078e0203 */
[----:B------:R-:W-:Y:S01]  /*15a0*/  LEA R6, P0, R7, c[0x0][0x1f8], 0x1 ;  /* 0x00007e0007067a11 */ /* 0x000fe200078008ff */
[----:B------:R-:W-:-:S02]  /*15b0*/  IMAD.MOV.U32 R9, RZ, RZ, c[0x0][0x208] ;  /* 0x00008200ff097624 */ /* 0x000fc400078e00ff */
[----:B------:R-:W-:Y:S01]  /*15c0*/  IMAD.IADD R2, R10, 0x1, -R18 ;  /* 0x000000010a027824 */ /* 0x000fe200078e0a12 */
[----:B------:R-:W-:Y:S01]  /*15d0*/  LEA.HI.X R7, R7, c[0x0][0x1fc], R8, 0x1, P0 ;  /* 0x00007f0007077a11 */ /* 0x000fe200000f0c08 */
[----:B------:R-:W-:Y:S01]  /*15e0*/  IMAD.MOV.U32 R10, RZ, RZ, c[0x0][0x20c] ;  /* 0x00008300ff0a7624 */ /* 0x000fe200078e00ff */
[----:B------:R-:W-:Y:S02]  /*15f0*/  LEA R8, P0, R9, R6, 0x6 ;  /* 0x0000000609087211 */ /* 0x000fe400078030ff */
[C---:B------:R-:W-:Y:S02]  /*1600*/  ISETP.LT.OR P1, PT, R2.reuse, 0x1, P6 ;  /* 0x000000010200780c */ /* 0x040fe40003721670 */
[----:B------:R-:W-:Y:S02]  /*1610*/  LOP3.LUT P2, RZ, R3, 0x2, RZ, 0xc0, !PT ;  /* 0x0000000203ff7812 */ /* 0x000fe4000784c0ff */
[----:B------:R-:W-:Y:S01]  /*1620*/  LEA.HI.X R9, R9, R7, R10, 0x6, P0 ;  /* 0x0000000709097211 */ /* 0x000fe200000f340a */
[----:B------:R-:W-:Y:S01]  /*1630*/  IMAD.SHL.U32 R10, R87, 0x2, RZ ;  /* 0x00000002570a7824 */ /* 0x000fe200078e00ff */
[----:B------:R-:W-:-:S02]  /*1640*/  ISETP.LT.OR P0, PT, R2, 0x1, !P2 ;  /* 0x000000010200780c */ /* 0x000fc40005701670 */
[----:B------:R-:W-:-:S05]  /*1650*/  ISETP.LT.OR P2, PT, R2, 0x21, !P2 ;  /* 0x000000210200780c */ /* 0x000fca0005741670 */
[----:B------:R-:W-:Y:S01]  /*1660*/  @!PT LDS RZ, [RZ] ;  /* 0x00000000fffff984 */ /* 0x000fe20000000800 */
[----:B------:R-:W-:Y:S01]  /*1670*/  @!PT LDS RZ, [RZ] ;  /* 0x00000000fffff984 */ /* 0x000fe20000000800 */
[----:B------:R-:W-:Y:S01]  /*1680*/  @!PT LDS RZ, [RZ] ;  /* 0x00000000fffff984 */ /* 0x000fe20000000800 */
[----:B------:R1:W-:Y:S01]  /*1690*/  LDGSTS.E.BYPASS.LTC128B.128 [R10+0x100], [R6.64], !P1 ;  /* 0x00100000060a7fae */ /* 0x0003e2000c901d48 */
[----:B------:R-:W-:-:S05]  /*16a0*/  LOP3.LUT P1, RZ, R3, 0x4, RZ, 0xc0, !PT ;  /* 0x0000000403ff7812 */ /* 0x000fca000782c0ff */
[----:B------:R1:W-:Y:S01]  /*16b0*/  LDGSTS.E.BYPASS.LTC128B.128 [R10+0x2100], [R6.64+0x80], !P0 ;  /* 0x02100080060a7fae */ /* 0x0003e2000c101d48 */
[C---:B------:R-:W-:Y:S02]  /*16c0*/  ISETP.LT.OR P0, PT, R2.reuse, 0x1, !P1 ;  /* 0x000000010200780c */ /* 0x040fe40004f01670 */
[----:B------:R-:W-:-:S11]  /*16d0*/  ISETP.LT.OR P1, PT, R2, 0x21, !P1 ;  /* 0x000000210200780c */ /* 0x000fd60004f21670 */
[----:B------:R1:W-:Y:S01]  /*16e0*/  LDGSTS.E.BYPASS.LTC128B.128 [R10+0x4100], [R6.64+0x100], !P0 ;  /* 0x04100100060a7fae */ /* 0x0003e2000c101d48 */
[----:B------:R-:W-:-:S04]  /*16f0*/  LOP3.LUT P0, RZ, R3, 0x8, RZ, 0xc0, !PT ;  /* 0x0000000803ff7812 */ /* 0x000fc8000780c0ff */
[C---:B------:R-:W-:Y:S02]  /*1700*/  ISETP.LT.OR P5, PT, R2.reuse, 0x1, !P0 ;  /* 0x000000010200780c */ /* 0x040fe400047a1670 */
[----:B------:R-:W-:-:S11]  /*1710*/  ISETP.LT.OR P0, PT, R2, 0x21, !P0 ;  /* 0x000000210200780c */ /* 0x000fd60004701670 */
[----:B------:R1:W-:Y:S01]  /*1720*/  LDGSTS.E.BYPASS.LTC128B.128 [R10+0x6100], [R6.64+0x180], !P5 ;  /* 0x06100180060a7fae */ /* 0x0003e2000e901d48 */
[----:B------:R-:W-:-:S13]  /*1730*/  ISETP.LT.OR P5, PT, R2, 0x21, P6 ;  /* 0x000000210200780c */ /* 0x000fda00037a1670 */
[----:B------:R1:W-:Y:S01]  /*1740*/  LDGSTS.E.BYPASS.LTC128B.128 [R10+0x1100], [R8.64], !P5 ;  /* 0x01100000080a7fae */ /* 0x0003e2000e901d48 */
[----:B------:R-:W-:-:S03]  /*1750*/  ISETP.NE.AND P5, PT, R11, RZ, PT ;  /* 0x000000ff0b00720c */ /* 0x000fc60003fa5270 */
[----:B------:R1:W-:Y:S04]  /*1760*/  LDGSTS.E.BYPASS.LTC128B.128 [R10+0x3100], [R8.64+0x80], !P2 ;  /* 0x03100080080a7fae */ /* 0x0003e8000d101d48 */
[----:B------:R1:W-:Y:S04]  /*1770*/  LDGSTS.E.BYPASS.LTC128B.128 [R10+0x5100], [R8.64+0x100], !P1 ;  /* 0x05100100080a7fae */ /* 0x0003e8000c901d48 */
[----:B------:R1:W-:Y:S02]  /*1780*/  LDGSTS.E.BYPASS.LTC128B.128 [R10+0x7100], [R8.64+0x180], !P0 ;  /* 0x07100180080a7fae */ /* 0x0003e4000c101d48 */
.L_x_0:
[----:B-1234-:R-:W-:Y:S01]  /*1790*/  HMMA.16816.F32 R8, R168, R12, RZ ;  /* 0x0000000ca808723c */ /* 0x01efe200000018ff */
[----:B------:R-:W-:Y:S01]  /*17a0*/  IMAD.MOV.U32 R2, RZ, RZ, 0x40 ;  /* 0x00000040ff027424 */ /* 0x000fe200078e00ff */
[----:B------:R-:W-:Y:S01]  /*17b0*/  LOP3.LUT P0, RZ, R19, 0x4, RZ, 0xc0, !PT ;  /* 0x0000000413ff7812 */ /* 0x000fe2000780c0ff */
[----:B------:R-:W-:Y:S01]  /*17c0*/  LDSM.16.M88.4 R76, [R90+0x7800] ;  /* 0x007800005a4c783b */ /* 0x000fe20000000200 */
[----:B------:R-:W-:-:S02]  /*17d0*/  IADD3 R6, R90, 0x2000, RZ ;  /* 0x000020005a067810 */ /* 0x000fc40007ffe0ff */
[----:B------:R-:W-:Y:S01]  /*17e0*/  SEL R2, R2, 0xffffffc0, !P0 ;  /* 0xffffffc002027807 */ /* 0x000fe20004000000 */
[----:B------:R-:W0:Y:S01]  /*17f0*/  LDGDEPBAR ;  /* 0x00000000000079af */ /* 0x000e220000000000 */
[C---:B------:R-:W-:Y:S01]  /*1800*/  HMMA.16816.F32 R20, R168.reuse, R14, RZ ;  /* 0x0000000ea814723c */ /* 0x040fe200000018ff */
[----:B------:R-:W-:Y:S02]  /*1810*/  ISETP.GE.AND P2, PT, R83, 0x41, PT ;  /* 0x000000415300780c */ /* 0x000fe40003f46270 */
[--C-:B------:R-:W-:Y:S02]  /*1820*/  IMAD.IADD R3, R155, 0x1, R2.reuse ;  /* 0x000000019b037824 */ /* 0x100fe400078e0202 */
[C---:B------:R-:W-:Y:S01]  /*1830*/  IMAD.IADD R250, R90.reuse, 0x1, R2 ;  /* 0x000000015afa7824 */ /* 0x040fe200078e0202 */
[C---:B------:R-:W-:Y:S02]  /*1840*/  IADD3 R2, R90.reuse, 0x3000, RZ ;  /* 0x000030005a027810 */ /* 0x040fe40007ffe0ff */
[----:B------:R-:W-:Y:S01]  /*1850*/  HMMA.16816.F32 R12, R168, R24, RZ ;  /* 0x00000018a80c723c */ /* 0x000fe200000018ff */
[----:B------:R-:W1:Y:S04]  /*1860*/  LDSM.16.M88.4 R44, [R3+0x10100] ;  /* 0x01010000032c783b */ /* 0x000e680000000200 */
[----:B------:R-:W2:Y:S03]  /*1870*/  LDSM.16.M88.4 R48, [R3+0x10900] ;  /* 0x010900000330783b */ /* 0x000ea60000000200 */
[----:B------:R-:W-:Y:S01]  /*1880*/  HMMA.16816.F32 R40, R172, R32, R8 ;  /* 0x00000020ac28723c */ /* 0x000fe20000001808 */
[----:B------:R-:W3:Y:S04]  /*1890*/  LDSM.16.M88.4 R52, [R3+0x11100] ;  /* 0x011100000334783b */ /* 0x000ee80000000200 */
[----:B------:R-:W4:Y:S03]  /*18a0*/  LDSM.16.M88.4 R56, [R3+0x11900] ;  /* 0x011900000338783b */ /* 0x000f260000000200 */
[C---:B------:R-:W-:Y:S01]  /*18b0*/  HMMA.16816.F32 R8, R168.reuse, R26, RZ ;  /* 0x0000001aa808723c */ /* 0x040fe200000018ff */
[----:B------:R-:W-:Y:S04]  /*18c0*/  LDSM.16.M88.4 R72, [R250+0x1800] ;  /* 0x00180000fa48783b */ /* 0x000fe80000000200 */
[----:B------:R-:W-:Y:S03]  /*18d0*/  STL [R1], R3 ;  /* 0x0000000301007387 */ /* 0x000fe60000100800 */
[C---:B------:R-:W-:Y:S01]  /*18e0*/  HMMA.16816.F32 R24, R168.reuse, R28, RZ ;  /* 0x0000001ca818723c */ /* 0x040fe200000018ff */
[----:B------:R5:W-:Y:S07]  /*18f0*/  STL [R1+0x34], R6 ;  /* 0x0000340601007387 */ /* 0x000bee0000100800 */
[C---:B------:R-:W-:Y:S08]  /*1900*/  HMMA.16816.F32 R28, R168.reuse, R30, RZ ;  /* 0x0000001ea81c723c */ /* 0x040ff000000018ff */
[C---:B------:R-:W-:Y:S08]  /*1910*/  HMMA.16816.F32 R16, R168.reuse, R36, RZ ;  /* 0x00000024a810723c */ /* 0x040ff000000018ff */
[----:B------:R-:W-:Y:S01]  /*1920*/  HMMA.16816.F32 R36, R168, R38, RZ ;  /* 0x00000026a824723c */ /* 0x000fe200000018ff */
[----:B-----5:R-:W-:-:S07]  /*1930*/  IADD3 R6, R90, 0x3800, RZ ;  /* 0x000038005a067810 */ /* 0x020fce0007ffe0ff */
[C---:B------:R-:W-:Y:S08]  /*1940*/  HMMA.16816.F32 R32, R172.reuse, R34, R20 ;  /* 0x00000022ac20723c */ /* 0x040ff00000001814 */
[C---:B------:R-:W-:Y:S08]  /*1950*/  HMMA.16816.F32 R12, R172.reuse, R60, R12 ;  /* 0x0000003cac0c723c */ /* 0x040ff0000000180c */
[C---:B------:R-:W-:Y:S01]  /*1960*/  HMMA.16816.F32 R8, R172.reuse, R62, R8 ;  /* 0x0000003eac08723c */ /* 0x040fe20000001808 */
[----:B------:R-:W-:Y:S07]  /*1970*/  LDSM.16.M88.4 R60, [R250+0x800] ;  /* 0x00080000fa3c783b */ /* 0x000fee0000000200 */
[C---:B------:R-:W-:Y:S08]  /*1980*/  HMMA.16816.F32 R20, R172.reuse, R64, R24 ;  /* 0x00000040ac14723c */ /* 0x040ff00000001818 */
[C---:B------:R-:W-:Y:S01]  /*1990*/  HMMA.16816.F32 R24, R172.reuse, R66, R28 ;  /* 0x00000042ac18723c */ /* 0x040fe2000000181c */
[----:B------:R-:W-:Y:S07]  /*19a0*/  LDSM.16.M88.4 R64, [R250+0x1000] ;  /* 0x00100000fa40783b */ /* 0x000fee0000000200 */
[C---:B------:R-:W-:Y:S01]  /*19b0*/  HMMA.16816.F32 R28, R172.reuse, R68, R16 ;  /* 0x00000044ac1c723c */ /* 0x040fe20000001810 */
[----:B------:R-:W5:Y:S07]  /*19c0*/  LDSM.16.M88.4 R16, [R250] ;  /* 0x00000000fa10783b */ /* 0x000f6e0000000200 */
[----:B------:R-:W-:Y:S01]  /*19d0*/  HMMA.16816.F32 R36, R172, R70, R36 ;  /* 0x00000046ac24723c */ /* 0x000fe20000001824 */
[----:B------:R-:W-:Y:S07]  /*19e0*/  LDSM.16.M88.4 R68, [R155+0x13900] ;  /* 0x013900009b44783b */ /* 0x000fee0000000200 */
[C---:B-1----:R-:W-:Y:S08]  /*19f0*/  HMMA.16816.F32 R40, R192.reuse, R44, R40 ;  /* 0x0000002cc028723c */ /* 0x042ff00000001828 */
[C---:B------:R-:W-:Y:S01]  /*1a00*/  HMMA.16816.F32 R32, R192.reuse, R46, R32 ;  /* 0x0000002ec020723c */ /* 0x040fe20000001820 */
[----:B------:R-:W1:Y:S07]  /*1a10*/  LDSM.16.M88.4 R44, [R155+0x12100] ;  /* 0x012100009b2c783b */ /* 0x000e6e0000000200 */
[C---:B--2---:R-:W-:Y:S08]  /*1a20*/  HMMA.16816.F32 R12, R192.reuse, R48, R12 ;  /* 0x00000030c00c723c */ /* 0x044ff0000000180c */
[C---:B------:R-:W-:Y:S01]  /*1a30*/  HMMA.16816.F32 R8, R192.reuse, R50, R8 ;  /* 0x00000032c008723c */ /* 0x040fe20000001808 */
[----:B------:R-:W2:Y:S07]  /*1a40*/  LDSM.16.M88.4 R48, [R155+0x12900] ;  /* 0x012900009b30783b */ /* 0x000eae0000000200 */
[C---:B---3--:R-:W-:Y:S08]  /*1a50*/  HMMA.16816.F32 R20, R192.reuse, R52, R20 ;  /* 0x00000034c014723c */ /* 0x048ff00000001814 */
[C---:B------:R-:W-:Y:S01]  /*1a60*/  HMMA.16816.F32 R24, R192.reuse, R54, R24 ;  /* 0x00000036c018723c */ /* 0x040fe20000001818 */
[----:B------:R-:W-:Y:S07]  /*1a70*/  LDSM.16.M88.4 R52, [R90+0x2800] ;  /* 0x002800005a34783b */ /* 0x000fee0000000200 */
[C---:B----4-:R-:W-:Y:S08]  /*1a80*/  HMMA.16816.F32 R28, R192.reuse, R56, R28 ;  /* 0x00000038c01c723c */ /* 0x050ff0000000181c */
[----:B------:R-:W-:Y:S01]  /*1a90*/  HMMA.16816.F32 R36, R192, R58, R36 ;  /* 0x0000003ac024723c */ /* 0x000fe20000001824 */
[----:B------:R-:W3:Y:S07]  /*1aa0*/  LDSM.16.M88.4 R56, [R155+0x13100] ;  /* 0x013100009b38783b */ /* 0x000eee0000000200 */
[C---:B-----5:R-:W-:Y:S08]  /*1ab0*/  HMMA.16816.F32 R40, R196.reuse, R16, R40 ;  /* 0x00000010c428723c */ /* 0x060ff00000001828 */
[C---:B------:R-:W-:Y:S01]  /*1ac0*/  HMMA.16816.F32 R32, R196.reuse, R18, R32 ;  /* 0x00000012c420723c */ /* 0x040fe20000001820 */
[----:B------:R-:W4:Y:S07]  /*1ad0*/  LDSM.16.M88.4 R16, [R90+0x2000] ;  /* 0x002000005a10783b */ /* 0x000f2e0000000200 */
[C---:B------:R-:W-:Y:S08]  /*1ae0*/  HMMA.16816.F32 R12, R196.reuse, R60, R12 ;  /* 0x0000003cc40c723c */ /* 0x040ff0000000180c */
[C---:B------:R-:W-:Y:S01]  /*1af0*/  HMMA.16816.F32 R8, R196.reuse, R62, R8 ;  /* 0x0000003ec408723c */ /* 0x040fe20000001808 */
[----:B------:R-:W5:Y:S07]  /*1b00*/  LDSM.16.M88.4 R60, [R90+0x3000] ;  /* 0x003000005a3c783b */ /* 0x000f6e0000000200 */
[C---:B------:R-:W-:Y:S08]  /*1b10*/  HMMA.16816.F32 R20, R196.reuse, R64, R20 ;  /* 0x00000040c414723c */ /* 0x040ff00000001814 */
[C---:B------:R-:W-:Y:S01]  /*1b20*/  HMMA.16816.F32 R24, R196.reuse, R66, R24 ;  /* 0x00000042c418723c */ /* 0x040fe20000001818 */
[----:B------:R-:W-:Y:S07]  /*1b30*/  LDSM.16.M88.4 R64, [R3+0x13900] ;  /* 0x013900000340783b */ /* 0x000fee0000000200 */
[C---:B------:R-:W-:Y:S08]  /*1b40*/  HMMA.16816.F32 R28, R196.reuse, R72, R28 ;  /* 0x00000048c41c723c */ /* 0x040ff0000000181c */
[----:B------:R-:W-:Y:S01]  /*1b50*/  HMMA.16816.F32 R36, R196, R74, R36 ;  /* 0x0000004ac424723c */ /* 0x000fe20000001824 */
[----:B------:R-:W4:Y:S07]  /*1b60*/  LDSM.16.M88.4 R72, [R90+0x3800] ;  /* 0x003800005a48783b */ /* 0x000f2e0000000200 */
        /* <DEDUP_REMOVED lines=8> */
[----:B------:R-:W3:Y:S07]  /*1bf0*/  LDSM.16.M88.4 R56, [R3+0x13100] ;  /* 0x013100000338783b */ /* 0x000eee0000000200 */
[C---:B------:R-:W-:Y:S08]  /*1c00*/  HMMA.16816.F32 R28, R200.reuse, R68, R28 ;  /* 0x00000044c81c723c */ /* 0x040ff0000000181c */
[----:B------:R-:W-:Y:S01]  /*1c10*/  HMMA.16816.F32 R36, R200, R70, R36 ;  /* 0x00000046c824723c */ /* 0x000fe20000001824 */
[----:B------:R-:W-:Y:S07]  /*1c20*/  LDSM.16.M88.4 R68, [R155+0x15900] ;  /* 0x015900009b44783b */ /* 0x000fee0000000200 */
[C---:B----4-:R-:W-:Y:S08]  /*1c30*/  HMMA.16816.F32 R40, R204.reuse, R16, R40 ;  /* 0x00000010cc28723c */ /* 0x050ff00000001828 */
[C---:B------:R-:W-:Y:S01]  /*1c40*/  HMMA.16816.F32 R32, R204.reuse, R18, R32 ;  /* 0x00000012cc20723c */ /* 0x040fe20000001820 */
[----:B------:R-:W4:Y:S07]  /*1c50*/  LDSM.16.M88.4 R16, [R250+0x2000] ;  /* 0x00200000fa10783b */ /* 0x000f2e0000000200 */
[C---:B------:R-:W-:Y:S08]  /*1c60*/  HMMA.16816.F32 R12, R204.reuse, R52, R12 ;  /* 0x00000034cc0c723c */ /* 0x040ff0000000180c */
[C---:B------:R-:W-:Y:S01]  /*1c70*/  HMMA.16816.F32 R8, R204.reuse, R54, R8 ;  /* 0x00000036cc08723c */ /* 0x040fe20000001808 */
[----:B------:R-:W2:Y:S07]  /*1c80*/  LDSM.16.M88.4 R52, [R250+0x2800] ;  /* 0x00280000fa34783b */ /* 0x000eae0000000200 */
[C---:B-----5:R-:W-:Y:S08]  /*1c90*/  HMMA.16816.F32 R20, R204.reuse, R60, R20 ;  /* 0x0000003ccc14723c */ /* 0x060ff00000001814 */
[C---:B------:R-:W-:Y:S01]  /*1ca0*/  HMMA.16816.F32 R24, R204.reuse, R62, R24 ;  /* 0x0000003ecc18723c */ /* 0x040fe20000001818 */
[----:B------:R-:W5:Y:S07]  /*1cb0*/  LDSM.16.M88.4 R60, [R250+0x3000] ;  /* 0x00300000fa3c783b */ /* 0x000f6e0000000200 */
        /* <DEDUP_REMOVED lines=23> */
[----:B------:R-:W-:Y:S07]  /*1e30*/  LDSM.16.M88.4 R60, [R3+0x15100] ;  /* 0x01510000033c783b */ /* 0x000fee0000000200 */
[C---:B------:R-:W-:Y:S08]  /*1e40*/  HMMA.16816.F32 R28, R212.reuse, R72, R28 ;  /* 0x00000048d41c723c */ /* 0x040ff0000000181c */
[----:B------:R-:W-:Y:S01]  /*1e50*/  HMMA.16816.F32 R36, R212, R74, R36 ;  /* 0x0000004ad424723c */ /* 0x000fe20000001824 */
[----:B------:R-:W5:Y:S07]  /*1e60*/  LDSM.16.M88.4 R72, [R90+0x5800] ;  /* 0x005800005a48783b */ /* 0x000f6e0000000200 */
        /* <DEDUP_REMOVED lines=9> */
[C---:B------:R-:W-:Y:S08]  /*1f00*/  HMMA.16816.F32 R28, R216.reuse, R68, R28 ;  /* 0x00000044d81c723c */ /* 0x040ff0000000181c */
[----:B------:R-:W-:Y:S01]  /*1f10*/  HMMA.16816.F32 R36, R216, R70, R36 ;  /* 0x00000046d824723c */ /* 0x000fe20000001824 */
[----:B------:R-:W3:Y:S07]  /*1f20*/  LDSM.16.M88.4 R68, [R3+0x15900] ;  /* 0x015900000344783b */ /* 0x000eee0000000200 */
[C---:B----4-:R-:W-:Y:S08]  /*1f30*/  HMMA.16816.F32 R40, R220.reuse, R16, R40 ;  /* 0x00000010dc28723c */ /* 0x050ff00000001828 */
[C---:B------:R-:W-:Y:S01]  /*1f40*/  HMMA.16816.F32 R32, R220.reuse, R18, R32 ;  /* 0x00000012dc20723c */ /* 0x040fe20000001820 */
[----:B------:R-:W4:Y:S07]  /*1f50*/  LDSM.16.M88.4 R16, [R250+0x4000] ;  /* 0x00400000fa10783b */ /* 0x000f2e0000000200 */
[C---:B------:R-:W-:Y:S08]  /*1f60*/  HMMA.16816.F32 R12, R220.reuse, R52, R12 ;  /* 0x00000034dc0c723c */ /* 0x040ff0000000180c */
[C---:B------:R-:W-:Y:S01]  /*1f70*/  HMMA.16816.F32 R8, R220.reuse, R54, R8 ;  /* 0x00000036dc08723c */ /* 0x040fe20000001808 */
[----:B------:R-:W-:Y:S07]  /*1f80*/  LDSM.16.M88.4 R52, [R155+0x16900] ;  /* 0x016900009b34783b */ /* 0x000fee0000000200 */
[C---:B------:R-:W-:Y:S08]  /*1f90*/  HMMA.16816.F32 R20, R220.reuse, R64, R20 ;  /* 0x00000040dc14723c */ /* 0x040ff00000001814 */
[C---:B------:R-:W-:Y:S01]  /*1fa0*/  HMMA.16816.F32 R24, R220.reuse, R66, R24 ;  /* 0x00000042dc18723c */ /* 0x040fe20000001818 */
[----:B------:R-:W3:Y:S07]  /*1fb0*/  LDSM.16.M88.4 R64, [R250+0x5000] ;  /* 0x00500000fa40783b */ /* 0x000eee0000000200 */
[C---:B-----5:R-:W-:Y:S08]  /*1fc0*/  HMMA.16816.F32 R28, R220.reuse, R72, R28 ;  /* 0x00000048dc1c723c */ /* 0x060ff0000000181c */
[----:B------:R-:W-:Y:S01]  /*1fd0*/  HMMA.16816.F32 R36, R220, R74, R36 ;  /* 0x0000004adc24723c */ /* 0x000fe20000001824 */
[----:B------:R-:W5:Y:S07]  /*1fe0*/  LDSM.16.M88.4 R72, [R250+0x5800] ;  /* 0x00580000fa48783b */ /* 0x000f6e0000000200 */
[C---:B-1----:R-:W-:Y:S08]  /*1ff0*/  HMMA.16816.F32 R40, R224.reuse, R44, R40 ;  /* 0x0000002ce028723c */ /* 0x042ff00000001828 */
[C---:B------:R-:W-:Y:S01]  /*2000*/  HMMA.16816.F32 R32, R224.reuse, R46, R32 ;  /* 0x0000002ee020723c */ /* 0x040fe20000001820 */
[----:B------:R-:W-:Y:S07]  /*2010*/  LDSM.16.M88.4 R44, [R90+0x6000] ;  /* 0x006000005a2c783b */ /* 0x000fee0000000200 */
[C---:B--2---:R-:W-:Y:S08]  /*2020*/  HMMA.16816.F32 R12, R224.reuse, R48, R12 ;  /* 0x00000030e00c723c */ /* 0x044ff0000000180c */
[C---:B------:R-:W-:Y:S01]  /*2030*/  HMMA.16816.F32 R8, R224.reuse, R50, R8 ;  /* 0x00000032e008723c */ /* 0x040fe20000001808 */
[----:B------:R-:W1:Y:S07]  /*2040*/  LDSM.16.M88.4 R48, [R155+0x16100] ;  /* 0x016100009b30783b */ /* 0x000e6e0000000200 */
[C---:B------:R-:W-:Y:S08]  /*2050*/  HMMA.16816.F32 R20, R224.reuse, R60, R20 ;  /* 0x0000003ce014723c */ /* 0x040ff00000001814 */
[C---:B------:R-:W-:Y:S01]  /*2060*/  HMMA.16816.F32 R24, R224.reuse, R62, R24 ;  /* 0x0000003ee018723c */ /* 0x040fe20000001818 */
[----:B------:R-:W2:Y:S07]  /*2070*/  LDSM.16.M88.4 R60, [R155+0x17100] ;  /* 0x017100009b3c783b */ /* 0x000eae0000000200 */
[C---:B---3--:R-:W-:Y:S08]  /*2080*/  HMMA.16816.F32 R28, R224.reuse, R68, R28 ;  /* 0x00000044e01c723c */ /* 0x048ff0000000181c */
[----:B------:R-:W-:Y:S01]  /*2090*/  HMMA.16816.F32 R36, R224, R70, R36 ;  /* 0x00000046e024723c */ /* 0x000fe20000001824 */
[----:B------:R-:W3:Y:S07]  /*20a0*/  LDSM.16.M88.4 R68, [R155+0x17900] ;  /* 0x017900009b44783b */ /* 0x000eee0000000200 */
[C---:B----4-:R-:W-:Y:S08]  /*20b0*/  HMMA.16816.F32 R40, R228.reuse, R16, R40 ;  /* 0x00000010e428723c */ /* 0x050ff00000001828 */
[C---:B------:R-:W-:Y:S08]  /*20c0*/  HMMA.16816.F32 R32, R228.reuse, R18, R32 ;  /* 0x00000012e420723c */ /* 0x040ff00000001820 */
[C---:B------:R-:W-:Y:S08]  /*20d0*/  HMMA.16816.F32 R16, R228.reuse, R56, R12 ;  /* 0x00000038e410723c */ /* 0x040ff0000000180c */
[C---:B------:R-:W-:Y:S01]  /*20e0*/  HMMA.16816.F32 R12, R228.reuse, R58, R8 ;  /* 0x0000003ae40c723c */ /* 0x040fe20000001808 */
[----:B------:R-:W4:Y:S07]  /*20f0*/  LDSM.16.M88.4 R56, [R90+0x6800] ;  /* 0x006800005a38783b */ /* 0x000f2e0000000200 */
[C---:B------:R-:W-:Y:S08]  /*2100*/  HMMA.16816.F32 R8, R228.reuse, R64, R20 ;  /* 0x00000040e408723c */ /* 0x040ff00000001814 */
[C---:B------:R-:W-:Y:S01]  /*2110*/  HMMA.16816.F32 R24, R228.reuse, R66, R24 ;  /* 0x00000042e418723c */ /* 0x040fe20000001818 */
[----:B------:R-:W2:Y:S07]  /*2120*/  LDSM.16.M88.4 R64, [R90+0x7000] ;  /* 0x007000005a40783b */ /* 0x000eae0000000200 */
[C---:B-----5:R-:W-:Y:S08]  /*2130*/  HMMA.16816.F32 R28, R228.reuse, R72, R28 ;  /* 0x00000048e41c723c */ /* 0x060ff0000000181c */
[----:B------:R-:W-:Y:S01]  /*2140*/  HMMA.16816.F32 R36, R228, R74, R36 ;  /* 0x0000004ae424723c */ /* 0x000fe20000001824 */
[----:B------:R-:W-:Y:S07]  /*2150*/  LDSM.16.M88.4 R72, [R3+0x17900] ;  /* 0x017900000348783b */ /* 0x000fee0000000200 */
[C---:B------:R-:W-:Y:S08]  /*2160*/  HMMA.16816.F32 R20, R232.reuse, R52, R16 ;  /* 0x00000034e814723c */ /* 0x040ff00000001810 */
[C---:B------:R-:W-:Y:S01]  /*2170*/  HMMA.16816.F32 R16, R232.reuse, R54, R12 ;  /* 0x00000036e810723c */ /* 0x040fe2000000180c */
[----:B------:R-:W-:Y:S07]  /*2180*/  LDSM.16.M88.4 R52, [R3+0x16100] ;  /* 0x016100000334783b */ /* 0x000fee0000000200 */
[C---:B-1----:R-:W-:Y:S08]  /*2190*/  HMMA.16816.F32 R40, R232.reuse, R48, R40 ;  /* 0x00000030e828723c */ /* 0x042ff00000001828 */
[C---:B--2---:R-:W-:Y:S08]  /*21a0*/  HMMA.16816.F32 R12, R232.reuse, R60, R8 ;  /* 0x0000003ce80c723c */ /* 0x044ff00000001808 */
[C---:B------:R-:W-:Y:S01]  /*21b0*/  HMMA.16816.F32 R32, R232.reuse, R50, R32 ;  /* 0x00000032e820723c */ /* 0x040fe20000001820 */
[----:B------:R-:W-:Y:S07]  /*21c0*/  LDSM.16.M88.4 R48, [R250+0x6800] ;  /* 0x00680000fa30783b */ /* 0x000fee0000000200 */
[C---:B------:R-:W-:Y:S01]  /*21d0*/  HMMA.16816.F32 R8, R232.reuse, R62, R24 ;  /* 0x0000003ee808723c */ /* 0x040fe20000001818 */
[----:B------:R-:W1:Y:S07]  /*21e0*/  LDSM.16.M88.4 R60, [R3+0x16900] ;  /* 0x01690000033c783b */ /* 0x000e6e0000000200 */
[C---:B---3--:R-:W-:Y:S08]  /*21f0*/  HMMA.16816.F32 R28, R232.reuse, R68, R28 ;  /* 0x00000044e81c723c */ /* 0x048ff0000000181c */
[----:B------:R-:W-:Y:S01]  /*2200*/  HMMA.16816.F32 R36, R232, R70, R36 ;  /* 0x00000046e824723c */ /* 0x000fe20000001824 */
[----:B------:R2:W3:Y:S07]  /*2210*/  LDSM.16.M88.4 R68, [R3+0x17100] ;  /* 0x017100000344783b */ /* 0x0004ee0000000200 */
[C---:B----4-:R-:W-:Y:S08]  /*2220*/  HMMA.16816.F32 R24, R236.reuse, R56, R20 ;  /* 0x00000038ec18723c */ /* 0x050ff00000001814 */
[C---:B------:R-:W-:Y:S01]  /*2230*/  HMMA.16816.F32 R20, R236.reuse, R58, R16 ;  /* 0x0000003aec14723c */ /* 0x040fe20000001810 */
[----:B------:R-:W-:Y:S07]  /*2240*/  LDSM.16.M88.4 R56, [R250+0x7000] ;  /* 0x00700000fa38783b */ /* 0x000fee0000000200 */
[----:B------:R-:W-:Y:S01]  /*2250*/  HMMA.16816.F32 R40, R236, R44, R40 ;  /* 0x0000002cec28723c */ /* 0x000fe20000001828 */
[----:B--2---:R-:W-:-:S05]  /*2260*/  IADD3 R3, R90, 0x2800, RZ ;  /* 0x000028005a037810 */ /* 0x004fca0007ffe0ff */
[----:B------:R2:W-:Y:S02]  /*2270*/  STL [R1+0x30], R3 ;  /* 0x0000300301007387 */ /* 0x0005e40000100800 */
[C---:B------:R-:W-:Y:S02]  /*2280*/  HMMA.16816.F32 R16, R236.reuse, R64, R12 ;  /* 0x00000040ec10723c */ /* 0x040fe4000000180c */
[----:B------:R4:W-:Y:S04]  /*2290*/  STL [R1+0x2c], R2 ;  /* 0x00002c0201007387 */ /* 0x0009e80000100800 */
[----:B------:R5:W-:Y:S02]  /*22a0*/  STL [R1+0x28], R6 ;  /* 0x0000280601007387 */ /* 0x000be40000100800 */
[C---:B------:R-:W-:Y:S02]  /*22b0*/  HMMA.16816.F32 R32, R236.reuse, R46, R32 ;  /* 0x0000002eec20723c */ /* 0x040fe40000001820 */
[----:B------:R-:W3:Y:S06]  /*22c0*/  LDSM.16.M88.4 R44, [R250+0x6000] ;  /* 0x00600000fa2c783b */ /* 0x000eec0000000200 */
[----:B------:R-:W-:Y:S01]  /*22d0*/  HMMA.16816.F32 R12, R236, R66, R8 ;  /* 0x00000042ec0c723c */ /* 0x000fe20000001808 */
[----:B------:R-:W3:Y:S01]  /*22e0*/  LDSM.16.M88.4 R64, [R250+0x7800] ;  /* 0x00780000fa40783b */ /* 0x000ee20000000200 */
[----:B------:R-:W-:-:S04]  /*22f0*/  DEPBAR.LE SB0, 0x0 ;  /* 0x000080000000791a */ /* 0x000fc80000000000 */
[C---:B--2---:R-:W-:Y:S02]  /*2300*/  IADD3 R3, R90.reuse, 0x4000, RZ ;  /* 0x000040005a037810 */ /* 0x044fe40007ffe0ff */
[----:B------:R-:W-:Y:S01]  /*2310*/  HMMA.16816.F32 R8, R236, R76, R28 ;  /* 0x0000004cec08723c */ /* 0x000fe2000000181c */
[C---:B----4-:R-:W-:Y:S02]  /*2320*/  IADD3 R2, R90.reuse, 0x4800, RZ ;  /* 0x000048005a027810 */ /* 0x050fe40007ffe0ff */
[----:B------:R2:W-:Y:S01]  /*2330*/  STL [R1+0x24], R3 ;  /* 0x0000240301007387 */ /* 0x0005e20000100800 */
[----:B-----5:R-:W-:-:S04]  /*2340*/  IADD3 R6, R90, 0x5000, RZ ;  /* 0x000050005a067810 */ /* 0x020fc80007ffe0ff */
[----:B------:R-:W-:Y:S01]  /*2350*/  HMMA.16816.F32 R36, R236, R78, R36 ;  /* 0x0000004eec24723c */ /* 0x000fe20000001824 */
[----:B------:R4:W-:Y:S04]  /*2360*/  STL [R1+0x20], R2 ;  /* 0x0000200201007387 */ /* 0x0009e80000100800 */
[----:B------:R5:W-:Y:S03]  /*2370*/  STL [R1+0x1c], R6 ;  /* 0x00001c0601007387 */ /* 0x000be60000100800 */
[C---:B-1----:R-:W-:Y:S08]  /*2380*/  HMMA.16816.F32 R28, R240.reuse, R60, R24 ;  /* 0x0000003cf01c723c */ /* 0x042ff00000001818 */
[----:B------:R-:W-:Y:S01]  /*2390*/  HMMA.16816.F32 R24, R240, R62, R20 ;  /* 0x0000003ef018723c */ /* 0x000fe20000001814 */
[----:B--2---:R-:W-:-:S07]  /*23a0*/  IADD3 R3, R90, 0x5800, RZ ;  /* 0x000058005a037810 */ /* 0x004fce0007ffe0ff */
[----:B------:R-:W-:Y:S01]  /*23b0*/  HMMA.16816.F32 R40, R240, R52, R40 ;  /* 0x00000034f028723c */ /* 0x000fe20000001828 */
[C---:B----4-:R-:W-:Y:S01]  /*23c0*/  IADD3 R2, R90.reuse, 0x6000, RZ ;  /* 0x000060005a027810 */ /* 0x050fe20007ffe0ff */
[----:B------:R1:W-:Y:S01]  /*23d0*/  STL [R1+0x18], R3 ;  /* 0x0000180301007387 */ /* 0x0003e20000100800 */
[----:B-----5:R-:W-:-:S03]  /*23e0*/  IADD3 R6, R90, 0x6800, RZ ;  /* 0x000068005a067810 */ /* 0x020fc60007ffe0ff */
[----:B------:R2:W-:Y:S02]  /*23f0*/  STL [R1+0x14], R2 ;  /* 0x0000140201007387 */ /* 0x0005e40000100800 */
[C---:B---3--:R-:W-:Y:S02]  /*2400*/  HMMA.16816.F32 R20, R240.reuse, R68, R16 ;  /* 0x00000044f014723c */ /* 0x048fe40000001810 */
[----:B------:R3:W-:Y:S06]  /*2410*/  STL [R1+0x10], R6 ;  /* 0x0000100601007387 */ /* 0x0007ec0000100800 */
[C---:B------:R-:W-:Y:S08]  /*2420*/  HMMA.16816.F32 R32, R240.reuse, R54, R32 ;  /* 0x00000036f020723c */ /* 0x040ff00000001820 */
[----:B------:R-:W-:Y:S01]  /*2430*/  HMMA.16816.F32 R16, R240, R70, R12 ;  /* 0x00000046f010723c */ /* 0x000fe2000000180c */
[----:B-1----:R-:W-:-:S07]  /*2440*/  IADD3 R3, R90, 0x7000, RZ ;  /* 0x000070005a037810 */ /* 0x002fce0007ffe0ff */
[----:B------:R-:W-:Y:S01]  /*2450*/  HMMA.16816.F32 R12, R240, R72, R8 ;  /* 0x00000048f00c723c */ /* 0x000fe20000001808 */
[----:B--2---:R-:W-:-:S05]  /*2460*/  IADD3 R2, R90, 0x7800, RZ ;  /* 0x000078005a027810 */ /* 0x004fca0007ffe0ff */
[----:B------:R3:W-:Y:S02]  /*2470*/  STL [R1+0x8], R2 ;  /* 0x0000080201007387 */ /* 0x0007e40000100800 */
[----:B------:R-:W-:Y:S02]  /*2480*/  HMMA.16816.F32 R8, R240, R74, R36 ;  /* 0x0000004af008723c */ /* 0x000fe40000001824 */
[----:B------:R3:W-:Y:S06]  /*2490*/  STL [R1+0xc], R3 ;  /* 0x00000c0301007387 */ /* 0x0007ec0000100800 */
[C---:B------:R-:W-:Y:S08]  /*24a0*/  HMMA.16816.F32 R52, R244.reuse, R44, R40 ;  /* 0x0000002cf434723c */ /* 0x040ff00000001828 */
[C---:B------:R-:W-:Y:S08]  /*24b0*/  HMMA.16816.F32 R44, R244.reuse, R46, R32 ;  /* 0x0000002ef42c723c */ /* 0x040ff00000001820 */
[C---:B------:R-:W-:Y:S08]  /*24c0*/  HMMA.16816.F32 R28, R244.reuse, R48, R28 ;  /* 0x00000030f41c723c */ /* 0x040ff0000000181c */
[C---:B------:R-:W-:Y:S08]  /*24d0*/  HMMA.16816.F32 R32, R244.reuse, R50, R24 ;  /* 0x00000032f420723c */ /* 0x040ff00000001818 */
[C---:B------:R-:W-:Y:S08]  /*24e0*/  HMMA.16816.F32 R36, R244.reuse, R56, R20 ;  /* 0x00000038f424723c */ /* 0x040ff00000001814 */
[C---:B------:R-:W-:Y:S08]  /*24f0*/  HMMA.16816.F32 R24, R244.reuse, R58, R16 ;  /* 0x0000003af418723c */ /* 0x040ff00000001810 */
[C---:B------:R-:W-:Y:S08]  /*2500*/  HMMA.16816.F32 R40, R244.reuse, R64, R12 ;  /* 0x00000040f428723c */ /* 0x040ff0000000180c */
[----:B------:R-:W-:Y:S01]  /*2510*/  HMMA.16816.F32 R48, R244, R66, R8 ;  /* 0x00000042f430723c */ /* 0x000fe20000001808 */
[----:B------:R-:W-:Y:S06]  /*2520*/  BAR.SYNC.DEFER_BLOCKING 0x0 ;  /* 0x0000000000007b1d */ /* 0x000fec0000010000 */
[----:B------:R-:W-:Y:S05]  /*2530*/  @!P2 BRA `(.L_x_1) ;  /* 0x000001600000a947 */ /* 0x000fea0003800000 */
[----:B---3--:R-:W-:-:S04]  /*2540*/  LEA.HI.SX32 R8, R153, 0xfffffffe, 0x1a ;  /* 0xfffffffe99087811 */ /* 0x008fc800078fd2ff */
[----:B------:R-:W-:Y:S01]  /*2550*/  SHF.R.S32.HI R3, RZ, 0x1f, R8 ;  /* 0x0000001fff037819 */ /* 0x000fe20000011408 */
[----:B------:R-:W-:Y:S02]  /*2560*/  IMAD R2, R82, R8, RZ ;  /* 0x0000000852027224 */ /* 0x000fe400078e02ff */
[----:B------:R-:W-:-:S04]  /*2570*/  IMAD.WIDE.U32 R8, R8, R84, R88 ;  /* 0x0000005408087225 */ /* 0x000fc800078e0058 */
[----:B------:R-:W-:Y:S01]  /*2580*/  IMAD R3, R3, R84, R2 ;  /* 0x0000005403037224 */ /* 0x000fe200078e0202 */
[----:B------:R-:W-:-:S03]  /*2590*/  LEA R2, P1, R8, c[0x0][0x1c8], 0x1 ;  /* 0x0000720008027a11 */ /* 0x000fc600078208ff */
[----:B------:R-:W-:Y:S01]  /*25a0*/  IMAD.IADD R3, R9, 0x1, R3 ;  /* 0x0000000109037824 */ /* 0x000fe200078e0203 */
[----:B------:R-:W-:-:S04]  /*25b0*/  LEA R6, P0, R85, R2, 0x1 ;  /* 0x0000000255067211 */ /* 0x000fc800078008ff */
[----:B------:R-:W-:Y:S01]  /*25c0*/  LEA.HI.X R3, R8, c[0x0][0x1cc], R3, 0x1, P1 ;  /* 0x0000730008037a11 */ /* 0x000fe200008f0c03 */
[----:B------:R-:W-:-:S03]  /*25d0*/  IMAD.SHL.U32 R8, R87, 0x2, RZ ;  /* 0x0000000257087824 */ /* 0x000fc600078e00ff */
[----:B------:R-:W-:Y:S02]  /*25e0*/  LEA.HI.X R7, R85, R3, R86, 0x1, P0 ;  /* 0x0000000355077211 */ /* 0x000fe400000f0c56 */
[----:B------:R-:W-:Y:S01]  /*25f0*/  @!PT LDS RZ, [RZ] ;  /* 0x00000000fffff984 */ /* 0x000fe20000000800 */
[----:B------:R-:W-:Y:S01]  /*2600*/  @!PT LDS RZ, [RZ] ;  /* 0x00000000fffff984 */ /* 0x000fe20000000800 */
[----:B------:R-:W-:Y:S01]  /*2610*/  @!PT LDS RZ, [RZ] ;  /* 0x00000000fffff984 */ /* 0x000fe20000000800 */
[----:B------:R1:W-:Y:S04]  /*2620*/  LDGSTS.E.BYPASS.LTC128B.128 [R8+0x10100], [R2.64], !P6 ;  /* 0x1010000002087fae */ /* 0x0003e8000f101d48 */
[----:B------:R1:W-:Y:S04]  /*2630*/  LDGSTS.E.BYPASS.LTC128B.128 [R8+0x12100], [R2.64+0x80], !P5 ;  /* 0x1210008002087fae */ /* 0x0003e8000e901d48 */
[----:B------:R1:W-:Y:S04]  /*2640*/  LDGSTS.E.BYPASS.LTC128B.128 [R8+0x14100], [R2.64+0x100], !P4 ;  /* 0x1410010002087fae */ /* 0x0003e8000e101d48 */
[----:B------:R1:W-:Y:S04]  /*2650*/  LDGSTS.E.BYPASS.LTC128B.128 [R8+0x16100], [R2.64+0x180], !P3 ;  /* 0x1610018002087fae */ /* 0x0003e8000d901d48 */
[----:B------:R1:W-:Y:S04]  /*2660*/  LDGSTS.E.BYPASS.LTC128B.128 [R8+0x11100], [R6.64], !P6 ;  /* 0x1110000006087fae */ /* 0x0003e8000f101d48 */
[----:B------:R1:W-:Y:S04]  /*2670*/  LDGSTS.E.BYPASS.LTC128B.128 [R8+0x13100], [R6.64+0x80], !P5 ;  /* 0x1310008006087fae */ /* 0x0003e8000e901d48 */
[----:B------:R1:W-:Y:S04]  /*2680*/  LDGSTS.E.BYPASS.LTC128B.128 [R8+0x15100], [R6.64+0x100], !P4 ;  /* 0x1510010006087fae */ /* 0x0003e8000e101d48 */
[----:B------:R1:W-:Y:S02]  /*2690*/  LDGSTS.E.BYPASS.LTC128B.128 [R8+0x17100], [R6.64+0x180], !P3 ;  /* 0x1710018006087fae */ /* 0x0003e4000d901d48 */
.L_x_1:
[----:B-1-3--:R-:W-:Y:S01]  /*26a0*/  SHF.R.S32.HI R2, RZ, 0x1f, R81 ;  /* 0x0000001fff027819 */ /* 0x00afe20000011451 */
[----:B------:R-:W-:Y:S01]  /*26b0*/  IMAD.SHL.U32 R248, R5, 0x2, RZ ;  /* 0x0000000205f87824 */ /* 0x000fe200078e00ff */
[----:B------:R-:W0:Y:S02]  /*26c0*/  LDGDEPBAR ;  /* 0x00000000000079af */ /* 0x000e240000000000 */
[----:B------:R-:W-:Y:S01]  /*26d0*/  LEA.HI R3, R2, R81, RZ, 0x2 ;  /* 0x0000005102037211 */ /* 0x000fe200078f10ff */
[----:B------:R-:W-:Y:S01]  /*26e0*/  IMAD R249, R4, 0x2, R248 ;  /* 0x0000000204f97824 */ /* 0x000fe200078e02f8 */
[C---:B------:R-:W-:Y:S01]  /*26f0*/  LEA R252, R0.reuse, R248, 0x1 ;  /* 0x000000f800fc7211 */ /* 0x040fe200078e08ff */
[----:B------:R-:W-:Y:S01]  /*2700*/  LDSM.16.MT88.4 R64, [R248+0x2100] ;  /* 0x00210000f840783b */ /* 0x000fe20000004200 */
[----:B------:R-:W-:Y:S01]  /*2710*/  LOP3.LUT R2, R3, 0x7ffffffc, RZ, 0xc0, !PT ;  /* 0x7ffffffc03027812 */ /* 0x000fe200078ec0ff */
[----:B------:R-:W-:-:S02]  /*2720*/  IMAD R251, R0, 0x2, R249 ;  /* 0x0000000200fb7824 */ /* 0x000fc400078e02f9 */
[----:B------:R1:W-:Y:S02]  /*2730*/  STL [R1+0xc0], R3 ;  /* 0x0000c00301007387 */ /* 0x0003e40000100800 */
[----:B------:R-:W-:Y:S02]  /*2740*/  IMAD.IADD R2, R81, 0x1, -R2 ;  /* 0x0000000151027824 */ /* 0x000fe400078e0a02 */
[----:B------:R-:W-:Y:S04]  /*2750*/  LDSM.16.MT88.4 R56, [R251+0x100] ;  /* 0x00010000fb38783b */ /* 0x000fe80000004200 */
[----:B------:R-:W-:Y:S04]  /*2760*/  LDSM.16.MT88.4 R68, [R251+0x900] ;  /* 0x00090000fb44783b */ /* 0x000fe80000004200 */
[----:B------:R-:W-:Y:S01]  /*2770*/  LDSM.16.MT88.4 R72, [R249+0x2100] ;  /* 0x00210000f948783b */ /* 0x000fe20000004200 */
[----:B-1----:R-:W-:-:S04]  /*2780*/  IMAD R3, R80, -0x40, R83 ;  /* 0xffffffc050037824 */ /* 0x002fc800078e0253 */
[----:B------:R-:W-:-:S05]  /*2790*/  IMAD R2, R2, -0x2, R3 ;  /* 0xfffffffe02027824 */ /* 0x000fca00078e0203 */
[C---:B------:R-:W-:Y:S02]  /*27a0*/  ISETP.GT.AND P1, PT, R2.reuse, RZ, PT ;  /* 0x000000ff0200720c */ /* 0x040fe40003f24270 */
[----:B------:R-:W-:Y:S02]  /*27b0*/  ISETP.GT.AND P0, PT, R2, 0x1, PT ;  /* 0x000000010200780c */ /* 0x000fe40003f04270 */
[----:B------:R-:W-:Y:S02]  /*27c0*/  FSEL R12, R54, -INF , P1 ;  /* 0xff800000360c7808 */ /* 0x000fe40000800000 */
[----:B------:R-:W-:Y:S02]  /*27d0*/  FSEL R7, R52, -INF , P1 ;  /* 0xff80000034077808 */ /* 0x000fe40000800000 */
[----:B------:R-:W-:Y:S02]  /*27e0*/  ISETP.GT.AND P1, PT, R2, 0x8, PT ;  /* 0x000000080200780c */ /* 0x000fe40003f24270 */
[----:B------:R-:W-:-:S02]  /*27f0*/  FSEL R3, R53, -INF , P0 ;  /* 0xff80000035037808 */ /* 0x000fc40000000000 */
[----:B------:R-:W-:Y:S02]  /*2800*/  FSEL R11, R55, -INF , P0 ;  /* 0xff800000370b7808 */ /* 0x000fe40000000000 */
[----:B------:R-:W-:Y:S02]  /*2810*/  ISETP.GT.AND P0, PT, R2, 0x9, PT ;  /* 0x000000090200780c */ /* 0x000fe40003f04270 */
[----:B------:R-:W-:Y:S02]  /*2820*/  FSEL R9, R44, -INF , P1 ;  /* 0xff8000002c097808 */ /* 0x000fe40000800000 */
[----:B------:R-:W-:Y:S02]  /*2830*/  FMNMX.FTZ R6, R7, R3, !PT ;  /* 0x0000000307067209 */ /* 0x000fe40007810000 */
[----:B------:R-:W-:Y:S02]  /*2840*/  FSEL R10, R46, -INF , P1 ;  /* 0xff8000002e0a7808 */ /* 0x000fe40000800000 */
[----:B------:R-:W-:-:S02]  /*2850*/  ISETP.GT.AND P1, PT, R2, 0x10, PT ;  /* 0x000000100200780c */ /* 0x000fc40003f24270 */
[----:B------:R-:W-:Y:S02]  /*2860*/  FSEL R8, R45, -INF , P0 ;  /* 0xff8000002d087808 */ /* 0x000fe40000000000 */
[----:B------:R-:W-:Y:S02]  /*2870*/  FMNMX.FTZ R6, R9, R6, !PT ;  /* 0x0000000609067209 */ /* 0x000fe40007810000 */
[----:B------:R-:W-:Y:S02]  /*2880*/  FSEL R14, R47, -INF , P0 ;  /* 0xff8000002f0e7808 */ /* 0x000fe40000000000 */
[----:B------:R-:W-:Y:S02]  /*2890*/  ISETP.GT.AND P0, PT, R2, 0x11, PT ;  /* 0x000000110200780c */ /* 0x000fe40003f04270 */
[----:B------:R-:W-:Y:S02]  /*28a0*/  FSEL R13, R28, -INF , P1 ;  /* 0xff8000001c0d7808 */ /* 0x000fe40000800000 */
[----:B------:R-:W-:-:S02]  /*28b0*/  FMNMX.FTZ R6, R8, R6, !PT ;  /* 0x0000000608067209 */ /* 0x000fc40007810000 */
[----:B------:R-:W-:Y:S02]  /*28c0*/  FSEL R19, R30, -INF , P1 ;  /* 0xff8000001e137808 */ /* 0x000fe40000800000 */
[C---:B------:R-:W-:Y:S02]  /*28d0*/  ISETP.GT.AND P1, PT, R2.reuse, 0x18, PT ;  /* 0x000000180200780c */ /* 0x040fe40003f24270 */
        /* <DEDUP_REMOVED lines=11> */
[----:B------:R-:W-:Y:S01]  /*2990*/  ISETP.GT.AND P0, PT, R2, 0x21, PT ;  /* 0x000000210200780c */ /* 0x000fe20003f04270 */
[----:B------:R-:W-:Y:S01]  /*29a0*/  LDSM.16.MT88.4 R32, [R252+0x900] ;  /* 0x00090000fc20783b */ /* 0x000fe20000004200 */
[----:B------:R-:W-:Y:S02]  /*29b0*/  FSEL R99, R36, -INF , P1 ;  /* 0xff80000024637808 */ /* 0x000fe40000800000 */
[----:B------:R-:W-:Y:S02]  /*29c0*/  FMNMX.FTZ R6, R18, R6, !PT ;  /* 0x0000000612067209 */ /* 0x000fe40007810000 */
[----:B------:R-:W-:Y:S02]  /*29d0*/  FMNMX.FTZ R16, R12, R11, !PT ;  /* 0x0000000b0c107209 */ /* 0x000fe40007810000 */
[----:B------:R-:W-:-:S02]  /*29e0*/  FSEL R105, R38, -INF , P1 ;  /* 0xff80000026697808 */ /* 0x000fc40000800000 */
[----:B------:R-:W-:Y:S02]  /*29f0*/  ISETP.GT.AND P1, PT, R2, 0x28, PT ;  /* 0x000000280200780c */ /* 0x000fe40003f24270 */
[----:B------:R-:W-:Y:S02]  /*2a00*/  FSEL R97, R37, -INF , P0 ;  /* 0xff80000025617808 */ /* 0x000fe40000000000 */
[----:B------:R-:W-:Y:S02]  /*2a10*/  FMNMX.FTZ R6, R99, R6, !PT ;  /* 0x0000000663067209 */ /* 0x000fe40007810000 */
[----:B------:R-:W-:Y:S02]  /*2a20*/  FMNMX.FTZ R16, R10, R16, !PT ;  /* 0x000000100a107209 */ /* 0x000fe40007810000 */
[----:B------:R-:W-:Y:S02]  /*2a30*/  FSEL R104, R39, -INF , P0 ;  /* 0xff80000027687808 */ /* 0x000fe40000000000 */
[----:B------:R-:W-:Y:S01]  /*2a40*/  ISETP.GT.AND P0, PT, R2, 0x29, PT ;  /* 0x000000290200780c */ /* 0x000fe20003f04270 */
[----:B------:R-:W-:Y:S01]  /*2a50*/  LDSM.16.MT88.4 R36, [R249+0x900] ;  /* 0x00090000f924783b */ /* 0x000fe20000004200 */
[----:B------:R-:W-:-:S02]  /*2a60*/  FSEL R95, R24, -INF , P1 ;  /* 0xff800000185f7808 */ /* 0x000fc40000800000 */
[----:B------:R-:W-:Y:S02]  /*2a70*/  FMNMX.FTZ R6, R97, R6, !PT ;  /* 0x0000000661067209 */ /* 0x000fe40007810000 */
[----:B------:R-:W-:Y:S02]  /*2a80*/  FMNMX.FTZ R16, R14, R16, !PT ;  /* 0x000000100e107209 */ /* 0x000fe40007810000 */
[----:B------:R-:W-:Y:S02]  /*2a90*/  FSEL R103, R26, -INF , P1 ;  /* 0xff8000001a677808 */ /* 0x000fe40000800000 */
[----:B------:R-:W-:Y:S02]  /*2aa0*/  FSEL R94, R25, -INF , P0 ;  /* 0xff800000195e7808 */ /* 0x000fe40000000000 */
[----:B------:R-:W-:Y:S02]  /*2ab0*/  ISETP.GT.AND P1, PT, R2, 0x30, PT ;  /* 0x000000300200780c */ /* 0x000fe40003f24270 */
[----:B------:R-:W-:-:S02]  /*2ac0*/  FMNMX.FTZ R6, R95, R6, !PT ;  /* 0x000000065f067209 */ /* 0x000fc40007810000 */
[----:B------:R-:W-:Y:S02]  /*2ad0*/  FMNMX.FTZ R16, R19, R16, !PT ;  /* 0x0000001013107209 */ /* 0x000fe40007810000 */
[----:B------:R-:W-:Y:S02]  /*2ae0*/  FSEL R102, R27, -INF , P0 ;  /* 0xff8000001b667808 */ /* 0x000fe40000000000 */
[----:B------:R-:W-:Y:S01]  /*2af0*/  ISETP.GT.AND P0, PT, R2, 0x31, PT ;  /* 0x000000310200780c */ /* 0x000fe20003f04270 */
[----:B------:R-:W-:Y:S01]  /*2b00*/  LDSM.16.MT88.4 R24, [R248+0x100] ;  /* 0x00010000f818783b */ /* 0x000fe20000004200 */
[----:B------:R-:W-:Y:S02]  /*2b10*/  FSEL R93, R40, -INF , P1 ;  /* 0xff800000285d7808 */ /* 0x000fe40000800000 */
[----:B------:R-:W-:Y:S02]  /*2b20*/  FMNMX.FTZ R6, R94, R6, !PT ;  /* 0x000000065e067209 */ /* 0x000fe40007810000 */
[----:B------:R-:W-:-:S02]  /*2b30*/  FMNMX.FTZ R16, R22, R16, !PT ;  /* 0x0000001016107209 */ /* 0x000fc40007810000 */
[----:B------:R-:W-:Y:S02]  /*2b40*/  FSEL R101, R42, -INF , P1 ;  /* 0xff8000002a657808 */ /* 0x000fe40000800000 */
[----:B------:R-:W-:Y:S02]  /*2b50*/  FSEL R92, R41, -INF , P0 ;  /* 0xff800000295c7808 */ /* 0x000fe40000000000 */
[----:B------:R-:W-:Y:S02]  /*2b60*/  ISETP.GT.AND P1, PT, R2, 0x38, PT ;  /* 0x000000380200780c */ /* 0x000fe40003f24270 */
[----:B------:R-:W-:Y:S02]  /*2b70*/  FMNMX.FTZ R6, R93, R6, !PT ;  /* 0x000000065d067209 */ /* 0x000fe40007810000 */
[----:B------:R-:W-:Y:S02]  /*2b80*/  FMNMX.FTZ R16, R21, R16, !PT ;  /* 0x0000001015107209 */ /* 0x000fe40007810000 */
[----:B------:R-:W-:-:S02]  /*2b90*/  FSEL R100, R43, -INF , P0 ;  /* 0xff8000002b647808 */ /* 0x000fc40000000000 */
[----:B------:R-:W-:Y:S01]  /*2ba0*/  ISETP.GT.AND P0, PT, R2, 0x39, PT ;  /* 0x000000390200780c */ /* 0x000fe20003f04270 */
[----:B------:R-:W-:Y:S01]  /*2bb0*/  LDSM.16.MT88.4 R40, [R248+0x900] ;  /* 0x00090000f828783b */ /* 0x000fe20000004200 */
[----:B------:R-:W-:Y:S02]  /*2bc0*/  FSEL R91, R48, -INF , P1 ;  /* 0xff800000305b7808 */ /* 0x000fe40000800000 */
[----:B------:R-:W-:Y:S02]  /*2bd0*/  FMNMX.FTZ R152, R92, R6, !PT ;  /* 0x000000065c987209 */ /* 0x000fe40007810000 */
[----:B------:R-:W-:Y:S02]  /*2be0*/  FMNMX.FTZ R2, R20, R16, !PT ;  /* 0x0000001014027209 */ /* 0x000fe40007810000 */
[----:B------:R-:W-:Y:S02]  /*2bf0*/  FSEL R90, R49, -INF , P0 ;  /* 0xff800000315a7808 */ /* 0x000fe40000000000 */
[----:B------:R-:W-:-:S02]  /*2c00*/  FMNMX.FTZ R152, R91, R152, !PT ;  /* 0x000000985b987209 */ /* 0x000fc40007810000 */
[----:B------:R-:W-:Y:S02]  /*2c10*/  FMNMX.FTZ R2, R105, R2, !PT ;  /* 0x0000000269027209 */ /* 0x000fe40007810000 */
[----:B------:R-:W-:Y:S02]  /*2c20*/  FMNMX.FTZ R152, R90, R152, !PT ;  /* 0x000000985a987209 */ /* 0x000fe40007810000 */
[----:B------:R-:W-:Y:S02]  /*2c30*/  FMNMX.FTZ R2, R104, R2, !PT ;  /* 0x0000000268027209 */ /* 0x000fe40007810000 */
[----:B------:R-:W-:Y:S01]  /*2c40*/  FSEL R98, R50, -INF , P1 ;  /* 0xff80000032627808 */ /* 0x000fe20000800000 */
[----:B------:R-:W1:Y:S01]  /*2c50*/  SHFL.BFLY PT, R6, R152, 0x2, 0x1f ;  /* 0x0c401f0098067f89 */ /* 0x000e6200000e0000 */
[----:B------:R-:W-:Y:S02]  /*2c60*/  FMNMX.FTZ R2, R103, R2, !PT ;  /* 0x0000000267027209 */ /* 0x000fe40007810000 */
[----:B------:R-:W-:-:S02]  /*2c70*/  FSEL R96, R51, -INF , P0 ;  /* 0xff80000033607808 */ /* 0x000fc40000000000 */
[----:B------:R-:W-:Y:S01]  /*2c80*/  FMNMX.FTZ R2, R102, R2, !PT ;  /* 0x0000000266027209 */ /* 0x000fe20007810000 */
[----:B------:R-:W-:Y:S03]  /*2c90*/  LDSM.16.MT88.4 R48, [R252+0x100] ;  /* 0x00010000fc30783b */ /* 0x000fe60000004200 */
[----:B------:R-:W-:-:S04]  /*2ca0*/  FMNMX.FTZ R2, R101, R2, !PT ;  /* 0x0000000265027209 */ /* 0x000fc80007810000 */
[----:B------:R-:W-:-:S04]  /*2cb0*/  FMNMX.FTZ R2, R100, R2, !PT ;  /* 0x0000000264027209 */ /* 0x000fc80007810000 */
[----:B------:R-:W-:-:S04]  /*2cc0*/  FMNMX.FTZ R2, R98, R2, !PT ;  /* 0x0000000262027209 */ /* 0x000fc80007810000 */
[----:B------:R-:W-:Y:S02]  /*2cd0*/  FMNMX.FTZ R2, R96, R2, !PT ;  /* 0x0000000260027209 */ /* 0x000fe40007810000 */
[----:B-1----:R-:W-:-:S03]  /*2ce0*/  FMNMX.FTZ R152, R152, R6, !PT ;  /* 0x0000000698987209 */ /* 0x002fc60007810000 */
[----:B------:R-:W1:Y:S04]  /*2cf0*/  SHFL.BFLY PT, R6, R2, 0x2, 0x1f ;  /* 0x0c401f0002067f89 */ /* 0x000e6800000e0000 */
[----:B------:R-:W2:Y:S01]  /*2d00*/  SHFL.BFLY PT, R16, R152, 0x1, 0x1f ;  /* 0x0c201f0098107f89 */ /* 0x000ea200000e0000 */
[----:B-1----:R-:W-:Y:S02]  /*2d10*/  FMNMX.FTZ R2, R2, R6, !PT ;  /* 0x0000000602027209 */ /* 0x002fe40007810000 */
[----:B--2---:R-:W-:-:S03]  /*2d20*/  FMNMX.FTZ R152, R152, R16, !PT ;  /* 0x0000001098987209 */ /* 0x004fc60007810000 */
[----:B------:R-:W1:Y:S01]  /*2d30*/  SHFL.BFLY PT, R16, R2, 0x1, 0x1f ;  /* 0x0c201f0002107f89 */ /* 0x000e6200000e0000 */
[C---:B------:R-:W-:Y:S01]  /*2d40*/  FSETP.NEU.FTZ.AND P0, PT, R152.reuse, -INF , PT ;  /* 0xff8000009800780b */ /* 0x040fe20003f1d000 */
[----:B------:R-:W-:-:S05]  /*2d50*/  FMUL.FTZ R6, R152, c[0x0][0x2d0] ;  /* 0x0000b40098067a20 */ /* 0x000fca0000410000 */
[----:B------:R-:W-:-:S05]  /*2d60*/  FSEL R6, R6, RZ, P0 ;  /* 0x000000ff06067208 */ /* 0x000fca0000000000 */
[--C-:B------:R-:W-:Y:S02]  /*2d70*/  FFMA.FTZ R3, R3, c[0x0][0x2d0], -R6.reuse ;  /* 0x0000b40003037a23 */ /* 0x100fe40000010806 */
[--C-:B------:R-:W-:Y:S02]  /*2d80*/  FFMA.FTZ R7, R7, c[0x0][0x2d0], -R6.reuse ;  /* 0x0000b40007077a23 */ /* 0x100fe40000010806 */
[----:B------:R1:W-:Y:S01]  /*2d90*/  MUFU.EX2 R77, R3 ;  /* 0x00000003004d7308 */ /* 0x0003e20000000800 */
[--C-:B------:R-:W-:Y:S02]  /*2da0*/  FFMA.FTZ R9, R9, c[0x0][0x2d0], -R6.reuse ;  /* 0x0000b40009097a23 */ /* 0x100fe40000010806 */
[--C-:B------:R-:W-:Y:S02]  /*2db0*/  FFMA.FTZ R8, R8, c[0x0][0x2d0], -R6.reuse ;  /* 0x0000b40008087a23 */ /* 0x100fe40000010806 */
[----:B------:R-:W-:-:S03]  /*2dc0*/  FFMA.FTZ R0, R18, c[0x0][0x2d0], -R6 ;  /* 0x0000b40012007a23 */ /* 0x000fc60000010806 */
[----:B------:R-:W-:Y:S01]  /*2dd0*/  MUFU.EX2 R78, R7 ;  /* 0x00000007004e7308 */ /* 0x000fe20000000800 */
[----:B-1----:R-:W-:-:S07]  /*2de0*/  FMNMX.FTZ R3, R2, R16, !PT ;  /* 0x0000001002037209 */ /* 0x002fce0007810000 */
[----:B------:R-:W-:Y:S01]  /*2df0*/  MUFU.EX2 R79, R9 ;  /* 0x00000009004f7308 */ /* 0x000fe20000000800 */
[C---:B------:R-:W-:Y:S01]  /*2e00*/  FSETP.NEU.FTZ.AND P0, PT, R3.reuse, -INF , PT ;  /* 0xff8000000300780b */ /* 0x040fe20003f1d000 */
[----:B------:R-:W-:-:S06]  /*2e10*/  FMUL.FTZ R2, R3, c[0x0][0x2d0] ;  /* 0x0000b40003027a20 */ /* 0x000fcc0000410000 */
[----:B------:R-:W1:Y:S01]  /*2e20*/  MUFU.EX2 R84, R8 ;  /* 0x0000000800547308 */ /* 0x000e620000000800 */
[----:B------:R-:W-:-:S05]  /*2e30*/  FSEL R2, R2, RZ, P0 ;  /* 0x000000ff02027208 */ /* 0x000fca0000000000 */
[--C-:B------:R-:W-:Y:S02]  /*2e40*/  FFMA.FTZ R5, R11, c[0x0][0x2d0], -R2.reuse ;  /* 0x0000b4000b057a23 */ /* 0x100fe40000010802 */
[--C-:B------:R-:W-:Y:S01]  /*2e50*/  FFMA.FTZ R12, R12, c[0x0][0x2d0], -R2.reuse ;  /* 0x0000b4000c0c7a23 */ /* 0x100fe20000010802 */
[----:B------:R2:W-:Y:S01]  /*2e60*/  MUFU.EX2 R88, R0 ;  /* 0x0000000000587308 */ /* 0x0005e20000000800 */
[----:B------:R-:W-:Y:S01]  /*2e70*/  FFMA.FTZ R4, R14, c[0x0][0x2d0], -R2 ;  /* 0x0000b4000e047a23 */ /* 0x000fe20000010802 */
[----:B-1----:R-:W-:-:S06]  /*2e80*/  F2FP.PACK_AB R14, R84, R79 ;  /* 0x0000004f540e723e */ /* 0x002fcc00000000ff */
[----:B------:R1:W-:Y:S08]  /*2e90*/  MUFU.EX2 R7, R5 ;  /* 0x0000000500077308 */ /* 0x0003f00000000800 */
[----:B------:R3:W4:Y:S01]  /*2ea0*/  MUFU.EX2 R76, R12 ;  /* 0x0000000c004c7308 */ /* 0x0007220000000800 */
[--C-:B--2---:R-:W-:Y:S02]  /*2eb0*/  FFMA.FTZ R0, R19, c[0x0][0x2d0], -R2.reuse ;  /* 0x0000b40013007a23 */ /* 0x104fe40000010802 */
[----:B-1----:R-:W-:-:S05]  /*2ec0*/  FFMA.FTZ R5, R10, c[0x0][0x2d0], -R2 ;  /* 0x0000b4000a057a23 */ /* 0x002fca0000010802 */
[----:B------:R1:W-:Y:S01]  /*2ed0*/  MUFU.EX2 R82, R4 ;  /* 0x0000000400527308 */ /* 0x0003e20000000800 */
[----:B------:R-:W2:Y:S01]  /*2ee0*/  LDSM.16.MT88.4 R8, [R249+0x100] ;  /* 0x00010000f908783b */ /* 0x000ea20000004200 */
[----:B---3--:R-:W-:-:S06]  /*2ef0*/  F2FP.PACK_AB R12, R77, R78 ;  /* 0x0000004e4d0c723e */ /* 0x008fcc00000000ff */
[----:B------:R-:W3:Y:S08]  /*2f00*/  MUFU.EX2 R5, R5 ;  /* 0x0000000500057308 */ /* 0x000ef00000000800 */
[----:B------:R5:W-:Y:S01]  /*2f10*/  MUFU.EX2 R81, R0 ;  /* 0x0000000000517308 */ /* 0x000be20000000800 */
[----:B-1----:R-:W-:Y:S01]  /*2f20*/  FFMA.FTZ R4, R13, c[0x0][0x2d0], -R6 ;  /* 0x0000b4000d047a23 */ /* 0x002fe20000010806 */
[----:B----4-:R-:W-:-:S06]  /*2f30*/  F2FP.PACK_AB R13, R7, R76 ;  /* 0x0000004c070d723e */ /* 0x010fcc00000000ff */
[----:B------:R1:W-:Y:S01]  /*2f40*/  MUFU.EX2 R80, R4 ;  /* 0x0000000400507308 */ /* 0x0003e20000000800 */
[----:B-----5:R-:W-:-:S07]  /*2f50*/  FFMA.FTZ R0, R22, c[0x0][0x2d0], -R2 ;  /* 0x0000b40016007a23 */ /* 0x020fce0000010802 */
[----:B------:R4:W-:Y:S01]  /*2f60*/  MUFU.EX2 R86, R0 ;  /* 0x0000000000567308 */ /* 0x0009e20000000800 */
[----:B-1----:R-:W-:Y:S01]  /*2f70*/  FFMA.FTZ R4, R15, c[0x0][0x2d0], -R6 ;  /* 0x0000b4000f047a23 */ /* 0x002fe20000010806 */
[----:B---3--:R-:W-:-:S06]  /*2f80*/  F2FP.PACK_AB R15, R82, R5 ;  /* 0x00000005520f723e */ /* 0x008fcc00000000ff */
[----:B------:R1:W3:Y:S01]  /*2f90*/  MUFU.EX2 R83, R4 ;  /* 0x0000000400537308 */ /* 0x0002e20000000800 */
[----:B------:R-:W-:Y:S01]  /*2fa0*/  HMMA.16816.F32 R60, R12, R24, RZ ;  /* 0x000000180c3c723c */ /* 0x000fe200000018ff */
[----:B----4-:R-:W-:-:S06]  /*2fb0*/  FFMA.FTZ R0, R21, c[0x0][0x2d0], -R2 ;  /* 0x0000b40015007a23 */ /* 0x010fcc0000010802 */
[----:B------:R4:W-:Y:S01]  /*2fc0*/  MUFU.EX2 R87, R0 ;  /* 0x0000000000577308 */ /* 0x0009e20000000800 */
[----:B------:R-:W-:Y:S01]  /*2fd0*/  HMMA.16816.F32 R52, R12, R26, RZ ;  /* 0x0000001a0c34723c */ /* 0x000fe200000018ff */
[----:B-1----:R-:W-:-:S06]  /*2fe0*/  FFMA.FTZ R4, R17, c[0x0][0x2d0], -R6 ;  /* 0x0000b40011047a23 */ /* 0x002fcc0000010806 */
[----:B------:R-:W1:Y:S01]  /*2ff0*/  MUFU.EX2 R85, R4 ;  /* 0x0000000400557308 */ /* 0x000e620000000800 */
[----:B--2---:R-:W-:Y:S01]  /*3000*/  HMMA.16816.F32 R44, R12, R8, RZ ;  /* 0x000000080c2c723c */ /* 0x004fe200000018ff */
[----:B----4-:R-:W-:-:S07]  /*3010*/  FFMA.FTZ R0, R20, c[0x0][0x2d0], -R2 ;  /* 0x0000b40014007a23 */ /* 0x010fce0000010802 */
[----:B------:R-:W-:Y:S01]  /*3020*/  HMMA.16816.F32 R28, R12, R10, RZ ;  /* 0x0000000a0c1c723c */ /* 0x000fe200000018ff */
[----:B---3--:R-:W-:Y:S01]  /*3030*/  F2FP.PACK_AB R8, R83, R80 ;  /* 0x000000505308723e */ /* 0x008fe200000000ff */
[----:B------:R-:W2:Y:S01]  /*3040*/  MUFU.EX2 R89, R0 ;  /* 0x0000000000597308 */ /* 0x000ea20000000800 */
[----:B------:R-:W-:-:S04]  /*3050*/  F2FP.PACK_AB R9, R86, R81 ;  /* 0x000000515609723e */ /* 0x000fc800000000ff */
[----:B-1----:R-:W-:Y:S01]  /*3060*/  F2FP.PACK_AB R10, R88, R85 ;  /* 0x00000055580a723e */ /* 0x002fe200000000ff */
[C---:B------:R-:W-:Y:S08]  /*3070*/  HMMA.16816.F32 R20, R12.reuse, R50, RZ ;  /* 0x000000320c14723c */ /* 0x040ff000000018ff */
[----:B------:R-:W-:Y:S01]  /*3080*/  HMMA.16816.F32 R16, R12, R56, RZ ;  /* 0x000000380c10723c */ /* 0x000fe200000018ff */
[----:B--2---:R-:W-:-:S07]  /*3090*/  F2FP.PACK_AB R11, R89, R87 ;  /* 0x00000057590b723e */ /* 0x004fce00000000ff */
[----:B------:R-:W-:Y:S01]  /*30a0*/  HMMA.16816.F32 R24, R12, R48, RZ ;  /* 0x000000300c18723c */ /* 0x000fe200000018ff */
[----:B------:R-:W-:Y:S07]  /*30b0*/  LDSM.16.MT88.4 R48, [R251+0x2100] ;  /* 0x00210000fb30783b */ /* 0x000fee0000004200 */
[C---:B------:R-:W-:Y:S01]  /*30c0*/  HMMA.16816.F32 R156, R8.reuse, R40, R60 ;  /* 0x00000028089c723c */ /* 0x040fe2000000183c */
[----:B------:R-:W-:Y:S07]  /*30d0*/  LDSM.16.MT88.4 R60, [R248+0x4100] ;  /* 0x00410000f83c783b */ /* 0x000fee0000004200 */
[C---:B------:R-:W-:Y:S01]  /*30e0*/  HMMA.16816.F32 R112, R8.reuse, R42, R52 ;  /* 0x0000002a0870723c */ /* 0x040fe20000001834 */
[----:B------:R-:W-:Y:S07]  /*30f0*/  LDSM.16.MT88.4 R52, [R251+0x2900] ;  /* 0x00290000fb34783b */ /* 0x000fee0000004200 */
[C---:B------:R-:W-:Y:S01]  /*3100*/  HMMA.16816.F32 R40, R8.reuse, R36, R44 ;  /* 0x000000240828723c */ /* 0x040fe2000000182c */
[----:B------:R-:W1:Y:S07]  /*3110*/  LDSM.16.MT88.4 R44, [R248+0x2900] ;  /* 0x00290000f82c783b */ /* 0x000e6e0000004200 */
[C---:B------:R-:W-:Y:S01]  /*3120*/  HMMA.16816.F32 R28, R8.reuse, R38, R28 ;  /* 0x00000026081c723c */ /* 0x040fe2000000181c */
[----:B------:R-:W2:Y:S07]  /*3130*/  LDSM.16.MT88.4 R36, [R249+0x2900] ;  /* 0x00290000f924783b */ /* 0x000eae0000004200 */
[----:B------:R-:W-:Y:S01]  /*3140*/  HMMA.16816.F32 R20, R8, R34, R20 ;  /* 0x000000220814723c */ /* 0x000fe20000001814 */
[----:B------:R-:W-:Y:S01]  /*3150*/  IMAD.MOV.U32 R109, RZ, RZ, R114 ;  /* 0x000000ffff6d7224 */ /* 0x000fe200078e0072 */
[----:B------:R-:W-:Y:S01]  /*3160*/  MOV R187, R112 ;  /* 0x0000007000bb7202 */ /* 0x000fe20000000f00 */
[----:B------:R-:W-:-:S02]  /*3170*/  IMAD.MOV.U32 R110, RZ, RZ, R113 ;  /* 0x000000ffff6e7224 */ /* 0x000fc400078e0071 */
[----:B------:R-:W-:-:S03]  /*3180*/  IMAD.MOV.U32 R176, RZ, RZ, R115 ;  /* 0x000000ffffb07224 */ /* 0x000fc600078e0073 */
[----:B------:R-:W-:Y:S01]  /*3190*/  IMAD.MOV.U32 R114, RZ, RZ, R40 ;  /* 0x000000ffff727224 */ /* 0x000fe200078e0028 */
[----:B------:R-:W-:Y:S01]  /*31a0*/  MOV R106, R42 ;  /* 0x0000002a006a7202 */ /* 0x000fe20000000f00 */
[----:B------:R-:W-:Y:S01]  /*31b0*/  IMAD.MOV.U32 R111, RZ, RZ, R41 ;  /* 0x000000ffff6f7224 */ /* 0x000fe200078e0029 */
[C---:B------:R-:W-:Y:S01]  /*31c0*/  HMMA.16816.F32 R16, R8.reuse, R68, R16 ;  /* 0x000000440810723c */ /* 0x040fe20000001810 */
[----:B------:R-:W-:Y:S02]  /*31d0*/  IMAD.MOV.U32 R107, RZ, RZ, R43 ;  /* 0x000000ffff6b7224 */ /* 0x000fe400078e002b */
[----:B------:R-:W3:Y:S02]  /*31e0*/  LDSM.16.MT88.4 R40, [R252+0x2100] ;  /* 0x00210000fc28783b */ /* 0x000ee40000004200 */
[----:B------:R-:W-:Y:S01]  /*31f0*/  IMAD.MOV.U32 R186, RZ, RZ, R30 ;  /* 0x000000ffffba7224 */ /* 0x000fe200078e001e */
[----:B------:R-:W-:Y:S01]  /*3200*/  MOV R177, R29 ;  /* 0x0000001d00b17202 */ /* 0x000fe20000000f00 */
[----:B------:R-:W-:Y:S01]  /*3210*/  IMAD.MOV.U32 R185, RZ, RZ, R31 ;  /* 0x000000ffffb97224 */ /* 0x000fe200078e001f */
[----:B------:R-:W-:Y:S01]  /*3220*/  HMMA.16816.F32 R24, R8, R32, R24 ;  /* 0x000000200818723c */ /* 0x000fe20000001818 */
[----:B------:R-:W-:-:S04]  /*3230*/  IMAD.MOV.U32 R139, RZ, RZ, R28 ;  /* 0x000000ffff8b7224 */ /* 0x000fc800078e001c */
[----:B------:R-:W-:Y:S01]  /*3240*/  IMAD.MOV.U32 R108, RZ, RZ, R23 ;  /* 0x000000ffff6c7224 */ /* 0x000fe200078e0017 */
[----:B------:R-:W-:Y:S01]  /*3250*/  MOV R112, R22 ;  /* 0x0000001600707202 */ /* 0x000fe20000000f00 */
[----:B------:R-:W-:Y:S01]  /*3260*/  IMAD.MOV.U32 R113, RZ, RZ, R21 ;  /* 0x000000ffff717224 */ /* 0x000fe200078e0015 */
[----:B------:R-:W-:Y:S01]  /*3270*/  HMMA.16816.F32 R28, R12, R64, RZ ;  /* 0x000000400c1c723c */ /* 0x000fe200000018ff */
[----:B------:R-:W-:-:S07]  /*3280*/  IMAD.MOV.U32 R0, RZ, RZ, R20 ;  /* 0x000000ffff007224 */ /* 0x000fce00078e0014 */
[----:B------:R-:W-:Y:S01]  /*3290*/  HMMA.16816.F32 R20, R12, R72, RZ ;  /* 0x000000480c14723c */ /* 0x000fe200000018ff */
[----:B------:R-:W-:Y:S01]  /*32a0*/  IMAD.MOV.U32 R184, RZ, RZ, R18 ;  /* 0x000000ffffb87224 */ /* 0x000fe200078e0012 */
[----:B------:R-:W-:Y:S01]  /*32b0*/  MOV R179, R19 ;  /* 0x0000001300b37202 */ /* 0x000fe20000000f00 */
[----:B------:R-:W-:Y:S02]  /*32c0*/  IMAD.MOV.U32 R178, RZ, RZ, R17 ;  /* 0x000000ffffb27224 */ /* 0x000fe400078e0011 */
[----:B------:R-:W-:-:S03]  /*32d0*/  IMAD.MOV.U32 R164, RZ, RZ, R16 ;  /* 0x000000ffffa47224 */ /* 0x000fc600078e0010 */
[----:B------:R-:W-:Y:S01]  /*32e0*/  HMMA.16816.F32 R32, R12, R58, RZ ;  /* 0x0000003a0c20723c */ /* 0x000fe200000018ff */
[----:B------:R-:W4:Y:S01]  /*32f0*/  LDSM.16.MT88.4 R56, [R252+0x2900] ;  /* 0x00290000fc38783b */ /* 0x000f220000004200 */
[----:B------:R-:W-:Y:S01]  /*3300*/  IMAD.MOV.U32 R138, RZ, RZ, R25 ;  /* 0x000000ffff8a7224 */ /* 0x000fe200078e0019 */
[----:B------:R-:W-:Y:S01]  /*3310*/  MOV R136, R27 ;  /* 0x0000001b00887202 */ /* 0x000fe20000000f00 */
[----:B------:R-:W-:Y:S02]  /*3320*/  IMAD.MOV.U32 R137, RZ, RZ, R26 ;  /* 0x000000ffff897224 */ /* 0x000fe400078e001a */
[----:B------:R-:W-:Y:S02]  /*3330*/  IMAD.MOV.U32 R4, RZ, RZ, R24 ;  /* 0x000000ffff047224 */ /* 0x000fe400078e0018 */
[----:B-1----:R-:W-:Y:S08]  /*3340*/  HMMA.16816.F32 R116, R8, R44, R28 ;  /* 0x0000002c0874723c */ /* 0x002ff0000000181c */
[C---:B------:R-:W-:Y:S08]  /*3350*/  HMMA.16816.F32 R16, R12.reuse, R74, RZ ;  /* 0x0000004a0c10723c */ /* 0x040ff000000018ff */
[----:B------:R-:W-:Y:S01]  /*3360*/  HMMA.16816.F32 R24, R12, R66, RZ ;  /* 0x000000420c18723c */ /* 0x000fe200000018ff */
[----:B------:R-:W-:Y:S07]  /*3370*/  LDSM.16.MT88.4 R64, [R248+0x4900] ;  /* 0x00490000f840783b */ /* 0x000fee0000004200 */
[----:B--2---:R-:W-:Y:S01]  /*3380*/  HMMA.16816.F32 R20, R8, R36, R20 ;  /* 0x000000240814723c */ /* 0x004fe20000001814 */
[----:B------:R-:W-:Y:S01]  /*3390*/  MOV R44, R116 ;  /* 0x00000074002c7202 */ /* 0x000fe20000000f00 */
[----:B------:R-:W-:Y:S01]  /*33a0*/  IMAD.MOV.U32 R167, RZ, RZ, R117 ;  /* 0x000000ffffa77224 */ /* 0x000fe200078e0075 */
[----:B------:R-:W-:Y:S01]  /*33b0*/  MOV R165, R119 ;  /* 0x0000007700a57202 */ /* 0x000fe20000000f00 */
[----:B------:R-:W-:-:S04]  /*33c0*/  IMAD.MOV.U32 R166, RZ, RZ, R118 ;  /* 0x000000ffffa67224 */ /* 0x000fc800078e0076 */
[----:B------:R-:W-:Y:S08]  /*33d0*/  HMMA.16816.F32 R188, R8, R70, R32 ;  /* 0x0000004608bc723c */ /* 0x000ff00000001820 */
[C---:B---3--:R-:W-:Y:S08]  /*33e0*/  HMMA.16816.F32 R32, R12.reuse, R40, RZ ;  /* 0x000000280c20723c */ /* 0x048ff000000018ff */
[----:B------:R-:W-:Y:S01]  /*33f0*/  HMMA.16816.F32 R28, R12, R42, RZ ;  /* 0x0000002a0c1c723c */ /* 0x000fe200000018ff */
[----:B------:R-:W1:Y:S01]  /*3400*/  LDSM.16.MT88.4 R40, [R249+0x4100] ;  /* 0x00410000f928783b */ /* 0x000e620000004200 */
[----:B------:R-:W-:Y:S01]  /*3410*/  IMAD.MOV.U32 R75, RZ, RZ, R21 ;  /* 0x000000ffff4b7224 */ /* 0x000fe200078e0015 */
[----:B------:R-:W-:Y:S01]  /*3420*/  MOV R73, R23 ;  /* 0x0000001700497202 */ /* 0x000fe20000000f00 */
[----:B------:R-:W-:-:S02]  /*3430*/  IMAD.MOV.U32 R74, RZ, RZ, R22 ;  /* 0x000000ffff4a7224 */ /* 0x000fc400078e0016 */
[----:B------:R-:W-:Y:S02]  /*3440*/  IMAD.MOV.U32 R72, RZ, RZ, R20 ;  /* 0x000000ffff487224 */ /* 0x000fe400078e0014 */
[C---:B------:R-:W-:Y:S01]  /*3450*/  HMMA.16816.F32 R180, R8.reuse, R38, R16 ;  /* 0x0000002608b4723c */ /* 0x040fe20000001810 */
[----:B------:R-:W-:Y:S07]  /*3460*/  LDSM.16.MT88.4 R36, [R252+0x4900] ;  /* 0x00490000fc24783b */ /* 0x000fee0000004200 */
[----:B------:R-:W-:Y:S08]  /*3470*/  HMMA.16816.F32 R68, R8, R46, R24 ;  /* 0x0000002e0844723c */ /* 0x000ff00000001818 */
[C---:B------:R-:W-:Y:S07]  /*3480*/  HMMA.16816.F32 R16, R12.reuse, R60, RZ ;  /* 0x0000003c0c10723c */ /* 0x040fee00000018ff */
[----:B------:R-:W-:Y:S01]  /*3490*/  IMAD.MOV.U32 R61, RZ, RZ, R44 ;  /* 0x000000ffff3d7224 */ /* 0x000fe200078e002c */
[----:B------:R-:W-:Y:S01]  /*34a0*/  HMMA.16816.F32 R24, R12, R48, RZ ;  /* 0x000000300c18723c */ /* 0x000fe200000018ff */
[----:B------:R-:W2:Y:S01]  /*34b0*/  LDSM.16.MT88.4 R44, [R252+0x4100] ;  /* 0x00410000fc2c783b */ /* 0x000ea20000004200 */
[----:B------:R-:W-:-:S05]  /*34c0*/  IMAD.MOV.U32 R60, RZ, RZ, R108 ;  /* 0x000000ffff3c7224 */ /* 0x000fca00078e006c */
[----:B------:R-:W-:Y:S01]  /*34d0*/  IMAD.MOV.U32 R49, RZ, RZ, R110 ;  /* 0x000000ffff317224 */ /* 0x000fe200078e006e */
[----:B------:R-:W-:Y:S01]  /*34e0*/  HMMA.16816.F32 R20, R12, R50, RZ ;  /* 0x000000320c14723c */ /* 0x000fe200000018ff */
[----:B------:R-:W-:-:S06]  /*34f0*/  MOV R48, R109 ;  /* 0x0000006d00307202 */ /* 0x000fcc0000000f00 */
[----:B------:R-:W-:Y:S01]  /*3500*/  IMAD.MOV.U32 R50, RZ, RZ, R111 ;  /* 0x000000ffff327224 */ /* 0x000fe200078e006f */
[----:B----4-:R-:W-:Y:S01]  /*3510*/  HMMA.16816.F32 R160, R8, R56, R32 ;  /* 0x0000003808a0723c */ /* 0x010fe20000001820 */
[----:B------:R-:W3:Y:S01]  /*3520*/  LDSM.16.MT88.4 R32, [R249+0x4900] ;  /* 0x00490000f920783b */ /* 0x000ee20000004200 */
[----:B------:R-:W-:-:S05]  /*3530*/  MOV R51, R114 ;  /* 0x0000007200337202 */ /* 0x000fca0000000f00 */
[----:B------:R-:W-:Y:S01]  /*3540*/  MOV R56, R137 ;  /* 0x0000008900387202 */ /* 0x000fe20000000f00 */
[----:B------:R-:W-:Y:S01]  /*3550*/  HMMA.16816.F32 R148, R8, R52, R24 ;  /* 0x000000340894723c */ /* 0x000fe20000001818 */
[----:B------:R-:W-:-:S06]  /*3560*/  IMAD.MOV.U32 R57, RZ, RZ, R136 ;  /* 0x000000ffff397224 */ /* 0x000fcc00078e0088 */
[----:B------:R-:W-:Y:S01]  /*3570*/  IMAD.MOV.U32 R52, RZ, RZ, R185 ;  /* 0x000000ffff347224 */ /* 0x000fe200078e00b9 */
[----:B------:R-:W-:Y:S01]  /*3580*/  HMMA.16816.F32 R108, R8, R54, R20 ;  /* 0x00000036086c723c */ /* 0x000fe20000001814 */
[----:B------:R-:W-:-:S06]  /*3590*/  MOV R53, R177 ;  /* 0x000000b100357202 */ /* 0x000fcc0000000f00 */
[----:B------:R-:W-:Y:S01]  /*35a0*/  MOV R54, R187 ;  /* 0x000000bb00367202 */ /* 0x000fe20000000f00 */
[----:B-1----:R-:W-:Y:S01]  /*35b0*/  HMMA.16816.F32 R24, R12, R40, RZ ;  /* 0x000000280c18723c */ /* 0x002fe200000018ff */
[----:B------:R-:W-:-:S07]  /*35c0*/  IMAD.MOV.U32 R55, RZ, RZ, R186 ;  /* 0x000000ffff377224 */ /* 0x000fce00078e00ba */
[----:B------:R-:W-:Y:S01]  /*35d0*/  HMMA.16816.F32 R20, R12, R42, RZ ;  /* 0x0000002a0c14723c */ /* 0x000fe200000018ff */
[----:B------:R-:W1:Y:S07]  /*35e0*/  LDSM.16.MT88.4 R40, [R251+0x4100] ;  /* 0x00410000fb28783b */ /* 0x000e6e0000004200 */
[----:B------:R-:W-:Y:S07]  /*35f0*/  HMMA.16816.F32 R144, R8, R64, R16 ;  /* 0x000000400890723c */ /* 0x000fee0000001810 */
[----:B------:R-:W-:Y:S01]  /*3600*/  IMAD.MOV.U32 R64, RZ, RZ, R48 ;  /* 0x000000ffff407224 */ /* 0x000fe200078e0030 */
[----:B--2---:R-:W-:Y:S01]  /*3610*/  HMMA.16816.F32 R16, R12, R44, RZ ;  /* 0x0000002c0c10723c */ /* 0x004fe200000018ff */
[----:B------:R-:W-:Y:S01]  /*3620*/  MOV R48, R184 ;  /* 0x000000b800307202 */ /* 0x000fe20000000f00 */
[----:B------:R-:W-:-:S02]  /*3630*/  IMAD.MOV.U32 R65, RZ, RZ, R49 ;  /* 0x000000ffff417224 */ /* 0x000fc400078e0031 */
[----:B------:R-:W-:-:S04]  /*3640*/  IMAD.MOV.U32 R49, RZ, RZ, R179 ;  /* 0x000000ffff317224 */ /* 0x000fc800078e00b3 */
[C---:B---3--:R-:W-:Y:S01]  /*3650*/  HMMA.16816.F32 R116, R8.reuse, R32, R24 ;  /* 0x000000200874723c */ /* 0x048fe20000001818 */
[----:B------:R-:W2:Y:S06]  /*3660*/  LDSM.16.MT88.4 R24, [R251+0x4900] ;  /* 0x00490000fb18783b */ /* 0x000eac0000004200 */
[--C-:B------:R-:W-:Y:S01]  /*3670*/  FFMA.FTZ R32, R105, c[0x0][0x2d0], -R2.reuse ;  /* 0x0000b40069207a23 */ /* 0x100fe20000010802 */
[----:B------:R-:W-:Y:S01]  /*3680*/  HMMA.16816.F32 R140, R8, R58, R28 ;  /* 0x0000003a088c723c */ /* 0x000fe2000000181c */
[----:B------:R-:W-:-:S06]  /*3690*/  FFMA.FTZ R33, R104, c[0x0][0x2d0], -R2 ;  /* 0x0000b40068217a23 */ /* 0x000fcc0000010802 */
[----:B------:R-:W-:Y:S01]  /*36a0*/  IMAD.MOV.U32 R58, RZ, RZ, R139 ;  /* 0x000000ffff3a7224 */ /* 0x000fe200078e008b */
[----:B------:R-:W-:Y:S01]  /*36b0*/  HMMA.16816.F32 R28, R12, R62, RZ ;  /* 0x0000003e0c1c723c */ /* 0x000fe200000018ff */
[----:B------:R-:W-:-:S04]  /*36c0*/  IMAD.MOV.U32 R59, RZ, RZ, R138 ;  /* 0x000000ffff3b7224 */ /* 0x000fc800078e008a */
[----:B------:R-:W-:Y:S02]  /*36d0*/  IMAD.MOV.U32 R45, RZ, RZ, R59 ;  /* 0x000000ffff2d7224 */ /* 0x000fe400078e003b */
[----:B------:R-:W-:Y:S01]  /*36e0*/  IMAD.MOV.U32 R62, RZ, RZ, R113 ;  /* 0x000000ffff3e7224 */ /* 0x000fe200078e0071 */
[----:B------:R-:W-:Y:S01]  /*36f0*/  HMMA.16816.F32 R124, R8, R36, R16 ;  /* 0x00000024087c723c */ /* 0x000fe20000001810 */
[----:B------:R-:W-:-:S06]  /*3700*/  MOV R63, R112 ;  /* 0x00000070003f7202 */ /* 0x000fcc0000000f00 */
[----:B------:R-:W-:Y:S01]  /*3710*/  FFMA.FTZ R37, R90, c[0x0][0x2d0], -R6 ;  /* 0x0000b4005a257a23 */ /* 0x000fe20000010806 */
[----:B-1----:R-:W-:Y:S01]  /*3720*/  HMMA.16816.F32 R16, R12, R40, RZ ;  /* 0x000000280c10723c */ /* 0x002fe200000018ff */
[----:B------:R-:W-:-:S06]  /*3730*/  FFMA.FTZ R36, R101, c[0x0][0x2d0], -R2 ;  /* 0x0000b40065247a23 */ /* 0x000fcc0000010802 */
[----:B------:R-:W-:Y:S01]  /*3740*/  IMAD.MOV.U32 R41, RZ, RZ, R0 ;  /* 0x000000ffff297224 */ /* 0x000fe200078e0000 */
[C---:B------:R-:W-:Y:S01]  /*3750*/  HMMA.16816.F32 R120, R8.reuse, R34, R20 ;  /* 0x000000220878723c */ /* 0x040fe20000001814 */
[----:B------:R-:W-:Y:S02]  /*3760*/  FADD.FTZ R0, R78, R77 ;  /* 0x0000004d4e007221 */ /* 0x000fe40000010000 */
[----:B------:R-:W-:Y:S02]  /*3770*/  IMAD.MOV.U32 R77, RZ, RZ, R75 ;  /* 0x000000ffff4d7224 */ /* 0x000fe400078e004b */
[----:B------:R-:W-:Y:S01]  /*3780*/  FADD.FTZ R0, R79, R0 ;  /* 0x000000004f007221 */ /* 0x000fe20000010000 */
[----:B------:R-:W-:Y:S01]  /*3790*/  MOV R79, R73 ;  /* 0x00000049004f7202 */ /* 0x000fe20000000f00 */
[----:B------:R-:W-:Y:S01]  /*37a0*/  IMAD.MOV.U32 R78, RZ, RZ, R74 ;  /* 0x000000ffff4e7224 */ /* 0x000fe200078e004a */
[----:B------:R-:W-:Y:S01]  /*37b0*/  HMMA.16816.F32 R112, R8, R66, R28 ;  /* 0x000000420870723c */ /* 0x000fe2000000181c */
[----:B------:R-:W1:Y:S01]  /*37c0*/  LDSM.16.MT88.4 R28, [R248+0x6100] ;  /* 0x00610000f81c783b */ /* 0x000e620000004200 */
[----:B------:R-:W-:Y:S01]  /*37d0*/  FADD.FTZ R0, R84, R0 ;  /* 0x0000000054007221 */ /* 0x000fe20000010000 */
[----:B------:R-:W-:Y:S01]  /*37e0*/  MOV R84, R176 ;  /* 0x000000b000547202 */ /* 0x000fe20000000f00 */
[----:B------:R-:W-:-:S02]  /*37f0*/  FFMA.FTZ R34, R103, c[0x0][0x2d0], -R2 ;  /* 0x0000b40067227a23 */ /* 0x000fc40000010802 */
[----:B------:R-:W-:Y:S01]  /*3800*/  FADD.FTZ R0, R80, R0 ;  /* 0x0000000050007221 */ /* 0x000fe20000010000 */
[----:B------:R-:W-:Y:S01]  /*3810*/  MOV R103, R84 ;  /* 0x0000005400677202 */ /* 0x000fe20000000f00 */
[----:B------:R-:W-:Y:S01]  /*3820*/  HMMA.16816.F32 R20, R12, R46, RZ ;  /* 0x0000002e0c14723c */ /* 0x000fe200000018ff */
[----:B------:R-:W-:Y:S02]  /*3830*/  FFMA.FTZ R35, R102, c[0x0][0x2d0], -R2 ;  /* 0x0000b40066237a23 */ /* 0x000fe40000010802 */
[----:B------:R-:W-:Y:S02]  /*3840*/  FADD.FTZ R0, R83, R0 ;  /* 0x0000000053007221 */ /* 0x000fe40000010000 */
[----:B------:R-:W-:Y:S02]  /*3850*/  FFMA.FTZ R40, R98, c[0x0][0x2d0], -R2 ;  /* 0x0000b40062287a23 */ /* 0x000fe40000010802 */
[----:B------:R-:W-:Y:S01]  /*3860*/  IMAD.MOV.U32 R83, RZ, RZ, R52 ;  /* 0x000000ffff537224 */ /* 0x000fe200078e0034 */
[----:B--2---:R-:W-:Y:S01]  /*3870*/  HMMA.16816.F32 R132, R8, R24, R16 ;  /* 0x000000180884723c */ /* 0x004fe20000001810 */
[----:B------:R-:W-:Y:S01]  /*3880*/  MOV R52, R164 ;  /* 0x000000a400347202 */ /* 0x000fe20000000f00 */
[----:B------:R-:W-:Y:S01]  /*3890*/  IMAD.MOV.U32 R80, RZ, RZ, R58 ;  /* 0x000000ffff507224 */ /* 0x000fe200078e003a */
[----:B------:R-:W-:Y:S01]  /*38a0*/  MOV R46, R56 ;  /* 0x00000038002e7202 */ /* 0x000fe20000000f00 */
[----:B------:R-:W-:-:S03]  /*38b0*/  IMAD.MOV.U32 R47, RZ, RZ, R57 ;  /* 0x000000ffff2f7224 */ /* 0x000fc600078e0039 */
[----:B------:R-:W-:Y:S01]  /*38c0*/  FFMA.FTZ R24, R99, c[0x0][0x2d0], -R6 ;  /* 0x0000b40063187a23 */ /* 0x000fe20000010806 */
[----:B------:R-:W-:Y:S01]  /*38d0*/  HMMA.16816.F32 R16, R12, R42, RZ ;  /* 0x0000002a0c10723c */ /* 0x000fe200000018ff */
[----:B------:R-:W-:Y:S02]  /*38e0*/  IMAD.MOV.U32 R99, RZ, RZ, R64 ;  /* 0x000000ffff637224 */ /* 0x000fe400078e0040 */
[----:B------:R-:W-:Y:S02]  /*38f0*/  FADD.FTZ R25, R85, R0 ;  /* 0x0000000055197221 */ /* 0x000fe40000010000 */
[----:B------:R-:W-:Y:S02]  /*3900*/  IMAD.MOV.U32 R102, RZ, RZ, R99 ;  /* 0x000000ffff667224 */ /* 0x000fe400078e0063 */
[----:B------:R-:W-:Y:S01]  /*3910*/  MOV R42, R51 ;  /* 0x00000033002a7202 */ /* 0x000fe20000000f00 */
[----:B------:R-:W-:Y:S01]  /*3920*/  HMMA.16816.F32 R128, R8, R38, R20 ;  /* 0x000000260880723c */ /* 0x000fe20000001814 */
[----:B------:R-:W2:Y:S01]  /*3930*/  LDSM.16.MT88.4 R20, [R248+0x6900] ;  /* 0x00690000f814783b */ /* 0x000ea20000004200 */
[----:B------:R-:W-:-:S02]  /*3940*/  IMAD.MOV.U32 R51, RZ, RZ, R178 ;  /* 0x000000ffff337224 */ /* 0x000fc400078e00b2 */
[----:B------:R-:W-:Y:S02]  /*3950*/  IMAD.MOV.U32 R43, RZ, RZ, R50 ;  /* 0x000000ffff2b7224 */ /* 0x000fe400078e0032 */
[----:B------:R-:W-:Y:S02]  /*3960*/  IMAD.MOV.U32 R50, RZ, RZ, R4 ;  /* 0x000000ffff327224 */ /* 0x000fe400078e0004 */
[----:B------:R-:W-:Y:S02]  /*3970*/  FADD.FTZ R4, R76, R7 ;  /* 0x000000074c047221 */ /* 0x000fe40000010000 */
[----:B------:R-:W-:Y:S02]  /*3980*/  FFMA.FTZ R38, R91, c[0x0][0x2d0], -R6 ;  /* 0x0000b4005b267a23 */ /* 0x000fe40000010806 */
[----:B------:R-:W-:Y:S02]  /*3990*/  FADD.FTZ R4, R5, R4 ;  /* 0x0000000405047221 */ /* 0x000fe40000010000 */
[----:B------:R-:W-:-:S02]  /*39a0*/  IMAD.MOV.U32 R76, RZ, RZ, R72 ;  /* 0x000000ffff4c7224 */ /* 0x000fc400078e0048 */
[----:B------:R-:W-:Y:S01]  /*39b0*/  HMMA.16816.F32 R136, R8, R26, R16 ;  /* 0x0000001a0888723c */ /* 0x000fe20000001810 */
[----:B------:R-:W-:Y:S02]  /*39c0*/  FADD.FTZ R4, R82, R4 ;  /* 0x0000000452047221 */ /* 0x000fe40000010000 */
[----:B------:R-:W-:Y:S02]  /*39d0*/  FFMA.FTZ R39, R96, c[0x0][0x2d0], -R2 ;  /* 0x0000b40060277a23 */ /* 0x000fe40000010802 */
[----:B------:R-:W-:Y:S02]  /*39e0*/  IMAD.MOV.U32 R82, RZ, RZ, R55 ;  /* 0x000000ffff527224 */ /* 0x000fe400078e0037 */
[----:B------:R-:W-:Y:S01]  /*39f0*/  FFMA.FTZ R27, R97, c[0x0][0x2d0], -R6 ;  /* 0x0000b400611b7a23 */ /* 0x000fe20000010806 */
[----:B-1----:R-:W-:Y:S01]  /*3a00*/  HMMA.16816.F32 R16, R12, R28, RZ ;  /* 0x0000001c0c10723c */ /* 0x002fe200000018ff */
[----:B------:R-:W-:Y:S02]  /*3a10*/  FADD.FTZ R26, R81, R4 ;  /* 0x00000004511a7221 */ /* 0x000fe40000010000 */
[----:B------:R-:W-:Y:S01]  /*3a20*/  IMAD.MOV.U32 R97, RZ, RZ, R65 ;  /* 0x000000ffff617224 */ /* 0x000fe200078e0041 */
[----:B------:R-:W-:Y:S01]  /*3a30*/  MUFU.EX2 R0, R27 ;  /* 0x0000001b00007308 */ /* 0x000fe20000000800 */
[----:B------:R-:W-:-:S02]  /*3a40*/  IMAD.MOV.U32 R44, RZ, RZ, R50 ;  /* 0x000000ffff2c7224 */ /* 0x000fc400078e0032 */
[--C-:B------:R-:W-:Y:S01]  /*3a50*/  FFMA.FTZ R28, R95, c[0x0][0x2d0], -R6.reuse ;  /* 0x0000b4005f1c7a23 */ /* 0x100fe20000010806 */
[----:B------:R-:W-:Y:S01]  /*3a60*/  MOV R95, R54 ;  /* 0x00000036005f7202 */ /* 0x000fe20000000f00 */
[----:B------:R-:W-:Y:S01]  /*3a70*/  FFMA.FTZ R29, R94, c[0x0][0x2d0], -R6 ;  /* 0x0000b4005e1d7a23 */ /* 0x000fe20000010806 */
[----:B------:R-:W-:Y:S01]  /*3a80*/  MOV R94, R53 ;  /* 0x00000035005e7202 */ /* 0x000fe20000000f00 */
[----:B------:R-:W-:Y:S01]  /*3a90*/  IMAD.MOV.U32 R54, RZ, RZ, R48 ;  /* 0x000000ffff367224 */ /* 0x000fe200078e0030 */
[----:B------:R-:W-:Y:S01]  /*3aa0*/  MOV R53, R51 ;  /* 0x0000003300357202 */ /* 0x000fe20000000f00 */
[----:B------:R-:W-:Y:S02]  /*3ab0*/  IMAD.MOV.U32 R55, RZ, RZ, R49 ;  /* 0x000000ffff377224 */ /* 0x000fe400078e0031 */
[----:B------:R-:W-:Y:S02]  /*3ac0*/  IMAD.MOV.U32 R81, RZ, RZ, R94 ;  /* 0x000000ffff517224 */ /* 0x000fe400078e005e */
[----:B------:R-:W-:-:S02]  /*3ad0*/  IMAD.MOV.U32 R94, RZ, RZ, R63 ;  /* 0x000000ffff5e7224 */ /* 0x000fc400078e003f */
[----:B------:R-:W-:Y:S02]  /*3ae0*/  IMAD.MOV.U32 R63, RZ, RZ, R165 ;  /* 0x000000ffff3f7224 */ /* 0x000fe400078e00a5 */
[----:B------:R-:W-:Y:S02]  /*3af0*/  IMAD.MOV.U32 R101, RZ, RZ, R97 ;  /* 0x000000ffff657224 */ /* 0x000fe400078e0061 */
[----:B------:R-:W-:Y:S01]  /*3b00*/  IMAD.MOV.U32 R104, RZ, RZ, R42 ;  /* 0x000000ffff687224 */ /* 0x000fe200078e002a */
[----:B--2---:R-:W-:Y:S01]  /*3b10*/  HMMA.16816.F32 R184, R8, R20, R16 ;  /* 0x0000001408b8723c */ /* 0x004fe20000001810 */
[----:B------:R-:W-:-:S07]  /*3b20*/  IMAD.MOV.U32 R105, RZ, RZ, R43 ;  /* 0x000000ffff697224 */ /* 0x000fce00078e002b */
[----:B------:R-:W-:Y:S07]  /*3b30*/  HMMA.16816.F32 R16, R12, R30, RZ ;  /* 0x0000001e0c10723c */ /* 0x000fee00000018ff */
[--C-:B------:R-:W-:Y:S02]  /*3b40*/  FFMA.FTZ R30, R93, c[0x0][0x2d0], -R6.reuse ;  /* 0x0000b4005d1e7a23 */ /* 0x100fe40000010806 */
[----:B------:R-:W-:Y:S01]  /*3b50*/  FFMA.FTZ R31, R92, c[0x0][0x2d0], -R6 ;  /* 0x0000b4005c1f7a23 */ /* 0x000fe20000010806 */
[----:B------:R-:W-:Y:S01]  /*3b60*/  MOV R92, R41 ;  /* 0x00000029005c7202 */ /* 0x000fe20000000f00 */
[----:B------:R-:W-:Y:S01]  /*3b70*/  IMAD.MOV.U32 R93, RZ, RZ, R62 ;  /* 0x000000ffff5d7224 */ /* 0x000fe200078e003e */
[----:B------:R-:W-:Y:S11]  /*3b80*/  MOV R62, R166 ;  /* 0x000000a6003e7202 */ /* 0x000ff60000000f00 */
[----:B------:R-:W-:Y:S01]  /*3b90*/  @!UPT UIADD3 URZ, URZ, URZ, URZ ;  /* 0x0000003f3f3ff290 */ /* 0x000fe2000fffe03f */
[----:B------:R-:W-:Y:S01]  /*3ba0*/  HMMA.16816.F32 R176, R8, R22, R16 ;  /* 0x0000001608b0723c */ /* 0x000fe20000001810 */
[----:B------:R-:W1:Y:S04]  /*3bb0*/  LDSM.16.MT88.4 R16, [R249+0x6100] ;  /* 0x00610000f910783b */ /* 0x000e680000004200 */
[----:B------:R-:W2:Y:S03]  /*3bc0*/  LDSM.16.MT88.4 R20, [R249+0x6900] ;  /* 0x00690000f914783b */ /* 0x000ea60000004200 */
[C---:B-1----:R-:W-:Y:S08]  /*3bd0*/  HMMA.16816.F32 R4, R12.reuse, R16, RZ ;  /* 0x000000100c04723c */ /* 0x042ff000000018ff */
[----:B------:R-:W-:Y:S11]  /*3be0*/  HMMA.16816.F32 R16, R12, R18, RZ ;  /* 0x000000120c10723c */ /* 0x000ff600000018ff */
[----:B------:R-:W-:Y:S05]  /*3bf0*/  @!UPT UIADD3 URZ, URZ, URZ, URZ ;  /* 0x0000003f3f3ff290 */ /* 0x000fea000fffe03f */
[C---:B--2---:R-:W-:Y:S01]  /*3c00*/  HMMA.16816.F32 R72, R8.reuse, R20, R4 ;  /* 0x000000140848723c */ /* 0x044fe20000001804 */
[----:B------:R-:W1:Y:S07]  /*3c10*/  MUFU.EX2 R4, R24 ;  /* 0x0000001800047308 */ /* 0x000e6e0000000800 */
[----:B------:R-:W-:Y:S01]  /*3c20*/  HMMA.16816.F32 R64, R8, R22, R16 ;  /* 0x000000160840723c */ /* 0x000fe20000001810 */
[----:B------:R-:W2:Y:S01]  /*3c30*/  LDSM.16.MT88.4 R20, [R252+0x6100] ;  /* 0x00610000fc14783b */ /* 0x000ea20000004200 */
[----:B------:R-:W3:Y:S05]  /*3c40*/  MUFU.EX2 R5, R28 ;  /* 0x0000001c00057308 */ /* 0x000eea0000000800 */
[----:B------:R-:W-:-:S02]  /*3c50*/  FADD.FTZ R16, R88, R25 ;  /* 0x0000001958107221 */ /* 0x000fc40000010000 */
[----:B------:R-:W-:Y:S01]  /*3c60*/  FADD.FTZ R17, R86, R26 ;  /* 0x0000001a56117221 */ /* 0x000fe20000010000 */
[----:B------:R-:W4:Y:S01]  /*3c70*/  MUFU.EX2 R6, R29 ;  /* 0x0000001d00067308 */ /* 0x000f220000000800 */
[----:B-1----:R-:W-:Y:S01]  /*3c80*/  FADD.FTZ R16, R4, R16 ;  /* 0x0000001004107221 */ /* 0x002fe20000010000 */
[----:B------:R-:W1:Y:S01]  /*3c90*/  LDSM.16.MT88.4 R24, [R252+0x6900] ;  /* 0x00690000fc18783b */ /* 0x000e620000004200 */
[----:B------:R-:W-:Y:S01]  /*3ca0*/  FADD.FTZ R17, R87, R17 ;  /* 0x0000001157117221 */ /* 0x000fe20000010000 */
[C---:B------:R-:W-:Y:S01]  /*3cb0*/  F2FP.PACK_AB R4, R0.reuse, R4 ;  /* 0x000000040004723e */ /* 0x040fe200000000ff */
[----:B------:R-:W-:-:S03]  /*3cc0*/  FADD.FTZ R16, R0, R16 ;  /* 0x0000001000107221 */ /* 0x000fc60000010000 */
[----:B------:R5:W5:Y:S01]  /*3cd0*/  MUFU.EX2 R7, R30 ;  /* 0x0000001e00077308 */ /* 0x000b620000000800 */
[----:B---3--:R-:W-:-:S04]  /*3ce0*/  FADD.FTZ R16, R5, R16 ;  /* 0x0000001005107221 */ /* 0x008fc80000010000 */
[C---:B----4-:R-:W-:Y:S01]  /*3cf0*/  FADD.FTZ R16, R6.reuse, R16 ;  /* 0x0000001006107221 */ /* 0x050fe20000010000 */
[----:B------:R-:W-:Y:S01]  /*3d00*/  F2FP.PACK_AB R6, R6, R5 ;  /* 0x000000050606723e */ /* 0x000fe200000000ff */
[----:B------:R-:W-:Y:S01]  /*3d10*/  FADD.FTZ R29, R89, R17 ;  /* 0x00000011591d7221 */ /* 0x000fe20000010000 */
[----:B------:R-:W-:Y:S01]  /*3d20*/  MUFU.EX2 R5, R33 ;  /* 0x0000002100057308 */ /* 0x000fe20000000800 */
[----:B------:R-:W-:Y:S01]  /*3d30*/  LDSM.16.MT88.4 R88, [R251+0x3900] ;  /* 0x00390000fb58783b */ /* 0x000fe20000004200 */
[----:B-----5:R-:W-:Y:S01]  /*3d40*/  FFMA.FTZ R30, R100, c[0x0][0x2d0], -R2 ;  /* 0x0000b400641e7a23 */ /* 0x020fe20000010802 */
[----:B------:R-:W-:Y:S01]  /*3d50*/  MOV R100, R95 ;  /* 0x0000005f00647202 */ /* 0x000fe20000000f00 */
[----:B------:R-:W-:-:S04]  /*3d60*/  FADD.FTZ R0, R7, R16 ;  /* 0x0000001007007221 */ /* 0x000fc80000010000 */
[----:B------:R-:W3:Y:S01]  /*3d70*/  MUFU.EX2 R2, R31 ;  /* 0x0000001f00027308 */ /* 0x000ee20000000800 */
[----:B------:R-:W-:Y:S01]  /*3d80*/  MOV R95, R60 ;  /* 0x0000003c005f7202 */ /* 0x000fe20000000f00 */
[----:B------:R-:W-:Y:S01]  /*3d90*/  IMAD.MOV.U32 R60, RZ, RZ, R61 ;  /* 0x000000ffff3c7224 */ /* 0x000fe200078e003d */
[----:B--2---:R-:W-:Y:S01]  /*3da0*/  HMMA.16816.F32 R16, R12, R20, RZ ;  /* 0x000000140c10723c */ /* 0x004fe200000018ff */
[----:B------:R-:W-:-:S07]  /*3db0*/  IMAD.MOV.U32 R61, RZ, RZ, R167 ;  /* 0x000000ffff3d7224 */ /* 0x000fce00078e00a7 */
[----:B------:R-:W-:Y:S01]  /*3dc0*/  HMMA.16816.F32 R20, R12, R22, RZ ;  /* 0x000000160c14723c */ /* 0x000fe200000018ff */
[C---:B---3--:R-:W-:Y:S01]  /*3dd0*/  F2FP.PACK_AB R164, R2.reuse, R7 ;  /* 0x0000000702a4723e */ /* 0x048fe200000000ff */
[----:B------:R-:W-:Y:S01]  /*3de0*/  FADD.FTZ R28, R2, R0 ;  /* 0x00000000021c7221 */ /* 0x000fe20000010000 */
[----:B------:R-:W2:Y:S08]  /*3df0*/  MUFU.EX2 R7, R32 ;  /* 0x0000002000077308 */ /* 0x000eb00000000800 */
[----:B------:R-:W3:Y:S05]  /*3e00*/  MUFU.EX2 R2, R38 ;  /* 0x0000002600027308 */ /* 0x000eea0000000800 */
[C---:B-1----:R-:W-:Y:S03]  /*3e10*/  HMMA.16816.F32 R56, R8.reuse, R24, R16 ;  /* 0x000000180838723c */ /* 0x042fe60000001810 */
[----:B------:R-:W1:Y:S05]  /*3e20*/  MUFU.EX2 R17, R34 ;  /* 0x0000002200117308 */ /* 0x000e6a0000000800 */
[----:B------:R-:W-:Y:S03]  /*3e30*/  HMMA.16816.F32 R48, R8, R26, R20 ;  /* 0x0000001a0830723c */ /* 0x000fe60000001814 */
[----:B------:R-:W4:Y:S04]  /*3e40*/  MUFU.EX2 R0, R37 ;  /* 0x0000002500007308 */ /* 0x000f280000000800 */
[----:B--2---:R-:W-:-:S04]  /*3e50*/  FADD.FTZ R20, R7, R29 ;  /* 0x0000001d07147221 */ /* 0x004fc80000010000 */
[C---:B------:R-:W-:Y:S01]  /*3e60*/  FADD.FTZ R21, R5.reuse, R20 ;  /* 0x0000001405157221 */ /* 0x040fe20000010000 */
[----:B------:R-:W-:Y:S01]  /*3e70*/  F2FP.PACK_AB R5, R5, R7 ;  /* 0x000000070505723e */ /* 0x000fe200000000ff */
[----:B---3--:R-:W-:Y:S01]  /*3e80*/  FADD.FTZ R20, R2, R28 ;  /* 0x0000001c02147221 */ /* 0x008fe20000010000 */
[----:B------:R-:W2:Y:S01]  /*3e90*/  MUFU.EX2 R16, R35 ;  /* 0x0000002300107308 */ /* 0x000ea20000000800 */
[----:B-1----:R-:W-:-:S07]  /*3ea0*/  FADD.FTZ R21, R17, R21 ;  /* 0x0000001511157221 */ /* 0x002fce0000010000 */
[----:B------:R-:W1:Y:S01]  /*3eb0*/  MUFU.EX2 R19, R36 ;  /* 0x0000002400137308 */ /* 0x000e620000000800 */
[C---:B----4-:R-:W-:Y:S01]  /*3ec0*/  FADD.FTZ R20, R0.reuse, R20 ;  /* 0x0000001400147221 */ /* 0x050fe20000010000 */
[----:B------:R-:W-:-:S04]  /*3ed0*/  F2FP.PACK_AB R166, R0, R2 ;  /* 0x0000000200a6723e */ /* 0x000fc800000000ff */
[----:B------:R-:W-:Y:S02]  /*3ee0*/  STL [R1+0x4c], R20 ;  /* 0x00004c1401007387 */ /* 0x000fe40000100800 */
[----:B------:R-:W3:Y:S01]  /*3ef0*/  MUFU.EX2 R18, R30 ;  /* 0x0000001e00127308 */ /* 0x000ee20000000800 */
[C---:B--2---:R-:W-:Y:S01]  /*3f00*/  FADD.FTZ R0, R16.reuse, R21 ;  /* 0x0000001510007221 */ /* 0x044fe20000010000 */
[----:B------:R-:W-:Y:S01]  /*3f10*/  F2FP.PACK_AB R7, R16, R17 ;  /* 0x000000111007723e */ /* 0x000fe200000000ff */
[----:B------:R-:W2:Y:S02]  /*3f20*/  LDSM.16.MT88.4 R20, [R251+0x6100] ;  /* 0x00610000fb14783b */ /* 0x000ea40000004200 */
[----:B-1----:R-:W-:-:S03]  /*3f30*/  FADD.FTZ R0, R19, R0 ;  /* 0x0000000013007221 */ /* 0x002fc60000010000 */
[----:B------:R-:W1:Y:S01]  /*3f40*/  MUFU.EX2 R2, R40 ;  /* 0x0000002800027308 */ /* 0x000e620000000800 */
[C---:B---3--:R-:W-:Y:S01]  /*3f50*/  FADD.FTZ R16, R18.reuse, R0 ;  /* 0x0000000012107221 */ /* 0x048fe20000010000 */
[----:B------:R-:W-:-:S06]  /*3f60*/  F2FP.PACK_AB R165, R18, R19 ;  /* 0x0000001312a5723e */ /* 0x000fcc00000000ff */
[----:B------:R-:W3:Y:S01]  /*3f70*/  MUFU.EX2 R0, R39 ;  /* 0x0000002700007308 */ /* 0x000ee20000000800 */
[----:B-1----:R-:W-:Y:S01]  /*3f80*/  FADD.FTZ R16, R2, R16 ;  /* 0x0000001002107221 */ /* 0x002fe20000010000 */
[----:B------:R-:W-:Y:S03]  /*3f90*/  LDSM.16.MT88.4 R40, [R249+0x1900] ;  /* 0x00190000f928783b */ /* 0x000fe60000004200 */
[C---:B---3--:R-:W-:Y:S01]  /*3fa0*/  FADD.FTZ R16, R0.reuse, R16 ;  /* 0x0000001000107221 */ /* 0x048fe20000010000 */
[----:B------:R-:W-:-:S04]  /*3fb0*/  F2FP.PACK_AB R167, R0, R2 ;  /* 0x0000000200a7723e */ /* 0x000fc800000000ff */
[----:B------:R-:W-:Y:S04]  /*3fc0*/  STL [R1+0x50], R16 ;  /* 0x0000501001007387 */ /* 0x000fe80000100800 */
[----:B------:R-:W1:Y:S01]  /*3fd0*/  LDSM.16.MT88.4 R16, [R251+0x6900] ;  /* 0x00690000fb10783b */ /* 0x000e620000004200 */
[C---:B--2---:R-:W-:Y:S08]  /*3fe0*/  HMMA.16816.F32 R24, R12.reuse, R20, RZ ;  /* 0x000000140c18723c */ /* 0x044ff000000018ff */
[----:B------:R-:W-:Y:S11]  /*3ff0*/  HMMA.16816.F32 R12, R12, R22, RZ ;  /* 0x000000160c0c723c */ /* 0x000ff600000018ff */
[----:B------:R-:W-:Y:S05]  /*4000*/  @!UPT UIADD3 URZ, URZ, URZ, URZ ;  /* 0x0000003f3f3ff290 */ /* 0x000fea000fffe03f */
[C---:B-1----:R-:W-:Y:S08]  /*4010*/  HMMA.16816.F32 R24, R8.reuse, R16, R24 ;  /* 0x000000100818723c */ /* 0x042ff00000001818 */
[----:B------:R-:W-:Y:S01]  /*4020*/  HMMA.16816.F32 R12, R8, R18, R12 ;  /* 0x00000012080c723c */ /* 0x000fe2000000180c */
[----:B------:R-:W1:Y:S07]  /*4030*/  LDSM.16.MT88.4 R8, [R248+0x1100] ;  /* 0x00110000f808783b */ /* 0x000e6e0000004200 */
[C---:B-1----:R-:W-:Y:S08]  /*4040*/  HMMA.16816.F32 R156, R4.reuse, R8, R156 ;  /* 0x00000008049c723c */ /* 0x042ff0000000189c */
[C---:B------:R-:W-:Y:S01]  /*4050*/  HMMA.16816.F32 R16, R4.reuse, R10, R100 ;  /* 0x0000000a0410723c */ /* 0x040fe20000001864 */
[----:B------:R-:W1:Y:S07]  /*4060*/  LDSM.16.MT88.4 R8, [R249+0x1100] ;  /* 0x00110000f908783b */ /* 0x000e6e0000004200 */
[C---:B-1----:R-:W-:Y:S01]  /*4070*/  HMMA.16816.F32 R36, R4.reuse, R8, R104 ;  /* 0x000000080424723c */ /* 0x042fe20000001868 */
[----:B------:R-:W-:Y:S07]  /*4080*/  LDSM.16.MT88.4 R104, [R249+0x5900] ;  /* 0x00590000f968783b */ /* 0x000fee0000004200 */
[----:B------:R-:W-:Y:S01]  /*4090*/  HMMA.16816.F32 R20, R4, R10, R80 ;  /* 0x0000000a0414723c */ /* 0x000fe20000001850 */
[----:B------:R-:W1:Y:S11]  /*40a0*/  LDSM.16.MT88.4 R8, [R252+0x1100] ;  /* 0x00110000fc08783b */ /* 0x000e760000004200 */
[----:B------:R-:W-:Y:S04]  /*40b0*/  @!UPT UIADD3 URZ, URZ, URZ, URZ ;  /* 0x0000003f3f3ff290 */ /* 0x000fe8000fffe03f */
[C---:B------:R-:W-:Y:S08]  /*40c0*/  HMMA.16816.F32 R36, R164.reuse, R40, R36 ;  /* 0x00000028a424723c */ /* 0x040ff00000001824 */
[----:B------:R-:W-:Y:S08]  /*40d0*/  HMMA.16816.F32 R40, R164, R42, R20 ;  /* 0x0000002aa428723c */ /* 0x000ff00000001814 */
[C---:B-1----:R-:W-:Y:S08]  /*40e0*/  HMMA.16816.F32 R44, R4.reuse, R8, R44 ;  /* 0x00000008042c723c */ /* 0x042ff0000000182c */
[C---:B------:R-:W-:Y:S01]  /*40f0*/  HMMA.16816.F32 R28, R4.reuse, R10, R92 ;  /* 0x0000000a041c723c */ /* 0x040fe2000000185c */
[----:B------:R-:W1:Y:S07]  /*4100*/  LDSM.16.MT88.4 R8, [R251+0x1100] ;  /* 0x00110000fb08783b */ /* 0x000e6e0000004200 */
        /* <DEDUP_REMOVED lines=9> */
[C---:B-1----:R-:W-:Y:S01]  /*41a0*/  HMMA.16816.F32 R84, R4.reuse, R8, R160 ;  /* 0x000000080454723c */ /* 0x042fe200000018a0 */
[----:B------:R-:W1:Y:S07]  /*41b0*/  LDSM.16.MT88.4 R160, [R248+0x1900] ;  /* 0x00190000f8a0783b */ /* 0x000e6e0000004200 */
[----:B------:R-:W-:Y:S01]  /*41c0*/  HMMA.16816.F32 R92, R4, R10, R140 ;  /* 0x0000000a045c723c */ /* 0x000fe2000000188c */
[----:B------:R-:W2:Y:S07]  /*41d0*/  LDSM.16.MT88.4 R8, [R251+0x3100] ;  /* 0x00310000fb08783b */ /* 0x000eae0000004200 */
[----:B-1----:R-:W-:Y:S08]  /*41e0*/  HMMA.16816.F32 R156, R164, R160, R156 ;  /* 0x000000a0a49c723c */ /* 0x002ff0000000189c */
[C---:B--2---:R-:W-:Y:S08]  /*41f0*/  HMMA.16816.F32 R96, R4.reuse, R8, R148 ;  /* 0x000000080460723c */ /* 0x044ff00000001894 */
[----:B------:R-:W-:Y:S01]  /*4200*/  HMMA.16816.F32 R100, R4, R10, R108 ;  /* 0x0000000a0464723c */ /* 0x000fe2000000186c */
[----:B------:R-:W1:Y:S07]  /*4210*/  LDSM.16.MT88.4 R8, [R248+0x5100] ;  /* 0x00510000f808783b */ /* 0x000e6e0000004200 */
        /* <DEDUP_REMOVED lines=19> */
[----:B------:R-:W2:Y:S04]  /*4350*/  LDSM.16.MT88.4 R72, [R249+0x3900] ;  /* 0x00390000f948783b */ /* 0x000ea80000004200 */
[----:B------:R-:W3:Y:S03]  /*4360*/  LDSM.16.MT88.4 R8, [R252+0x7100] ;  /* 0x00710000fc08783b */ /* 0x000ee60000004200 */
[C---:B-1----:R-:W-:Y:S08]  /*4370*/  HMMA.16816.F32 R60, R164.reuse, R64, R60 ;  /* 0x00000040a43c723c */ /* 0x042ff0000000183c */
[C---:B------:R-:W-:Y:S08]  /*4380*/  HMMA.16816.F32 R64, R164.reuse, R66, R68 ;  /* 0x00000042a440723c */ /* 0x040ff00000001844 */
[C---:B--2---:R-:W-:Y:S08]  /*4390*/  HMMA.16816.F32 R68, R164.reuse, R72, R76 ;  /* 0x00000048a444723c */ /* 0x044ff0000000184c */
[----:B------:R-:W-:Y:S01]  /*43a0*/  HMMA.16816.F32 R72, R164, R74, R80 ;  /* 0x0000004aa448723c */ /* 0x000fe20000001850 */
[----:B------:R-:W1:Y:S07]  /*43b0*/  LDSM.16.MT88.4 R80, [R252+0x3900] ;  /* 0x00390000fc50783b */ /* 0x000e6e0000004200 */
[C---:B---3--:R-:W-:Y:S01]  /*43c0*/  HMMA.16816.F32 R180, R4.reuse, R8, R56 ;  /* 0x0000000804b4723c */ /* 0x048fe20000001838 */
[----:B------:R-:W-:Y:S07]  /*43d0*/  LDSM.16.MT88.4 R56, [R251+0x1900] ;  /* 0x00190000fb38783b */ /* 0x000fee0000004200 */
[----:B------:R-:W-:Y:S01]  /*43e0*/  HMMA.16816.F32 R148, R4, R10, R48 ;  /* 0x0000000a0494723c */ /* 0x000fe20000001830 */
[----:B------:R-:W2:Y:S04]  /*43f0*/  LDSM.16.MT88.4 R8, [R251+0x7100] ;  /* 0x00710000fb08783b */ /* 0x000ea80000004200 */
[----:B------:R-:W-:Y:S03]  /*4400*/  LDSM.16.MT88.4 R48, [R252+0x1900] ;  /* 0x00190000fc30783b */ /* 0x000fe60000004200 */
[C---:B-1----:R-:W-:Y:S08]  /*4410*/  HMMA.16816.F32 R76, R164.reuse, R80, R84 ;  /* 0x00000050a44c723c */ /* 0x042ff00000001854 */
[C---:B------:R-:W-:Y:S01]  /*4420*/  HMMA.16816.F32 R84, R164.reuse, R88, R96 ;  /* 0x00000058a454723c */ /* 0x040fe20000001860 */
[----:B------:R-:W1:Y:S07]  /*4430*/  LDSM.16.MT88.4 R96, [R248+0x5900] ;  /* 0x00590000f860783b */ /* 0x000e6e0000004200 */
[C---:B------:R-:W-:Y:S08]  /*4440*/  HMMA.16816.F32 R88, R164.reuse, R90, R100 ;  /* 0x0000005aa458723c */ /* 0x040ff00000001864 */
[C---:B------:R-:W-:Y:S08]  /*4450*/  HMMA.16816.F32 R100, R164.reuse, R104, R116 ;  /* 0x00000068a464723c */ /* 0x040ff00000001874 */
[C---:B------:R-:W-:Y:S01]  /*4460*/  HMMA.16816.F32 R104, R164.reuse, R106, R120 ;  /* 0x0000006aa468723c */ /* 0x040fe20000001878 */
[----:B------:R-:W3:Y:S07]  /*4470*/  LDSM.16.MT88.4 R120, [R251+0x5900] ;  /* 0x00590000fb78783b */ /* 0x000eee0000004200 */
[----:B------:R-:W-:Y:S08]  /*4480*/  HMMA.16816.F32 R80, R164, R82, R92 ;  /* 0x00000052a450723c */ /* 0x000ff0000000185c */
[----:B--2---:R-:W-:Y:S08]  /*4490*/  HMMA.16816.F32 R24, R4, R8, R24 ;  /* 0x000000080418723c */ /* 0x004ff00000001818 */
[C---:B-1----:R-:W-:Y:S08]  /*44a0*/  HMMA.16816.F32 R92, R164.reuse, R96, R108 ;  /* 0x00000060a45c723c */ /* 0x042ff0000000186c */
[----:B------:R-:W-:Y:S01]  /*44b0*/  HMMA.16816.F32 R96, R164, R98, R112 ;  /* 0x00000062a460723c */ /* 0x000fe20000001870 */
[----:B------:R-:W1:Y:S07]  /*44c0*/  LDSM.16.MT88.4 R112, [R252+0x5900] ;  /* 0x00590000fc70783b */ /* 0x000e6e0000004200 */
[----:B------:R-:W-:Y:S01]  /*44d0*/  HMMA.16816.F32 R12, R4, R10, R12 ;  /* 0x0000000a040c723c */ /* 0x000fe2000000180c */
[----:B------:R-:W-:Y:S07]  /*44e0*/  LDSM.16.MT88.4 R4, [R251+0x7900] ;  /* 0x00790000fb04783b */ /* 0x000fee0000004200 */
[C---:B---3--:R-:W-:Y:S08]  /*44f0*/  HMMA.16816.F32 R116, R164.reuse, R120, R132 ;  /* 0x00000078a474723c */ /* 0x048ff00000001884 */
[C---:B------:R-:W-:Y:S01]  /*4500*/  HMMA.16816.F32 R120, R164.reuse, R122, R136 ;  /* 0x0000007aa478723c */ /* 0x040fe20000001888 */
[----:B------:R-:W2:Y:S07]  /*4510*/  LDSM.16.MT88.4 R136, [R249+0x7900] ;  /* 0x00790000f988783b */ /* 0x000eae0000004200 */
[C---:B------:R-:W-:Y:S08]  /*4520*/  HMMA.16816.F32 R44, R164.reuse, R48, R44 ;  /* 0x00000030a42c723c */ /* 0x040ff0000000182c */
[C---:B------:R-:W-:Y:S08]  /*4530*/  HMMA.16816.F32 R52, R164.reuse, R56, R52 ;  /* 0x00000038a434723c */ /* 0x040ff00000001834 */
[C---:B-1----:R-:W-:Y:S08]  /*4540*/  HMMA.16816.F32 R108, R164.reuse, R112, R124 ;  /* 0x00000070a46c723c */ /* 0x042ff0000000187c */
[C---:B------:R-:W-:Y:S01]  /*4550*/  HMMA.16816.F32 R112, R164.reuse, R114, R128 ;  /* 0x00000072a470723c */ /* 0x040fe20000001880 */
[----:B------:R-:W1:Y:S07]  /*4560*/  LDSM.16.MT88.4 R128, [R248+0x7900] ;  /* 0x00790000f880783b */ /* 0x000e6e0000004200 */
[C---:B------:R-:W-:Y:S08]  /*4570*/  HMMA.16816.F32 R48, R164.reuse, R50, R28 ;  /* 0x00000032a430723c */ /* 0x040ff0000000181c */
[C---:B--2---:R-:W-:Y:S01]  /*4580*/  HMMA.16816.F32 R132, R164.reuse, R136, R144 ;  /* 0x00000088a484723c */ /* 0x044fe20000001890 */
[----:B------:R-:W2:Y:S07]  /*4590*/  LDSM.16.MT88.4 R144, [R252+0x7900] ;  /* 0x00790000fc90783b */ /* 0x000eae0000004200 */
[C---:B------:R-:W-:Y:S08]  /*45a0*/  HMMA.16816.F32 R136, R164.reuse, R138, R140 ;  /* 0x0000008aa488723c */ /* 0x040ff0000000188c */
[C---:B------:R-:W-:Y:S08]  /*45b0*/  HMMA.16816.F32 R56, R164.reuse, R58, R32 ;  /* 0x0000003aa438723c */ /* 0x040ff00000001820 */
[C---:B-1----:R-:W-:Y:S08]  /*45c0*/  HMMA.16816.F32 R124, R164.reuse, R128, R184 ;  /* 0x00000080a47c723c */ /* 0x042ff000000018b8 */
[C---:B------:R-:W-:Y:S08]  /*45d0*/  HMMA.16816.F32 R128, R164.reuse, R130, R176 ;  /* 0x00000082a480723c */ /* 0x040ff000000018b0 */
[C---:B--2---:R-:W-:Y:S08]  /*45e0*/  HMMA.16816.F32 R140, R164.reuse, R144, R180 ;  /* 0x00000090a48c723c */ /* 0x044ff000000018b4 */
[C---:B------:R-:W-:Y:S08]  /*45f0*/  HMMA.16816.F32 R144, R164.reuse, R146, R148 ;  /* 0x00000092a490723c */ /* 0x040ff00000001894 */
[C---:B------:R-:W-:Y:S08]  /*4600*/  HMMA.16816.F32 R148, R164.reuse, R4, R24 ;  /* 0x00000004a494723c */ /* 0x040ff00000001818 */
[----:B------:R-:W-:Y:S01]  /*4610*/  HMMA.16816.F32 R164, R164, R6, R12 ;  /* 0x00000006a4a4723c */ /* 0x000fe2000000180c */
[----:B------:R-:W-:Y:S07]  /*4620*/  @!P2 BRA `(.L_x_2) ;  /* 0x000037b00000a947 */ /* 0x000fee0003800000 */
[----:B------:R-:W2:Y:S04]  /*4630*/  LDL.64 R8, [R1+0x90] ;  /* 0x0000900001087983 */ /* 0x000ea80000100a00 */
[----:B------:R-:W3:Y:S04]  /*4640*/  LDL.64 R188, [R1+0x98] ;  /* 0x0000980001bc7983 */ /* 0x000ee80000100a00 */
[----:B------:R-:W4:Y:S01]  /*4650*/  LDL.64 R190, [R1+0x88] ;  /* 0x0000880001be7983 */ /* 0x000f220000100a00 */
[----:B------:R-:W-:-:S02]  /*4660*/  LEA.HI.SX32 R0, R153, 0xfffffffe, 0x1a ;  /* 0xfffffffe99007811 */ /* 0x000fc400078fd2ff */
[----:B------:R-:W-:-:S03]  /*4670*/  MOV R153, R152 ;  /* 0x0000009800997202 */ /* 0x000fc60000000f00 */
[----:B------:R1:W-:Y:S01]  /*4680*/  STL [R1+0x48], R0 ;  /* 0x0000480001007387 */ /* 0x0003e20000100800 */
[C---:B--2---:R-:W-:Y:S02]  /*4690*/  IADD3 R4, P2, R8.reuse, 0x40, RZ ;  /* 0x0000004008047810 */ /* 0x044fe40007f5e0ff */
[C---:B------:R-:W-:Y:S02]  /*46a0*/  IADD3 R2, P1, R8.reuse, 0x80, RZ ;  /* 0x0000008008027810 */ /* 0x040fe40007f3e0ff */
[----:B-1----:R-:W-:Y:S01]  /*46b0*/  IADD3 R0, P0, R8, 0xc0, RZ ;  /* 0x000000c008007810 */ /* 0x002fe20007f1e0ff */
[----:B------:R1:W-:Y:S04]  /*46c0*/  STL [R1+0x80], R4 ;  /* 0x0000800401007387 */ /* 0x0003e80000100800 */
[----:B------:R3:W-:Y:S04]  /*46d0*/  STL [R1+0x78], R2 ;  /* 0x0000780201007387 */ /* 0x0007e80000100800 */
[----:B------:R2:W-:Y:S01]  /*46e0*/  STL [R1+0x70], R0 ;  /* 0x0000700001007387 */ /* 0x0005e20000100800 */
[----:B-1----:R-:W-:Y:S01]  /*46f0*/  IMAD.X R4, RZ, RZ, R154, P2 ;  /* 0x000000ffff047224 */ /* 0x002fe200010e069a */
[----:B---3--:R-:W-:-:S04]  /*4700*/  IADD3 R2, P2, R188, 0x40, RZ ;  /* 0x00000040bc027810 */ /* 0x008fc80007f5e0ff */
[----:B------:R1:W-:Y:S01]  /*4710*/  STL [R1+0x7c], R4 ;  /* 0x00007c0401007387 */ /* 0x0003e20000100800 */
[----:B--2---:R-:W-:-:S03]  /*4720*/  IMAD.X R0, RZ, RZ, R154, P1 ;  /* 0x000000ffff007224 */ /* 0x004fc600008e069a */
[----:B------:R2:W-:Y:S04]  /*4730*/  STL [R1+0x68], R2 ;  /* 0x0000680201007387 */ /* 0x0005e80000100800 */
[----:B------:R3:W-:Y:S01]  /*4740*/  STL [R1+0x74], R0 ;  /* 0x0000740001007387 */ /* 0x0007e20000100800 */
[----:B-1----:R-:W-:Y:S01]  /*4750*/  IADD3 R4, P1, R188, 0x80, RZ ;  /* 0x00000080bc047810 */ /* 0x002fe20007f3e0ff */
[----:B--2---:R-:W-:-:S04]  /*4760*/  IMAD.X R2, RZ, RZ, R154, P0 ;  /* 0x000000ffff027224 */ /* 0x004fc800000e069a */
[----:B------:R-:W-:Y:S01]  /*4770*/  STL [R1+0x60], R4 ;  /* 0x0000600401007387 */ /* 0x000fe20000100800 */
[----:B------:R-:W-:Y:S01]  /*4780*/  IMAD.MOV.U32 R154, RZ, RZ, R3 ;  /* 0x000000ffff9a7224 */ /* 0x000fe200078e0003 */
[----:B---3--:R-:W-:Y:S02]  /*4790*/  IADD3 R0, P0, R188, 0xc0, RZ ;  /* 0x000000c0bc007810 */ /* 0x008fe40007f1e0ff */
[----:B------:R1:W-:Y:S01]  /*47a0*/  STL [R1+0x6c], R2 ;  /* 0x00006c0201007387 */ /* 0x0003e20000100800 */
[----:B----4-:R-:W-:-:S03]  /*47b0*/  IMAD.X R3, RZ, RZ, R191, P2 ;  /* 0x000000ffff037224 */ /* 0x010fc600010e06bf */
[----:B------:R2:W-:Y:S04]  /*47c0*/  STL [R1+0x58], R0 ;  /* 0x0000580001007387 */ /* 0x0005e80000100800 */
[----:B------:R3:W-:Y:S01]  /*47d0*/  STL [R1+0x64], R3 ;  /* 0x0000640301007387 */ /* 0x0007e20000100800 */
[----:B-1----:R-:W-:Y:S01]  /*47e0*/  IMAD.X R2, RZ, RZ, R191, P1 ;  /* 0x000000ffff027224 */ /* 0x002fe200008e06bf */
[----:B--2---:R-:W-:-:S05]  /*47f0*/  IADD3.X R0, RZ, R191, RZ, P0, !PT ;  /* 0x000000bfff007210 */ /* 0x004fca00007fe4ff */
[----:B------:R3:W-:Y:S04]  /*4800*/  STL [R1+0x54], R0 ;  /* 0x0000540001007387 */ /* 0x0007e80000100800 */
[----:B------:R3:W-:Y:S02]  /*4810*/  STL [R1+0x5c], R2 ;  /* 0x00005c0201007387 */ /* 0x0007e40000100800 */
[----:B---3--:R-:W2:Y:S02]  /*4820*/  LDL R0, [R1+0xb4] ;  /* 0x0000b40001007983 */ /* 0x008ea40000100800 */
[----:B--2---:R-:W-:-:S05]  /*4830*/  SHF.L.U32 R0, R0, 0x1, RZ ;  /* 0x0000000100007819 */ /* 0x004fca00000006ff */
[----:B------:R1:W-:Y:S02]  /*4840*/  STL [R1+0x44], R0 ;  /* 0x0000440001007387 */ /* 0x0003e40000100800 */
.L_x_3:
[----:B------:R-:W2:Y:S01]  /*4850*/  LDL.64 R12, [R1+0x90] ;  /* 0x00009000010c7983 */ /* 0x000ea20000100a00 */
[----:B------:R-:W-:Y:S01]  /*4860*/  MOV R14, c[0x0][0x208] ;  /* 0x00008200000e7a02 */ /* 0x000fe20000000f00 */
[----:B------:R-:W-:Y:S04]  /*4870*/  DEPBAR.LE SB0, 0x0 ;  /* 0x000080000000791a */ /* 0x000fe80000000000 */
[----:B------:R-:W3:Y:S01]  /*4880*/  LDL R24, [R1+0x80] ;  /* 0x0000800001187983 */ /* 0x000ee20000100800 */
[----:B------:R-:W-:Y:S05]  /*4890*/  MOV R15, c[0x0][0x20c] ;  /* 0x00008300000f7a02 */ /* 0x000fea0000000f00 */
[----:B------:R-:W4:Y:S06]  /*48a0*/  LDL R7, [R1+0x84] ;  /* 0x0000840001077983 */ /* 0x000f2c0000100800 */
[----:B------:R-:W2:Y:S06]  /*48b0*/  LDL R34, [R1+0x78] ;  /* 0x0000780001227983 */ /* 0x000eac0000100800 */
[----:B------:R-:W2:Y:S06]  /*48c0*/  LDL R29, [R1+0x70] ;  /* 0x00007000011d7983 */ /* 0x000eac0000100800 */
[----:B------:R-:W2:Y:S06]  /*48d0*/  LDL R33, [R1+0x74] ;  /* 0x0000740001217983 */ /* 0x000eac0000100800 */
[----:B------:R-:W2:Y:S06]  /*48e0*/  LDL R28, [R1+0x7c] ;  /* 0x00007c00011c7983 */ /* 0x000eac0000100800 */
[----:B------:R-:W2:Y:S06]  /*48f0*/  LDL R32, [R1+0x6c] ;  /* 0x00006c0001207983 */ /* 0x000eac0000100800 */
[----:B------:R-:W-:Y:S06]  /*4900*/  STL.64 [R1+0xe0], R148 ;  /* 0x0000e09401007387 */ /* 0x000fec0000100a00 */
[----:B------:R-:W-:Y:S06]  /*4910*/  STL.64 [R1+0xd8], R150 ;  /* 0x0000d89601007387 */ /* 0x000fec0000100a00 */
[----:B------:R-:W-:Y:S06]  /*4920*/  STL [R1+0xd4], R165 ;  /* 0x0000d4a501007387 */ /* 0x000fec0000100800 */
[----:B-1----:R1:W-:Y:S06]  /*4930*/  STL [R1+0xd0], R166 ;  /* 0x0000d0a601007387 */ /* 0x0023ec0000100800 */
[----:B------:R-:W-:Y:S06]  /*4940*/  BAR.SYNC.DEFER_BLOCKING 0x0 ;  /* 0x0000000000007b1d */ /* 0x000fec0000010000 */
[----:B------:R-:W2:Y:S06]  /*4950*/  LDSM.16.M88.4 R8, [R155+0x10100] ;  /* 0x010100009b08783b */ /* 0x000eac0000000200 */
[----:B-1----:R-:W2:Y:S06]  /*4960*/  LDL.LU R166, [R1+0x48] ;  /* 0x0000480001a67983 */ /* 0x002eac0000300800 */
[----:B------:R1:W-:Y:S06]  /*4970*/  STL [R1+0xcc], R167 ;  /* 0x0000cca701007387 */ /* 0x0003ec0000100800 */
[----:B------:R-:W3:Y:S06]  /*4980*/  LDL R165, [R1+0x4] ;  /* 0x0000040001a57983 */ /* 0x000eec0000100800 */
[----:B------:R-:W4:Y:S06]  /*4990*/  LDL R152, [R1+0x40] ;  /* 0x0000400001987983 */ /* 0x000f2c0000100800 */
[----:B------:R-:W4:Y:S06]  /*49a0*/  LDL R151, [R1+0x3c] ;  /* 0x00003c0001977983 */ /* 0x000f2c0000100800 */
[----:B------:R-:W4:Y:S06]  /*49b0*/  LDL R150, [R1+0x38] ;  /* 0x0000380001967983 */ /* 0x000f2c0000100800 */
[----:B-1----:R-:W4:Y:S06]  /*49c0*/  LDL R167, [R1+0x44] ;  /* 0x0000440001a77983 */ /* 0x002f2c0000100800 */
[----:B------:R-:W1:Y:S01]  /*49d0*/  LDSM.16.M88.4 R16, [R155+0x10900] ;  /* 0x010900009b10783b */ /* 0x000e620000000200 */
[----:B--2---:R-:W-:Y:S01]  /*49e0*/  SHF.R.S32.HI R0, RZ, 0x1f, R166 ;  /* 0x0000001fff007819 */ /* 0x004fe200000114a6 */
[----:B------:R-:W-:Y:S04]  /*49f0*/  IMAD.WIDE.U32 R4, R166, c[0x0][0x208], RZ ;  /* 0x00008200a6047a25 */ /* 0x000fe800078e00ff */
[----:B------:R-:W-:Y:S01]  /*4a00*/  IMAD R0, R0, c[0x0][0x208], RZ ;  /* 0x0000820000007a24 */ /* 0x000fe200078e02ff */
[----:B------:R-:W-:Y:S03]  /*4a10*/  SHF.L.U32 R2, R4, 0x6, RZ ;  /* 0x0000000604027819 */ /* 0x000fe600000006ff */
[----:B------:R-:W-:Y:S01]  /*4a20*/  IMAD R0, R166, c[0x0][0x20c], R0 ;  /* 0x00008300a6007a24 */ /* 0x000fe200078e0200 */
[----:B------:R-:W-:Y:S01]  /*4a30*/  IADD3 R3, P0, R2, R12, RZ ;  /* 0x0000000c02037210 */ /* 0x000fe20007f1e0ff */
[----:B---3--:R-:W-:Y:S03]  /*4a40*/  LDSM.16.M88.4 R176, [R165] ;  /* 0x00000000a5b0783b */ /* 0x008fe60000000200 */
[----:B------:R-:W-:Y:S02]  /*4a50*/  IADD3 R0, R5, R0, RZ ;  /* 0x0000000005007210 */ /* 0x000fe40007ffe0ff */
[C---:B------:R-:W-:Y:S02]  /*4a60*/  LEA R22, P2, R3.reuse, c[0x0][0x1f8], 0x1 ;  /* 0x00007e0003167a11 */ /* 0x040fe400078408ff */
[----:B------:R-:W-:Y:S01]  /*4a70*/  SHF.L.U64.HI R0, R4, 0x6, R0 ;  /* 0x0000000604007819 */ /* 0x000fe20000010200 */
[----:B----4-:R-:W-:Y:S01]  /*4a80*/  LDSM.16.M88.4 R180, [R152] ;  /* 0x0000000098b4783b */ /* 0x010fe20000000200 */
[----:B------:R-:W-:Y:S02]  /*4a90*/  IADD3 R4, P1, R2, R24, RZ ;  /* 0x0000001802047210 */ /* 0x000fe40007f3e0ff */
[----:B------:R-:W-:Y:S02]  /*4aa0*/  IADD3.X R5, R0, R7, RZ, P0, !PT ;  /* 0x0000000700057210 */ /* 0x000fe400007fe4ff */
[----:B------:R-:W-:Y:S01]  /*4ab0*/  LEA R20, P0, R4, c[0x0][0x1f8], 0x1 ;  /* 0x00007e0004147a11 */ /* 0x000fe200078008ff */
[----:B------:R2:W-:Y:S01]  /*4ac0*/  LDSM.16.M88.4 R184, [R151] ;  /* 0x0000000097b8783b */ /* 0x0005e20000000200 */
[----:B------:R-:W-:Y:S02]  /*4ad0*/  IADD3.X R6, R0, R28, RZ, P1, !PT ;  /* 0x0000001c00067210 */ /* 0x000fe40000ffe4ff */
[----:B------:R-:W-:Y:S02]  /*4ae0*/  LEA.HI.X R23, R3, c[0x0][0x1fc], R5, 0x1, P2 ;  /* 0x00007f0003177a11 */ /* 0x000fe400010f0c05 */
[----:B------:R-:W-:Y:S01]  /*4af0*/  LEA.HI.X R21, R4, c[0x0][0x1fc], R6, 0x1, P0 ;  /* 0x00007f0004157a11 */ /* 0x000fe200000f0c06 */
[----:B------:R3:W-:Y:S01]  /*4b00*/  LDSM.16.M88.4 R188, [R150] ;  /* 0x0000000096bc783b */ /* 0x0007e20000000200 */
[----:B------:R-:W-:Y:S02]  /*4b10*/  IADD3 R6, P2, R2, R34, RZ ;  /* 0x0000002202067210 */ /* 0x000fe40007f5e0ff */
[----:B------:R-:W-:Y:S02]  /*4b20*/  LEA R3, P0, R14, R2, 0x5 ;  /* 0x000000020e037211 */ /* 0x000fe400078028ff */
[----:B------:R-:W-:Y:S02]  /*4b30*/  IADD3 R4, P1, R2, R29, RZ ;  /* 0x0000001d02047210 */ /* 0x000fe40007f3e0ff */
[----:B------:R-:W-:Y:S02]  /*4b40*/  IADD3.X R13, R0, R33, RZ, P2, !PT ;  /* 0x00000021000d7210 */ /* 0x000fe400017fe4ff */
[----:B------:R-:W-:Y:S02]  /*4b50*/  LEA.HI.X R2, R14, R0, R15, 0x5, P0 ;  /* 0x000000000e027211 */ /* 0x000fe400000f2c0f */
[----:B------:R-:W-:Y:S02]  /*4b60*/  IADD3.X R0, R0, R32, RZ, P1, !PT ;  /* 0x0000002000007210 */ /* 0x000fe40000ffe4ff */
[----:B------:R-:W-:Y:S02]  /*4b70*/  LEA R14, P1, R4, c[0x0][0x1f8], 0x1 ;  /* 0x00007e00040e7a11 */ /* 0x000fe400078208ff */
[C---:B------:R-:W-:Y:S02]  /*4b80*/  IADD3 R5, P0, R3.reuse, R12, RZ ;  /* 0x0000000c03057210 */ /* 0x040fe40007f1e0ff */
[----:B------:R-:W-:Y:S01]  /*4b90*/  LEA R12, P2, R6, c[0x0][0x1f8], 0x1 ;  /* 0x00007e00060c7a11 */ /* 0x000fe200078408ff */
[----:B--2---:R-:W2:Y:S01]  /*4ba0*/  LDL R151, [R1+0x34] ;  /* 0x0000340001977983 */ /* 0x004ea20000100800 */
[----:B------:R-:W-:Y:S02]  /*4bb0*/  LEA.HI.X R15, R4, c[0x0][0x1fc], R0, 0x1, P1 ;  /* 0x00007f00040f7a11 */ /* 0x000fe400008f0c00 */
[----:B------:R-:W-:Y:S02]  /*4bc0*/  LEA.HI.X R13, R6, c[0x0][0x1fc], R13, 0x1, P2 ;  /* 0x00007f00060d7a11 */ /* 0x000fe400010f0c0d */
[----:B------:R-:W-:Y:S01]  /*4bd0*/  IADD3 R0, P2, R3, R24, RZ ;  /* 0x0000001803007210 */ /* 0x000fe20007f5e0ff */
[----:B---3--:R-:W3:Y:S01]  /*4be0*/  LDL R150, [R1+0x30] ;  /* 0x0000300001967983 */ /* 0x008ee20000100800 */
[C---:B------:R-:W-:Y:S02]  /*4bf0*/  IADD3.X R7, R2.reuse, R7, RZ, P0, !PT ;  /* 0x0000000702077210 */ /* 0x040fe400007fe4ff */
[----:B------:R-:W-:Y:S02]  /*4c00*/  LEA R30, P0, R5, c[0x0][0x1f8], 0x1 ;  /* 0x00007e00051e7a11 */ /* 0x000fe400078008ff */
[----:B------:R-:W-:Y:S01]  /*4c10*/  IADD3 R4, P1, R3, R34, RZ ;  /* 0x0000002203047210 */ /* 0x000fe20007f3e0ff */
[----:B------:R-:W4:Y:S01]  /*4c20*/  LDSM.16.M88.4 R24, [R155+0x11100] ;  /* 0x011100009b18783b */ /* 0x000f220000000200 */
[----:B------:R-:W-:Y:S02]  /*4c30*/  LEA.HI.X R31, R5, c[0x0][0x1fc], R7, 0x1, P0 ;  /* 0x00007f00051f7a11 */ /* 0x000fe400000f0c07 */
[----:B------:R-:W-:Y:S02]  /*4c40*/  IADD3.X R5, R2, R28, RZ, P2, !PT ;  /* 0x0000001c02057210 */ /* 0x000fe400017fe4ff */
[C---:B------:R-:W-:Y:S02]  /*4c50*/  LEA R28, P2, R0.reuse, c[0x0][0x1f8], 0x1 ;  /* 0x00007e00001c7a11 */ /* 0x040fe400078408ff */
[----:B------:R-:W-:Y:S02]  /*4c60*/  IADD3 R3, P0, R3, R29, RZ ;  /* 0x0000001d03037210 */ /* 0x000fe40007f1e0ff */
[----:B------:R-:W-:Y:S02]  /*4c70*/  LEA.HI.X R29, R0, c[0x0][0x1fc], R5, 0x1, P2 ;  /* 0x00007f00001d7a11 */ /* 0x000fe400010f0c05 */
[----:B------:R-:W2:Y:S01]  /*4c80*/  LDL R0, [R1] ;  /* 0x0000000001007983 */ /* 0x000ea20000100800 */
[C---:B------:R-:W-:Y:S02]  /*4c90*/  IADD3.X R6, R2.reuse, R33, RZ, P1, !PT ;  /* 0x0000002102067210 */ /* 0x040fe40000ffe4ff */
[----:B------:R-:W-:Y:S02]  /*4ca0*/  IADD3.X R7, R2, R32, RZ, P0, !PT ;  /* 0x0000002002077210 */ /* 0x000fe400007fe4ff */
[C---:B------:R-:W-:Y:S01]  /*4cb0*/  LEA R148, P1, R4.reuse, c[0x0][0x1f8], 0x1 ;  /* 0x00007e0004947a11 */ /* 0x040fe200078208ff */
[----:B------:R-:W1:Y:S01]  /*4cc0*/  LDSM.16.M88.4 R32, [R155+0x11900] ;  /* 0x011900009b20783b */ /* 0x000e620000000200 */
[C---:B------:R-:W-:Y:S02]  /*4cd0*/  LEA R2, P0, R3.reuse, c[0x0][0x1f8], 0x1 ;  /* 0x00007e0003027a11 */ /* 0x040fe400078008ff */
[----:B------:R-:W-:Y:S02]  /*4ce0*/  LEA.HI.X R149, R4, c[0x0][0x1fc], R6, 0x1, P1 ;  /* 0x00007f0004957a11 */ /* 0x000fe400008f0c06 */
[----:B------:R-:W-:Y:S01]  /*4cf0*/  LEA.HI.X R3, R3, c[0x0][0x1fc], R7, 0x1, P0 ;  /* 0x00007f0003037a11 */ /* 0x000fe200000f0c07 */
[----:B------:R-:W-:Y:S01]  /*4d00*/  @!PT LDS RZ, [RZ] ;  /* 0x00000000fffff984 */ /* 0x000fe20000000800 */
[----:B------:R-:W-:Y:S01]  /*4d10*/  @!PT LDS RZ, [RZ] ;  /* 0x00000000fffff984 */ /* 0x000fe20000000800 */
[----:B------:R-:W-:Y:S01]  /*4d20*/  @!PT LDS RZ, [RZ] ;  /* 0x00000000fffff984 */ /* 0x000fe20000000800 */
[----:B------:R4:W-:Y:S01]  /*4d30*/  LDGSTS.E.BYPASS.LTC128B.128 [R167+0x100], [R22.64], !P6 ;  /* 0x0010000016a77fae */ /* 0x0009e2000f101d48 */
[C---:B-----5:R-:W-:Y:S03]  /*4d40*/  HMMA.16816.F32 R4, R168.reuse, R8, RZ ;  /* 0x00000008a804723c */ /* 0x060fe600000018ff */
[C---:B------:R-:W-:Y:S02]  /*4d50*/  ISETP.GT.AND P0, PT, R166.reuse, RZ, PT ;  /* 0x000000ffa600720c */ /* 0x040fe40003f04270 */
[----:B------:R4:W-:Y:S01]  /*4d60*/  LDGSTS.E.BYPASS.LTC128B.128 [R167+0x2100], [R20.64], !P5 ;  /* 0x0210000014a77fae */ /* 0x0009e2000e901d48 */
[----:B------:R-:W-:Y:S02]  /*4d70*/  IADD3 R166, R166, -0x1, RZ ;  /* 0xffffffffa6a67810 */ /* 0x000fe40007ffe0ff */
[C---:B------:R-:W-:Y:S03]  /*4d80*/  HMMA.16816.F32 R8, R168.reuse, R10, RZ ;  /* 0x0000000aa808723c */ /* 0x040fe600000018ff */
[----:B------:R1:W-:Y:S06]  /*4d90*/  LDGSTS.E.BYPASS.LTC128B.128 [R167+0x4100], [R12.64], !P4 ;  /* 0x041000000ca77fae */ /* 0x0003ec000e101d48 */
[----:B------:R1:W-:Y:S06]  /*4da0*/  LDGSTS.E.BYPASS.LTC128B.128 [R167+0x6100], [R14.64], !P3 ;  /* 0x061000000ea77fae */ /* 0x0003ec000d901d48 */
[----:B------:R4:W-:Y:S06]  /*4db0*/  LDGSTS.E.BYPASS.LTC128B.128 [R167+0x1100], [R30.64], !P6 ;  /* 0x011000001ea77fae */ /* 0x0009ec000f101d48 */
[----:B------:R4:W-:Y:S06]  /*4dc0*/  LDGSTS.E.BYPASS.LTC128B.128 [R167+0x3100], [R28.64], !P5 ;  /* 0x031000001ca77fae */ /* 0x0009ec000e901d48 */
[----:B------:R4:W-:Y:S06]  /*4dd0*/  LDGSTS.E.BYPASS.LTC128B.128 [R167+0x5100], [R148.64], !P4 ;  /* 0x0510000094a77fae */ /* 0x0009ec000e101d48 */
[----:B------:R4:W-:Y:S01]  /*4de0*/  LDGSTS.E.BYPASS.LTC128B.128 [R167+0x7100], [R2.64], !P3 ;  /* 0x0710000002a77fae */ /* 0x0009e2000d901d48 */
[C---:B-1----:R-:W-:Y:S05]  /*4df0*/  HMMA.16816.F32 R12, R168.reuse, R16, RZ ;  /* 0x00000010a80c723c */ /* 0x042fea00000018ff */
[----:B------:R-:W0:Y:S03]  /*4e00*/  LDGDEPBAR ;  /* 0x00000000000079af */ /* 0x000e260000000000 */
[C---:B------:R-:W-:Y:S08]  /*4e10*/  HMMA.16816.F32 R16, R168.reuse, R18, RZ ;  /* 0x00000012a810723c */ /* 0x040ff000000018ff */
[C---:B----4-:R-:W-:Y:S01]  /*4e20*/  HMMA.16816.F32 R20, R168.reuse, R24, RZ ;  /* 0x00000018a814723c */ /* 0x050fe200000018ff */
[----:B------:R-:W4:Y:S07]  /*4e30*/  LDL R149, [R1+0x2c] ;  /* 0x00002c0001957983 */ /* 0x000f2e0000100800 */
[C---:B------:R-:W-:Y:S01]  /*4e40*/  HMMA.16816.F32 R24, R168.reuse, R26, RZ ;  /* 0x0000001aa818723c */ /* 0x040fe200000018ff */
[----:B------:R-:W3:Y:S06]  /*4e50*/  LDL R148, [R1+0x28] ;  /* 0x0000280001947983 */ /* 0x000eec0000100800 */
[----:B------:R-:W-:Y:S01]  /*4e60*/  STL [R1+0xc8], R171 ;  /* 0x0000c8ab01007387 */ /* 0x000fe20000100800 */
[C---:B------:R-:W-:Y:S05]  /*4e70*/  HMMA.16816.F32 R28, R168.reuse, R32, RZ ;  /* 0x00000020a81c723c */ /* 0x040fea00000018ff */
[----:B------:R-:W3:Y:S03]  /*4e80*/  LDL R165, [R1+0x68] ;  /* 0x0000680001a57983 */ /* 0x000ee60000100800 */
[----:B------:R-:W-:Y:S03]  /*4e90*/  HMMA.16816.F32 R32, R168, R34, RZ ;  /* 0x00000022a820723c */ /* 0x000fe600000018ff */
[----:B------:R-:W3:Y:S05]  /*4ea0*/  LDL R3, [R1+0x1c] ;  /* 0x00001c0001037983 */ /* 0x000eea0000100800 */
[C---:B------:R-:W-:Y:S01]  /*4eb0*/  HMMA.16816.F32 R4, R172.reuse, R176, R4 ;  /* 0x000000b0ac04723c */ /* 0x040fe20000001804 */
[----:B------:R-:W3:Y:S07]  /*4ec0*/  LDL R2, [R1+0x18] ;  /* 0x0000180001027983 */ /* 0x000eee0000100800 */
[C---:B------:R-:W-:Y:S08]  /*4ed0*/  HMMA.16816.F32 R8, R172.reuse, R178, R8 ;  /* 0x000000b2ac08723c */ /* 0x040ff00000001808 */
[C---:B------:R-:W-:Y:S08]  /*4ee0*/  HMMA.16816.F32 R12, R172.reuse, R180, R12 ;  /* 0x000000b4ac0c723c */ /* 0x040ff0000000180c */
[C---:B------:R-:W-:Y:S08]  /*4ef0*/  HMMA.16816.F32 R16, R172.reuse, R182, R16 ;  /* 0x000000b6ac10723c */ /* 0x040ff00000001810 */
[C---:B------:R-:W-:Y:S08]  /*4f00*/  HMMA.16816.F32 R20, R172.reuse, R184, R20 ;  /* 0x000000b8ac14723c */ /* 0x040ff00000001814 */
[C---:B------:R-:W-:Y:S08]  /*4f10*/  HMMA.16816.F32 R24, R172.reuse, R186, R24 ;  /* 0x000000baac18723c */ /* 0x040ff00000001818 */
[C---:B------:R-:W-:Y:S08]  /*4f20*/  HMMA.16816.F32 R28, R172.reuse, R188, R28 ;  /* 0x000000bcac1c723c */ /* 0x040ff0000000181c */
[----:B------:R-:W-:Y:S07]  /*4f30*/  HMMA.16816.F32 R32, R172, R190, R32 ;  /* 0x000000beac20723c */ /* 0x000fee0000001820 */
[----:B------:R-:W-:Y:S05]  /*4f40*/  MOV R191, c[0x0][0x1e0] ;  /* 0x0000780000bf7a02 */ /* 0x000fea0000000f00 */
[----:B------:R-:W-:Y:S01]  /*4f50*/  SHF.L.U32 R191, R191, 0x5, RZ ;  /* 0x00000005bfbf7819 */ /* 0x000fe200000006ff */
[----:B--2---:R-:W1:Y:S06]  /*4f60*/  LDSM.16.M88.4 R176, [R0+0x10100] ;  /* 0x0101000000b0783b */ /* 0x004e6c0000000200 */
[----:B------:R-:W2:Y:S06]  /*4f70*/  LDSM.16.M88.4 R180, [R0+0x10900] ;  /* 0x0109000000b4783b */ /* 0x000eac0000000200 */
[----:B------:R-:W2:Y:S01]  /*4f80*/  LDSM.16.M88.4 R184, [R0+0x11100] ;  /* 0x0111000000b8783b */ /* 0x000ea20000000200 */
[C---:B-1----:R-:W-:Y:S08]  /*4f90*/  HMMA.16816.F32 R4, R192.reuse, R176, R4 ;  /* 0x000000b0c004723c */ /* 0x042ff00000001804 */
[C---:B------:R-:W-:Y:S01]  /*4fa0*/  HMMA.16816.F32 R8, R192.reuse, R178, R8 ;  /* 0x000000b2c008723c */ /* 0x040fe20000001808 */
[----:B------:R-:W1:Y:S07]  /*4fb0*/  LDSM.16.M88.4 R176, [R0+0x11900] ;  /* 0x0119000000b0783b */ /* 0x000e6e0000000200 */
[C---:B--2---:R-:W-:Y:S08]  /*4fc0*/  HMMA.16816.F32 R12, R192.reuse, R180, R12 ;  /* 0x000000b4c00c723c */ /* 0x044ff0000000180c */
[C---:B------:R-:W-:Y:S01]  /*4fd0*/  HMMA.16816.F32 R16, R192.reuse, R182, R16 ;  /* 0x000000b6c010723c */ /* 0x040fe20000001810 */
[----:B------:R-:W2:Y:S07]  /*4fe0*/  LDSM.16.M88.4 R180, [R250] ;  /* 0x00000000fab4783b */ /* 0x000eae0000000200 */
[C---:B------:R-:W-:Y:S08]  /*4ff0*/  HMMA.16816.F32 R20, R192.reuse, R184, R20 ;  /* 0x000000b8c014723c */ /* 0x040ff00000001814 */
[C---:B------:R-:W-:Y:S01]  /*5000*/  HMMA.16816.F32 R24, R192.reuse, R186, R24 ;  /* 0x000000bac018723c */ /* 0x040fe20000001818 */
[----:B------:R-:W3:Y:S07]  /*5010*/  LDSM.16.M88.4 R184, [R250+0x800] ;  /* 0x00080000fab8783b */ /* 0x000eee0000000200 */
[C---:B-1----:R-:W-:Y:S08]  /*5020*/  HMMA.16816.F32 R28, R192.reuse, R176, R28 ;  /* 0x000000b0c01c723c */ /* 0x042ff0000000181c */
[----:B------:R-:W-:Y:S01]  /*5030*/  HMMA.16816.F32 R32, R192, R178, R32 ;  /* 0x000000b2c020723c */ /* 0x000fe20000001820 */
[----:B------:R-:W1:Y:S07]  /*5040*/  LDSM.16.M88.4 R176, [R250+0x1000] ;  /* 0x00100000fab0783b */ /* 0x000e6e0000000200 */
[C---:B--2---:R-:W-:Y:S08]  /*5050*/  HMMA.16816.F32 R4, R196.reuse, R180, R4 ;  /* 0x000000b4c404723c */ /* 0x044ff00000001804 */
[C---:B------:R-:W-:Y:S01]  /*5060*/  HMMA.16816.F32 R8, R196.reuse, R182, R8 ;  /* 0x000000b6c408723c */ /* 0x040fe20000001808 */
[----:B------:R-:W2:Y:S07]  /*5070*/  LDSM.16.M88.4 R180, [R250+0x1800] ;  /* 0x00180000fab4783b */ /* 0x000eae0000000200 */
[C---:B---3--:R-:W-:Y:S08]  /*5080*/  HMMA.16816.F32 R12, R196.reuse, R184, R12 ;  /* 0x000000b8c40c723c */ /* 0x048ff0000000180c */
[C---:B------:R-:W-:Y:S01]  /*5090*/  HMMA.16816.F32 R16, R196.reuse, R186, R16 ;  /* 0x000000bac410723c */ /* 0x040fe20000001810 */
[----:B------:R-:W3:Y:S07]  /*50a0*/  LDSM.16.M88.4 R184, [R155+0x12100] ;  /* 0x012100009bb8783b */ /* 0x000eee0000000200 */
[C---:B-1----:R-:W-:Y:S08]  /*50b0*/  HMMA.16816.F32 R20, R196.reuse, R176, R20 ;  /* 0x000000b0c414723c */ /* 0x042ff00000001814 */
[C---:B------:R-:W-:Y:S01]  /*50c0*/  HMMA.16816.F32 R24, R196.reuse, R178, R24 ;  /* 0x000000b2c418723c */ /* 0x040fe20000001818 */
[----:B------:R-:W1:Y:S07]  /*50d0*/  LDSM.16.M88.4 R176, [R155+0x12900] ;  /* 0x012900009bb0783b */ /* 0x000e6e0000000200 */
[C---:B--2---:R-:W-:Y:S08]  /*50e0*/  HMMA.16816.F32 R28, R196.reuse, R180, R28 ;  /* 0x000000b4c41c723c */ /* 0x044ff0000000181c */
[----:B------:R-:W-:Y:S01]  /*50f0*/  HMMA.16816.F32 R32, R196, R182, R32 ;  /* 0x000000b6c420723c */ /* 0x000fe20000001820 */
[----:B------:R-:W2:Y:S07]  /*5100*/  LDSM.16.M88.4 R180, [R155+0x13100] ;  /* 0x013100009bb4783b */ /* 0x000eae0000000200 */
[C---:B---3--:R-:W-:Y:S08]  /*5110*/  HMMA.16816.F32 R4, R200.reuse, R184, R4 ;  /* 0x000000b8c804723c */ /* 0x048ff00000001804 */
[C---:B------:R-:W-:Y:S01]  /*5120*/  HMMA.16816.F32 R8, R200.reuse, R186, R8 ;  /* 0x000000bac808723c */ /* 0x040fe20000001808 */
[----:B------:R-:W3:Y:S07]  /*5130*/  LDSM.16.M88.4 R184, [R155+0x13900] ;  /* 0x013900009bb8783b */ /* 0x000eee0000000200 */
[C---:B-1----:R-:W-:Y:S08]  /*5140*/  HMMA.16816.F32 R12, R200.reuse, R176, R12 ;  /* 0x000000b0c80c723c */ /* 0x042ff0000000180c */
[C---:B------:R-:W-:Y:S01]  /*5150*/  HMMA.16816.F32 R16, R200.reuse, R178, R16 ;  /* 0x000000b2c810723c */ /* 0x040fe20000001810 */
[----:B------:R-:W1:Y:S07]  /*5160*/  LDSM.16.M88.4 R176, [R151] ;  /* 0x0000000097b0783b */ /* 0x000e6e0000000200 */
[C---:B--2---:R-:W-:Y:S08]  /*5170*/  HMMA.16816.F32 R20, R200.reuse, R180, R20 ;  /* 0x000000b4c814723c */ /* 0x044ff00000001814 */
[C---:B------:R-:W-:Y:S01]  /*5180*/  HMMA.16816.F32 R24, R200.reuse, R182, R24 ;  /* 0x000000b6c818723c */ /* 0x040fe20000001818 */
[----:B------:R2:W1:Y:S07]  /*5190*/  LDSM.16.M88.4 R180, [R150] ;  /* 0x0000000096b4783b */ /* 0x00046e0000000200 */
[C---:B---3--:R-:W-:Y:S08]  /*51a0*/  HMMA.16816.F32 R28, R200.reuse, R184, R28 ;  /* 0x000000b8c81c723c */ /* 0x048ff0000000181c */
[----:B------:R-:W-:Y:S01]  /*51b0*/  HMMA.16816.F32 R32, R200, R186, R32 ;  /* 0x000000bac820723c */ /* 0x000fe20000001820 */
[----:B----4-:R3:W4:Y:S06]  /*51c0*/  LDSM.16.M88.4 R184, [R149] ;  /* 0x0000000095b8783b */ /* 0x01072c0000000200 */
[----:B--2---:R-:W2:Y:S01]  /*51d0*/  LDL.64 R150, [R1+0x88] ;  /* 0x0000880001967983 */ /* 0x004ea20000100a00 */
[C---:B-1----:R-:W-:Y:S08]  /*51e0*/  HMMA.16816.F32 R4, R204.reuse, R176, R4 ;  /* 0x000000b0cc04723c */ /* 0x042ff00000001804 */
[C---:B------:R-:W-:Y:S01]  /*51f0*/  HMMA.16816.F32 R8, R204.reuse, R178, R8 ;  /* 0x000000b2cc08723c */ /* 0x040fe20000001808 */
[----:B------:R1:W1:Y:S06]  /*5200*/  LDSM.16.M88.4 R176, [R148] ;  /* 0x0000000094b0783b */ /* 0x00026c0000000200 */
[----:B---3--:R-:W3:Y:S01]  /*5210*/  LDL R149, [R1+0x24] ;  /* 0x0000240001957983 */ /* 0x008ee20000100800 */
[C---:B------:R-:W-:Y:S08]  /*5220*/  HMMA.16816.F32 R12, R204.reuse, R180, R12 ;  /* 0x000000b4cc0c723c */ /* 0x040ff0000000180c */
[C---:B------:R-:W-:Y:S01]  /*5230*/  HMMA.16816.F32 R16, R204.reuse, R182, R16 ;  /* 0x000000b6cc10723c */ /* 0x040fe20000001810 */
[----:B------:R-:W1:Y:S07]  /*5240*/  LDSM.16.M88.4 R180, [R0+0x12100] ;  /* 0x0121000000b4783b */ /* 0x000e6e0000000200 */
[C---:B----4-:R-:W-:Y:S01]  /*5250*/  HMMA.16816.F32 R20, R204.reuse, R184, R20 ;  /* 0x000000b8cc14723c */ /* 0x050fe20000001814 */
[----:B-1----:R-:W4:Y:S07]  /*5260*/  LDL R148, [R1+0x20] ;  /* 0x0000200001947983 */ /* 0x002f2e0000100800 */
[C---:B------:R-:W-:Y:S01]  /*5270*/  HMMA.16816.F32 R24, R204.reuse, R186, R24 ;  /* 0x000000bacc18723c */ /* 0x040fe20000001818 */
[----:B------:R-:W1:Y:S07]  /*5280*/  LDSM.16.M88.4 R184, [R0+0x12900] ;  /* 0x0129000000b8783b */ /* 0x000e6e0000000200 */
[C---:B------:R-:W-:Y:S08]  /*5290*/  HMMA.16816.F32 R28, R204.reuse, R176, R28 ;  /* 0x000000b0cc1c723c */ /* 0x040ff0000000181c */
[----:B------:R-:W-:Y:S01]  /*52a0*/  HMMA.16816.F32 R32, R204, R178, R32 ;  /* 0x000000b2cc20723c */ /* 0x000fe20000001820 */
[----:B------:R-:W1:Y:S07]  /*52b0*/  LDSM.16.M88.4 R176, [R0+0x13100] ;  /* 0x0131000000b0783b */ /* 0x000e6e0000000200 */
[C---:B------:R-:W-:Y:S08]  /*52c0*/  HMMA.16816.F32 R4, R208.reuse, R180, R4 ;  /* 0x000000b4d004723c */ /* 0x040ff00000001804 */
[C---:B------:R-:W-:Y:S01]  /*52d0*/  HMMA.16816.F32 R8, R208.reuse, R182, R8 ;  /* 0x000000b6d008723c */ /* 0x040fe20000001808 */
[----:B------:R-:W1:Y:S07]  /*52e0*/  LDSM.16.M88.4 R180, [R0+0x13900] ;  /* 0x0139000000b4783b */ /* 0x000e6e0000000200 */
[C---:B-1----:R-:W-:Y:S08]  /*52f0*/  HMMA.16816.F32 R12, R208.reuse, R184, R12 ;  /* 0x000000b8d00c723c */ /* 0x042ff0000000180c */
[C---:B------:R-:W-:Y:S01]  /*5300*/  HMMA.16816.F32 R16, R208.reuse, R186, R16 ;  /* 0x000000bad010723c */ /* 0x040fe20000001810 */
[----:B------:R-:W1:Y:S07]  /*5310*/  LDSM.16.M88.4 R184, [R250+0x2000] ;  /* 0x00200000fab8783b */ /* 0x000e6e0000000200 */
[C---:B------:R-:W-:Y:S08]  /*5320*/  HMMA.16816.F32 R20, R208.reuse, R176, R20 ;  /* 0x000000b0d014723c */ /* 0x040ff00000001814 */
[C---:B------:R-:W-:Y:S01]  /*5330*/  HMMA.16816.F32 R24, R208.reuse, R178, R24 ;  /* 0x000000b2d018723c */ /* 0x040fe20000001818 */
[----:B------:R-:W1:Y:S07]  /*5340*/  LDSM.16.M88.4 R176, [R250+0x2800] ;  /* 0x00280000fab0783b */ /* 0x000e6e0000000200 */
[C---:B------:R-:W-:Y:S08]  /*5350*/  HMMA.16816.F32 R28, R208.reuse, R180, R28 ;  /* 0x000000b4d01c723c */ /* 0x040ff0000000181c */
[----:B------:R-:W-:Y:S01]  /*5360*/  HMMA.16816.F32 R32, R208, R182, R32 ;  /* 0x000000b6d020723c */ /* 0x000fe20000001820 */
        /* <DEDUP_REMOVED lines=8> */
[C---:B------:R-:W-:Y:S01]  /*53f0*/  HMMA.16816.F32 R24, R212.reuse, R182, R24 ;  /* 0x000000b6d418723c */ /* 0x040fe20000001818 */
[----:B------:R-:W1:Y:S07]  /*5400*/  LDSM.16.M88.4 R180, [R155+0x14900] ;  /* 0x014900009bb4783b */ /* 0x000e6e0000000200 */
[C---:B-1----:R-:W-:Y:S08]  /*5410*/  HMMA.16816.F32 R28, R212.reuse, R184, R28 ;  /* 0x000000b8d41c723c */ /* 0x042ff0000000181c */
[----:B------:R-:W-:Y:S01]  /*5420*/  HMMA.16816.F32 R32, R212, R186, R32 ;  /* 0x000000bad420723c */ /* 0x000fe20000001820 */
[----:B------:R-:W1:Y:S07]  /*5430*/  LDSM.16.M88.4 R184, [R155+0x15100] ;  /* 0x015100009bb8783b */ /* 0x000e6e0000000200 */
[C---:B------:R-:W-:Y:S08]  /*5440*/  HMMA.16816.F32 R4, R216.reuse, R176, R4 ;  /* 0x000000b0d804723c */ /* 0x040ff00000001804 */
[C---:B------:R-:W-:Y:S01]  /*5450*/  HMMA.16816.F32 R8, R216.reuse, R178, R8 ;  /* 0x000000b2d808723c */ /* 0x040fe20000001808 */
[----:B------:R-:W1:Y:S07]  /*5460*/  LDSM.16.M88.4 R176, [R155+0x15900] ;  /* 0x015900009bb0783b */ /* 0x000e6e0000000200 */
[C---:B------:R-:W-:Y:S08]  /*5470*/  HMMA.16816.F32 R12, R216.reuse, R180, R12 ;  /* 0x000000b4d80c723c */ /* 0x040ff0000000180c */
[C---:B------:R-:W-:Y:S08]  /*5480*/  HMMA.16816.F32 R16, R216.reuse, R182, R16 ;  /* 0x000000b6d810723c */ /* 0x040ff00000001810 */
[C---:B-1----:R-:W-:Y:S08]  /*5490*/  HMMA.16816.F32 R20, R216.reuse, R184, R20 ;  /* 0x000000b8d814723c */ /* 0x042ff00000001814 */
[C---:B------:R-:W-:Y:S08]  /*54a0*/  HMMA.16816.F32 R24, R216.reuse, R186, R24 ;  /* 0x000000bad818723c */ /* 0x040ff00000001818 */
[C---:B------:R-:W-:Y:S08]  /*54b0*/  HMMA.16816.F32 R28, R216.reuse, R176, R28 ;  /* 0x000000b0d81c723c */ /* 0x040ff0000000181c */
[----:B------:R-:W-:Y:S01]  /*54c0*/  HMMA.16816.F32 R32, R216, R178, R32 ;  /* 0x000000b2d820723c */ /* 0x000fe20000001820 */
[----:B------:R1:W-:Y:S06]  /*54d0*/  LDSM.16.M88.4 R176, [R3] ;  /* 0x0000000003b0783b */ /* 0x0003ec0000000200 */
[----:B-1----:R-:W2:Y:S06]  /*54e0*/  LDL R3, [R1+0xc] ;  /* 0x00000c0001037983 */ /* 0x002eac0000100800 */
[----:B---3--:R1:W3:Y:S06]  /*54f0*/  LDSM.16.M88.4 R180, [R149] ;  /* 0x0000000095b4783b */ /* 0x0082ec0000000200 */
[----:B----4-:R4:W4:Y:S06]  /*5500*/  LDSM.16.M88.4 R184, [R148] ;  /* 0x0000000094b8783b */ /* 0x01092c0000000200 */
[----:B-1----:R-:W2:Y:S01]  /*5510*/  LDL R149, [R1+0x14] ;  /* 0x0000140001957983 */ /* 0x002ea20000100800 */
[C---:B---3--:R-:W-:Y:S05]  /*5520*/  HMMA.16816.F32 R4, R220.reuse, R180, R4 ;  /* 0x000000b4dc04723c */ /* 0x048fea0000001804 */
[----:B----4-:R-:W3:Y:S03]  /*5530*/  LDL R148, [R1+0x10] ;  /* 0x0000100001947983 */ /* 0x010ee60000100800 */
[C---:B------:R-:W-:Y:S03]  /*5540*/  HMMA.16816.F32 R8, R220.reuse, R182, R8 ;  /* 0x000000b6dc08723c */ /* 0x040fe60000001808 */
[----:B------:R1:W4:Y:S05]  /*5550*/  LDSM.16.M88.4 R180, [R2] ;  /* 0x0000000002b4783b */ /* 0x00032a0000000200 */
[C---:B------:R-:W-:Y:S08]  /*5560*/  HMMA.16816.F32 R12, R220.reuse, R184, R12 ;  /* 0x000000b8dc0c723c */ /* 0x040ff0000000180c */
[C---:B------:R-:W-:Y:S01]  /*5570*/  HMMA.16816.F32 R16, R220.reuse, R186, R16 ;  /* 0x000000badc10723c */ /* 0x040fe20000001810 */
[----:B------:R-:W4:Y:S06]  /*5580*/  LDSM.16.M88.4 R184, [R0+0x14100] ;  /* 0x0141000000b8783b */ /* 0x000f2c0000000200 */
[----:B-1----:R-:W3:Y:S01]  /*5590*/  LDL R2, [R1+0x8] ;  /* 0x0000080001027983 */ /* 0x002ee20000100800 */
[C---:B------:R-:W-:Y:S08]  /*55a0*/  HMMA.16816.F32 R20, R220.reuse, R176, R20 ;  /* 0x000000b0dc14723c */ /* 0x040ff00000001814 */
[C---:B------:R-:W-:Y:S01]  /*55b0*/  HMMA.16816.F32 R24, R220.reuse, R178, R24 ;  /* 0x000000b2dc18723c */ /* 0x040fe20000001818 */
[----:B------:R-:W1:Y:S07]  /*55c0*/  LDSM.16.M88.4 R176, [R0+0x14900] ;  /* 0x0149000000b0783b */ /* 0x000e6e0000000200 */
[C---:B----4-:R-:W-:Y:S08]  /*55d0*/  HMMA.16816.F32 R28, R220.reuse, R180, R28 ;  /* 0x000000b4dc1c723c */ /* 0x050ff0000000181c */
[----:B------:R-:W-:Y:S01]  /*55e0*/  HMMA.16816.F32 R32, R220, R182, R32 ;  /* 0x000000b6dc20723c */ /* 0x000fe20000001820 */
[----:B------:R-:W4:Y:S07]  /*55f0*/  LDSM.16.M88.4 R180, [R0+0x15100] ;  /* 0x0151000000b4783b */ /* 0x000f2e0000000200 */
[C---:B------:R-:W-:Y:S08]  /*5600*/  HMMA.16816.F32 R4, R224.reuse, R184, R4 ;  /* 0x000000b8e004723c */ /* 0x040ff00000001804 */
[C---:B------:R-:W-:Y:S01]  /*5610*/  HMMA.16816.F32 R8, R224.reuse, R186, R8 ;  /* 0x000000bae008723c */ /* 0x040fe20000001808 */
[----:B------:R-:W4:Y:S07]  /*5620*/  LDSM.16.M88.4 R184, [R0+0x15900] ;  /* 0x0159000000b8783b */ /* 0x000f2e0000000200 */
[C---:B-1----:R-:W-:Y:S08]  /*5630*/  HMMA.16816.F32 R12, R224.reuse, R176, R12 ;  /* 0x000000b0e00c723c */ /* 0x042ff0000000180c */
[C---:B------:R-:W-:Y:S01]  /*5640*/  HMMA.16816.F32 R16, R224.reuse, R178, R16 ;  /* 0x000000b2e010723c */ /* 0x040fe20000001810 */
[----:B------:R-:W1:Y:S07]  /*5650*/  LDSM.16.M88.4 R176, [R250+0x4000] ;  /* 0x00400000fab0783b */ /* 0x000e6e0000000200 */
[C---:B----4-:R-:W-:Y:S08]  /*5660*/  HMMA.16816.F32 R20, R224.reuse, R180, R20 ;  /* 0x000000b4e014723c */ /* 0x050ff00000001814 */
[C---:B------:R-:W-:Y:S01]  /*5670*/  HMMA.16816.F32 R24, R224.reuse, R182, R24 ;  /* 0x000000b6e018723c */ /* 0x040fe20000001818 */
[----:B------:R-:W4:Y:S07]  /*5680*/  LDSM.16.M88.4 R180, [R250+0x4800] ;  /* 0x00480000fab4783b */ /* 0x000f2e0000000200 */
[C---:B------:R-:W-:Y:S08]  /*5690*/  HMMA.16816.F32 R28, R224.reuse, R184, R28 ;  /* 0x000000b8e01c723c */ /* 0x040ff0000000181c */
[----:B------:R-:W-:Y:S01]  /*56a0*/  HMMA.16816.F32 R32, R224, R186, R32 ;  /* 0x000000bae020723c */ /* 0x000fe20000001820 */
        /* <DEDUP_REMOVED lines=8> */
[C---:B------:R-:W-:Y:S01]  /*5730*/  HMMA.16816.F32 R24, R228.reuse, R186, R24 ;  /* 0x000000bae418723c */ /* 0x040fe20000001818 */
[----:B------:R-:W4:Y:S07]  /*5740*/  LDSM.16.M88.4 R184, [R155+0x16900] ;  /* 0x016900009bb8783b */ /* 0x000f2e0000000200 */
[C---:B-1----:R-:W-:Y:S08]  /*5750*/  HMMA.16816.F32 R28, R228.reuse, R176, R28 ;  /* 0x000000b0e41c723c */ /* 0x042ff0000000181c */
[----:B------:R-:W-:Y:S01]  /*5760*/  HMMA.16816.F32 R32, R228, R178, R32 ;  /* 0x000000b2e420723c */ /* 0x000fe20000001820 */
[----:B------:R-:W1:Y:S07]  /*5770*/  LDSM.16.M88.4 R176, [R155+0x17100] ;  /* 0x017100009bb0783b */ /* 0x000e6e0000000200 */
[C---:B----4-:R-:W-:Y:S08]  /*5780*/  HMMA.16816.F32 R4, R232.reuse, R180, R4 ;  /* 0x000000b4e804723c */ /* 0x050ff00000001804 */
[C---:B------:R-:W-:Y:S01]  /*5790*/  HMMA.16816.F32 R8, R232.reuse, R182, R8 ;  /* 0x000000b6e808723c */ /* 0x040fe20000001808 */
[----:B------:R-:W4:Y:S07]  /*57a0*/  LDSM.16.M88.4 R180, [R155+0x17900] ;  /* 0x017900009bb4783b */ /* 0x000f2e0000000200 */
[C---:B------:R-:W-:Y:S08]  /*57b0*/  HMMA.16816.F32 R12, R232.reuse, R184, R12 ;  /* 0x000000b8e80c723c */ /* 0x040ff0000000180c */
[C---:B------:R-:W-:Y:S08]  /*57c0*/  HMMA.16816.F32 R16, R232.reuse, R186, R16 ;  /* 0x000000bae810723c */ /* 0x040ff00000001810 */
[C---:B-1----:R-:W-:Y:S08]  /*57d0*/  HMMA.16816.F32 R20, R232.reuse, R176, R20 ;  /* 0x000000b0e814723c */ /* 0x042ff00000001814 */
[C---:B------:R-:W-:Y:S08]  /*57e0*/  HMMA.16816.F32 R24, R232.reuse, R178, R24 ;  /* 0x000000b2e818723c */ /* 0x040ff00000001818 */
[C---:B----4-:R-:W-:Y:S08]  /*57f0*/  HMMA.16816.F32 R28, R232.reuse, R180, R28 ;  /* 0x000000b4e81c723c */ /* 0x050ff0000000181c */
[----:B------:R-:W-:Y:S01]  /*5800*/  HMMA.16816.F32 R32, R232, R182, R32 ;  /* 0x000000b6e820723c */ /* 0x000fe20000001820 */
[----:B--2---:R-:W-:Y:S06]  /*5810*/  LDSM.16.M88.4 R180, [R3] ;  /* 0x0000000003b4783b */ /* 0x004fec0000000200 */
[----:B------:R-:W1:Y:S06]  /*5820*/  LDSM.16.M88.4 R184, [R149] ;  /* 0x0000000095b8783b */ /* 0x000e6c0000000200 */
[----:B---3--:R2:W3:Y:S01]  /*5830*/  LDSM.16.M88.4 R176, [R148] ;  /* 0x0000000094b0783b */ /* 0x0084e20000000200 */
[C---:B-1----:R-:W-:Y:S05]  /*5840*/  HMMA.16816.F32 R4, R236.reuse, R184, R4 ;  /* 0x000000b8ec04723c */ /* 0x042fea0000001804 */
[----:B--2---:R-:W2:Y:S06]  /*5850*/  LDL.64 R148, [R1+0x98] ;  /* 0x0000980001947983 */ /* 0x004eac0000100a00 */
[----:B------:R-:W-:Y:S01]  /*5860*/  STL [R1+0x48], R166 ;  /* 0x000048a601007387 */ /* 0x000fe20000100800 */
[C---:B------:R-:W-:Y:S05]  /*5870*/  HMMA.16816.F32 R8, R236.reuse, R186, R8 ;  /* 0x000000baec08723c */ /* 0x040fea0000001808 */
[----:B------:R-:W1:Y:S03]  /*5880*/  LDSM.16.M88.4 R184, [R2] ;  /* 0x0000000002b8783b */ /* 0x000e660000000200 */
[C---:B---3--:R-:W-:Y:S03]  /*5890*/  HMMA.16816.F32 R12, R236.reuse, R176, R12 ;  /* 0x000000b0ec0c723c */ /* 0x048fe6000000180c */
[----:B------:R-:W3:Y:S05]  /*58a0*/  LDL R171, [R1+0x64] ;  /* 0x0000640001ab7983 */ /* 0x000eea0000100800 */
[C---:B------:R-:W-:Y:S01]  /*58b0*/  HMMA.16816.F32 R16, R236.reuse, R178, R16 ;  /* 0x000000b2ec10723c */ /* 0x040fe20000001810 */
[----:B------:R-:W4:Y:S06]  /*58c0*/  LDSM.16.M88.4 R176, [R0+0x16100] ;  /* 0x0161000000b0783b */ /* 0x000f2c0000000200 */
[----:B------:R-:W3:Y:S01]  /*58d0*/  LDL R189, [R1+0x5c] ;  /* 0x00005c0001bd7983 */ /* 0x000ee20000100800 */
[C---:B------:R-:W-:Y:S05]  /*58e0*/  HMMA.16816.F32 R20, R236.reuse, R180, R20 ;  /* 0x000000b4ec14723c */ /* 0x040fea0000001814 */
[----:B------:R-:W3:Y:S03]  /*58f0*/  LDL R188, [R1+0x58] ;  /* 0x0000580001bc7983 */ /* 0x000ee60000100800 */
[C---:B------:R-:W-:Y:S03]  /*5900*/  HMMA.16816.F32 R24, R236.reuse, R182, R24 ;  /* 0x000000b6ec18723c */ /* 0x040fe60000001818 */
[----:B------:R-:W4:Y:S05]  /*5910*/  LDSM.16.M88.4 R180, [R0+0x16900] ;  /* 0x0169000000b4783b */ /* 0x000f2a0000000200 */
[C---:B-1----:R-:W-:Y:S08]  /*5920*/  HMMA.16816.F32 R28, R236.reuse, R184, R28 ;  /* 0x000000b8ec1c723c */ /* 0x042ff0000000181c */
[----:B------:R-:W-:Y:S01]  /*5930*/  HMMA.16816.F32 R32, R236, R186, R32 ;  /* 0x000000baec20723c */ /* 0x000fe20000001820 */
        /* <DEDUP_REMOVED lines=11> */
[----:B------:R-:W-:Y:S01]  /*59f0*/  HMMA.16816.F32 R32, R240, R178, R32 ;  /* 0x000000b2f020723c */ /* 0x000fe20000001820 */
[----:B------:R-:W4:Y:S07]  /*5a00*/  LDSM.16.M88.4 R176, [R250+0x7000] ;  /* 0x00700000fab0783b */ /* 0x000f2e0000000200 */
[C---:B------:R-:W-:Y:S08]  /*5a10*/  HMMA.16816.F32 R4, R244.reuse, R180, R4 ;  /* 0x000000b4f404723c */ /* 0x040ff00000001804 */
[C---:B------:R-:W-:Y:S01]  /*5a20*/  HMMA.16816.F32 R8, R244.reuse, R182, R8 ;  /* 0x000000b6f408723c */ /* 0x040fe20000001808 */
[----:B------:R-:W4:Y:S01]  /*5a30*/  LDSM.16.M88.4 R180, [R250+0x7800] ;  /* 0x00780000fab4783b */ /* 0x000f220000000200 */
[----:B------:R-:W-:Y:S05]  /*5a40*/  DEPBAR.LE SB0, 0x0 ;  /* 0x000080000000791a */ /* 0x000fea0000000000 */
[----:B------:R-:W-:Y:S01]  /*5a50*/  BAR.SYNC.DEFER_BLOCKING 0x0 ;  /* 0x0000000000007b1d */ /* 0x000fe20000010000 */
[C---:B-1----:R-:W-:Y:S08]  /*5a60*/  HMMA.16816.F32 R12, R244.reuse, R184, R12 ;  /* 0x000000b8f40c723c */ /* 0x042ff0000000180c */
[----:B------:R-:W-:Y:S01]  /*5a70*/  FMNMX.FTZ R0, R4, R153, !PT ;  /* 0x0000009904007209 */ /* 0x000fe20007810000 */
[C---:B------:R-:W-:Y:S03]  /*5a80*/  HMMA.16816.F32 R16, R244.reuse, R186, R16 ;  /* 0x000000baf410723c */ /* 0x040fe60000001810 */
[----:B------:R-:W-:Y:S02]  /*5a90*/  FMNMX.FTZ R0, R5, R0, !PT ;  /* 0x0000000005007209 */ /* 0x000fe40007810000 */
[----:B------:R-:W-:Y:S03]  /*5aa0*/  FMNMX.FTZ R2, R6, R154, !PT ;  /* 0x0000009a06027209 */ /* 0x000fe60007810000 */
[C---:B----4-:R-:W-:Y:S04]  /*5ab0*/  HMMA.16816.F32 R20, R244.reuse, R176, R20 ;  /* 0x000000b0f414723c */ /* 0x050fe80000001814 */
[----:B------:R-:W-:Y:S02]  /*5ac0*/  FMNMX.FTZ R0, R8, R0, !PT ;  /* 0x0000000008007209 */ /* 0x000fe40007810000 */
[----:B------:R-:W-:Y:S01]  /*5ad0*/  FMNMX.FTZ R2, R7, R2, !PT ;  /* 0x0000000207027209 */ /* 0x000fe20007810000 */
[----:B------:R-:W4:Y:S01]  /*5ae0*/  LDL R187, [R1+0x54] ;  /* 0x0000540001bb7983 */ /* 0x000f220000100800 */
[C---:B------:R-:W-:Y:S04]  /*5af0*/  HMMA.16816.F32 R24, R244.reuse, R178, R24 ;  /* 0x000000b2f418723c */ /* 0x040fe80000001818 */
[----:B------:R-:W-:Y:S01]  /*5b00*/  FMNMX.FTZ R0, R9, R0, !PT ;  /* 0x0000000009007209 */ /* 0x000fe20007810000 */
[----:B------:R-:W-:Y:S01]  /*5b10*/  @P0 IMAD.WIDE.U32 R176, R166, c[0x0][0x1e0], RZ ;  /* 0x00007800a6b00a25 */ /* 0x000fe200078e00ff */
[----:B------:R-:W-:Y:S02]  /*5b20*/  FMNMX.FTZ R2, R10, R2, !PT ;  /* 0x000000020a027209 */ /* 0x000fe40007810000 */
[C---:B------:R-:W-:Y:S04]  /*5b30*/  HMMA.16816.F32 R28, R244.reuse, R180, R28 ;  /* 0x000000b4f41c723c */ /* 0x040fe8000000181c */
[----:B------:R-:W-:Y:S02]  /*5b40*/  FMNMX.FTZ R0, R12, R0, !PT ;  /* 0x000000000c007209 */ /* 0x000fe40007810000 */
[----:B------:R-:W-:Y:S02]  /*5b50*/  FMNMX.FTZ R2, R11, R2, !PT ;  /* 0x000000020b027209 */ /* 0x000fe40007810000 */
[----:B------:R-:W-:Y:S04]  /*5b60*/  HMMA.16816.F32 R32, R244, R182, R32 ;  /* 0x000000b6f420723c */ /* 0x000fe80000001820 */
[----:B------:R-:W-:Y:S02]  /*5b70*/  FMNMX.FTZ R0, R13, R0, !PT ;  /* 0x000000000d007209 */ /* 0x000fe40007810000 */
[----:B------:R-:W-:Y:S02]  /*5b80*/  FMNMX.FTZ R2, R14, R2, !PT ;  /* 0x000000020e027209 */ /* 0x000fe40007810000 */
[----:B------:R-:W-:Y:S04]  /*5b90*/  FMNMX.FTZ R0, R16, R0, !PT ;  /* 0x0000000010007209 */ /* 0x000fe80007810000 */
[----:B------:R-:W-:Y:S02]  /*5ba0*/  FMNMX.FTZ R0, R17, R0, !PT ;  /* 0x0000000011007209 */ /* 0x000fe40007810000 */
        /* <DEDUP_REMOVED lines=16> */
[----:B------:R-:W-:Y:S03]  /*5cb0*/  FMNMX.FTZ R0, R31, R0, !PT ;  /* 0x000000001f007209 */ /* 0x000fe60007810000 */
[----:B------:R-:W1:Y:S01]  /*5cc0*/  SHFL.BFLY PT, R152, R3, 0x2, 0x1f ;  /* 0x0c401f0003987f89 */ /* 0x000e6200000e0000 */
[----:B------:R-:W-:Y:S04]  /*5cd0*/  FMNMX.FTZ R0, R34, R0, !PT ;  /* 0x0000000022007209 */ /* 0x000fe80007810000 */
[----:B------:R-:W-:Y:S05]  /*5ce0*/  FMNMX.FTZ R0, R35, R0, !PT ;  /* 0x0000000023007209 */ /* 0x000fea0007810000 */
[----:B------:R-:W1:Y:S02]  /*5cf0*/  SHFL.BFLY PT, R2, R0, 0x2, 0x1f ;  /* 0x0c401f0000027f89 */ /* 0x000e6400000e0000 */
[----:B-1----:R-:W-:Y:S02]  /*5d00*/  FMNMX.FTZ R152, R3, R152, !PT ;  /* 0x0000009803987209 */ /* 0x002fe40007810000 */
[----:B------:R-:W-:Y:S03]  /*5d10*/  @P0 SHF.R.S32.HI R3, RZ, 0x1f, R166 ;  /* 0x0000001fff030819 */ /* 0x000fe600000114a6 */
[----:B------:R-:W1:Y:S01]  /*5d20*/  SHFL.BFLY PT, R179, R152, 0x1, 0x1f ;  /* 0x0c201f0098b37f89 */ /* 0x000e6200000e0000 */
[----:B------:R-:W-:Y:S01]  /*5d30*/  FMNMX.FTZ R0, R0, R2, !PT ;  /* 0x0000000200007209 */ /* 0x000fe20007810000 */
[----:B------:R-:W-:Y:S04]  /*5d40*/  @P0 IMAD R2, R3, c[0x0][0x1e0], RZ ;  /* 0x0000780003020a24 */ /* 0x000fe800078e02ff */
[----:B------:R-:W-:Y:S01]  /*5d50*/  @P0 IMAD R2, R166, c[0x0][0x1e4], R2 ;  /* 0x00007900a6020a24 */ /* 0x000fe200078e0202 */
[----:B------:R-:W2:Y:S04]  /*5d60*/  SHFL.BFLY PT, R3, R0, 0x1, 0x1f ;  /* 0x0c201f0000037f89 */ /* 0x000ea800000e0000 */
[----:B------:R-:W-:Y:S02]  /*5d70*/  @P0 IADD3 R2, R177, R2, RZ ;  /* 0x00000002b1020210 */ /* 0x000fe40007ffe0ff */
[----:B------:R-:W4:Y:S01]  /*5d80*/  LDL R166, [R1+0x60] ;  /* 0x0000600001a67983 */ /* 0x000f220000100800 */
[C---:B------:R-:W-:Y:S02]  /*5d90*/  @P0 SHF.L.U32 R177, R176.reuse, 0x6, RZ ;  /* 0x00000006b0b10819 */ /* 0x040fe400000006ff */
[----:B------:R-:W-:Y:S02]  /*5da0*/  @P0 SHF.L.U64.HI R176, R176, 0x6, R2 ;  /* 0x00000006b0b00819 */ /* 0x000fe40000010202 */
[----:B-1----:R-:W-:Y:S05]  /*5db0*/  FMNMX.FTZ R152, R152, R179, !PT ;  /* 0x000000b398987209 */ /* 0x002fea0007810000 */
[C---:B------:R-:W-:Y:S02]  /*5dc0*/  FADD.FTZ R2, -R152.reuse, R153 ;  /* 0x0000009998027221 */ /* 0x040fe40000010100 */
[----:B------:R-:W-:Y:S01]  /*5dd0*/  FMUL.FTZ R186, R152, c[0x0][0x2d0] ;  /* 0x0000b40098ba7a20 */ /* 0x000fe20000410000 */
[----:B--2---:R-:W-:Y:S01]  /*5de0*/  @P0 IADD3 R178, P2, R177, R148, RZ ;  /* 0x00000094b1b20210 */ /* 0x004fe20007f5e0ff */
[----:B------:R-:W-:Y:S01]  /*5df0*/  FMUL.FTZ R2, R2, c[0x0][0x2d0] ;  /* 0x0000b40002027a20 */ /* 0x000fe20000410000 */
[----:B------:R-:W-:Y:S01]  /*5e00*/  FMNMX.FTZ R3, R0, R3, !PT ;  /* 0x0000000300037209 */ /* 0x000fe20007810000 */
[--C-:B------:R-:W-:Y:S01]  /*5e10*/  FFMA.FTZ R5, R5, c[0x0][0x2d0], -R186.reuse ;  /* 0x0000b40005057a23 */ /* 0x100fe200000108ba */
[----:B------:R-:W-:Y:S01]  /*5e20*/  @P0 LEA R180, P1, R178, c[0x0][0x1c8], 0x1 ;  /* 0x00007200b2b40a11 */ /* 0x000fe200078208ff */
[----:B------:R-:W-:Y:S01]  /*5e30*/  FFMA.FTZ R4, R4, c[0x0][0x2d0], -R186 ;  /* 0x0000b40004047a23 */ /* 0x000fe200000108ba */
[----:B------:R-:W-:Y:S01]  /*5e40*/  @P0 IADD3.X R179, R176, R151, RZ, P2, !PT ;  /* 0x00000097b0b30210 */ /* 0x000fe200017fe4ff */
[----:B------:R-:W-:Y:S01]  /*5e50*/  FADD.FTZ R0, -R3, R154 ;  /* 0x0000009a03007221 */ /* 0x000fe20000010100 */
[----:B------:R-:W-:Y:S01]  /*5e60*/  @P0 IADD3 R153, P2, R177, R165, RZ ;  /* 0x000000a5b1990210 */ /* 0x000fe20007f5e0ff */
[----:B------:R-:W-:Y:S01]  /*5e70*/  MUFU.EX2 R190, R4 ;  /* 0x0000000400be7308 */ /* 0x000fe20000000800 */
[----:B------:R-:W-:Y:S01]  /*5e80*/  @P0 LEA.HI.X R181, R178, c[0x0][0x1cc], R179, 0x1, P1 ;  /* 0x00007300b2b50a11 */ /* 0x000fe200008f0cb3 */
[--C-:B------:R-:W-:Y:S01]  /*5e90*/  FFMA.FTZ R9, R9, c[0x0][0x2d0], -R186.reuse ;  /* 0x0000b40009097a23 */ /* 0x100fe200000108ba */
[----:B------:R-:W-:Y:S01]  /*5ea0*/  @P0 LEA R178, P1, R153, c[0x0][0x1c8], 0x1 ;  /* 0x0000720099b20a11 */ /* 0x000fe200078208ff */
[----:B------:R-:W-:Y:S02]  /*5eb0*/  FMUL.FTZ R0, R0, c[0x0][0x2d0] ;  /* 0x0000b40000007a20 */ /* 0x000fe40000410000 */
[----:B------:R1:W-:Y:S01]  /*5ec0*/  @P0 LDGSTS.E.BYPASS.LTC128B.128 [R167+0x10100], [R180.64], !P6 ;  /* 0x10100000b4a70fae */ /* 0x0003e2000f101d48 */
[--C-:B------:R-:W-:Y:S01]  /*5ed0*/  FFMA.FTZ R12, R12, c[0x0][0x2d0], -R186.reuse ;  /* 0x0000b4000c0c7a23 */ /* 0x100fe200000108ba */
[----:B---3--:R-:W-:Y:S01]  /*5ee0*/  @P0 IADD3.X R179, R176, R171, RZ, P2, !PT ;  /* 0x000000abb0b30210 */ /* 0x008fe200017fe4ff */
[--C-:B------:R-:W-:Y:S01]  /*5ef0*/  FFMA.FTZ R13, R13, c[0x0][0x2d0], -R186.reuse ;  /* 0x0000b4000d0d7a23 */ /* 0x100fe200000108ba */
[----:B------:R-:W2:Y:S01]  /*5f00*/  MUFU.EX2 R2, R2 ;  /* 0x0000000200027308 */ /* 0x000ea20000000800 */
[--C-:B------:R-:W-:Y:S01]  /*5f10*/  FFMA.FTZ R17, R17, c[0x0][0x2d0], -R186.reuse ;  /* 0x0000b40011117a23 */ /* 0x100fe200000108ba */
[----:B------:R-:W-:Y:S01]  /*5f20*/  @P0 LEA.HI.X R179, R153, c[0x0][0x1cc], R179, 0x1, P1 ;  /* 0x0000730099b30a11 */ /* 0x000fe200008f0cb3 */
[--C-:B------:R-:W-:Y:S02]  /*5f30*/  FFMA.FTZ R16, R16, c[0x0][0x2d0], -R186.reuse ;  /* 0x0000b40010107a23 */ /* 0x100fe400000108ba */
[--C-:B------:R-:W-:Y:S02]  /*5f40*/  FFMA.FTZ R24, R24, c[0x0][0x2d0], -R186.reuse ;  /* 0x0000b40018187a23 */ /* 0x100fe400000108ba */
[----:B------:R3:W-:Y:S01]  /*5f50*/  @P0 LDGSTS.E.BYPASS.LTC128B.128 [R167+0x12100], [R178.64], !P5 ;  /* 0x12100000b2a70fae */ /* 0x0007e2000e901d48 */
[--C-:B------:R-:W-:Y:S02]  /*5f60*/  FFMA.FTZ R20, R20, c[0x0][0x2d0], -R186.reuse ;  /* 0x0000b40014147a23 */ /* 0x100fe400000108ba */
[----:B------:R-:W1:Y:S01]  /*5f70*/  MUFU.EX2 R0, R0 ;  /* 0x0000000000007308 */ /* 0x000e620000000800 */
[--C-:B------:R-:W-:Y:S02]  /*5f80*/  FFMA.FTZ R21, R21, c[0x0][0x2d0], -R186.reuse ;  /* 0x0000b40015157a23 */ /* 0x100fe400000108ba */
[--C-:B------:R-:W-:Y:S02]  /*5f90*/  FFMA.FTZ R25, R25, c[0x0][0x2d0], -R186.reuse ;  /* 0x0000b40019197a23 */ /* 0x100fe400000108ba */
[----:B------:R-:W-:Y:S02]  /*5fa0*/  FFMA.FTZ R28, R28, c[0x0][0x2d0], -R186 ;  /* 0x0000b4001c1c7a23 */ /* 0x000fe400000108ba */
[C---:B--2---:R-:W-:Y:S02]  /*5fb0*/  FMUL.FTZ R36, R2.reuse, R36 ;  /* 0x0000002402247220 */ /* 0x044fe40000410000 */
[C---:B------:R-:W-:Y:S02]  /*5fc0*/  FMUL.FTZ R37, R2.reuse, R37 ;  /* 0x0000002502257220 */ /* 0x040fe40000410000 */
[C---:B------:R-:W-:Y:S02]  /*5fd0*/  FMUL.FTZ R40, R2.reuse, R40 ;  /* 0x0000002802287220 */ /* 0x040fe40000410000 */
[C---:B------:R-:W-:Y:S02]  /*5fe0*/  FMUL.FTZ R41, R2.reuse, R41 ;  /* 0x0000002902297220 */ /* 0x040fe40000410000 */
[----:B------:R-:W-:Y:S02]  /*5ff0*/  FMUL.FTZ R44, R2, R44 ;  /* 0x0000002c022c7220 */ /* 0x000fe40000410000 */
[C---:B-1----:R-:W-:Y:S02]  /*6000*/  FMUL.FTZ R38, R0.reuse, R38 ;  /* 0x0000002600267220 */ /* 0x042fe40000410000 */
[C---:B------:R-:W-:Y:S02]  /*6010*/  FMUL.FTZ R39, R0.reuse, R39 ;  /* 0x0000002700277220 */ /* 0x040fe40000410000 */
[C---:B------:R-:W-:Y:S02]  /*6020*/  FMUL.FTZ R42, R0.reuse, R42 ;  /* 0x0000002a002a7220 */ /* 0x040fe40000410000 */
[----:B------:R-:W-:Y:S02]  /*6030*/  FMUL.FTZ R43, R0, R43 ;  /* 0x0000002b002b7220 */ /* 0x000fe40000410000 */
[----:B------:R-:W-:Y:S02]  /*6040*/  FMUL.FTZ R45, R2, R45 ;  /* 0x0000002d022d7220 */ /* 0x000fe40000410000 */
[C---:B------:R-:W-:Y:S02]  /*6050*/  FMUL.FTZ R46, R0.reuse, R46 ;  /* 0x0000002e002e7220 */ /* 0x040fe40000410000 */
        /* <DEDUP_REMOVED lines=100> */
[----:B------:R-:W-:Y:S01]  /*66a0*/  FMUL.FTZ R147, R0, R147 ;  /* 0x0000009300937220 */ /* 0x000fe20000410000 */
[C---:B----4-:R-:W-:Y:S04]  /*66b0*/  @P0 IADD3 R154, P2, R177.reuse, R166, RZ ;  /* 0x000000a6b19a0210 */ /* 0x050fe80007f5e0ff */
[----:B------:R-:W-:Y:S02]  /*66c0*/  @P0 LEA R184, P1, R154, c[0x0][0x1c8], 0x1 ;  /* 0x000072009ab80a11 */ /* 0x000fe400078208ff */
[----:B------:R-:W-:Y:S02]  /*66d0*/  @P0 IADD3.X R182, R176, R189, RZ, P2, !PT ;  /* 0x000000bdb0b60210 */ /* 0x000fe400017fe4ff */
[----:B------:R-:W-:Y:S02]  /*66e0*/  @P0 IADD3 R153, P2, R177, R188, RZ ;  /* 0x000000bcb1990210 */ /* 0x000fe40007f5e0ff */
[----:B------:R-:W-:Y:S02]  /*66f0*/  @P0 LEA.HI.X R185, R154, c[0x0][0x1cc], R182, 0x1, P1 ;  /* 0x000073009ab90a11 */ /* 0x000fe400008f0cb6 */
[C---:B------:R-:W-:Y:S02]  /*6700*/  @P0 LEA R182, P1, R153.reuse, c[0x0][0x1c8], 0x1 ;  /* 0x0000720099b60a11 */ /* 0x040fe400078208ff */
[----:B------:R-:W-:Y:S01]  /*6710*/  @P0 IADD3.X R154, R176, R187, RZ, P2, !PT ;  /* 0x000000bbb09a0210 */ /* 0x000fe200017fe4ff */
[----:B------:R1:W-:Y:S03]  /*6720*/  @P0 LDGSTS.E.BYPASS.LTC128B.128 [R167+0x14100], [R184.64], !P4 ;  /* 0x14100000b8a70fae */ /* 0x0003e6000e101d48 */
[----:B------:R-:W-:Y:S01]  /*6730*/  @P0 LEA.HI.X R183, R153, c[0x0][0x1cc], R154, 0x1, P1 ;  /* 0x0000730099b70a11 */ /* 0x000fe200008f0c9a */
[----:B------:R-:W-:Y:S01]  /*6740*/  FFMA.FTZ R153, R8, c[0x0][0x2d0], -R186 ;  /* 0x0000b40008997a23 */ /* 0x000fe200000108ba */
[----:B------:R-:W-:Y:S01]  /*6750*/  @P0 IADD3 R177, P1, R191, R177, RZ ;  /* 0x000000b1bfb10210 */ /* 0x000fe20007f3e0ff */
[----:B------:R-:W2:Y:S01]  /*6760*/  LDL R154, [R1+0xc4] ;  /* 0x0000c400019a7983 */ /* 0x000ea20000100800 */
[----:B------:R4:W2:Y:S05]  /*6770*/  MUFU.EX2 R191, R5 ;  /* 0x0000000500bf7308 */ /* 0x0008aa0000000800 */
[----:B------:R3:W-:Y:S05]  /*6780*/  @P0 LDGSTS.E.BYPASS.LTC128B.128 [R167+0x16100], [R182.64], !P3 ;  /* 0x16100000b6a70fae */ /* 0x0007ea000d901d48 */
[----:B-1----:R-:W-:Y:S01]  /*6790*/  MUFU.EX2 R184, R13 ;  /* 0x0000000d00b87308 */ /* 0x002fe20000000800 */
[----:B----4-:R-:W-:Y:S02]  /*67a0*/  @P0 IADD3 R5, P2, R177, R148, RZ ;  /* 0x00000094b1050210 */ /* 0x010fe40007f5e0ff */
[----:B------:R-:W4:Y:S07]  /*67b0*/  LDL.LU.64 R148, [R1+0xe0] ;  /* 0x0000e00001947983 */ /* 0x000f2e0000300a00 */
[----:B---3--:R-:W-:Y:S01]  /*67c0*/  MUFU.EX2 R183, R16 ;  /* 0x0000001000b77308 */ /* 0x008fe20000000800 */
[----:B--2---:R-:W-:Y:S02]  /*67d0*/  @P0 IADD3.X R176, R154, R176, RZ, P1, !PT ;  /* 0x000000b09ab00210 */ /* 0x004fe40000ffe4ff */
[----:B------:R-:W-:Y:S07]  /*67e0*/  @P0 LEA R180, P1, R5, c[0x0][0x1c8], 0x1 ;  /* 0x0000720005b40a11 */ /* 0x000fee00078208ff */
[----:B------:R1:W-:Y:S01]  /*67f0*/  MUFU.EX2 R154, R153 ;  /* 0x00000099009a7308 */ /* 0x0003e20000000800 */
[C---:B------:R-:W-:Y:S02]  /*6800*/  @P0 IADD3.X R8, R176.reuse, R151, RZ, P2, !PT ;  /* 0x00000097b0080210 */ /* 0x040fe400017fe4ff */
[----:B------:R-:W-:Y:S01]  /*6810*/  @P0 IADD3 R4, P2, R177, R165, RZ ;  /* 0x000000a5b1040210 */ /* 0x000fe20007f5e0ff */
[----:B------:R-:W2:Y:S01]  /*6820*/  LDL.LU.64 R150, [R1+0xd8] ;  /* 0x0000d80001967983 */ /* 0x000ea20000300a00 */
[----:B------:R-:W-:Y:S02]  /*6830*/  @P0 LEA.HI.X R181, R5, c[0x0][0x1cc], R8, 0x1, P1 ;  /* 0x0000730005b50a11 */ /* 0x000fe400008f0c08 */
[----:B------:R-:W-:Y:S02]  /*6840*/  @P0 IADD3.X R5, R176, R171, RZ, P2, !PT ;  /* 0x000000abb0050210 */ /* 0x000fe400017fe4ff */
[C---:B------:R-:W-:Y:S01]  /*6850*/  @P0 LEA R178, P1, R4.reuse, c[0x0][0x1c8], 0x1 ;  /* 0x0000720004b20a11 */ /* 0x040fe200078208ff */
[----:B------:R3:W3:Y:S01]  /*6860*/  MUFU.EX2 R171, R9 ;  /* 0x0000000900ab7308 */ /* 0x0006e20000000800 */
[----:B------:R3:W-:Y:S02]  /*6870*/  @P0 LDGSTS.E.BYPASS.LTC128B.128 [R167+0x11100], [R180.64], !P6 ;  /* 0x11100000b4a70fae */ /* 0x0007e4000f101d48 */
[----:B------:R-:W-:Y:S02]  /*6880*/  @P0 LEA.HI.X R179, R4, c[0x0][0x1cc], R5, 0x1, P1 ;  /* 0x0000730004b30a11 */ /* 0x000fe400008f0c05 */
[C---:B------:R-:W-:Y:S02]  /*6890*/  @P0 IADD3 R4, P2, R177.reuse, R166, RZ ;  /* 0x000000a6b1040210 */ /* 0x040fe40007f5e0ff */
[----:B------:R-:W2:Y:S02]  /*68a0*/  LDL.LU R165, [R1+0xd4] ;  /* 0x0000d40001a57983 */ /* 0x000ea40000300800 */
[----:B------:R-:W-:Y:S02]  /*68b0*/  @P0 LEA R8, P1, R4, c[0x0][0x1c8], 0x1 ;  /* 0x0000720004080a11 */ /* 0x000fe400078208ff */
[----:B------:R-:W-:Y:S02]  /*68c0*/  @P0 IADD3.X R5, R176, R189, RZ, P2, !PT ;  /* 0x000000bdb0050210 */ /* 0x000fe400017fe4ff */
[----:B------:R3:W-:Y:S01]  /*68d0*/  @P0 LDGSTS.E.BYPASS.LTC128B.128 [R167+0x13100], [R178.64], !P5 ;  /* 0x13100000b2a70fae */ /* 0x0007e2000e901d48 */
[----:B------:R-:W-:Y:S01]  /*68e0*/  @P0 IADD3 R177, P2, R177, R188, RZ ;  /* 0x000000bcb1b10210 */ /* 0x000fe20007f5e0ff */
[----:B-1----:R-:W-:Y:S02]  /*68f0*/  FMUL.FTZ R153, R3, c[0x0][0x2d0] ;  /* 0x0000b40003997a20 */ /* 0x002fe40000410000 */
[----:B----4-:R-:W-:Y:S01]  /*6900*/  FMUL.FTZ R148, R2, R148 ;  /* 0x0000009402947220 */ /* 0x010fe20000410000 */
[----:B------:R-:W-:Y:S01]  /*6910*/  @P0 IADD3.X R176, R176, R187, RZ, P2, !PT ;  /* 0x000000bbb0b00210 */ /* 0x000fe200017fe4ff */
[--C-:B------:R-:W-:Y:S01]  /*6920*/  FFMA.FTZ R10, R10, c[0x0][0x2d0], -R153.reuse ;  /* 0x0000b4000a0a7a23 */ /* 0x100fe20000010899 */
[----:B------:R-:W4:Y:S01]  /*6930*/  LDL.LU R166, [R1+0xd0] ;  /* 0x0000d00001a67983 */ /* 0x000f220000300800 */
[----:B------:R-:W-:Y:S02]  /*6940*/  FFMA.FTZ R11, R11, c[0x0][0x2d0], -R153 ;  /* 0x0000b4000b0b7a23 */ /* 0x000fe40000010899 */
[----:B------:R1:W-:Y:S01]  /*6950*/  MUFU.EX2 R189, R10 ;  /* 0x0000000a00bd7308 */ /* 0x0003e20000000800 */
[----:B---3--:R-:W-:Y:S01]  /*6960*/  @P0 LEA.HI.X R9, R4, c[0x0][0x1cc], R5, 0x1, P1 ;  /* 0x0000730004090a11 */ /* 0x008fe200008f0c05 */
[--C-:B------:R-:W-:Y:S01]  /*6970*/  FFMA.FTZ R6, R6, c[0x0][0x2d0], -R153.reuse ;  /* 0x0000b40006067a23 */ /* 0x100fe20000010899 */
[----:B------:R-:W-:Y:S01]  /*6980*/  @P0 LEA R4, P1, R177, c[0x0][0x1c8], 0x1 ;  /* 0x00007200b1040a11 */ /* 0x000fe200078208ff */
[--C-:B------:R-:W-:Y:S02]  /*6990*/  FFMA.FTZ R7, R7, c[0x0][0x2d0], -R153.reuse ;  /* 0x0000b40007077a23 */ /* 0x100fe40000010899 */
[----:B------:R3:W-:Y:S01]  /*69a0*/  @P0 LDGSTS.E.BYPASS.LTC128B.128 [R167+0x15100], [R8.64], !P4 ;  /* 0x1510000008a70fae */ /* 0x0007e2000e101d48 */
[----:B------:R-:W-:Y:S01]  /*69b0*/  @P0 LEA.HI.X R5, R177, c[0x0][0x1cc], R176, 0x1, P1 ;  /* 0x00007300b1050a11 */ /* 0x000fe200008f0cb0 */
[--C-:B------:R-:W-:Y:S02]  /*69c0*/  FFMA.FTZ R14, R14, c[0x0][0x2d0], -R153.reuse ;  /* 0x0000b4000e0e7a23 */ /* 0x100fe40000010899 */
[----:B------:R3:W-:Y:S01]  /*69d0*/  MUFU.EX2 R188, R11 ;  /* 0x0000000b00bc7308 */ /* 0x0007e20000000800 */
[--C-:B------:R-:W-:Y:S01]  /*69e0*/  FFMA.FTZ R15, R15, c[0x0][0x2d0], -R153.reuse ;  /* 0x0000b4000f0f7a23 */ /* 0x100fe20000010899 */
[----:B------:R3:W-:Y:S01]  /*69f0*/  @P0 LDGSTS.E.BYPASS.LTC128B.128 [R167+0x17100], [R4.64], !P3 ;  /* 0x1710000004a70fae */ /* 0x0007e2000d901d48 */
[----:B------:R-:W-:Y:S02]  /*6a00*/  FMUL.FTZ R149, R2, R149 ;  /* 0x0000009502957220 */ /* 0x000fe40000410000 */
[--C-:B------:R-:W-:Y:S02]  /*6a10*/  FFMA.FTZ R18, R18, c[0x0][0x2d0], -R153.reuse ;  /* 0x0000b40012127a23 */ /* 0x100fe40000010899 */
[--C-:B------:R-:W-:Y:S01]  /*6a20*/  FFMA.FTZ R19, R19, c[0x0][0x2d0], -R153.reuse ;  /* 0x0000b40013137a23 */ /* 0x100fe20000010899 */
[----:B------:R-:W3:Y:S01]  /*6a30*/  LDSM.16.MT88.4 R176, [R248+0x100] ;  /* 0x00010000f8b0783b */ /* 0x000ee20000004200 */
[--C-:B------:R-:W-:Y:S01]  /*6a40*/  FFMA.FTZ R22, R22, c[0x0][0x2d0], -R153.reuse ;  /* 0x0000b40016167a23 */ /* 0x100fe20000010899 */
[----:B------:R3:W-:Y:S01]  /*6a50*/  MUFU.EX2 R185, R6 ;  /* 0x0000000600b97308 */ /* 0x0007e20000000800 */
[--C-:B------:R-:W-:Y:S02]  /*6a60*/  FFMA.FTZ R23, R23, c[0x0][0x2d0], -R153.reuse ;  /* 0x0000b40017177a23 */ /* 0x100fe40000010899 */
[--C-:B------:R-:W-:Y:S01]  /*6a70*/  FFMA.FTZ R26, R26, c[0x0][0x2d0], -R153.reuse ;  /* 0x0000b4001a1a7a23 */ /* 0x100fe20000010899 */
[----:B------:R-:W0:Y:S01]  /*6a80*/  LDGDEPBAR ;  /* 0x00000000000079af */ /* 0x000e220000000000 */
[----:B-1----:R-:W-:Y:S02]  /*6a90*/  FMUL.FTZ R10, R0, R162 ;  /* 0x000000a2000a7220 */ /* 0x002fe40000410000 */
[--C-:B------:R-:W-:Y:S02]  /*6aa0*/  FFMA.FTZ R27, R27, c[0x0][0x2d0], -R153.reuse ;  /* 0x0000b4001b1b7a23 */ /* 0x100fe40000010899 */
[--C-:B------:R-:W-:Y:S01]  /*6ab0*/  FFMA.FTZ R31, R31, c[0x0][0x2d0], -R153.reuse ;  /* 0x0000b4001f1f7a23 */ /* 0x100fe20000010899 */
[----:B------:R-:W1:Y:S01]  /*6ac0*/  MUFU.EX2 R187, R7 ;  /* 0x0000000700bb7308 */ /* 0x000e620000000800 */
[C---:B---3--:R-:W-:Y:S02]  /*6ad0*/  FMUL.FTZ R8, R2.reuse, R160 ;  /* 0x000000a002087220 */ /* 0x048fe40000410000 */
[----:B------:R-:W-:Y:S02]  /*6ae0*/  FMUL.FTZ R9, R2, R161 ;  /* 0x000000a102097220 */ /* 0x000fe40000410000 */
[----:B------:R-:W-:Y:S02]  /*6af0*/  FMUL.FTZ R11, R0, R163 ;  /* 0x000000a3000b7220 */ /* 0x000fe40000410000 */
[----:B------:R-:W3:Y:S01]  /*6b00*/  LDSM.16.MT88.4 R160, [R249+0x100] ;  /* 0x00010000f9a0783b */ /* 0x000ee20000004200 */
[C---:B------:R-:W-:Y:S01]  /*6b10*/  FMUL.FTZ R4, R2.reuse, R156 ;  /* 0x0000009c02047220 */ /* 0x040fe20000410000 */
[----:B------:R-:W-:Y:S01]  /*6b20*/  F2FP.PACK_AB R156, R191, R190 ;  /* 0x000000bebf9c723e */ /* 0x000fe200000000ff */
[----:B------:R-:W-:Y:S01]  /*6b30*/  FMUL.FTZ R5, R2, R157 ;  /* 0x0000009d02057220 */ /* 0x000fe20000410000 */
[----:B------:R-:W-:Y:S01]  /*6b40*/  MUFU.EX2 R182, R14 ;  /* 0x0000000e00b67308 */ /* 0x000fe20000000800 */
[C---:B------:R-:W-:Y:S01]  /*6b50*/  FMUL.FTZ R6, R0.reuse, R158 ;  /* 0x0000009e00067220 */ /* 0x040fe20000410000 */
[----:B------:R-:W-:Y:S01]  /*6b60*/  F2FP.PACK_AB R158, R171, R154 ;  /* 0x0000009aab9e723e */ /* 0x000fe200000000ff */
[----:B------:R-:W4:Y:S07]  /*6b70*/  LDL.LU R167, [R1+0xcc] ;  /* 0x0000cc0001a77983 */ /* 0x000f2e0000300800 */
[----:B------:R-:W-:Y:S01]  /*6b80*/  MUFU.EX2 R181, R15 ;  /* 0x0000000f00b57308 */ /* 0x000fe20000000800 */
[----:B-1----:R-:W-:Y:S01]  /*6b90*/  F2FP.PACK_AB R157, R187, R185 ;  /* 0x000000b9bb9d723e */ /* 0x002fe200000000ff */
[----:B------:R-:W-:Y:S01]  /*6ba0*/  FMUL.FTZ R7, R0, R159 ;  /* 0x0000009f00077220 */ /* 0x000fe20000410000 */
[----:B------:R-:W-:Y:S07]  /*6bb0*/  F2FP.PACK_AB R159, R188, R189 ;  /* 0x000000bdbc9f723e */ /* 0x000fee00000000ff */
[C---:B------:R-:W-:Y:S01]  /*6bc0*/  HMMA.16816.F32 R4, R156.reuse, R176, R4 ;  /* 0x000000b09c04723c */ /* 0x040fe20000001804 */
[----:B------:R-:W-:Y:S07]  /*6bd0*/  MUFU.EX2 R176, R26 ;  /* 0x0000001a00b07308 */ /* 0x000fee0000000800 */
[C---:B------:R-:W-:Y:S03]  /*6be0*/  HMMA.16816.F32 R8, R156.reuse, R178, R8 ;  /* 0x000000b29c08723c */ /* 0x040fe60000001808 */
[----:B------:R-:W-:Y:S05]  /*6bf0*/  MUFU.EX2 R178, R22 ;  /* 0x0000001600b27308 */ /* 0x000fea0000000800 */
[C---:B---3--:R-:W-:Y:S05]  /*6c00*/  HMMA.16816.F32 R36, R156.reuse, R160, R36 ;  /* 0x000000a09c24723c */ /* 0x048fea0000001824 */
[----:B------:R1:W3:Y:S03]  /*6c10*/  MUFU.EX2 R177, R12 ;  /* 0x0000000c00b17308 */ /* 0x0002e60000000800 */
[C---:B------:R-:W-:Y:S01]  /*6c20*/  HMMA.16816.F32 R40, R156.reuse, R162, R40 ;  /* 0x000000a29c28723c */ /* 0x040fe20000001828 */
[----:B------:R-:W3:Y:S06]  /*6c30*/  LDSM.16.MT88.4 R160, [R252+0x100] ;  /* 0x00010000fca0783b */ /* 0x000eec0000004200 */
[----:B------:R3:W2:Y:S10]  /*6c40*/  MUFU.EX2 R180, R17 ;  /* 0x0000001100b47308 */ /* 0x0006b40000000800 */
[----:B------:R-:W-:Y:S01]  /*6c50*/  MUFU.EX2 R179, R19 ;  /* 0x0000001300b37308 */ /* 0x000fe20000000800 */
[----:B-1----:R-:W-:Y:S01]  /*6c60*/  FMUL.FTZ R12, R2, R164 ;  /* 0x000000a4020c7220 */ /* 0x002fe20000410000 */
[----:B---3--:R-:W-:Y:S08]  /*6c70*/  MOV R164, R177 ;  /* 0x000000b100a47202 */ /* 0x008ff00000000f00 */
[----:B------:R-:W-:Y:S01]  /*6c80*/  MUFU.EX2 R177, R23 ;  /* 0x0000001700b17308 */ /* 0x000fe20000000800 */
[----:B------:R-:W-:Y:S01]  /*6c90*/  F2FP.PACK_AB R17, R181, R182 ;  /* 0x000000b6b511723e */ /* 0x000fe200000000ff */
[C---:B------:R-:W-:Y:S08]  /*6ca0*/  HMMA.16816.F32 R44, R156.reuse, R160, R44 ;  /* 0x000000a09c2c723c */ /* 0x040ff0000000182c */
[C---:B------:R-:W-:Y:S01]  /*6cb0*/  HMMA.16816.F32 R48, R156.reuse, R162, R48 ;  /* 0x000000a29c30723c */ /* 0x040fe20000001830 */
[----:B------:R-:W1:Y:S07]  /*6cc0*/  LDSM.16.MT88.4 R160, [R251+0x100] ;  /* 0x00010000fba0783b */ /* 0x000e6e0000004200 */
[C---:B-1----:R-:W-:Y:S08]  /*6cd0*/  HMMA.16816.F32 R52, R156.reuse, R160, R52 ;  /* 0x000000a09c34723c */ /* 0x042ff00000001834 */
[C---:B------:R-:W-:Y:S01]  /*6ce0*/  HMMA.16816.F32 R56, R156.reuse, R162, R56 ;  /* 0x000000a29c38723c */ /* 0x040fe20000001838 */
[----:B------:R-:W1:Y:S07]  /*6cf0*/  LDSM.16.MT88.4 R160, [R248+0x2100] ;  /* 0x00210000f8a0783b */ /* 0x000e6e0000004200 */
[C---:B-1----:R-:W-:Y:S08]  /*6d00*/  HMMA.16816.F32 R60, R156.reuse, R160, R60 ;  /* 0x000000a09c3c723c */ /* 0x042ff0000000183c */
[C---:B------:R-:W-:Y:S01]  /*6d10*/  HMMA.16816.F32 R64, R156.reuse, R162, R64 ;  /* 0x000000a29c40723c */ /* 0x040fe20000001840 */
[----:B------:R-:W1:Y:S03]  /*6d20*/  LDSM.16.MT88.4 R160, [R249+0x2100] ;  /* 0x00210000f9a0783b */ /* 0x000e660000004200 */
[C---:B--2---:R-:W-:Y:S02]  /*6d30*/  FMUL.FTZ R150, R0.reuse, R150 ;  /* 0x0000009600967220 */ /* 0x044fe40000410000 */
[----:B------:R-:W-:Y:S02]  /*6d40*/  FMUL.FTZ R151, R0, R151 ;  /* 0x0000009700977220 */ /* 0x000fe40000410000 */
[C---:B-1----:R-:W-:Y:S08]  /*6d50*/  HMMA.16816.F32 R68, R156.reuse, R160, R68 ;  /* 0x000000a09c44723c */ /* 0x042ff00000001844 */
[C---:B------:R-:W-:Y:S01]  /*6d60*/  HMMA.16816.F32 R72, R156.reuse, R162, R72 ;  /* 0x000000a29c48723c */ /* 0x040fe20000001848 */
[----:B------:R-:W1:Y:S03]  /*6d70*/  LDSM.16.MT88.4 R160, [R252+0x2100] ;  /* 0x00210000fca0783b */ /* 0x000e660000004200 */
[----:B------:R-:W-:Y:S01]  /*6d80*/  FMUL.FTZ R13, R2, R165 ;  /* 0x000000a5020d7220 */ /* 0x000fe20000410000 */
[----:B------:R-:W-:Y:S01]  /*6d90*/  MOV R165, R184 ;  /* 0x000000b800a57202 */ /* 0x000fe20000000f00 */
[--C-:B------:R-:W-:Y:S02]  /*6da0*/  FFMA.FTZ R184, R32, c[0x0][0x2d0], -R186.reuse ;  /* 0x0000b40020b87a23 */ /* 0x100fe400000108ba */
[--C-:B------:R-:W-:Y:S01]  /*6db0*/  FFMA.FTZ R32, R34, c[0x0][0x2d0], -R153.reuse ;  /* 0x0000b40022207a23 */ /* 0x100fe20000010899 */
[----:B------:R-:W-:Y:S01]  /*6dc0*/  F2FP.PACK_AB R16, R165, R164 ;  /* 0x000000a4a510723e */ /* 0x000fe200000000ff */
[----:B------:R-:W-:Y:S02]  /*6dd0*/  MUFU.EX2 R34, R31 ;  /* 0x0000001f00227308 */ /* 0x000fe40000000800 */
[----:B----4-:R-:W-:Y:S01]  /*6de0*/  FMUL.FTZ R14, R0, R166 ;  /* 0x000000a6000e7220 */ /* 0x010fe20000410000 */
[----:B------:R-:W-:Y:S01]  /*6df0*/  MOV R166, R183 ;  /* 0x000000b700a67202 */ /* 0x000fe20000000f00 */
[--C-:B------:R-:W-:Y:S02]  /*6e00*/  FFMA.FTZ R183, R29, c[0x0][0x2d0], -R186.reuse ;  /* 0x0000b4001db77a23 */ /* 0x100fe400000108ba */
[----:B------:R-:W-:Y:S02]  /*6e10*/  FFMA.FTZ R186, R33, c[0x0][0x2d0], -R186 ;  /* 0x0000b40021ba7a23 */ /* 0x000fe400000108ba */
[--C-:B------:R-:W-:Y:S02]  /*6e20*/  FFMA.FTZ R33, R30, c[0x0][0x2d0], -R153.reuse ;  /* 0x0000b4001e217a23 */ /* 0x100fe40000010899 */
[----:B------:R-:W-:Y:S01]  /*6e30*/  MUFU.EX2 R184, R184 ;  /* 0x000000b800b87308 */ /* 0x000fe20000000800 */
[----:B------:R-:W-:Y:S09]  /*6e40*/  FFMA.FTZ R153, R35, c[0x0][0x2d0], -R153 ;  /* 0x0000b40023997a23 */ /* 0x000ff20000010899 */
[----:B------:R-:W-:Y:S01]  /*6e50*/  MUFU.EX2 R35, R28 ;  /* 0x0000001c00237308 */ /* 0x000fe20000000800 */
[C---:B-1----:R-:W-:Y:S09]  /*6e60*/  HMMA.16816.F32 R76, R156.reuse, R160, R76 ;  /* 0x000000a09c4c723c */ /* 0x042ff2000000184c */
[----:B------:R-:W-:Y:S01]  /*6e70*/  MUFU.EX2 R186, R186 ;  /* 0x000000ba00ba7308 */ /* 0x000fe20000000800 */
[C---:B------:R-:W-:Y:S01]  /*6e80*/  HMMA.16816.F32 R80, R156.reuse, R162, R80 ;  /* 0x000000a29c50723c */ /* 0x040fe20000001850 */
[----:B------:R-:W1:Y:S08]  /*6e90*/  LDSM.16.MT88.4 R160, [R251+0x2100] ;  /* 0x00210000fba0783b */ /* 0x000e700000004200 */
[----:B------:R-:W-:Y:S10]  /*6ea0*/  MUFU.EX2 R153, R153 ;  /* 0x0000009900997308 */ /* 0x000ff40000000800 */
[----:B------:R-:W-:Y:S01]  /*6eb0*/  MUFU.EX2 R183, R183 ;  /* 0x000000b700b77308 */ /* 0x000fe20000000800 */
[----:B------:R-:W-:Y:S01]  /*6ec0*/  FMUL.FTZ R15, R0, R167 ;  /* 0x000000a7000f7220 */ /* 0x000fe20000410000 */
[----:B------:R-:W-:Y:S08]  /*6ed0*/  MOV R167, R180 ;  /* 0x000000b400a77202 */ /* 0x000ff00000000f00 */
[----:B------:R2:W3:Y:S10]  /*6ee0*/  MUFU.EX2 R180, R18 ;  /* 0x0000001200b47308 */ /* 0x0004f40000000800 */
[----:B------:R-:W-:Y:S01]  /*6ef0*/  MUFU.EX2 R33, R33 ;  /* 0x0000002100217308 */ /* 0x000fe20000000800 */
[C---:B-1----:R-:W-:Y:S09]  /*6f00*/  HMMA.16816.F32 R84, R156.reuse, R160, R84 ;  /* 0x000000a09c54723c */ /* 0x042ff20000001854 */
[----:B------:R-:W-:Y:S03]  /*6f10*/  MUFU.EX2 R32, R32 ;  /* 0x0000002000207308 */ /* 0x000fe60000000800 */
[----:B--2---:R-:W-:Y:S01]  /*6f20*/  F2FP.PACK_AB R18, R167, R166 ;  /* 0x000000a6a712723e */ /* 0x004fe200000000ff */
[C---:B------:R-:W-:Y:S01]  /*6f30*/  HMMA.16816.F32 R88, R156.reuse, R162, R88 ;  /* 0x000000a29c58723c */ /* 0x040fe20000001858 */
[----:B------:R-:W1:Y:S02]  /*6f40*/  LDSM.16.MT88.4 R160, [R248+0x4100] ;  /* 0x00410000f8a0783b */ /* 0x000e640000004200 */
[----:B---3--:R-:W-:Y:S05]  /*6f50*/  F2FP.PACK_AB R19, R179, R180 ;  /* 0x000000b4b313723e */ /* 0x008fea00000000ff */
        /* <DEDUP_REMOVED lines=21> */
[C---:B-1----:R-:W-:Y:S07]  /*70b0*/  HMMA.16816.F32 R148, R156.reuse, R160, R148 ;  /* 0x000000a09c94723c */ /* 0x042fee0000001894 */
[----:B------:R-:W-:Y:S01]  /*70c0*/  MOV R160, R154 ;  /* 0x0000009a00a07202 */ /* 0x000fe20000000f00 */
[----:B------:R-:W-:Y:S01]  /*70d0*/  HMMA.16816.F32 R12, R156, R162, R12 ;  /* 0x000000a29c0c723c */ /* 0x000fe2000000180c */
[----:B------:R-:W1:Y:S01]  /*70e0*/  LDSM.16.MT88.4 R156, [R248+0x900] ;  /* 0x00090000f89c783b */ /* 0x000e620000004200 */
[----:B------:R-:W2:Y:S02]  /*70f0*/  MUFU.EX2 R154, R24 ;  /* 0x00000018009a7308 */ /* 0x000ea40000000800 */
[----:B------:R-:W-:Y:S03]  /*7100*/  MOV R161, R191 ;  /* 0x000000bf00a17202 */ /* 0x000fe60000000f00 */
[----:B------:R-:W-:Y:S05]  /*7110*/  MOV R163, R190 ;  /* 0x000000be00a37202 */ /* 0x000fea0000000f00 */
[----:B------:R-:W-:Y:S10]  /*7120*/  MUFU.EX2 R191, R20 ;  /* 0x0000001400bf7308 */ /* 0x000ff40000000800 */
[----:B------:R3:W-:Y:S10]  /*7130*/  MUFU.EX2 R190, R21 ;  /* 0x0000001500be7308 */ /* 0x0007f40000000800 */
[----:B------:R-:W4:Y:S01]  /*7140*/  MUFU.EX2 R162, R25 ;  /* 0x0000001900a27308 */ /* 0x000f220000000800 */
[C---:B-1----:R-:W-:Y:S01]  /*7150*/  HMMA.16816.F32 R4, R16.reuse, R156, R4 ;  /* 0x0000009c1004723c */ /* 0x042fe20000001804 */
[----:B---3--:R-:W-:Y:S07]  /*7160*/  LDSM.16.MT88.4 R20, [R248+0x1100] ;  /* 0x00110000f814783b */ /* 0x008fee0000004200 */
        /* <DEDUP_REMOVED lines=45> */
[----:B--2---:R-:W-:Y:S01]  /*7440*/  MOV R157, R154 ;  /* 0x0000009a009d7202 */ /* 0x004fe20000000f00 */
[----:B------:R-:W-:Y:S01]  /*7450*/  HMMA.16816.F32 R12, R16, R158, R12 ;  /* 0x0000009e100c723c */ /* 0x000fe2000000180c */
[----:B------:R1:W2:Y:S03]  /*7460*/  MUFU.EX2 R154, R27 ;  /* 0x0000001b009a7308 */ /* 0x0002a60000000800 */
[----:B----4-:R-:W-:Y:S02]  /*7470*/  MOV R156, R162 ;  /* 0x000000a2009c7202 */ /* 0x010fe40000000f00 */
[----:B------:R-:W3:Y:S01]  /*7480*/  LDL.LU R162, [R1+0x4c] ;  /* 0x00004c0001a27983 */ /* 0x000ee20000300800 */
[----:B------:R-:W-:Y:S02]  /*7490*/  F2FP.PACK_AB R16, R190, R191 ;  /* 0x000000bfbe10723e */ /* 0x000fe400000000ff */
[----:B------:R-:W-:Y:S03]  /*74a0*/  F2FP.PACK_AB R18, R156, R157 ;  /* 0x0000009d9c12723e */ /* 0x000fe600000000ff */
[----:B------:R-:W-:Y:S01]  /*74b0*/  F2FP.PACK_AB R17, R177, R178 ;  /* 0x000000b2b111723e */ /* 0x000fe200000000ff */
[----:B------:R-:W4:Y:S01]  /*74c0*/  LDL.LU R29, [R1+0x50] ;  /* 0x00005000011d7983 */ /* 0x000f220000300800 */
[----:B------:R-:W-:Y:S05]  /*74d0*/  MOV R159, R160 ;  /* 0x000000a0009f7202 */ /* 0x000fea0000000f00 */
[----:B-1----:R-:W1:Y:S01]  /*74e0*/  LDSM.16.MT88.4 R24, [R249+0x1100] ;  /* 0x00110000f918783b */ /* 0x002e620000004200 */
[----:B--2---:R-:W-:Y:S07]  /*74f0*/  F2FP.PACK_AB R19, R154, R176 ;  /* 0x000000b09a13723e */ /* 0x004fee00000000ff */
[C---:B------:R-:W-:Y:S08]  /*7500*/  HMMA.16816.F32 R4, R16.reuse, R20, R4 ;  /* 0x000000141004723c */ /* 0x040ff00000001804 */
[C---:B------:R-:W-:Y:S01]  /*7510*/  HMMA.16816.F32 R8, R16.reuse, R22, R8 ;  /* 0x000000161008723c */ /* 0x040fe20000001808 */
[----:B------:R-:W2:Y:S07]  /*7520*/  LDSM.16.MT88.4 R20, [R252+0x1100] ;  /* 0x00110000fc14783b */ /* 0x000eae0000004200 */
[C---:B-1----:R-:W-:Y:S08]  /*7530*/  HMMA.16816.F32 R36, R16.reuse, R24, R36 ;  /* 0x000000181024723c */ /* 0x042ff00000001824 */
[C---:B------:R-:W-:Y:S01]  /*7540*/  HMMA.16816.F32 R40, R16.reuse, R26, R40 ;  /* 0x0000001a1028723c */ /* 0x040fe20000001828 */
[----:B------:R-:W1:Y:S07]  /*7550*/  LDSM.16.MT88.4 R24, [R251+0x1100] ;  /* 0x00110000fb18783b */ /* 0x000e6e0000004200 */
[C---:B--2---:R-:W-:Y:S08]  /*7560*/  HMMA.16816.F32 R44, R16.reuse, R20, R44 ;  /* 0x00000014102c723c */ /* 0x044ff0000000182c */
        /* <DEDUP_REMOVED lines=25> */
[----:B------:R-:W2:Y:S03]  /*7700*/  LDSM.16.MT88.4 R20, [R248+0x7100] ;  /* 0x00710000f814783b */ /* 0x000ea60000004200 */
[----:B---3--:R-:W-:Y:S04]  /*7710*/  FFMA.FTZ R2, R2, R162, R163 ;  /* 0x000000a202027223 */ /* 0x008fe800000100a3 */
[C---:B-1----:R-:W-:Y:S04]  /*7720*/  HMMA.16816.F32 R116, R16.reuse, R24, R116 ;  /* 0x000000181074723c */ /* 0x042fe80000001874 */
[----:B------:R-:W-:Y:S02]  /*7730*/  FADD.FTZ R2, R161, R2 ;  /* 0x00000002a1027221 */ /* 0x000fe40000010000 */
[----:B------:R-:W-:Y:S01]  /*7740*/  LDSM.16.MT88.4 R160, [R248+0x1900] ;  /* 0x00190000f8a0783b */ /* 0x000fe20000004200 */
[----:B----4-:R-:W-:Y:S01]  /*7750*/  FFMA.FTZ R0, R0, R29, R185 ;  /* 0x0000001d00007223 */ /* 0x010fe200000100b9 */
[----:B------:R-:W-:Y:S01]  /*7760*/  MOV R185, R156 ;  /* 0x0000009c00b97202 */ /* 0x000fe20000000f00 */
[C---:B------:R-:W-:Y:S03]  /*7770*/  HMMA.16816.F32 R120, R16.reuse, R26, R120 ;  /* 0x0000001a1078723c */ /* 0x040fe60000001878 */
[----:B------:R-:W1:Y:S01]  /*7780*/  LDSM.16.MT88.4 R24, [R249+0x7100] ;  /* 0x00710000f918783b */ /* 0x000e620000004200 */
[----:B------:R-:W-:Y:S02]  /*7790*/  FADD.FTZ R2, R159, R2 ;  /* 0x000000029f027221 */ /* 0x000fe40000010000 */
[----:B------:R-:W-:Y:S01]  /*77a0*/  FADD.FTZ R0, R187, R0 ;  /* 0x00000000bb007221 */ /* 0x000fe20000010000 */
[----:B------:R-:W-:Y:S01]  /*77b0*/  MOV R187, R157 ;  /* 0x0000009d00bb7202 */ /* 0x000fe20000000f00 */
[----:B------:R-:W-:Y:S01]  /*77c0*/  FADD.FTZ R2, R171, R2 ;  /* 0x00000002ab027221 */ /* 0x000fe20000010000 */
[C---:B--2---:R-:W-:Y:S01]  /*77d0*/  HMMA.16816.F32 R124, R16.reuse, R20, R124 ;  /* 0x00000014107c723c */ /* 0x044fe2000000187c */
[----:B------:R-:W-:Y:S02]  /*77e0*/  LDSM.16.MT88.4 R28, [R252+0x1900] ;  /* 0x00190000fc1c783b */ /* 0x000fe40000004200 */
[----:B------:R-:W-:Y:S01]  /*77f0*/  FADD.FTZ R0, R189, R0 ;  /* 0x00000000bd007221 */ /* 0x000fe20000010000 */
[----:B------:R-:W-:Y:S02]  /*7800*/  MOV R189, R165 ;  /* 0x000000a500bd7202 */ /* 0x000fe40000000f00 */
[----:B------:R-:W-:Y:S01]  /*7810*/  F2FP.PACK_AB R165, R34, R33 ;  /* 0x0000002122a5723e */ /* 0x000fe200000000ff */
[----:B------:R2:W5:Y:S01]  /*7820*/  LDL.LU R171, [R1+0xc8] ;  /* 0x0000c80001ab7983 */ /* 0x0005620000300800 */
[C---:B------:R-:W-:Y:S04]  /*7830*/  HMMA.16816.F32 R128, R16.reuse, R22, R128 ;  /* 0x000000161080723c */ /* 0x040fe80000001880 */
[----:B------:R-:W-:Y:S01]  /*7840*/  FADD.FTZ R0, R188, R0 ;  /* 0x00000000bc007221 */ /* 0x000fe20000010000 */
[----:B------:R-:W3:Y:S01]  /*7850*/  LDSM.16.MT88.4 R20, [R252+0x7100] ;  /* 0x00710000fc14783b */ /* 0x000ee20000004200 */
[----:B------:R-:W-:Y:S02]  /*7860*/  MOV R188, R164 ;  /* 0x000000a400bc7202 */ /* 0x000fe40000000f00 */
[----:B------:R-:W-:Y:S01]  /*7870*/  F2FP.PACK_AB R164, R183, R35 ;  /* 0x00000023b7a4723e */ /* 0x000fe200000000ff */
[----:B------:R-:W-:Y:S03]  /*7880*/  FADD.FTZ R0, R182, R0 ;  /* 0x00000000b6007221 */ /* 0x000fe60000010000 */
[----:B------:R-:W-:Y:S02]  /*7890*/  FADD.FTZ R2, R188, R2 ;  /* 0x00000002bc027221 */ /* 0x000fe40000010000 */
[----:B------:R-:W-:Y:S02]  /*78a0*/  FADD.FTZ R0, R181, R0 ;  /* 0x00000000b5007221 */ /* 0x000fe40000010000 */
[----:B------:R-:W-:Y:S02]  /*78b0*/  FADD.FTZ R2, R189, R2 ;  /* 0x00000002bd027221 */ /* 0x000fe40000010000 */
[----:B------:R-:W-:Y:S04]  /*78c0*/  FADD.FTZ R0, R180, R0 ;  /* 0x00000000b4007221 */ /* 0x000fe80000010000 */
[----:B------:R-:W-:Y:S01]  /*78d0*/  FADD.FTZ R0, R179, R0 ;  /* 0x00000000b3007221 */ /* 0x000fe20000010000 */
[C---:B-1----:R-:W-:Y:S03]  /*78e0*/  HMMA.16816.F32 R132, R16.reuse, R24, R132 ;  /* 0x000000181084723c */ /* 0x042fe60000001884 */
[----:B------:R-:W-:Y:S04]  /*78f0*/  FADD.FTZ R0, R178, R0 ;  /* 0x00000000b2007221 */ /* 0x000fe80000010000 */
[----:B------:R-:W-:Y:S01]  /*7900*/  FADD.FTZ R0, R177, R0 ;  /* 0x00000000b1007221 */ /* 0x000fe20000010000 */
[C---:B------:R-:W-:Y:S01]  /*7910*/  HMMA.16816.F32 R136, R16.reuse, R26, R136 ;  /* 0x0000001a1088723c */ /* 0x040fe20000001888 */
[----:B------:R-:W1:Y:S03]  /*7920*/  LDSM.16.MT88.4 R24, [R251+0x7100] ;  /* 0x00710000fb18783b */ /* 0x000e660000004200 */
[----:B------:R-:W-:Y:S04]  /*7930*/  FADD.FTZ R0, R176, R0 ;  /* 0x00000000b0007221 */ /* 0x000fe80000010000 */
[C---:B---3--:R-:W-:Y:S08]  /*7940*/  HMMA.16816.F32 R140, R16.reuse, R20, R140 ;  /* 0x00000014108c723c */ /* 0x048ff0000000188c */
[C---:B------:R-:W-:Y:S01]  /*7950*/  HMMA.16816.F32 R144, R16.reuse, R22, R144 ;  /* 0x000000161090723c */ /* 0x040fe20000001890 */
[----:B------:R-:W3:Y:S07]  /*7960*/  LDSM.16.MT88.4 R20, [R249+0x1900] ;  /* 0x00190000f914783b */ /* 0x000eee0000004200 */
[C---:B-1----:R-:W-:Y:S07]  /*7970*/  HMMA.16816.F32 R148, R16.reuse, R24, R148 ;  /* 0x000000181094723c */ /* 0x042fee0000001894 */
[----:B------:R-:W-:Y:S01]  /*7980*/  MOV R25, R167 ;  /* 0x000000a700197202 */ /* 0x000fe20000000f00 */
[----:B------:R-:W-:Y:S01]  /*7990*/  HMMA.16816.F32 R12, R16, R26, R12 ;  /* 0x0000001a100c723c */ /* 0x000fe2000000180c */
[----:B------:R-:W-:Y:S03]  /*79a0*/  LDSM.16.MT88.4 R16, [R249+0x3900] ;  /* 0x00390000f910783b */ /* 0x000fe60000004200 */
[----:B------:R-:W-:Y:S02]  /*79b0*/  F2FP.PACK_AB R167, R153, R32 ;  /* 0x0000002099a7723e */ /* 0x000fe400000000ff */
[----:B------:R-:W-:Y:S02]  /*79c0*/  MOV R24, R166 ;  /* 0x000000a600187202 */ /* 0x000fe40000000f00 */
[----:B------:R-:W-:Y:S04]  /*79d0*/  F2FP.PACK_AB R166, R186, R184 ;  /* 0x000000b8baa6723e */ /* 0x000fe800000000ff */
[----:B------:R-:W-:Y:S03]  /*79e0*/  FADD.FTZ R2, R24, R2 ;  /* 0x0000000218027221 */ /* 0x000fe60000010000 */
[C---:B------:R-:W-:Y:S01]  /*79f0*/  HMMA.16816.F32 R156, R164.reuse, R160, R4 ;  /* 0x000000a0a49c723c */ /* 0x040fe20000001804 */
[----:B------:R-:W1:Y:S04]  /*7a00*/  LDSM.16.MT88.4 R4, [R251+0x1900] ;  /* 0x00190000fb04783b */ /* 0x000e680000004200 */
[----:B------:R-:W-:Y:S03]  /*7a10*/  FADD.FTZ R2, R25, R2 ;  /* 0x0000000219027221 */ /* 0x000fe60000010000 */
[C---:B------:R-:W-:Y:S01]  /*7a20*/  HMMA.16816.F32 R160, R164.reuse, R162, R8 ;  /* 0x000000a2a4a0723c */ /* 0x040fe20000001808 */
[----:B------:R-:W4:Y:S03]  /*7a30*/  LDSM.16.MT88.4 R8, [R248+0x3900] ;  /* 0x00390000f808783b */ /* 0x000f260000004200 */
[----:B------:R-:W-:Y:S04]  /*7a40*/  FADD.FTZ R2, R191, R2 ;  /* 0x00000002bf027221 */ /* 0x000fe80000010000 */
[C---:B---3--:R-:W-:Y:S04]  /*7a50*/  HMMA.16816.F32 R36, R164.reuse, R20, R36 ;  /* 0x00000014a424723c */ /* 0x048fe80000001824 */
[----:B------:R-:W-:Y:S04]  /*7a60*/  FADD.FTZ R2, R190, R2 ;  /* 0x00000002be027221 */ /* 0x000fe80000010000 */
[C---:B------:R-:W-:Y:S01]  /*7a70*/  HMMA.16816.F32 R40, R164.reuse, R22, R40 ;  /* 0x00000016a428723c */ /* 0x040fe20000001828 */
[----:B------:R-:W3:Y:S03]  /*7a80*/  LDSM.16.MT88.4 R20, [R252+0x3900] ;  /* 0x00390000fc14783b */ /* 0x000ee60000004200 */
[----:B------:R-:W-:Y:S04]  /*7a90*/  FADD.FTZ R2, R187, R2 ;  /* 0x00000002bb027221 */ /* 0x000fe80000010000 */
[C---:B------:R-:W-:Y:S04]  /*7aa0*/  HMMA.16816.F32 R44, R164.reuse, R28, R44 ;  /* 0x0000001ca42c723c */ /* 0x040fe8000000182c */
[----:B------:R-:W-:Y:S04]  /*7ab0*/  FADD.FTZ R2, R185, R2 ;  /* 0x00000002b9027221 */ /* 0x000fe80000010000 */
[C---:B------:R-:W-:Y:S08]  /*7ac0*/  HMMA.16816.F32 R48, R164.reuse, R30, R48 ;  /* 0x0000001ea430723c */ /* 0x040ff00000001830 */
[C---:B-1----:R-:W-:Y:S08]  /*7ad0*/  HMMA.16816.F32 R52, R164.reuse, R4, R52 ;  /* 0x00000004a434723c */ /* 0x042ff00000001834 */
[C---:B------:R-:W-:Y:S01]  /*7ae0*/  HMMA.16816.F32 R56, R164.reuse, R6, R56 ;  /* 0x00000006a438723c */ /* 0x040fe20000001838 */
[----:B------:R-:W1:Y:S07]  /*7af0*/  LDSM.16.MT88.4 R4, [R251+0x3900] ;  /* 0x00390000fb04783b */ /* 0x000e6e0000004200 */
[C---:B----4-:R-:W-:Y:S08]  /*7b00*/  HMMA.16816.F32 R60, R164.reuse, R8, R60 ;  /* 0x00000008a43c723c */ /* 0x050ff0000000183c */
[C---:B------:R-:W-:Y:S01]  /*7b10*/  HMMA.16816.F32 R64, R164.reuse, R10, R64 ;  /* 0x0000000aa440723c */ /* 0x040fe20000001840 */
[----:B------:R-:W4:Y:S07]  /*7b20*/  LDSM.16.MT88.4 R8, [R248+0x5900] ;  /* 0x00590000f808783b */ /* 0x000f2e0000004200 */
[C---:B------:R-:W-:Y:S08]  /*7b30*/  HMMA.16816.F32 R68, R164.reuse, R16, R68 ;  /* 0x00000010a444723c */ /* 0x040ff00000001844 */
[C---:B------:R-:W-:Y:S01]  /*7b40*/  HMMA.16816.F32 R72, R164.reuse, R18, R72 ;  /* 0x00000012a448723c */ /* 0x040fe20000001848 */
[----:B------:R-:W2:Y:S07]  /*7b50*/  LDSM.16.MT88.4 R16, [R249+0x5900] ;  /* 0x00590000f910783b */ /* 0x000eae0000004200 */
[C---:B---3--:R-:W-:Y:S08]  /*7b60*/  HMMA.16816.F32 R76, R164.reuse, R20, R76 ;  /* 0x00000014a44c723c */ /* 0x048ff0000000184c */
[C---:B------:R-:W-:Y:S01]  /*7b70*/  HMMA.16816.F32 R80, R164.reuse, R22, R80 ;  /* 0x00000016a450723c */ /* 0x040fe20000001850 */
[----:B------:R-:W3:Y:S07]  /*7b80*/  LDSM.16.MT88.4 R20, [R252+0x5900] ;  /* 0x00590000fc14783b */ /* 0x000eee0000004200 */
[C---:B-1----:R-:W-:Y:S08]  /*7b90*/  HMMA.16816.F32 R84, R164.reuse, R4, R84 ;  /* 0x00000004a454723c */ /* 0x042ff00000001854 */
[C---:B------:R-:W-:Y:S01]  /*7ba0*/  HMMA.16816.F32 R88, R164.reuse, R6, R88 ;  /* 0x00000006a458723c */ /* 0x040fe20000001858 */
[----:B------:R-:W1:Y:S07]  /*7bb0*/  LDSM.16.MT88.4 R4, [R251+0x5900] ;  /* 0x00590000fb04783b */ /* 0x000e6e0000004200 */
[C---:B----4-:R-:W-:Y:S08]  /*7bc0*/  HMMA.16816.F32 R92, R164.reuse, R8, R92 ;  /* 0x00000008a45c723c */ /* 0x050ff0000000185c */
[C---:B------:R-:W-:Y:S01]  /*7bd0*/  HMMA.16816.F32 R96, R164.reuse, R10, R96 ;  /* 0x0000000aa460723c */ /* 0x040fe20000001860 */
[----:B------:R-:W4:Y:S07]  /*7be0*/  LDSM.16.MT88.4 R8, [R248+0x7900] ;  /* 0x00790000f808783b */ /* 0x000f2e0000004200 */
[C---:B--2---:R-:W-:Y:S08]  /*7bf0*/  HMMA.16816.F32 R100, R164.reuse, R16, R100 ;  /* 0x00000010a464723c */ /* 0x044ff00000001864 */
        /* <DEDUP_REMOVED lines=9> */
[C---:B------:R-:W-:Y:S08]  /*7c90*/  HMMA.16816.F32 R128, R164.reuse, R10, R128 ;  /* 0x0000000aa480723c */ /* 0x040ff00000001880 */
[C---:B--2---:R-:W-:Y:S08]  /*7ca0*/  HMMA.16816.F32 R132, R164.reuse, R16, R132 ;  /* 0x00000010a484723c */ /* 0x044ff00000001884 */
[C---:B------:R-:W-:Y:S08]  /*7cb0*/  HMMA.16816.F32 R136, R164.reuse, R18, R136 ;  /* 0x00000012a488723c */ /* 0x040ff00000001888 */
[C---:B---3--:R-:W-:Y:S08]  /*7cc0*/  HMMA.16816.F32 R140, R164.reuse, R20, R140 ;  /* 0x00000014a48c723c */ /* 0x048ff0000000188c */
[C---:B------:R-:W-:Y:S08]  /*7cd0*/  HMMA.16816.F32 R144, R164.reuse, R22, R144 ;  /* 0x00000016a490723c */ /* 0x040ff00000001890 */
[C---:B-1----:R-:W-:Y:S07]  /*7ce0*/  HMMA.16816.F32 R148, R164.reuse, R4, R148 ;  /* 0x00000004a494723c */ /* 0x042fee0000001894 */
[----:B------:R-:W-:Y:S01]  /*7cf0*/  FADD.FTZ R4, R154, R0 ;  /* 0x000000009a047221 */ /* 0x000fe20000010000 */
[----:B------:R-:W-:Y:S01]  /*7d00*/  MOV R154, R3 ;  /* 0x00000003009a7202 */ /* 0x000fe20000000f00 */
[----:B------:R-:W-:Y:S01]  /*7d10*/  FADD.FTZ R0, R35, R2 ;  /* 0x0000000223007221 */ /* 0x000fe20000010000 */
[----:B------:R-:W-:Y:S03]  /*7d20*/  HMMA.16816.F32 R164, R164, R6, R12 ;  /* 0x00000006a4a4723c */ /* 0x000fe6000000180c */
[----:B------:R-:W-:Y:S02]  /*7d30*/  FADD.FTZ R0, R183, R0 ;  /* 0x00000000b7007221 */ /* 0x000fe40000010000 */
[----:B------:R-:W-:Y:S02]  /*7d40*/  FADD.FTZ R4, R33, R4 ;  /* 0x0000000421047221 */ /* 0x000fe40000010000 */
[----:B------:R-:W-:Y:S02]  /*7d50*/  FADD.FTZ R2, R184, R0 ;  /* 0x00000000b8027221 */ /* 0x000fe40000010000 */
[----:B------:R-:W-:Y:S03]  /*7d60*/  FADD.FTZ R4, R34, R4 ;  /* 0x0000000422047221 */ /* 0x000fe60000010000 */
[----:B------:R-:W-:Y:S02]  /*7d70*/  FADD.FTZ R2, R186, R2 ;  /* 0x00000002ba027221 */ /* 0x000fe40000010000 */
[----:B------:R-:W-:Y:S03]  /*7d80*/  FADD.FTZ R0, R32, R4 ;  /* 0x0000000420007221 */ /* 0x000fe60000010000 */
[----:B------:R1:W-:Y:S01]  /*7d90*/  STL [R1+0x4c], R2 ;  /* 0x00004c0201007387 */ /* 0x0003e20000100800 */
[----:B------:R-:W-:Y:S01]  /*7da0*/  FADD.FTZ R0, R153, R0 ;  /* 0x0000000099007221 */ /* 0x000fe20000010000 */
[----:B------:R-:W-:Y:S04]  /*7db0*/  MOV R153, R152 ;  /* 0x0000009800997202 */ /* 0x000fe80000000f00 */
[----:B------:R1:W-:Y:S01]  /*7dc0*/  STL [R1+0x50], R0 ;  /* 0x0000500001007387 */ /* 0x0003e20000100800 */
[----:B------:R-:W-:-:S05]  /*7dd0*/  @P0 BRA `(.L_x_3) ;  /* 0xffffca7000000947 */ /* 0x000fca000383ffff */
.L_x_2:
[----:B-1----:R-:W2:Y:S04]  /*7de0*/  LDL.LU R0, [R1+0x4c] ;  /* 0x00004c0001007983 */ /* 0x002ea80000300800 */
[----:B------:R-:W1:Y:S01]  /*7df0*/  S2R R8, SR_TID.X ;  /* 0x0000000000087919 */ /* 0x000e620000002100 */
[----:B------:R-:W-:Y:S01]  /*7e00*/  MOV R182, c[0x0][0x4e8] ;  /* 0x00013a0000b67a02 */ /* 0x000fe20000000f00 */
[----:B------:R-:W3:Y:S01]  /*7e10*/  S2UR UR7, SR_CTAID.Y ;  /* 0x00000000000779c3 */ /* 0x000ee20000002600 */
[----:B------:R-:W-:Y:S01]  /*7e20*/  ULDC.64 UR4, c[0x0][0x490] ;  /* 0x0001240000047ab9 */ /* 0x000fe20000000a00 */
[----:B------:R-:W4:Y:S04]  /*7e30*/  LDL.LU R2, [R1+0x50] ;  /* 0x0000500001027983 */ /* 0x000f280000300800 */
[----:B------:R-:W4:Y:S01]  /*7e40*/  LDL.LU R9, [R1+0xbc] ;  /* 0x0000bc0001097983 */ /* 0x000f220000300800 */
[----:B------:R-:W-:-:S03]  /*7e50*/  ISETP.NE.AND P0, PT, R182, 0x1, PT ;  /* 0x00000001b600780c */ /* 0x000fc60003f05270 */
[----:B------:R-:W4:Y:S01]  /*7e60*/  LDL.LU R183, [R1+0xc0] ;  /* 0x0000c00001b77983 */ /* 0x000f220000300800 */
[----:B-1----:R-:W-:-:S04]  /*7e70*/  SHF.R.S32.HI R5, RZ, 0x1f, R8 ;  /* 0x0000001fff057819 */ /* 0x002fc80000011408 */
[CC--:B------:R-:W-:Y:S02]  /*7e80*/  LEA.HI R181, R5.reuse, R8.reuse, RZ, 0x5 ;  /* 0x0000000805b57211 */ /* 0x0c0fe400078f28ff */
[-C--:B------:R-:W-:Y:S02]  /*7e90*/  LEA.HI R5, R5, R8.reuse, RZ, 0x2 ;  /* 0x0000000805057211 */ /* 0x080fe400078f10ff */
[----:B------:R-:W-:Y:S01]  /*7ea0*/  LOP3.LUT R4, R181, 0xffffffe0, RZ, 0xc0, !PT ;  /* 0xffffffe0b5047812 */ /* 0x000fe200078ec0ff */
[----:B---3--:R-:W-:Y:S01]  /*7eb0*/  USHF.R.S32.HI UR6, URZ, 0x1f, UR7 ;  /* 0x0000001f3f067899 */ /* 0x008fe20008011407 */
[----:B------:R-:W-:Y:S01]  /*7ec0*/  LOP3.LUT R14, R5, 0xfffffffc, RZ, 0xc0, !PT ;  /* 0xfffffffc050e7812 */ /* 0x000fe200078ec0ff */
[----:B------:R-:W-:Y:S06]  /*7ed0*/  BAR.SYNC.DEFER_BLOCKING 0x1, 0x100 ;  /* 0x0044000000007b1d */ /* 0x000fec0000010000 */
[----:B--2---:R-:W1:Y:S04]  /*7ee0*/  SHFL.BFLY PT, R11, R0, 0x2, 0x1f ;  /* 0x0c401f00000b7f89 */ /* 0x004e6800000e0000 */
[----:B----4-:R-:W2:Y:S01]  /*7ef0*/  SHFL.BFLY PT, R6, R2, 0x2, 0x1f ;  /* 0x0c401f0002067f89 */ /* 0x010ea200000e0000 */
[----:B------:R-:W-:Y:S01]  /*7f00*/  MOV R153, R9 ;  /* 0x0000000900997202 */ /* 0x000fe20000000f00 */
[----:B------:R-:W-:Y:S01]  /*7f10*/  UIMAD UR10, UR6, UR4, URZ ;  /* 0x00000004060a72a4 */ /* 0x000fe2000f8e023f */
[----:B------:R-:W-:Y:S01]  /*7f20*/  IADD3 R14, -R14, R8, RZ ;  /* 0x000000080e0e7210 */ /* 0x000fe20007ffe1ff */
[----:B-1----:R-:W-:-:S05]  /*7f30*/  FADD.FTZ R11, R11, R0 ;  /* 0x000000000b0b7221 */ /* 0x002fca0000010000 */
[----:B------:R-:W1:Y:S01]  /*7f40*/  SHFL.BFLY PT, R0, R11, 0x1, 0x1f ;  /* 0x0c201f000b007f89 */ /* 0x000e6200000e0000 */
[----:B--2---:R-:W-:-:S05]  /*7f50*/  FADD.FTZ R6, R6, R2 ;  /* 0x0000000206067221 */ /* 0x004fca0000010000 */
[----:B------:R-:W2:Y:S01]  /*7f60*/  SHFL.BFLY PT, R2, R6, 0x1, 0x1f ;  /* 0x0c201f0006027f89 */ /* 0x000ea200000e0000 */
[----:B-1----:R-:W-:Y:S01]  /*7f70*/  FADD.FTZ R11, R11, R0 ;  /* 0x000000000b0b7221 */ /* 0x002fe20000010000 */
[----:B------:R-:W-:-:S04]  /*7f80*/  MOV R0, RZ ;  /* 0x000000ff00007202 */ /* 0x000fc80000000f00 */
[----:B------:R-:W-:Y:S01]  /*7f90*/  FSETP.NE.FTZ.AND P2, PT, R11, RZ, PT ;  /* 0x000000ff0b00720b */ /* 0x000fe20003f55000 */
[----:B--2---:R-:W-:Y:S02]  /*7fa0*/  FADD.FTZ R6, R6, R2 ;  /* 0x0000000206067221 */ /* 0x004fe40000010000 */
[----:B------:R-:W-:-:S03]  /*7fb0*/  @P0 IMAD.HI.U32 R2, R9, c[0x0][0x4ec], RZ ;  /* 0x00013b0009020a27 */ /* 0x000fc600078e00ff */
[----:B------:R-:W-:Y:S02]  /*7fc0*/  FSETP.NE.FTZ.AND P1, PT, R6, RZ, PT ;  /* 0x000000ff0600720b */ /* 0x000fe40003f35000 */
[----:B------:R-:W-:Y:S02]  /*7fd0*/  @P0 SHF.R.U32.HI R153, RZ, c[0x0][0x4f0], R2 ;  /* 0x00013c00ff990a19 */ /* 0x000fe40000011602 */
[----:B------:R-:W-:-:S03]  /*7fe0*/  IADD3 R2, -R4, R8, RZ ;  /* 0x0000000804027210 */ /* 0x000fc60007ffe1ff */
[----:B------:R-:W-:Y:S01]  /*7ff0*/  @P2 MUFU.RCP R0, R11 ;  /* 0x0000000b00002308 */ /* 0x000fe20000001000 */
[----:B------:R-:W-:Y:S02]  /*8000*/  MOV R4, RZ ;  /* 0x000000ff00047202 */ /* 0x000fe40000000f00 */
[----:B------:R-:W-:Y:S01]  /*8010*/  LOP3.LUT P4, RZ, R2, 0x3, RZ, 0xc0, !PT ;  /* 0x0000000302ff7812 */ /* 0x000fe2000788c0ff */
[----:B------:R-:W-:Y:S01]  /*8020*/  UIMAD.WIDE.U32 UR12, UR7, UR4, URZ ;  /* 0x00000004070c72a5 */ /* 0x000fe2000f8e003f */
[----:B------:R-:W-:-:S03]  /*8030*/  IADD3 R7, -R153, RZ, RZ ;  /* 0x000000ff99077210 */ /* 0x000fc60007ffe1ff */
[----:B------:R-:W1:Y:S01]  /*8040*/  @P1 MUFU.RCP R4, R6 ;  /* 0x0000000600041308 */ /* 0x000e620000001000 */
[----:B------:R-:W-:Y:S01]  /*8050*/  SHF.R.S32.HI R2, RZ, 0x2, R5 ;  /* 0x00000002ff027819 */ /* 0x000fe20000011405 */
[----:B------:R-:W-:Y:S01]  /*8060*/  UIMAD UR10, UR7, UR5, UR10 ;  /* 0x00000005070a72a4 */ /* 0x000fe2000f8e020a */
[----:B------:R-:W-:Y:S02]  /*8070*/  IMAD R154, R7, c[0x0][0x4e8], R9 ;  /* 0x00013a00079a7a24 */ /* 0x000fe400078e0209 */
[----:B------:R-:W-:Y:S01]  /*8080*/  ULDC.64 UR4, c[0x0][0x3e8] ;  /* 0x0000fa0000047ab9 */ /* 0x000fe20000000a00 */
[C---:B-1----:R-:W-:Y:S02]  /*8090*/  FMUL.FTZ R23, R4.reuse, R43 ;  /* 0x0000002b04177220 */ /* 0x042fe40000410000 */
[C---:B------:R-:W-:Y:S02]  /*80a0*/  FMUL.FTZ R83, R4.reuse, R83 ;  /* 0x0000005304537220 */ /* 0x040fe40000410000 */
[----:B------:R-:W-:-:S05]  /*80b0*/  FMUL.FTZ R43, R4, R82 ;  /* 0x00000052042b7220 */ /* 0x000fca0000410000 */
[----:B------:R-:W-:Y:S02]  /*80c0*/  F2FP.PACK_AB R43, R83, R43 ;  /* 0x0000002b532b723e */ /* 0x000fe400000000ff */
[----:B------:R-:W2:Y:S01]  /*80d0*/  LDL.LU R83, [R1+0xb4] ;  /* 0x0000b40001537983 */ /* 0x000ea20000300800 */
[C---:B------:R-:W-:Y:S02]  /*80e0*/  FMUL.FTZ R13, R0.reuse, R156 ;  /* 0x0000009c000d7220 */ /* 0x040fe40000410000 */
[C---:B------:R-:W-:Y:S02]  /*80f0*/  FMUL.FTZ R180, R0.reuse, R157 ;  /* 0x0000009d00b47220 */ /* 0x040fe40000410000 */
[C---:B------:R-:W-:Y:S02]  /*8100*/  FMUL.FTZ R156, R0.reuse, R52 ;  /* 0x00000034009c7220 */ /* 0x040fe40000410000 */
[C---:B------:R-:W-:Y:S02]  /*8110*/  FMUL.FTZ R179, R0.reuse, R161 ;  /* 0x000000a100b37220 */ /* 0x040fe40000410000 */
[----:B------:R-:W-:-:S02]  /*8120*/  FMUL.FTZ R17, R0, R160 ;  /* 0x000000a000117220 */ /* 0x000fc40000410000 */
[C---:B------:R-:W-:Y:S02]  /*8130*/  FMUL.FTZ R157, R0.reuse, R48 ;  /* 0x00000030009d7220 */ /* 0x040fe40000410000 */
        /* <DEDUP_REMOVED lines=16> */
[----:B-----5:R-:W-:-:S02]  /*8240*/  FMUL.FTZ R171, R0, R65 ;  /* 0x0000004100ab7220 */ /* 0x020fc40000410000 */
        /* <DEDUP_REMOVED lines=40> */
[----:B------:R-:W-:Y:S01]  /*84d0*/  FMUL.FTZ R164, R0, R164 ;  /* 0x000000a400a47220 */ /* 0x000fe20000410000 */
[----:B------:R-:W-:Y:S01]  /*84e0*/  SHF.R.S32.HI R0, RZ, 0x1f, R5 ;  /* 0x0000001fff007819 */ /* 0x000fe20000011405 */
[C---:B------:R-:W-:Y:S01]  /*84f0*/  FMUL.FTZ R15, R4.reuse, R79 ;  /* 0x0000004f040f7220 */ /* 0x040fe20000410000 */
[----:B------:R-:W1:Y:S01]  /*8500*/  @P1 MUFU.LG2 R6, R6 ;  /* 0x0000000600061308 */ /* 0x000e620000000c00 */
[----:B------:R-:W-:Y:S01]  /*8510*/  FMUL.FTZ R45, R4, R78 ;  /* 0x0000004e042d7220 */ /* 0x000fe20000410000 */
[----:B------:R-:W-:-:S04]  /*8520*/  LEA.HI R0, R0, R2, RZ, 0x3 ;  /* 0x0000000200007211 */ /* 0x000fc800078f18ff */
[----:B------:R-:W-:Y:S02]  /*8530*/  F2FP.PACK_AB R45, R15, R45 ;  /* 0x0000002d0f2d723e */ /* 0x000fe400000000ff */
[----:B------:R-:W-:Y:S01]  /*8540*/  LOP3.LUT R0, R0, 0xfffffff8, RZ, 0xc0, !PT ;  /* 0xfffffff800007812 */ /* 0x000fe200078ec0ff */
[----:B------:R-:W3:Y:S01]  /*8550*/  S2R R15, SR_CTAID.Z ;  /* 0x00000000000f7919 */ /* 0x000ee20000002700 */
[----:B------:R-:W-:Y:S02]  /*8560*/  UIMAD.WIDE.U32 UR14, UR7, UR4, URZ ;  /* 0x00000004070e72a5 */ /* 0x000fe4000f8e003f */
[----:B------:R-:W-:Y:S02]  /*8570*/  IADD3 R10, R2, -R0, RZ ;  /* 0x80000000020a7210 */ /* 0x000fe40007ffe0ff */
[----:B------:R-:W-:Y:S02]  /*8580*/  @P2 MOV R2, 0x3f317218 ;  /* 0x3f31721800022802 */ /* 0x000fe40000000f00 */
[----:B------:R-:W-:-:S02]  /*8590*/  @P1 MOV R0, 0x3f317218 ;  /* 0x3f31721800001802 */ /* 0x000fc40000000f00 */
[----:B------:R-:W-:Y:S01]  /*85a0*/  MOV R9, UR15 ;  /* 0x0000000f00097c02 */ /* 0x000fe20008000f00 */
[----:B------:R-:W-:Y:S01]  /*85b0*/  @P2 FMUL.FTZ R9, R2, c[0x0][0x2d0] ;  /* 0x0000b40002092a20 */ /* 0x000fe20000410000 */
[----:B------:R-:W4:Y:S01]  /*85c0*/  @P2 MUFU.LG2 R11, R11 ;  /* 0x0000000b000b2308 */ /* 0x000f220000000c00 */
[----:B-1----:R-:W-:Y:S02]  /*85d0*/  @P1 FMUL.FTZ R2, R6, 0.69314718246459960938 ;  /* 0x3f31721806021820 */ /* 0x002fe40000410000 */
[----:B------:R-:W-:Y:S01]  /*85e0*/  @P1 FMUL.FTZ R0, R0, c[0x0][0x2d0] ;  /* 0x0000b40000001a20 */ /* 0x000fe20000410000 */
[----:B------:R-:W-:Y:S01]  /*85f0*/  UIMAD UR6, UR6, UR4, URZ ;  /* 0x00000004060672a4 */ /* 0x000fe2000f8e023f */
[----:B------:R-:W-:Y:S01]  /*8600*/  MOV R79, 0xff800000 ;  /* 0xff800000004f7802 */ /* 0x000fe20000000f00 */
[----:B------:R-:W-:Y:S02]  /*8610*/  FMUL.FTZ R21, R4, R39 ;  /* 0x0000002704157220 */ /* 0x000fe40000410000 */
[----:B------:R-:W-:Y:S01]  /*8620*/  @P1 FFMA.FTZ R79, R0, R3, R2 ;  /* 0x00000003004f1223 */ /* 0x000fe20000010002 */
[----:B------:R-:W-:Y:S01]  /*8630*/  SHF.R.S32.HI R0, RZ, 0x5, R181 ;  /* 0x00000005ff007819 */ /* 0x000fe200000114b5 */
[----:B------:R-:W-:-:S02]  /*8640*/  FMUL.FTZ R25, R4, R47 ;  /* 0x0000002f04197220 */ /* 0x000fc40000410000 */
[C---:B------:R-:W-:Y:S02]  /*8650*/  FMUL.FTZ R36, R4.reuse, R51 ;  /* 0x0000003304247220 */ /* 0x040fe40000410000 */
[C---:B------:R-:W-:Y:S02]  /*8660*/  FMUL.FTZ R34, R4.reuse, R55 ;  /* 0x0000003704227220 */ /* 0x040fe40000410000 */
[C---:B------:R-:W-:Y:S02]  /*8670*/  FMUL.FTZ R32, R4.reuse, R63 ;  /* 0x0000003f04207220 */ /* 0x040fe40000410000 */
[C---:B------:R-:W-:Y:S02]  /*8680*/  FMUL.FTZ R30, R4.reuse, R67 ;  /* 0x00000043041e7220 */ /* 0x040fe40000410000 */
[C---:B------:R-:W-:Y:S02]  /*8690*/  FMUL.FTZ R28, R4.reuse, R71 ;  /* 0x00000047041c7220 */ /* 0x040fe40000410000 */
[C---:B------:R-:W-:Y:S01]  /*86a0*/  FMUL.FTZ R16, R4.reuse, R75 ;  /* 0x0000004b04107220 */ /* 0x040fe20000410000 */
[----:B------:R-:W-:Y:S01]  /*86b0*/  UIMAD UR5, UR7, UR5, UR6 ;  /* 0x00000005070572a4 */ /* 0x000fe2000f8e0206 */
        /* <DEDUP_REMOVED lines=50> */
[----:B------:R-:W-:Y:S01]  /*89e0*/  FMUL.FTZ R166, R4, R166 ;  /* 0x000000a604a67220 */ /* 0x000fe20000410000 */
[----:B------:R-:W-:Y:S02]  /*89f0*/  MOV R4, UR12 ;  /* 0x0000000c00047c02 */ /* 0x000fe40008000f00 */
[----:B------:R-:W-:Y:S02]  /*8a00*/  MOV R8, UR14 ;  /* 0x0000000e00087c02 */ /* 0x000fe40008000f00 */
[----:B------:R-:W-:Y:S01]  /*8a10*/  SHF.R.S32.HI R3, RZ, 0x1f, R0 ;  /* 0x0000001fff037819 */ /* 0x000fe20000011400 */
[----:B------:R-:W-:Y:S01]  /*8a20*/  UIADD3 UR5, UR15, UR5, URZ ;  /* 0x000000050f057290 */ /* 0x000fe2000fffe03f */
[----:B------:R-:W-:Y:S01]  /*8a30*/  MOV R6, R4 ;  /* 0x0000000400067202 */ /* 0x000fe20000000f00 */
[----:B------:R-:W1:Y:S01]  /*8a40*/  S2R R82, SR_CTAID.X ;  /* 0x0000000000527919 */ /* 0x000e620000002500 */
[----:B------:R-:W-:-:S02]  /*8a50*/  MOV R4, R8 ;  /* 0x0000000800047202 */ /* 0x000fc40000000f00 */
[----:B------:R-:W-:Y:S02]  /*8a60*/  LEA.HI R3, R3, R0, RZ, 0x3 ;  /* 0x0000000003037211 */ /* 0x000fe400078f18ff */
[----:B---3--:R-:W-:Y:S02]  /*8a70*/  SHF.R.S32.HI R8, RZ, 0x1f, R15 ;  /* 0x0000001fff087819 */ /* 0x008fe4000001140f */
[----:B------:R-:W-:Y:S01]  /*8a80*/  LEA.HI R2, R14, R14, RZ, 0x1 ;  /* 0x0000000e0e027211 */ /* 0x000fe200078f08ff */
[----:B----4-:R-:W-:Y:S01]  /*8a90*/  @P2 FMUL.FTZ R11, R11, 0.69314718246459960938 ;  /* 0x3f3172180b0b2820 */ /* 0x010fe20000410000 */
[----:B------:R-:W-:Y:S02]  /*8aa0*/  MOV R5, UR13 ;  /* 0x0000000d00057c02 */ /* 0x000fe40008000f00 */
[----:B------:R-:W-:Y:S02]  /*8ab0*/  MOV R5, UR5 ;  /* 0x0000000500057c02 */ /* 0x000fe40008000f00 */
[----:B------:R-:W-:Y:S01]  /*8ac0*/  F2FP.PACK_AB R44, R81, R44 ;  /* 0x0000002c512c723e */ /* 0x000fe200000000ff */
[----:B------:R-:W-:Y:S01]  /*8ad0*/  IMAD R81, R8, c[0x0][0x3f0], RZ ;  /* 0x0000fc0008517a24 */ /* 0x000fe200078e02ff */
[----:B------:R-:W-:-:S02]  /*8ae0*/  LOP3.LUT R3, R3, 0xffffff8, RZ, 0xc0, !PT ;  /* 0x0ffffff803037812 */ /* 0x000fc400078ec0ff */
[----:B------:R-:W-:Y:S01]  /*8af0*/  LOP3.LUT R2, R2, 0x1ffffffe, RZ, 0xc0, !PT ;  /* 0x1ffffffe02027812 */ /* 0x000fe200078ec0ff */
[----:B------:R-:W-:Y:S01]  /*8b00*/  UIADD3 UR10, UR13, UR10, URZ ;  /* 0x0000000a0d0a7290 */ /* 0x000fe2000fffe03f */
[----:B------:R-:W-:Y:S01]  /*8b10*/  MOV R80, 0xff800000 ;  /* 0xff80000000507802 */ /* 0x000fe20000000f00 */
[----:B------:R-:W-:Y:S01]  /*8b20*/  @P2 FFMA.FTZ R80, R9, R152, R11 ;  /* 0x0000009809502223 */ /* 0x000fe2000001000b */
[----:B------:R-:W-:Y:S02]  /*8b30*/  F2FP.PACK_AB R47, R16, R47 ;  /* 0x0000002f102f723e */ /* 0x000fe400000000ff */
[C---:B------:R-:W-:Y:S02]  /*8b40*/  IADD3 R9, R0.reuse, -R3, RZ ;  /* 0x8000000300097210 */ /* 0x040fe40007ffe0ff */
[----:B------:R-:W-:Y:S01]  /*8b50*/  LEA R16, R0, R14, 0x9 ;  /* 0x0000000e00107211 */ /* 0x000fe200078e48ff */
[C---:B------:R-:W-:Y:S01]  /*8b60*/  IMAD R0, R15.reuse, c[0x0][0x3f4], R81 ;  /* 0x0000fd000f007a24 */ /* 0x040fe200078e0251 */
[----:B------:R-:W-:Y:S01]  /*8b70*/  IADD3 R11, R14, -R2, RZ ;  /* 0x800000020e0b7210 */ /* 0x000fe20007ffe0ff */
[----:B------:R-:W-:Y:S01]  /*8b80*/  IMAD.WIDE.U32 R2, R15, c[0x0][0x3f0], R4 ;  /* 0x0000fc000f027a25 */ /* 0x000fe200078e0004 */
[----:B------:R-:W-:-:S03]  /*8b90*/  SHF.L.U32 R4, R10, 0x6, RZ ;  /* 0x000000060a047819 */ /* 0x000fc600000006ff */
[----:B------:R-:W-:Y:S01]  /*8ba0*/  IMAD R78, R8, c[0x0][0x498], RZ ;  /* 0x00012600084e7a24 */ /* 0x000fe200078e02ff */
[----:B------:R-:W-:Y:S02]  /*8bb0*/  SHF.R.S32.HI R8, RZ, 0x2, R183 ;  /* 0x00000002ff087819 */ /* 0x000fe400000114b7 */
[----:B------:R-:W-:Y:S02]  /*8bc0*/  MOV R7, UR10 ;  /* 0x0000000a00077c02 */ /* 0x000fe40008000f00 */
[----:B------:R-:W-:Y:S02]  /*8bd0*/  LOP3.LUT R5, R10, 0x1, RZ, 0xc0, !PT ;  /* 0x000000010a057812 */ /* 0x000fe400078ec0ff */
[----:B------:R-:W-:Y:S02]  /*8be0*/  IADD3 R3, R3, R0, RZ ;  /* 0x0000000003037210 */ /* 0x000fe40007ffe0ff */
[----:B------:R-:W-:Y:S01]  /*8bf0*/  LEA R0, R9, R8, 0x4 ;  /* 0x0000000809007211 */ /* 0x000fe200078e20ff */
[C---:B------:R-:W-:Y:S01]  /*8c00*/  IMAD R78, R15.reuse, c[0x0][0x49c], R78 ;  /* 0x000127000f4e7a24 */ /* 0x040fe200078e024e */
[----:B------:R-:W-:Y:S01]  /*8c10*/  LOP3.LUT R4, R4, 0x1c0, RZ, 0xc0, !PT ;  /* 0x000001c004047812 */ /* 0x000fe200078ec0ff */
[----:B------:R-:W-:Y:S01]  /*8c20*/  IMAD.WIDE.U32 R14, R15, c[0x0][0x498], R6 ;  /* 0x000126000f0e7a25 */ /* 0x000fe200078e0006 */
[----:B------:R-:W-:-:S02]  /*8c30*/  R2P PR, R10, 0x6 ;  /* 0x000000060a007804 */ /* 0x000fc40000000000 */
[----:B------:R-:W-:Y:S02]  /*8c40*/  ISETP.NE.U32.AND P3, PT, R5, 0x1, PT ;  /* 0x000000010500780c */ /* 0x000fe40003f65070 */
[----:B------:R-:W-:Y:S02]  /*8c50*/  SHF.R.S32.HI R6, RZ, 0x1f, R153 ;  /* 0x0000001fff067819 */ /* 0x000fe40000011499 */
[----:B------:R-:W-:Y:S02]  /*8c60*/  LEA R5, R11, R0, 0x3 ;  /* 0x000000000b057211 */ /* 0x000fe400078e18ff */
[----:B------:R-:W-:Y:S01]  /*8c70*/  LEA.HI R4, R4, R4, RZ, 0x1d ;  /* 0x0000000404047211 */ /* 0x000fe200078fe8ff */
[----:B------:R-:W-:Y:S01]  /*8c80*/  IMAD R81, R182, c[0x0][0x388], RZ ;  /* 0x0000e200b6517a24 */ /* 0x000fe200078e02ff */
[C---:B-1----:R-:W-:Y:S02]  /*8c90*/  LEA R0, R82.reuse, R0, 0x7 ;  /* 0x0000000052007211 */ /* 0x042fe400078e38ff */
[----:B------:R-:W-:Y:S01]  /*8ca0*/  LEA R10, R82, R5, 0x7 ;  /* 0x00000005520a7211 */ /* 0x000fe200078e38ff */
[----:B------:R-:W-:Y:S01]  /*8cb0*/  IMAD R5, R6, c[0x0][0x3e0], RZ ;  /* 0x0000f80006057a24 */ /* 0x000fe200078e02ff */
[----:B------:R-:W-:-:S02]  /*8cc0*/  LEA R4, R16, R4, 0x1 ;  /* 0x0000000410047211 */ /* 0x000fc400078e08ff */
[C---:B------:R-:W-:Y:S01]  /*8cd0*/  ISETP.GE.OR P5, PT, R0.reuse, R81, P4 ;  /* 0x000000510000720c */ /* 0x040fe200027a6670 */
[C---:B------:R-:W-:Y:S01]  /*8ce0*/  IMAD R6, R153.reuse, c[0x0][0x3e4], R5 ;  /* 0x0000f90099067a24 */ /* 0x040fe200078e0205 */
[----:B------:R-:W-:Y:S02]  /*8cf0*/  IADD3 R7, R0, 0x8, RZ ;  /* 0x0000000800077810 */ /* 0x000fe40007ffe0ff */
[----:B------:R-:W-:Y:S01]  /*8d00*/  SHF.L.U32 R0, R4, 0x1, RZ ;  /* 0x0000000104007819 */ /* 0x000fe200000006ff */
[----:B------:R-:W-:Y:S01]  /*8d10*/  IMAD.WIDE.U32 R4, R153, c[0x0][0x3e0], R2 ;  /* 0x0000f80099047a25 */ /* 0x000fe200078e0002 */
[----:B------:R-:W-:-:S03]  /*8d20*/  F2FP.PACK_AB R13, R180, R13 ;  /* 0x0000000db40d723e */ /* 0x000fc600000000ff */
[----:B------:R-:W-:Y:S01]  /*8d30*/  @P0 IMAD.HI.U32 R8, R10, c[0x0][0x4ec], RZ ;  /* 0x00013b000a080a27 */ /* 0x000fe200078e00ff */
[----:B------:R-:W-:Y:S02]  /*8d40*/  F2FP.PACK_AB R12, R159, R12 ;  /* 0x0000000c9f0c723e */ /* 0x000fe400000000ff */
[----:B------:R-:W-:Y:S02]  /*8d50*/  IADD3 R5, R5, R6, RZ ;  /* 0x0000000605057210 */ /* 0x000fe40007ffe0ff */
[----:B------:R-:W-:Y:S02]  /*8d60*/  ISETP.GE.OR P4, PT, R7, R81, P4 ;  /* 0x000000510700720c */ /* 0x000fe40002786670 */
[----:B------:R-:W-:Y:S02]  /*8d70*/  MOV R3, R10 ;  /* 0x0000000a00037202 */ /* 0x000fe40000000f00 */
[----:B------:R-:W-:Y:S02]  /*8d80*/  SHF.R.S32.HI R7, RZ, 0x1f, R154 ;  /* 0x0000001fff077819 */ /* 0x000fe4000001149a */
[----:B------:R-:W-:Y:S01]  /*8d90*/  @P0 SHF.R.U32.HI R3, RZ, c[0x0][0x4f0], R8 ;  /* 0x00013c00ff030a19 */ /* 0x000fe20000011608 */
[----:B------:R-:W-:Y:S04]  /*8da0*/  STS [R0+0x80], R13 ;  /* 0x0000800d00007388 */ /* 0x000fe80000000800 */
[----:B------:R1:W-:Y:S01]  /*8db0*/  STS [R0+0x480], R12 ;  /* 0x0004800c00007388 */ /* 0x0003e20000000800 */
[----:B------:R-:W-:Y:S01]  /*8dc0*/  IMAD R6, R7, c[0x0][0x3d8], RZ ;  /* 0x0000f60007067a24 */ /* 0x000fe200078e02ff */
[----:B------:R-:W-:-:S02]  /*8dd0*/  IADD3 R9, R0, 0x80, RZ ;  /* 0x0000008000097810 */ /* 0x000fc40007ffe0ff */
[----:B------:R-:W-:Y:S01]  /*8de0*/  MOV R7, 0x20 ;  /* 0x0000002000077802 */ /* 0x000fe20000000f00 */
[----:B------:R-:W-:Y:S01]  /*8df0*/  IMAD R16, R154, c[0x0][0x3dc], R6 ;  /* 0x0000f7009a107a24 */ /* 0x000fe200078e0206 */
[----:B------:R-:W-:Y:S02]  /*8e00*/  SHF.R.S32.HI R6, RZ, 0x1f, R3 ;  /* 0x0000001fff067819 */ /* 0x000fe40000011403 */
[----:B------:R-:W-:Y:S02]  /*8e10*/  IADD3 R8, P0, R3, R14, RZ ;  /* 0x0000000e03087210 */ /* 0x000fe40007f1e0ff */
[----:B------:R-:W-:Y:S02]  /*8e20*/  IADD3 R2, R0, 0x70, RZ ;  /* 0x0000007000027810 */ /* 0x000fe40007ffe0ff */
[----:B------:R-:W-:Y:S02]  /*8e30*/  @P3 IADD3 R2, R9, 0x10, RZ ;  /* 0x0000001009023810 */ /* 0x000fe40007ffe0ff */
[----:B------:R-:W-:Y:S01]  /*8e40*/  IADD3.X R9, R6, R15, R78, P0, !PT ;  /* 0x0000000f06097210 */ /* 0x000fe200007fe44e */
[----:B-1----:R-:W-:Y:S01]  /*8e50*/  IMAD.WIDE.U32 R12, R154, c[0x0][0x3d8], R4 ;  /* 0x0000f6009a0c7a25 */ /* 0x002fe200078e0004 */
[----:B------:R-:W-:Y:S01]  /*8e60*/  IADD3 R4, -R3, RZ, RZ ;  /* 0x000000ff03047210 */ /* 0x000fe20007ffe1ff */
[----:B------:R1:W5:Y:S04]  /*8e70*/  LDL R78, [R1+0xac] ;  /* 0x0000ac00014e7983 */ /* 0x0003680000100800 */
[----:B------:R-:W-:Y:S01]  /*8e80*/  IMAD R4, R4, c[0x0][0x4e8], R10 ;  /* 0x00013a0004047a24 */ /* 0x000fe200078e020a */
[----:B------:R-:W-:-:S02]  /*8e90*/  SEL R5, R7, 0xffffffe0, !P1 ;  /* 0xffffffe007057807 */ /* 0x000fc40004800000 */
[----:B------:R-:W-:Y:S02]  /*8ea0*/  MOV R6, 0x40 ;  /* 0x0000004000067802 */ /* 0x000fe40000000f00 */
[----:B------:R-:W-:Y:S02]  /*8eb0*/  SHF.R.S32.HI R7, RZ, 0x1f, R4 ;  /* 0x0000001fff077819 */ /* 0x000fe40000011404 */
[----:B------:R-:W-:Y:S02]  /*8ec0*/  SEL R6, R6, 0xffffffc0, !P2 ;  /* 0xffffffc006067807 */ /* 0x000fe40005000000 */
[----:B------:R-:W-:Y:S01]  /*8ed0*/  F2FP.PACK_AB R17, R179, R17 ;  /* 0x00000011b311723e */ /* 0x000fe200000000ff */
[----:B------:R-:W-:Y:S01]  /*8ee0*/  IMAD R7, R7, c[0x0][0x488], RZ ;  /* 0x0001220007077a24 */ /* 0x000fe200078e02ff */
[----:B------:R-:W-:Y:S02]  /*8ef0*/  F2FP.PACK_AB R18, R163, R18 ;  /* 0x00000012a312723e */ /* 0x000fe400000000ff */
[----:B------:R-:W-:-:S02]  /*8f00*/  F2FP.PACK_AB R19, R178, R19 ;  /* 0x00000013b213723e */ /* 0x000fc400000000ff */
[----:B------:R-:W-:Y:S02]  /*8f10*/  F2FP.PACK_AB R22, R21, R22 ;  /* 0x000000161516723e */ /* 0x000fe400000000ff */
[----:B------:R-:W-:Y:S01]  /*8f20*/  IADD3 R3, R0, R5, RZ ;  /* 0x0000000500037210 */ /* 0x000fe20007ffe0ff */
[C---:B------:R-:W-:Y:S01]  /*8f30*/  IMAD R10, R4.reuse, c[0x0][0x48c], R7 ;  /* 0x00012300040a7a24 */ /* 0x040fe200078e0207 */
[----:B------:R-:W-:Y:S02]  /*8f40*/  F2FP.PACK_AB R21, R177, R161 ;  /* 0x000000a1b115723e */ /* 0x000fe400000000ff */
[----:B------:R-:W-:Y:S02]  /*8f50*/  F2FP.PACK_AB R20, R23, R20 ;  /* 0x000000141714723e */ /* 0x000fe400000000ff */
[----:B------:R-:W-:Y:S01]  /*8f60*/  IADD3 R14, R5, R2, RZ ;  /* 0x00000002050e7210 */ /* 0x000fe20007ffe0ff */
[----:B------:R-:W-:Y:S01]  /*8f70*/  IMAD.WIDE.U32 R8, R4, c[0x0][0x488], R8 ;  /* 0x0001220004087a25 */ /* 0x000fe200078e0008 */
[----:B------:R-:W-:-:S02]  /*8f80*/  F2FP.PACK_AB R23, R176, R160 ;  /* 0x000000a0b017723e */ /* 0x000fc400000000ff */
[----:B------:R-:W-:Y:S02]  /*8f90*/  F2FP.PACK_AB R24, R25, R24 ;  /* 0x000000181918723e */ /* 0x000fe400000000ff */
[----:B------:R-:W-:Y:S01]  /*8fa0*/  IADD3 R5, R0, R6, RZ ;  /* 0x0000000600057210 */ /* 0x000fe20007ffe0ff */
[----:B------:R-:W-:Y:S01]  /*8fb0*/  STS [R2], R17 ;  /* 0x0000001102007388 */ /* 0x000fe20000000800 */
[----:B------:R-:W-:Y:S02]  /*8fc0*/  F2FP.PACK_AB R25, R175, R157 ;  /* 0x0000009daf19723e */ /* 0x000fe400000000ff */
[----:B------:R-:W-:Y:S01]  /*8fd0*/  F2FP.PACK_AB R26, R36, R26 ;  /* 0x0000001a241a723e */ /* 0x000fe200000000ff */
[----:B------:R-:W-:Y:S01]  /*8fe0*/  STS [R2+0x400], R18 ;  /* 0x0004001202007388 */ /* 0x000fe20000000800 */
[----:B------:R-:W-:Y:S02]  /*8ff0*/  IADD3 R7, R6, R2, RZ ;  /* 0x0000000206077210 */ /* 0x000fe40007ffe0ff */
[----:B------:R-:W-:Y:S01]  /*9000*/  F2FP.PACK_AB R58, R174, R156 ;  /* 0x0000009cae3a723e */ /* 0x000fe200000000ff */
[----:B------:R-:W-:Y:S01]  /*9010*/  STS [R3+0x80], R19 ;  /* 0x0000801303007388 */ /* 0x000fe20000000800 */
[----:B------:R-:W-:-:S02]  /*9020*/  F2FP.PACK_AB R57, R34, R57 ;  /* 0x000000392239723e */ /* 0x000fc400000000ff */
[----:B------:R-:W-:Y:S01]  /*9030*/  IADD3 R4, R6, R3, RZ ;  /* 0x0000000306047210 */ /* 0x000fe20007ffe0ff */
[----:B------:R-:W-:Y:S01]  /*9040*/  STS [R3+0x480], R22 ;  /* 0x0004801603007388 */ /* 0x000fe20000000800 */
[----:B------:R-:W-:Y:S02]  /*9050*/  F2FP.PACK_AB R56, R173, R56 ;  /* 0x00000038ad38723e */ /* 0x000fe400000000ff */
[----:B------:R-:W-:Y:S01]  /*9060*/  F2FP.PACK_AB R55, R59, R55 ;  /* 0x000000373b37723e */ /* 0x000fe200000000ff */
[----:B------:R-:W-:Y:S01]  /*9070*/  STS [R14], R21 ;  /* 0x000000150e007388 */ /* 0x000fe20000000800 */
[----:B------:R-:W-:Y:S02]  /*9080*/  IADD3 R6, R14, R6, RZ ;  /* 0x000000060e067210 */ /* 0x000fe40007ffe0ff */
[----:B------:R-:W-:Y:S01]  /*9090*/  F2FP.PACK_AB R54, R172, R155 ;  /* 0x0000009bac36723e */ /* 0x000fe200000000ff */
[----:B------:R-:W-:Y:S01]  /*90a0*/  STS [R14+0x400], R20 ;  /* 0x000400140e007388 */ /* 0x000fe20000000800 */
[----:B------:R-:W-:-:S02]  /*90b0*/  F2FP.PACK_AB R53, R32, R53 ;  /* 0x000000352035723e */ /* 0x000fc400000000ff */
[----:B------:R-:W-:Y:S01]  /*90c0*/  F2FP.PACK_AB R52, R171, R52 ;  /* 0x00000034ab34723e */ /* 0x000fe200000000ff */
[----:B------:R-:W-:Y:S01]  /*90d0*/  STS [R5+0x80], R23 ;  /* 0x0000801705007388 */ /* 0x000fe20000000800 */
[----:B------:R-:W-:Y:S02]  /*90e0*/  F2FP.PACK_AB R51, R30, R51 ;  /* 0x000000331e33723e */ /* 0x000fe400000000ff */
[----:B------:R-:W-:Y:S01]  /*90f0*/  F2FP.PACK_AB R50, R170, R64 ;  /* 0x00000040aa32723e */ /* 0x000fe200000000ff */
[----:B------:R-:W-:Y:S01]  /*9100*/  STS [R5+0x480], R24 ;  /* 0x0004801805007388 */ /* 0x000fe20000000800 */
[----:B------:R-:W-:Y:S02]  /*9110*/  F2FP.PACK_AB R49, R28, R49 ;  /* 0x000000311c31723e */ /* 0x000fe400000000ff */
[----:B------:R-:W-:Y:S01]  /*9120*/  F2FP.PACK_AB R48, R169, R48 ;  /* 0x00000030a930723e */ /* 0x000fe200000000ff */
[----:B------:R-:W-:Y:S01]  /*9130*/  STS [R7], R25 ;  /* 0x0000001907007388 */ /* 0x000fe20000000800 */
[----:B------:R-:W-:-:S03]  /*9140*/  F2FP.PACK_AB R46, R168, R60 ;  /* 0x0000003ca82e723e */ /* 0x000fc600000000ff */
[----:B------:R-:W-:Y:S01]  /*9150*/  STS [R7+0x400], R26 ;  /* 0x0004001a07007388 */ /* 0x000fe20000000800 */
[----:B------:R-:W-:-:S03]  /*9160*/  F2FP.PACK_AB R42, R85, R84 ;  /* 0x00000054552a723e */ /* 0x000fc600000000ff */
[----:B------:R-:W-:Y:S01]  /*9170*/  STS [R4+0x80], R58 ;  /* 0x0000803a04007388 */ /* 0x000fe20000000800 */
[----:B------:R-:W-:-:S03]  /*9180*/  F2FP.PACK_AB R41, R87, R41 ;  /* 0x000000295729723e */ /* 0x000fc600000000ff */
[----:B------:R-:W-:Y:S01]  /*9190*/  STS [R4+0x480], R57 ;  /* 0x0004803904007388 */ /* 0x000fe20000000800 */
[----:B------:R-:W-:-:S03]  /*91a0*/  F2FP.PACK_AB R40, R89, R40 ;  /* 0x000000285928723e */ /* 0x000fc600000000ff */
        /* <DEDUP_REMOVED lines=24> */
[----:B------:R-:W3:Y:S01]  /*9330*/  LDL R84, [R1+0xb8] ;  /* 0x0000b80001547983 */ /* 0x000ee20000100800 */
[----:B------:R-:W-:-:S03]  /*9340*/  F2FP.PACK_AB R27, R115, R27 ;  /* 0x0000001b731b723e */ /* 0x000fc600000000ff */
[----:B------:R-:W-:Y:S04]  /*9350*/  STS [R7+0x4000], R44 ;  /* 0x0040002c07007388 */ /* 0x000fe80000000800 */
        /* <DEDUP_REMOVED lines=36> */
[----:B------:R4:W-:Y:S04]  /*95a0*/  STS [R4+0x8480], R77 ;  /* 0x0084804d04007388 */ /* 0x0009e80000000800 */
[----:B------:R1:W-:Y:S04]  /*95b0*/  STS [R6+0x8000], R76 ;  /* 0x0080004c06007388 */ /* 0x0003e80000000800 */
[----:B------:R-:W-:Y:S04]  /*95c0*/  STS [R6+0x8400], R75 ;  /* 0x0084004b06007388 */ /* 0x000fe80000000800 */
        /* <DEDUP_REMOVED lines=13> */
[----:B------:R2:W-:Y:S04]  /*96a0*/  STS [R4+0xc480], R61 ;  /* 0x00c4803d04007388 */ /* 0x0005e80000000800 */
[----:B----4-:R4:W5:Y:S04]  /*96b0*/  LDL R77, [R1+0xb0] ;  /* 0x0000b000014d7983 */ /* 0x0109680000100800 */
[----:B-1----:R4:W5:Y:S01]  /*96c0*/  LDL R76, [R1+0xa8] ;  /* 0x0000a800014c7983 */ /* 0x0029620000100800 */
[----:B--2---:R-:W-:-:S03]  /*96d0*/  SHF.L.U32 R4, R83, 0x1, RZ ;  /* 0x0000000153047819 */ /* 0x004fc600000006ff */
[----:B------:R4:W5:Y:S01]  /*96e0*/  LDL.64 R82, [R1+0xa0] ;  /* 0x0000a00001527983 */ /* 0x0009620000100a00 */
[C---:B------:R-:W-:Y:S02]  /*96f0*/  LEA R15, P0, R8.reuse, c[0x0][0x450], 0x2 ;  /* 0x00011400080f7a11 */ /* 0x040fe400078010ff */
[----:B------:R-:W-:Y:S02]  /*9700*/  IADD3 R9, R9, R10, RZ ;  /* 0x0000000a09097210 */ /* 0x000fe40007ffe0ff */
[----:B------:R-:W-:Y:S02]  /*9710*/  F2FP.PACK_AB R60, R165, R164 ;  /* 0x000000a4a53c723e */ /* 0x000fe400000000ff */
[----:B------:R-:W-:Y:S02]  /*9720*/  F2FP.PACK_AB R166, R167, R166 ;  /* 0x000000a6a7a6723e */ /* 0x000fe400000000ff */
[----:B------:R-:W-:Y:S01]  /*9730*/  LEA.HI.X R9, R8, c[0x0][0x454], R9, 0x2, P0 ;  /* 0x0001150008097a11 */ /* 0x000fe200000f1409 */
[----:B------:R-:W-:Y:S04]  /*9740*/  STS [R6+0xc000], R60 ;  /* 0x00c0003c06007388 */ /* 0x000fe80000000800 */
[----:B------:R-:W-:Y:S04]  /*9750*/  STS [R6+0xc400], R166 ;  /* 0x00c400a606007388 */ /* 0x000fe80000000800 */
[----:B------:R-:W-:Y:S04]  /*9760*/  SHFL.IDX PT, R10, R15, RZ, 0x1c1f ;  /* 0x001c1fff0f0a7589 */ /* 0x000fe800000e0000 */
[----:B------:R-:W1:Y:S04]  /*9770*/  SHFL.IDX PT, R11, R9, RZ, 0x1c1f ;  /* 0x001c1fff090b7589 */ /* 0x000e6800000e0000 */
[----:B------:R-:W-:Y:S06]  /*9780*/  BAR.SYNC.DEFER_BLOCKING 0x1, 0x100 ;  /* 0x0044000000007b1d */ /* 0x000fec0000010000 */
[----:B------:R-:W-:Y:S04]  /*9790*/  SHFL.IDX PT, R8, R15, 0x1, 0x1c1f ;  /* 0x003c1f000f087f89 */ /* 0x000fe800000e0000 */
[----:B------:R-:W2:Y:S04]  /*97a0*/  SHFL.IDX PT, R9, R9, 0x1, 0x1c1f ;  /* 0x003c1f0009097f89 */ /* 0x000ea800000e0000 */
[----:B-1----:R1:W-:Y:S04]  /*97b0*/  @!P5 ST.E [R10.64], R80 ;  /* 0x000000500a00d985 */ /* 0x0023e8000c101908 */
[----:B--2---:R4:W-:Y:S04]  /*97c0*/  @!P4 ST.E [R8.64], R79 ;  /* 0x0000004f0800c985 */ /* 0x0049e8000c101908 */
[----:B------:R4:W2:Y:S04]  /*97d0*/  LDS.128 R40, [R4+0x1080] ;  /* 0x0010800004287984 */ /* 0x0008a80000000c00 */
[----:B------:R4:W1:Y:S04]  /*97e0*/  LDS.128 R56, [R4+0x2080] ;  /* 0x0020800004387984 */ /* 0x0008680000000c00 */
[----:B------:R4:W2:Y:S04]  /*97f0*/  LDS.128 R68, [R4+0x3080] ;  /* 0x0030800004447984 */ /* 0x0008a80000000c00 */
        /* <DEDUP_REMOVED lines=8> */
[----:B------:R4:W2:Y:S01]  /*9880*/  LDS.128 R72, [R4+0xf080] ;  /* 0x00f0800004487984 */ /* 0x0008a20000000c00 */
[----:B------:R-:W-:-:S02]  /*9890*/  IADD3 R0, R13, R16, RZ ;  /* 0x000000100d007210 */ /* 0x000fc40007ffe0ff */
[----:B-1----:R-:W-:-:S04]  /*98a0*/  LEA R11, P0, R12, c[0x0][0x380], 0x1 ;  /* 0x0000e0000c0b7a11 */ /* 0x002fc800078008ff */
[----:B------:R-:W-:Y:S01]  /*98b0*/  LEA.HI.X R10, R12, c[0x0][0x384], R0, 0x1, P0 ;  /* 0x0000e1000c0a7a11 */ /* 0x000fe200000f0c00 */
[----:B------:R4:W1:Y:S01]  /*98c0*/  SHFL.IDX PT, R2, R11, RZ, 0x181f ;  /* 0x00181fff0b027589 */ /* 0x00086200000e0000 */
[----:B------:R-:W-:Y:S01]  /*98d0*/  BSSY B0, `(.L_x_4) ;  /* 0x000001d000007945 */ /* 0x000fe20003800000 */
[----:B---3--:R-:W-:Y:S02]  /*98e0*/  ISETP.GE.AND P0, PT, R84, R81, PT ;  /* 0x000000515400720c */ /* 0x008fe40003f06270 */
[----:B------:R4:W3:Y:S11]  /*98f0*/  SHFL.IDX PT, R3, R10, RZ, 0x181f ;  /* 0x00181fff0a037589 */ /* 0x0008f600000e0000 */
[----:B------:R-:W-:Y:S05]  /*9900*/  @P0 BRA `(.L_x_5) ;  /* 0x0000019000000947 */ /* 0x000fea0003800000 */
[----:B-1----:R-:W1:Y:S01]  /*9910*/  LDS.128 R24, [R4+0x80] ;  /* 0x0000800004187984 */ /* 0x002e620000000c00 */
[----:B-----5:R-:W-:-:S02]  /*9920*/  ISETP.GE.AND P2, PT, R78, c[0x0][0x3c8], PT ;  /* 0x0000f2004e007a0c */ /* 0x020fc40003f46270 */
[----:B------:R-:W-:Y:S01]  /*9930*/  ISETP.GE.AND P1, PT, R77, c[0x0][0x3c8], PT ;  /* 0x0000f2004d007a0c */ /* 0x000fe20003f26270 */
[----:B------:R-:W4:Y:S01]  /*9940*/  LDS.128 R20, [R4+0x4080] ;  /* 0x0040800004147984 */ /* 0x000f220000000c00 */
[----:B------:R-:W-:Y:S02]  /*9950*/  ISETP.GE.AND P0, PT, R76, c[0x0][0x3c8], PT ;  /* 0x0000f2004c007a0c */ /* 0x000fe40003f06270 */
[----:B------:R-:W-:Y:S01]  /*9960*/  ISETP.GE.AND P3, PT, R82, c[0x0][0x3c8], PT ;  /* 0x0000f20052007a0c */ /* 0x000fe20003f66270 */
[----:B------:R-:W3:Y:S04]  /*9970*/  LDS.128 R16, [R4+0x8080] ;  /* 0x0080800004107984 */ /* 0x000ee80000000c00 */
[----:B------:R2:W3:Y:S04]  /*9980*/  LDS.128 R12, [R4+0xc080] ;  /* 0x00c08000040c7984 */ /* 0x0004e80000000c00 */
[----:B------:R-:W-:-:S02]  /*9990*/  @!P1 SHF.R.S32.HI R0, RZ, 0x1f, R77 ;  /* 0x0000001fff009819 */ /* 0x000fc4000001144d */
[----:B------:R-:W-:Y:S02]  /*99a0*/  @!P0 SHF.R.S32.HI R5, RZ, 0x1f, R76 ;  /* 0x0000001fff058819 */ /* 0x000fe4000001144c */
[----:B---34-:R-:W-:Y:S01]  /*99b0*/  @!P3 IMAD.WIDE R8, R82, 0x2, R2 ;  /* 0x000000025208b825 */ /* 0x018fe200078e0202 */
[----:B--2---:R-:W-:-:S04]  /*99c0*/  @!P2 SHF.R.S32.HI R4, RZ, 0x1f, R78 ;  /* 0x0000001fff04a819 */ /* 0x004fc8000001144e */
[----:B------:R-:W-:Y:S01]  /*99d0*/  @!P2 LEA.HI R6, R4, R78, RZ, 0x3 ;  /* 0x0000004e0406a211 */ /* 0x000fe200078f18ff */
[----:B-1----:R1:W-:Y:S01]  /*99e0*/  @!P3 ST.E.128 [R8.64], R24 ;  /* 0x000000180800b985 */ /* 0x0023e2000c101d08 */
[----:B------:R-:W-:Y:S02]  /*99f0*/  @!P1 LEA.HI R4, R0, R77, RZ, 0x3 ;  /* 0x0000004d00049211 */ /* 0x000fe400078f18ff */
[----:B------:R-:W-:Y:S02]  /*9a00*/  @!P0 LEA.HI R0, R5, R76, RZ, 0x3 ;  /* 0x0000004c05008211 */ /* 0x000fe400078f18ff */
[----:B------:R-:W-:Y:S02]  /*9a10*/  @!P2 LOP3.LUT R6, R6, 0xfffffff8, RZ, 0xc0, !PT ;  /* 0xfffffff80606a812 */ /* 0x000fe400078ec0ff */
[----:B------:R-:W-:Y:S02]  /*9a20*/  @!P1 LOP3.LUT R4, R4, 0xfffffff8, RZ, 0xc0, !PT ;  /* 0xfffffff804049812 */ /* 0x000fe400078ec0ff */
[----:B------:R-:W-:Y:S01]  /*9a30*/  @!P0 LOP3.LUT R0, R0, 0xfffffff8, RZ, 0xc0, !PT ;  /* 0xfffffff800008812 */ /* 0x000fe200078ec0ff */
[----:B------:R-:W-:-:S04]  /*9a40*/  @!P2 IMAD.WIDE R6, R6, 0x2, R2 ;  /* 0x000000020606a825 */ /* 0x000fc800078e0202 */
[--C-:B------:R-:W-:Y:S01]  /*9a50*/  @!P1 IMAD.WIDE R4, R4, 0x2, R2.reuse ;  /* 0x0000000204049825 */ /* 0x100fe200078e0202 */
[----:B------:R1:W-:Y:S03]  /*9a60*/  @!P2 ST.E.128 [R6.64], R20 ;  /* 0x000000140600a985 */ /* 0x0003e6000c101d08 */
[----:B------:R-:W-:Y:S01]  /*9a70*/  @!P0 IMAD.WIDE R2, R0, 0x2, R2 ;  /* 0x0000000200028825 */ /* 0x000fe200078e0202 */
[----:B------:R1:W-:Y:S04]  /*9a80*/  @!P1 ST.E.128 [R4.64], R16 ;  /* 0x0000001004009985 */ /* 0x0003e8000c101d08 */
[----:B------:R1:W-:Y:S02]  /*9a90*/  @!P0 ST.E.128 [R2.64], R12 ;  /* 0x0000000c02008985 */ /* 0x0003e4000c101d08 */
.L_x_5:
[----:B-1----:R-:W-:Y:S05]  /*9aa0*/  BSYNC B0 ;  /* 0x0000000000007941 */ /* 0x002fea0003800000 */
.L_x_4:
[----:B------:R-:W-:Y:S01]  /*9ab0*/  IADD3 R0, R84, 0x20, RZ ;  /* 0x0000002054007810 */ /* 0x000fe20007ffe0ff */
[----:B---3--:R1:W3:Y:S01]  /*9ac0*/  SHFL.IDX PT, R3, R10, 0x1, 0x181f ;  /* 0x00381f000a037f89 */ /* 0x0082e200000e0000 */
[----:B------:R-:W-:Y:S02]  /*9ad0*/  BSSY B0, `(.L_x_6) ;  /* 0x0000019000007945 */ /* 0x000fe40003800000 */
[----:B------:R-:W-:Y:S01]  /*9ae0*/  ISETP.GE.AND P0, PT, R0, R81, PT ;  /* 0x000000510000720c */ /* 0x000fe20003f06270 */
[----:B------:R1:W4:-:S12]  /*9af0*/  SHFL.IDX PT, R2, R11, 0x1, 0x181f ;  /* 0x00381f000b027f89 */ /* 0x00031800000e0000 */
[----:B------:R-:W-:Y:S05]  /*9b00*/  @P0 BRA `(.L_x_7) ;  /* 0x0000015000000947 */ /* 0x000fea0003800000 */
[----:B-----5:R-:W-:Y:S02]  /*9b10*/  ISETP.GE.AND P2, PT, R78, c[0x0][0x3c8], PT ;  /* 0x0000f2004e007a0c */ /* 0x020fe40003f46270 */
[----:B------:R-:W-:Y:S02]  /*9b20*/  ISETP.GE.AND P1, PT, R77, c[0x0][0x3c8], PT ;  /* 0x0000f2004d007a0c */ /* 0x000fe40003f26270 */
[----:B------:R-:W-:Y:S02]  /*9b30*/  ISETP.GE.AND P0, PT, R76, c[0x0][0x3c8], PT ;  /* 0x0000f2004c007a0c */ /* 0x000fe40003f06270 */
[----:B------:R-:W-:-:S07]  /*9b40*/  ISETP.GE.AND P3, PT, R82, c[0x0][0x3c8], PT ;  /* 0x0000f20052007a0c */ /* 0x000fce0003f66270 */
[----:B----4-:R-:W-:Y:S02]  /*9b50*/  @!P2 SHF.R.S32.HI R4, RZ, 0x1f, R78 ;  /* 0x0000001fff04a819 */ /* 0x010fe4000001144e */
[----:B------:R-:W-:Y:S02]  /*9b60*/  @!P1 SHF.R.S32.HI R0, RZ, 0x1f, R77 ;  /* 0x0000001fff009819 */ /* 0x000fe4000001144d */
[----:B------:R-:W-:Y:S02]  /*9b70*/  @!P0 SHF.R.S32.HI R5, RZ, 0x1f, R76 ;  /* 0x0000001fff058819 */ /* 0x000fe4000001144c */
[----:B------:R-:W-:Y:S01]  /*9b80*/  @!P2 LEA.HI R6, R4, R78, RZ, 0x3 ;  /* 0x0000004e0406a211 */ /* 0x000fe200078f18ff */
[----:B---3--:R-:W-:Y:S01]  /*9b90*/  @!P3 IMAD.WIDE R8, R82, 0x2, R2 ;  /* 0x000000025208b825 */ /* 0x008fe200078e0202 */
[----:B------:R-:W-:Y:S02]  /*9ba0*/  @!P1 LEA.HI R4, R0, R77, RZ, 0x3 ;  /* 0x0000004d00049211 */ /* 0x000fe400078f18ff */
[----:B------:R-:W-:-:S02]  /*9bb0*/  @!P0 LEA.HI R0, R5, R76, RZ, 0x3 ;  /* 0x0000004c05008211 */ /* 0x000fc400078f18ff */
[----:B------:R-:W-:Y:S01]  /*9bc0*/  @!P2 LOP3.LUT R6, R6, 0xfffffff8, RZ, 0xc0, !PT ;  /* 0xfffffff80606a812 */ /* 0x000fe200078ec0ff */
[----:B--2---:R2:W-:Y:S01]  /*9bd0*/  @!P3 ST.E.128 [R8.64], R40 ;  /* 0x000000280800b985 */ /* 0x0045e2000c101d08 */
        /* <DEDUP_REMOVED lines=8> */
.L_x_7:
[----:B------:R-:W-:Y:S05]  /*9c60*/  BSYNC B0 ;  /* 0x0000000000007941 */ /* 0x000fea0003800000 */
.L_x_6:
[----:B------:R-:W-:Y:S01]  /*9c70*/  IADD3 R0, R84, 0x40, RZ ;  /* 0x0000004054007810 */ /* 0x000fe20007ffe0ff */
[----:B--23--:R2:W3:Y:S01]  /*9c80*/  SHFL.IDX PT, R3, R10, 0x2, 0x181f ;  /* 0x00581f000a037f89 */ /* 0x00c4e200000e0000 */
[----:B------:R-:W-:Y:S02]  /*9c90*/  BSSY B0, `(.L_x_8) ;  /* 0x0000019000007945 */ /* 0x000fe40003800000 */
[----:B------:R-:W-:Y:S01]  /*9ca0*/  ISETP.GE.AND P0, PT, R0, R81, PT ;  /* 0x000000510000720c */ /* 0x000fe20003f06270 */
[----:B----4-:R2:W4:-:S12]  /*9cb0*/  SHFL.IDX PT, R2, R11, 0x2, 0x181f ;  /* 0x00581f000b027f89 */ /* 0x01051800000e0000 */
[----:B------:R-:W-:Y:S05]  /*9cc0*/  @P0 BRA `(.L_x_9) ;  /* 0x0000015000000947 */ /* 0x000fea0003800000 */
[----:B-----5:R-:W-:Y:S02]  /*9cd0*/  ISETP.GE.AND P2, PT, R78, c[0x0][0x3c8], PT ;  /* 0x0000f2004e007a0c */ /* 0x020fe40003f46270 */
[----:B------:R-:W-:Y:S02]  /*9ce0*/  ISETP.GE.AND P1, PT, R77, c[0x0][0x3c8], PT ;  /* 0x0000f2004d007a0c */ /* 0x000fe40003f26270 */
[----:B------:R-:W-:Y:S02]  /*9cf0*/  ISETP.GE.AND P0, PT, R76, c[0x0][0x3c8], PT ;  /* 0x0000f2004c007a0c */ /* 0x000fe40003f06270 */
[----:B------:R-:W-:-:S07]  /*9d00*/  ISETP.GE.AND P3, PT, R82, c[0x0][0x3c8], PT ;  /* 0x0000f20052007a0c */ /* 0x000fce0003f66270 */
[----:B------:R-:W-:Y:S02]  /*9d10*/  @!P2 SHF.R.S32.HI R4, RZ, 0x1f, R78 ;  /* 0x0000001fff04a819 */ /* 0x000fe4000001144e */
[----:B------:R-:W-:Y:S02]  /*9d20*/  @!P1 SHF.R.S32.HI R0, RZ, 0x1f, R77 ;  /* 0x0000001fff009819 */ /* 0x000fe4000001144d */
[----:B------:R-:W-:Y:S02]  /*9d30*/  @!P0 SHF.R.S32.HI R5, RZ, 0x1f, R76 ;  /* 0x0000001fff058819 */ /* 0x000fe4000001144c */
[----:B------:R-:W-:Y:S01]  /*9d40*/  @!P2 LEA.HI R6, R4, R78, RZ, 0x3 ;  /* 0x0000004e0406a211 */ /* 0x000fe200078f18ff */
[----:B---34-:R-:W-:Y:S01]  /*9d50*/  @!P3 IMAD.WIDE R8, R82, 0x2, R2 ;  /* 0x000000025208b825 */ /* 0x018fe200078e0202 */
[----:B------:R-:W-:Y:S02]  /*9d60*/  @!P1 LEA.HI R4, R0, R77, RZ, 0x3 ;  /* 0x0000004d00049211 */ /* 0x000fe400078f18ff */
[----:B------:R-:W-:-:S02]  /*9d70*/  @!P0 LEA.HI R0, R5, R76, RZ, 0x3 ;  /* 0x0000004c05008211 */ /* 0x000fc400078f18ff */
[----:B------:R-:W-:Y:S01]  /*9d80*/  @!P2 LOP3.LUT R6, R6, 0xfffffff8, RZ, 0xc0, !PT ;  /* 0xfffffff80606a812 */ /* 0x000fe200078ec0ff */
[----:B------:R3:W-:Y:S01]  /*9d90*/  @!P3 ST.E.128 [R8.64], R56 ;  /* 0x000000380800b985 */ /* 0x0007e2000c101d08 */
        /* <DEDUP_REMOVED lines=8> */
.L_x_9:
[----:B------:R-:W-:Y:S05]  /*9e20*/  BSYNC B0 ;  /* 0x0000000000007941 */ /* 0x000fea0003800000 */
.L_x_8:
[----:B------:R-:W-:Y:S01]  /*9e30*/  IADD3 R0, R84, 0x60, RZ ;  /* 0x0000006054007810 */ /* 0x000fe20007ffe0ff */
[----:B---3--:R3:W1:Y:S03]  /*9e40*/  SHFL.IDX PT, R3, R10, 0x3, 0x181f ;  /* 0x00781f000a037f89 */ /* 0x00866600000e0000 */
[----:B------:R-:W-:Y:S01]  /*9e50*/  ISETP.GE.AND P0, PT, R0, R81, PT ;  /* 0x000000510000720c */ /* 0x000fe20003f06270 */
[----:B----4-:R3:W4:-:S12]  /*9e60*/  SHFL.IDX PT, R2, R11, 0x3, 0x181f ;  /* 0x00781f000b027f89 */ /* 0x01071800000e0000 */
[----:B------:R-:W-:Y:S05]  /*9e70*/  @P0 EXIT ;  /* 0x000000000000094d */ /* 0x000fea0003800000 */
[----:B-----5:R-:W-:Y:S02]  /*9e80*/  ISETP.GE.AND P1, PT, R78, c[0x0][0x3c8], PT ;  /* 0x0000f2004e007a0c */ /* 0x020fe40003f26270 */
[----:B------:R-:W-:Y:S02]  /*9e90*/  ISETP.GE.AND P0, PT, R77, c[0x0][0x3c8], PT ;  /* 0x0000f2004d007a0c */ /* 0x000fe40003f06270 */
[----:B------:R-:W-:-:S09]  /*9ea0*/  ISETP.GE.AND P2, PT, R82, c[0x0][0x3c8], PT ;  /* 0x0000f20052007a0c */ /* 0x000fd20003f46270 */
[----:B------:R-:W-:Y:S02]  /*9eb0*/  @!P1 SHF.R.S32.HI R4, RZ, 0x1f, R78 ;  /* 0x0000001fff049819 */ /* 0x000fe4000001144e */
[----:B------:R-:W-:Y:S02]  /*9ec0*/  @!P0 SHF.R.S32.HI R0, RZ, 0x1f, R77 ;  /* 0x0000001fff008819 */ /* 0x000fe4000001144d */
[----:B------:R-:W-:Y:S01]  /*9ed0*/  @!P1 LEA.HI R4, R4, R78, RZ, 0x3 ;  /* 0x0000004e04049211 */ /* 0x000fe200078f18ff */
[--C-:B-1--4-:R-:W-:Y:S01]  /*9ee0*/  @!P2 IMAD.WIDE R8, R82, 0x2, R2.reuse ;  /* 0x000000025208a825 */ /* 0x112fe200078e0202 */
[----:B------:R-:W-:Y:S02]  /*9ef0*/  @!P0 LEA.HI R0, R0, R77, RZ, 0x3 ;  /* 0x0000004d00008211 */ /* 0x000fe400078f18ff */
[----:B------:R-:W-:Y:S02]  /*9f00*/  @!P1 LOP3.LUT R4, R4, 0xfffffff8, RZ, 0xc0, !PT ;  /* 0xfffffff804049812 */ /* 0x000fe400078ec0ff */
[----:B------:R-:W-:Y:S01]  /*9f10*/  @!P0 LOP3.LUT R0, R0, 0xfffffff8, RZ, 0xc0, !PT ;  /* 0xfffffff800008812 */ /* 0x000fe200078ec0ff */
[----:B------:R1:W-:Y:S02]  /*9f20*/  @!P2 ST.E.128 [R8.64], R68 ;  /* 0x000000440800a985 */ /* 0x0003e4000c101d08 */
[----:B------:R-:W-:-:S04]  /*9f30*/  @!P1 IMAD.WIDE R6, R4, 0x2, R2 ;  /* 0x0000000204069825 */ /* 0x000fc800078e0202 */
[----:B------:R-:W-:Y:S01]  /*9f40*/  @!P0 IMAD.WIDE R4, R0, 0x2, R2 ;  /* 0x0000000200048825 */ /* 0x000fe200078e0202 */
[----:B------:R1:W-:Y:S04]  /*9f50*/  @!P1 ST.E.128 [R6.64], R64 ;  /* 0x0000004006009985 */ /* 0x0003e8000c101d08 */
[----:B------:R1:W-:Y:S01]  /*9f60*/  @!P0 ST.E.128 [R4.64], R60 ;  /* 0x0000003c04008985 */ /* 0x0003e2000c101d08 */
[----:B------:R-:W-:-:S13]  /*9f70*/  ISETP.GE.AND P0, PT, R76, c[0x0][0x3c8], PT ;  /* 0x0000f2004c007a0c */ /* 0x000fda0003f06270 */
[----:B------:R-:W-:Y:S05]  /*9f80*/  @P0 EXIT ;  /* 0x000000000000094d */ /* 0x000fea0003800000 */
[----:B------:R-:W-:-:S04]  /*9f90*/  SHF.R.S32.HI R0, RZ, 0x1f, R76 ;  /* 0x0000001fff007819 */ /* 0x000fc8000001144c */
[----:B------:R-:W-:-:S04]  /*9fa0*/  LEA.HI R0, R0, R76, RZ, 0x3 ;  /* 0x0000004c00007211 */ /* 0x000fc800078f18ff */
[----:B------:R-:W-:-:S05]  /*9fb0*/  LOP3.LUT R0, R0, 0xfffffff8, RZ, 0xc0, !PT ;  /* 0xfffffff800007812 */ /* 0x000fca00078ec0ff */
[----:B------:R-:W-:-:S05]  /*9fc0*/  IMAD.WIDE R2, R0, 0x2, R2 ;  /* 0x0000000200027825 */ /* 0x000fca00078e0202 */
[----:B------:R-:W-:Y:S01]  /*9fd0*/  ST.E.128 [R2.64], R72 ;  /* 0x0000004802007985 */ /* 0x000fe2000c101d08 */
[----:B------:R-:W-:Y:S05]  /*9fe0*/  EXIT ;  /* 0x000000000000794d */ /* 0x000fea0003800000 */
.L_x_10:
[----:B------:R-:W-:-:S00]  /*9ff0*/  BRA `(.L_x_10) ;  /* 0xfffffff000007947 */ /* 0x000fc0000383ffff */
[----:B------:R-:W-:-:S00]  /*a000*/  NOP ;  /* 0x0000000000007918 */ /* 0x000fc00000000000 */
[----:B------:R-:W-:-:S00]  /*a010*/  NOP ;  /* 0x0000000000007918 */ /* 0x000fc00000000000 */
[----:B------:R-:W-:-:S00]  /*a020*/  NOP ;  /* 0x0000000000007918 */ /* 0x000fc00000000000 */
[----:B------:R-:W-:-:S00]  /*a030*/  NOP ;  /* 0x0000000000007918 */ /* 0x000fc00000000000 */
[----:B------:R-:W-:-:S00]  /*a040*/  NOP ;  /* 0x0000000000007918 */ /* 0x000fc00000000000 */
[----:B------:R-:W-:-:S00]  /*a050*/  NOP ;  /* 0x0000000000007918 */ /* 0x000fc00000000000 */
[----:B------:R-:W-:-:S00]  /*a060*/  NOP ;  /* 0x0000000000007918 */ /* 0x000fc00000000000 */
[----:B------:R-:W-:-:S00]  /*a070*/  NOP ;  /* 0x0000000000007918 */ /* 0x000fc00000000000 */
.L_x_1461:


//--------------------- .text._ZN7cutlass13device_kernelIN5flash19enable_sm80_to_sm89INS1_16FlashAttnFwdSm80INS1_25CollectiveMainloopFwdSm80ILi8ELi1ELb1EN4cute5tupleIJNS5_1CILi128EEENS7_ILi64EEENS7_ILi256EEEEEELi256ENS_6half_tEfNS_4arch4Sm80ELb0ELb0ELb0ELb1ELb0ELb0ELb1ELb0EEENS1_21CollectiveEpilogueFwdINS6_IJS8_SA_S9_EEENS6_IJNS7_ILi1EEESI_SI_EEESC_SE_Li256ELb1ELb1ELb0ELb0EEENS1_19SingleTileSchedulerILb1ELb0ELb1ELi128EEEEEEEEEvNT_6ParamsE --------------------------
	.section	.text._ZN7cutlass13device_kernelIN5flash19enable_sm80_to_sm89INS1_16FlashAttnFwdSm80INS1_25CollectiveMainloopFwdSm80ILi8ELi1ELb1EN4cute5tupleIJNS5_1CILi128EEENS7_ILi64EEENS7_ILi256EEEEEELi256ENS_6half_tEfNS_4arch4Sm80ELb0ELb0ELb0ELb1ELb0ELb0ELb1ELb0EEENS1_21CollectiveEpilogueFwdINS6_IJS8_SA_S9_EEENS6_IJNS7_ILi1EEESI_SI_EEESC_SE_Li256ELb1ELb1ELb0ELb0EEENS1_19SingleTileSchedulerILb1ELb0ELb1ELi128EEEEEEEEEvNT_6ParamsE,"ax",@progbits
	.sectioninfo	@"SHI_REGISTERS=255"
	.align	128
.text._ZN7cutlass13device_kernelIN5flash19enable_sm80_to_sm89INS1_16FlashAttnFwdSm80INS1_25CollectiveMainloopFwdSm80ILi8ELi1ELb1EN4cute5tupleIJNS5_1CILi128EEENS7_ILi64EEENS7_ILi256EEEEEELi256ENS_6half_tEfNS_4arch4Sm80ELb0ELb0ELb0ELb1ELb0ELb0ELb1ELb0EEENS1_21CollectiveEpilogueFwdINS6_IJS8_SA_S9_EEENS6_IJNS7_ILi1EEESI_SI_EEESC_SE_Li256ELb1ELb1ELb0ELb0EEENS1_19SingleTileSchedulerILb1ELb0ELb1ELi128EEEEEEEEEvNT_6ParamsE:
        .type           _ZN7cutlass13device_kernelIN5flash19enable_sm80_to_sm89INS1_16FlashAttnFwdSm80INS1_25CollectiveMainloopFwdSm80ILi8ELi1ELb1EN4cute5tupleIJNS5_1CILi128EEENS7_ILi64EEENS7_ILi256EEEEEELi256ENS_6half_tEfNS_4arch4Sm80ELb0ELb0ELb0ELb1ELb0ELb0ELb1ELb0EEENS1_21CollectiveEpilogueFwdINS6_IJS8_SA_S9_EEENS6_IJNS7_ILi1EEESI_SI_EEESC_SE_Li256ELb1ELb1ELb0ELb0EEENS1_19SingleTileSchedulerILb1ELb0ELb1ELi128EEEEEEEEEvNT_6ParamsE,@function
        .size           _ZN7cutlass13device_kernelIN5flash19enable_sm80_to_sm89INS1_16FlashAttnFwdSm80INS1_25CollectiveMainloopFwdSm80ILi8ELi1ELb1EN4cute5tupleIJNS5_1CILi128EEENS7_ILi64EEENS7_ILi256EEEEEELi256ENS_6half_tEfNS_4arch4Sm80ELb0ELb0ELb0ELb1ELb0ELb0ELb1ELb0EEENS1_21CollectiveEpilogueFwdINS6_IJS8_SA_S9_EEENS6_IJNS7_ILi1EEESI_SI_EEESC_SE_Li256ELb1ELb1ELb0ELb0EEENS1_19SingleTileSchedulerILb1ELb0ELb1ELi128EEEEEEEEEvNT_6ParamsE,(.L_x_1462 - _ZN7cutlass13device_kernelIN5flash19enable_sm80_to_sm89INS1_16FlashAttnFwdSm80INS1_25CollectiveMainloopFwdSm80ILi8ELi1ELb1EN4cute5tupleIJNS5_1CILi128EEENS7_ILi64EEENS7_ILi256EEEEEELi256ENS_6half_tEfNS_4arch4Sm80ELb0ELb0ELb0ELb1ELb0ELb0ELb1ELb0EEENS1_21CollectiveEpilogueFwdINS6_IJS8_SA_S9_EEENS6_IJNS7_ILi1EEESI_SI_EEESC_SE_Li256ELb1ELb1ELb0ELb0EEENS1_19SingleTileSchedulerILb1ELb0ELb1ELi128EEEEEEEEEvNT_6ParamsE)
        .other          _ZN7cutlass13device_kernelIN5flash19enable_sm80_to_sm89INS1_16FlashAttnFwdSm80INS1_25CollectiveMainloopFwdSm80ILi8ELi1ELb1EN4cute5tupleIJNS5_1CILi128EEENS7_ILi64EEENS7_ILi256EEEEEELi256ENS_6half_tEfNS_4arch4Sm80ELb0ELb0ELb0ELb1ELb0ELb0ELb1ELb0EEENS1_21CollectiveEpilogueFwdINS6_IJS8_SA_S9_EEENS6_IJNS7_ILi1EEESI_SI_EEESC_SE_Li256ELb1ELb1ELb0ELb0EEENS1_19SingleTileSchedulerILb1ELb0ELb1ELi128EEEEEEEEEvNT_6ParamsE,@"STO_CUDA_ENTRY STV_DEFAULT"
_ZN7cutlass13device_kernelIN5flash19enable_sm80_to_sm89INS1_16FlashAttnFwdSm80INS1_25CollectiveMainloopFwdSm80ILi8ELi1ELb1EN4cute5tupleIJNS5_1CILi128EEENS7_ILi64EEENS7_ILi256EEEEEELi256ENS_6half_tEfNS_4arch4Sm80ELb0ELb0ELb0ELb1ELb0ELb0ELb1ELb0EEENS1_21CollectiveEpilogueFwdINS6_IJS8_SA_S9_EEENS6_IJNS7_ILi1EEESI_SI_EEESC_SE_Li256ELb1ELb1ELb0ELb0EEENS1_19SingleTileSchedulerILb1ELb0ELb1ELi128EEEEEEEEEvNT_6ParamsE:
[----:B------:R-:W-:Y:S02]  /*0000*/  MOV R1, c[0x0][0x28] ;  /* 0x00000a0000017a02 */ /* 0x000fe40000000f00 */
[----:B------:R-:W1:Y:S01]  /*0010*/  S2R R85, SR_TID.X ;  /* 0x0000000000557919 */ /* 0x000e620000002100 */
[----:B------:R-:W-:Y:S01]  /*0020*/  IMAD.MOV.U32 R26, RZ, RZ, 0x4 ;  /* 0x00000004ff1a7424 */ /* 0x000fe200078e00ff */
[----:B------:R-:W-:Y:S01]  /*0030*/  ULDC.64 UR4, c[0x0][0x118] ;  /* 0x0000460000047ab9 */ /* 0x000fe20000000a00 */
[----:B------:R-:W-:Y:S01]  /*0040*/  IADD3 R1, R1, -0xc8, RZ ;  /* 0xffffff3801017810 */ /* 0x000fe20007ffe0ff */
[----:B------:R-:W2:Y:S04]  /*0050*/  S2R R5, SR_CTAID.Z ;  /* 0x0000000000057919 */ /* 0x000ea80000002700 */
[----:B------:R-:W3:Y:S01]  /*0060*/  S2R R48, SR_CTAID.X ;  /* 0x0000000000307919 */ /* 0x000ee20000002500 */
[----:B-1----:R-:W-:Y:S01]  /*0070*/  SHF.R.U32.HI R0, RZ, 0x5, R85 ;  /* 0x00000005ff007819 */ /* 0x002fe20000011655 */
[----:B--2---:R-:W-:-:S05]  /*0080*/  IMAD.WIDE R2, R5, R26, c[0x0][0x568] ;  /* 0x00015a0005027625 */ /* 0x004fca00078e021a */
[----:B------:R-:W1:Y:S02]  /*0090*/  SHFL.IDX PT, R0, R0, RZ, 0x1f ;  /* 0x00001fff00007589 */ /* 0x000e6400000e0000 */
[----:B-1----:R-:W-:-:S13]  /*00a0*/  ISETP.NE.AND P0, PT, R0, RZ, PT ;  /* 0x000000ff0000720c */ /* 0x002fda0003f05270 */
[----:B------:R-:W-:Y:S05]  /*00b0*/  @!P0 BRA `(.L_x_11) ;  /* 0x0000014000008947 */ /* 0x000fea0003800000 */
[----:B---3--:R-:W-:-:S04]  /*00c0*/  ISETP.NE.U32.AND P0, PT, RZ, c[0x0][0x568], PT ;  /* 0x00015a00ff007a0c */ /* 0x008fc80003f05070 */
[----:B------:R-:W-:-:S13]  /*00d0*/  ISETP.NE.AND.EX P0, PT, RZ, c[0x0][0x56c], PT, P0 ;  /* 0x00015b00ff007a0c */ /* 0x000fda0003f05300 */
[----:B------:R-:W-:Y:S05]  /*00e0*/  @!P0 BRA `(.L_x_12) ;  /* 0x0000002000008947 */ /* 0x000fea0003800000 */
[----:B------:R1:W5:Y:S01]  /*00f0*/  LDG.E R0, [R2.64] ;  /* 0x0000000402007981 */ /* 0x000362000c1e1900 */
[----:B------:R-:W-:Y:S05]  /*0100*/  BRA `(.L_x_13) ;  /* 0x0000009000007947 */ /* 0x000fea0003800000 */
.L_x_12:
[----:B------:R-:W-:-:S04]  /*0110*/  ISETP.NE.U32.AND P0, PT, RZ, c[0x0][0x560], PT ;  /* 0x00015800ff007a0c */ /* 0x000fc80003f05070 */
[----:B------:R-:W-:-:S13]  /*0120*/  ISETP.NE.AND.EX P0, PT, RZ, c[0x0][0x564], PT, P0 ;  /* 0x00015900ff007a0c */ /* 0x000fda0003f05300 */
[----:B------:R-:W-:Y:S05]  /*0130*/  @!P0 BRA `(.L_x_14) ;  /* 0x0000005000008947 */ /* 0x000fea0003800000 */
[----:B------:R-:W-:-:S05]  /*0140*/  IMAD.WIDE R2, R5, R26, c[0x0][0x560] ;  /* 0x0001580005027625 */ /* 0x000fca00078e021a */
[----:B------:R-:W2:Y:S04]  /*0150*/  LDG.E R4, [R2.64] ;  /* 0x0000000402047981 */ /* 0x000ea8000c1e1900 */
[----:B------:R-:W2:Y:S02]  /*0160*/  LDG.E R0, [R2.64+0x4] ;  /* 0x0000040402007981 */ /* 0x000ea4000c1e1900 */
[----:B--2---:R-:W-:Y:S01]  /*0170*/  IADD3 R0, -R4, R0, RZ ;  /* 0x0000000004007210 */ /* 0x004fe20007ffe1ff */
[----:B------:R-:W-:Y:S05]  /*0180*/  BRA `(.L_x_13) ;  /* 0x0000001000007947 */ /* 0x000fea0003800000 */
.L_x_14:
[----:B------:R-:W-:-:S05]  /*0190*/  MOV R0, c[0x0][0x54c] ;  /* 0x0001530000007a02 */ /* 0x000fca0000000f00 */
.L_x_13:
[----:B-----5:R-:W-:Y:S01]  /*01a0*/  IMAD R0, R0, c[0x0][0x548], RZ ;  /* 0x0001520000007a24 */ /* 0x020fe200078e02ff */
[----:B-1----:R-:W-:-:S04]  /*01b0*/  SHF.L.U32 R2, R48, 0x7, RZ ;  /* 0x0000000730027819 */ /* 0x002fc800000006ff */
[----:B------:R-:W-:-:S04]  /*01c0*/  ISETP.GE.AND P0, PT, R2, R0, PT ;  /* 0x000000000200720c */ /* 0x000fc80003f06270 */
[----:B------:R-:W-:-:S05]  /*01d0*/  SEL R0, R5, 0xffffffff, !P0 ;  /* 0xffffffff05007807 */ /* 0x000fca0004000000 */
[----:B------:R1:W-:Y:S01]  /*01e0*/  STL [R1+0xa0], R0 ;  /* 0x0000a00001007387 */ /* 0x0003e20000100800 */
[----:B------:R-:W-:Y:S05]  /*01f0*/  BRA `(.L_x_15) ;  /* 0x0000013000007947 */ /* 0x000fea0003800000 */
.L_x_11:
[----:B---3--:R-:W-:-:S04]  /*0200*/  ISETP.NE.U32.AND P0, PT, RZ, c[0x0][0x568], PT ;  /* 0x00015a00ff007a0c */ /* 0x008fc80003f05070 */
[----:B------:R-:W-:-:S13]  /*0210*/  ISETP.NE.AND.EX P0, PT, RZ, c[0x0][0x56c], PT, P0 ;  /* 0x00015b00ff007a0c */ /* 0x000fda0003f05300 */
[----:B------:R-:W-:Y:S05]  /*0220*/  @!P0 BRA `(.L_x_16) ;  /* 0x0000002000008947 */ /* 0x000fea0003800000 */
[----:B------:R1:W5:Y:S01]  /*0230*/  LDG.E R0, [R2.64] ;  /* 0x0000000402007981 */ /* 0x000362000c1e1900 */
[----:B------:R-:W-:Y:S05]  /*0240*/  BRA `(.L_x_17) ;  /* 0x0000009000007947 */ /* 0x000fea0003800000 */
.L_x_16:
        /* <DEDUP_REMOVED lines=8> */
.L_x_18:
[----:B------:R-:W-:-:S05]  /*02d0*/  MOV R0, c[0x0][0x54c] ;  /* 0x0001530000007a02 */ /* 0x000fca0000000f00 */
.L_x_17:
[----:B-----5:R-:W-:Y:S01]  /*02e0*/  IMAD R0, R0, c[0x0][0x548], RZ ;  /* 0x0001520000007a24 */ /* 0x020fe200078e02ff */
[----:B-1----:R-:W-:-:S04]  /*02f0*/  SHF.L.U32 R2, R48, 0x7, RZ ;  /* 0x0000000730027819 */ /* 0x002fc800000006ff */
[----:B------:R-:W-:-:S04]  /*0300*/  ISETP.GE.AND P0, PT, R2, R0, PT ;  /* 0x000000000200720c */ /* 0x000fc80003f06270 */
[----:B------:R-:W-:-:S05]  /*0310*/  SEL R0, R5, 0xffffffff, !P0 ;  /* 0xffffffff05007807 */ /* 0x000fca0004000000 */
[----:B------:R1:W-:Y:S04]  /*0320*/  STL [R1+0xa0], R0 ;  /* 0x0000a00001007387 */ /* 0x0003e80000100800 */
.L_x_15:
[----:B------:R-:W2:Y:S02]  /*0330*/  LDL R49, [R1+0xa0] ;  /* 0x0000a00001317983 */ /* 0x000ea40000100800 */
[----:B--2---:R-:W-:-:S13]  /*0340*/  ISETP.GE.AND P0, PT, R49, RZ, PT ;  /* 0x000000ff3100720c */ /* 0x004fda0003f06270 */
[----:B------:R-:W-:Y:S05]  /*0350*/  @!P0 EXIT ;  /* 0x000000000000894d */ /* 0x000fea0003800000 */
[----:B------:R-:W-:Y:S01]  /*0360*/  ISETP.NE.U32.AND P2, PT, RZ, c[0x0][0x370], PT ;  /* 0x0000dc00ff007a0c */ /* 0x000fe20003f45070 */
[----:B------:R-:W-:Y:S01]  /*0370*/  CS2R R10, SRZ ;  /* 0x00000000000a7805 */ /* 0x000fe2000001ff00 */
[----:B------:R-:W-:Y:S01]  /*0380*/  ISETP.NE.U32.AND P1, PT, RZ, c[0x0][0x360], PT ;  /* 0x0000d800ff007a0c */ /* 0x000fe20003f25070 */
[----:B------:R-:W-:Y:S01]  /*0390*/  IMAD.MOV.U32 R15, RZ, RZ, c[0x0][0x168] ;  /* 0x00005a00ff0f7624 */ /* 0x000fe200078e00ff */
[----:B------:R-:W-:Y:S01]  /*03a0*/  ISETP.NE.AND.EX P2, PT, RZ, c[0x0][0x374], PT, P2 ;  /* 0x0000dd00ff007a0c */ /* 0x000fe20003f45320 */
[----:B------:R-:W-:Y:S01]  /*03b0*/  IMAD.MOV.U32 R12, RZ, RZ, RZ ;  /* 0x000000ffff0c7224 */ /* 0x000fe200078e00ff */
[----:B------:R-:W-:Y:S01]  /*03c0*/  ISETP.NE.AND.EX P1, PT, RZ, c[0x0][0x364], PT, P1 ;  /* 0x0000d900ff007a0c */ /* 0x000fe20003f25310 */
[CC--:B------:R-:W-:Y:S01]  /*03d0*/  IMAD.WIDE R4, R49.reuse, R26.reuse, c[0x0][0x348] ;  /* 0x0000d20031047625 */ /* 0x0c0fe200078e021a */
[----:B------:R-:W-:Y:S02]  /*03e0*/  ISETP.NE.U32.AND P0, PT, RZ, c[0x0][0x348], PT ;  /* 0x0000d200ff007a0c */ /* 0x000fe40003f05070 */
[----:B------:R-:W-:Y:S01]  /*03f0*/  ISETP.NE.U32.AND P4, PT, RZ, c[0x0][0x350], PT ;  /* 0x0000d400ff007a0c */ /* 0x000fe20003f85070 */
[----:B------:R-:W-:Y:S01]  /*0400*/  IMAD.WIDE R2, R49, R26, c[0x0][0x350] ;  /* 0x0000d40031027625 */ /* 0x000fe200078e021a */
[----:B------:R-:W-:-:S02]  /*0410*/  ISETP.NE.AND.EX P0, PT, RZ, c[0x0][0x34c], PT, P0 ;  /* 0x0000d300ff007a0c */ /* 0x000fc40003f05300 */
[----:B------:R-:W-:-:S03]  /*0420*/  ISETP.NE.AND.EX P4, PT, RZ, c[0x0][0x354], PT, P4 ;  /* 0x0000d500ff007a0c */ /* 0x000fc60003f85340 */
[----:B------:R-:W-:-:S04]  /*0430*/  @P2 IMAD.WIDE R8, R49, R26, c[0x0][0x370] ;  /* 0x0000dc0031082625 */ /* 0x000fc800078e021a */
[----:B------:R-:W-:Y:S01]  /*0440*/  @P1 IMAD.WIDE R6, R49, R26, c[0x0][0x360] ;  /* 0x0000d80031061625 */ /* 0x000fe200078e021a */
[----:B------:R2:W5:Y:S04]  /*0450*/  @P2 LDG.E R11, [R8.64] ;  /* 0x00000004080b2981 */ /* 0x000568000c1e1900 */
[----:B------:R2:W5:Y:S04]  /*0460*/  @P1 LDG.E R15, [R6.64] ;  /* 0x00000004060f1981 */ /* 0x000568000c1e1900 */
[----:B------:R2:W5:Y:S04]  /*0470*/  @P0 LDG.E R10, [R4.64] ;  /* 0x00000004040a0981 */ /* 0x000568000c1e1900 */
[----:B------:R2:W5:Y:S01]  /*0480*/  @P4 LDG.E R12, [R2.64] ;  /* 0x00000004020c4981 */ /* 0x000562000c1e1900 */
[----:B-1----:R-:W-:Y:S01]  /*0490*/  IMAD.MOV.U32 R0, RZ, RZ, c[0x0][0x1d0] ;  /* 0x00007400ff007624 */ /* 0x002fe200078e00ff */
[----:B------:R-:W-:Y:S05]  /*04a0*/  @P1 BRA `(.L_x_19) ;  /* 0x0000004000001947 */ /* 0x000fea0003800000 */
[----:B------:R-:W-:Y:S05]  /*04b0*/  @!P0 BRA `(.L_x_19) ;  /* 0x0000003000008947 */ /* 0x000fea0003800000 */
[----:B--2---:R1:W2:Y:S04]  /*04c0*/  LDG.E R6, [R4.64] ;  /* 0x0000000404067981 */ /* 0x0042a8000c1e1900 */
[----:B-1----:R-:W2:Y:S02]  /*04d0*/  LDG.E R4, [R4.64+0x4] ;  /* 0x0000040404047981 */ /* 0x002ea4000c1e1900 */
[----:B--2--5:R-:W-:-:S02]  /*04e0*/  IADD3 R15, -R6, R4, RZ ;  /* 0x00000004060f7210 */ /* 0x024fc40007ffe1ff */
.L_x_19:
[----:B------:R-:W-:-:S04]  /*04f0*/  ISETP.NE.U32.AND P1, PT, RZ, c[0x0][0x368], PT ;  /* 0x0000da00ff007a0c */ /* 0x000fc80003f25070 */
[----:B------:R-:W-:-:S13]  /*0500*/  ISETP.NE.AND.EX P1, PT, RZ, c[0x0][0x36c], PT, P1 ;  /* 0x0000db00ff007a0c */ /* 0x000fda0003f25310 */
[----:B------:R-:W-:Y:S05]  /*0510*/  @!P1 BRA `(.L_x_20) ;  /* 0x0000003000009947 */ /* 0x000fea0003800000 */
[----:B--2---:R-:W-:-:S05]  /*0520*/  IMAD.WIDE R2, R49, R26, c[0x0][0x368] ;  /* 0x0000da0031027625 */ /* 0x004fca00078e021a */
[----:B------:R1:W5:Y:S01]  /*0530*/  LDG.E R0, [R2.64] ;  /* 0x0000000402007981 */ /* 0x000362000c1e1900 */
[----:B------:R-:W-:Y:S05]  /*0540*/  BRA `(.L_x_21) ;  /* 0x0000004000007947 */ /* 0x000fea0003800000 */
.L_x_20:
[----:B------:R-:W-:Y:S05]  /*0550*/  @!P4 BRA `(.L_x_21) ;  /* 0x000000300000c947 */ /* 0x000fea0003800000 */
[----:B------:R1:W3:Y:S04]  /*0560*/  LDG.E R0, [R2.64] ;  /* 0x0000000402007981 */ /* 0x0002e8000c1e1900 */
[----:B-12---:R-:W3:Y:S02]  /*0570*/  LDG.E R2, [R2.64+0x4] ;  /* 0x0000040402027981 */ /* 0x006ee4000c1e1900 */
[----:B---3--:R-:W-:-:S05]  /*0580*/  IADD3 R0, -R0, R2, RZ ;  /* 0x0000000200007210 */ /* 0x008fca0007ffe1ff */
.L_x_21:
[--C-:B-----5:R-:W-:Y:S01]  /*0590*/  IMAD.IADD R81, R0, 0x1, -R11.reuse ;  /* 0x0000000100517824 */ /* 0x120fe200078e0a0b */
[----:B------:R-:W-:Y:S01]  /*05a0*/  PLOP3.LUT P2, PT, PT, PT, PT, 0x80, 0x0 ;  /* 0x000000000000781c */ /* 0x000fe20003f4f070 */
[----:B------:R-:W-:Y:S01]  /*05b0*/  IMAD.IADD R25, R12, 0x1, R11 ;  /* 0x000000010c197824 */ /* 0x000fe200078e020b */
[----:B------:R-:W-:Y:S01]  /*05c0*/  CS2R R166, SRZ ;  /* 0x0000000000a67805 */ /* 0x000fe2000001ff00 */
[----:B------:R-:W-:Y:S01]  /*05d0*/  CS2R R164, SRZ ;  /* 0x0000000000a47805 */ /* 0x000fe2000001ff00 */
[C---:B------:R-:W-:Y:S01]  /*05e0*/  IADD3 R0, R81.reuse, 0x3f, RZ ;  /* 0x0000003f51007810 */ /* 0x040fe20007ffe0ff */
[----:B------:R-:W-:Y:S01]  /*05f0*/  CS2R R150, SRZ ;  /* 0x0000000000967805 */ /* 0x000fe2000001ff00 */
[----:B------:R-:W-:Y:S01]  /*0600*/  ISETP.GE.AND P1, PT, R81, 0x1, PT ;  /* 0x000000015100780c */ /* 0x000fe20003f26270 */
[----:B------:R-:W-:Y:S01]  /*0610*/  CS2R R148, SRZ ;  /* 0x0000000000947805 */ /* 0x000fe2000001ff00 */
[----:B-12---:R-:W-:Y:S01]  /*0620*/  SHF.R.S32.HI R2, RZ, 0x1f, R0 ;  /* 0x0000001fff027819 */ /* 0x006fe20000011400 */
[----:B------:R-:W-:Y:S01]  /*0630*/  IMAD.MOV.U32 R146, RZ, RZ, RZ ;  /* 0x000000ffff927224 */ /* 0x000fe200078e00ff */
[----:B------:R-:W-:Y:S01]  /*0640*/  MOV R11, RZ ;  /* 0x000000ff000b7202 */ /* 0x000fe20000000f00 */
[----:B------:R-:W-:Y:S01]  /*0650*/  CS2R R144, SRZ ;  /* 0x0000000000907805 */ /* 0x000fe2000001ff00 */
[----:B------:R-:W-:Y:S01]  /*0660*/  LEA.HI R109, R2, R0, RZ, 0x6 ;  /* 0x00000000026d7211 */ /* 0x000fe200078f30ff */
[----:B------:R-:W-:Y:S01]  /*0670*/  CS2R R12, SRZ ;  /* 0x00000000000c7805 */ /* 0x000fe2000001ff00 */
[----:B------:R-:W-:Y:S01]  /*0680*/  IMAD.MOV.U32 R142, RZ, RZ, RZ ;  /* 0x000000ffff8e7224 */ /* 0x000fe200078e00ff */
[----:B------:R-:W-:Y:S01]  /*0690*/  CS2R R140, SRZ ;  /* 0x00000000008c7805 */ /* 0x000fe2000001ff00 */
[----:B------:R-:W-:Y:S01]  /*06a0*/  CS2R R16, SRZ ;  /* 0x0000000000107805 */ /* 0x000fe2000001ff00 */
[----:B------:R1:W-:Y:S01]  /*06b0*/  STL [R1+0x58], R109 ;  /* 0x0000586d01007387 */ /* 0x0003e20000100800 */
[----:B------:R-:W-:Y:S01]  /*06c0*/  MOV R138, RZ ;  /* 0x000000ff008a7202 */ /* 0x000fe20000000f00 */
[----:B------:R-:W-:Y:S01]  /*06d0*/  CS2R R136, SRZ ;  /* 0x0000000000887805 */ /* 0x000fe2000001ff00 */
[----:B------:R-:W-:Y:S01]  /*06e0*/  CS2R R18, SRZ ;  /* 0x0000000000127805 */ /* 0x000fe2000001ff00 */
[----:B------:R-:W-:Y:S01]  /*06f0*/  IMAD.MOV.U32 R134, RZ, RZ, RZ ;  /* 0x000000ffff867224 */ /* 0x000fe200078e00ff */
[----:B------:R-:W-:Y:S01]  /*0700*/  CS2R R132, SRZ ;  /* 0x0000000000847805 */ /* 0x000fe2000001ff00 */
[----:B------:R-:W-:Y:S01]  /*0710*/  CS2R R20, SRZ ;  /* 0x0000000000147805 */ /* 0x000fe2000001ff00 */
[----:B------:R-:W-:Y:S01]  /*0720*/  MOV R130, RZ ;  /* 0x000000ff00827202 */ /* 0x000fe20000000f00 */
[----:B------:R-:W-:Y:S01]  /*0730*/  CS2R R128, SRZ ;  /* 0x0000000000807805 */ /* 0x000fe2000001ff00 */
[----:B------:R-:W-:Y:S01]  /*0740*/  CS2R R22, SRZ ;  /* 0x0000000000167805 */ /* 0x000fe2000001ff00 */
[----:B------:R-:W-:Y:S01]  /*0750*/  IMAD.MOV.U32 R126, RZ, RZ, RZ ;  /* 0x000000ffff7e7224 */ /* 0x000fe200078e00ff */
[----:B------:R-:W-:Y:S01]  /*0760*/  MOV R24, RZ ;  /* 0x000000ff00187202 */ /* 0x000fe20000000f00 */
[----:B------:R-:W-:Y:S01]  /*0770*/  IMAD.MOV.U32 R124, RZ, RZ, RZ ;  /* 0x000000ffff7c7224 */ /* 0x000fe200078e00ff */
[----:B------:R-:W-:Y:S01]  /*0780*/  CS2R R122, SRZ ;  /* 0x00000000007a7805 */ /* 0x000fe2000001ff00 */
[----:B------:R-:W-:Y:S01]  /*0790*/  CS2R R120, SRZ ;  /* 0x0000000000787805 */ /* 0x000fe2000001ff00 */
[----:B------:R-:W-:Y:S01]  /*07a0*/  CS2R R118, SRZ ;  /* 0x0000000000767805 */ /* 0x000fe2000001ff00 */
[----:B------:R-:W-:Y:S01]  /*07b0*/  MOV R27, RZ ;  /* 0x000000ff001b7202 */ /* 0x000fe20000000f00 */
[----:B------:R-:W-:Y:S01]  /*07c0*/  IMAD.MOV.U32 R116, RZ, RZ, RZ ;  /* 0x000000ffff747224 */ /* 0x000fe200078e00ff */
[----:B------:R-:W-:Y:S01]  /*07d0*/  CS2R R114, SRZ ;  /* 0x0000000000727805 */ /* 0x000fe2000001ff00 */
[----:B------:R-:W-:Y:S01]  /*07e0*/  CS2R R28, SRZ ;  /* 0x00000000001c7805 */ /* 0x000fe2000001ff00 */
[----:B------:R-:W-:Y:S01]  /*07f0*/  MOV R112, RZ ;  /* 0x000000ff00707202 */ /* 0x000fe20000000f00 */
[----:B------:R-:W-:Y:S01]  /*0800*/  CS2R R110, SRZ ;  /* 0x00000000006e7805 */ /* 0x000fe2000001ff00 */
        /* <DEDUP_REMOVED lines=20> */
[----:B------:R-:W-:Y:S01]  /*0950*/  CS2R R76, SRZ ;  /* 0x00000000004c7805 */ /* 0x000fe2000001ff00 */
[----:B------:R-:W-:Y:S01]  /*0960*/  CS2R R74, SRZ ;  /* 0x00000000004a7805 */ /* 0x000fe2000001ff00 */
[----:B------:R-:W-:Y:S01]  /*0970*/  CS2R R72, SRZ ;  /* 0x0000000000487805 */ /* 0x000fe2000001ff00 */
[----:B------:R-:W-:Y:S01]  /*0980*/  CS2R R70, SRZ ;  /* 0x0000000000467805 */ /* 0x000fe2000001ff00 */
[----:B------:R-:W-:Y:S01]  /*0990*/  CS2R R68, SRZ ;  /* 0x0000000000447805 */ /* 0x000fe2000001ff00 */
[----:B------:R-:W-:Y:S01]  /*09a0*/  CS2R R66, SRZ ;  /* 0x0000000000427805 */ /* 0x000fe2000001ff00 */
[----:B------:R-:W-:Y:S01]  /*09b0*/  CS2R R40, SRZ ;  /* 0x0000000000287805 */ /* 0x000fe2000001ff00 */
[----:B------:R-:W-:Y:S01]  /*09c0*/  IMAD.MOV.U32 R64, RZ, RZ, RZ ;  /* 0x000000ffff407224 */ /* 0x000fe200078e00ff */
        /* <DEDUP_REMOVED lines=10> */
[----:B------:R-:W-:Y:S01]  /*0a70*/  MOV R14, RZ ;  /* 0x000000ff000e7202 */ /* 0x000fe20000000f00 */
[----:B------:R-:W-:Y:S01]  /*0a80*/  CS2R R38, SRZ ;  /* 0x0000000000267805 */ /* 0x000fe2000001ff00 */
[----:B------:R-:W-:Y:S01]  /*0a90*/  CS2R R162, SRZ ;  /* 0x0000000000a27805 */ /* 0x000fe2000001ff00 */
[----:B------:R-:W-:Y:S01]  /*0aa0*/  CS2R R160, SRZ ;  /* 0x0000000000a07805 */ /* 0x000fe2000001ff00 */
[----:B------:R-:W-:Y:S01]  /*0ab0*/  CS2R R158, SRZ ;  /* 0x00000000009e7805 */ /* 0x000fe2000001ff00 */
[----:B------:R-:W-:Y:S01]  /*0ac0*/  IMAD.MOV.U32 R156, RZ, RZ, RZ ;  /* 0x000000ffff9c7224 */ /* 0x000fe200078e00ff */
[----:B------:R-:W-:Y:S01]  /*0ad0*/  MOV R53, RZ ;  /* 0x000000ff00357202 */ /* 0x000fe20000000f00 */
[----:B------:R-:W-:Y:S05]  /*0ae0*/  @!P1 BRA `(.L_x_22) ;  /* 0x0000898000009947 */ /* 0x000fea0003800000 */
[----:B-1----:R-:W-:-:S04]  /*0af0*/  ISETP.NE.U32.AND P3, PT, RZ, c[0x0][0x340], PT ;  /* 0x0000d000ff007a0c */ /* 0x002fc80003f65070 */
[----:B------:R-:W-:-:S13]  /*0b00*/  ISETP.NE.AND.EX P3, PT, RZ, c[0x0][0x344], PT, P3 ;  /* 0x0000d100ff007a0c */ /* 0x000fda0003f65330 */
[----:B------:R-:W-:-:S05]  /*0b10*/  @P3 IMAD.WIDE R2, R49, R26, c[0x0][0x340] ;  /* 0x0000d00031023625 */ /* 0x000fca00078e021a */
[----:B------:R1:W2:Y:S01]  /*0b20*/  @P3 LDG.E R12, [R2.64] ;  /* 0x00000004020c3981 */ /* 0x0002a2000c1e1900 */
[----:B------:R-:W-:Y:S01]  /*0b30*/  SHF.R.S32.HI R26, RZ, 0x1f, R85 ;  /* 0x0000001fff1a7819 */ /* 0x000fe20000011455 */
[----:B------:R-:W-:Y:S01]  /*0b40*/  IMAD.MOV.U32 R4, RZ, RZ, c[0x0][0x2c4] ;  /* 0x0000b100ff047624 */ /* 0x000fe200078e00ff */
[----:B------:R-:W-:Y:S01]  /*0b50*/  SHF.R.S32.HI R0, RZ, 0x1f, R10 ;  /* 0x0000001fff007819 */ /* 0x000fe2000001140a */
[----:B------:R-:W3:Y:S01]  /*0b60*/  S2R R27, SR_CTAID.Y ;  /* 0x00000000001b7919 */ /* 0x000ee20000002600 */
[----:B------:R-:W-:Y:S01]  /*0b70*/  LEA.HI R5, R26, R85, RZ, 0x3 ;  /* 0x000000551a057211 */ /* 0x000fe200078f18ff */
[----:B------:R-:W-:Y:S02]  /*0b80*/  IMAD R15, R15, c[0x0][0x2c4], RZ ;  /* 0x0000b1000f0f7a24 */ /* 0x000fe400078e02ff */
[----:B------:R-:W-:Y:S01]  /*0b90*/  BAR.SYNC.DEFER_BLOCKING 0x0 ;  /* 0x0000000000007b1d */ /* 0x000fe20000010000 */
[----:B------:R-:W-:Y:S01]  /*0ba0*/  ISETP.NE.AND P1, PT, R4, 0x1, PT ;  /* 0x000000010400780c */ /* 0x000fe20003f25270 */
[----:B------:R-:W-:Y:S01]  /*0bb0*/  IMAD R0, R0, c[0x0][0x178], RZ ;  /* 0x00005e0000007a24 */ /* 0x000fe200078e02ff */
[----:B------:R-:W-:-:S02]  /*0bc0*/  LOP3.LUT R4, R5, 0xfffffff8, RZ, 0xc0, !PT ;  /* 0xfffffff805047812 */ /* 0x000fc400078ec0ff */
[----:B------:R-:W-:Y:S01]  /*0bd0*/  SHF.R.S32.HI R20, RZ, 0x3, R5 ;  /* 0x00000003ff147819 */ /* 0x000fe20000011405 */
[----:B------:R-:W-:Y:S01]  /*0be0*/  IMAD R0, R10, c[0x0][0x17c], R0 ;  /* 0x00005f000a007a24 */ /* 0x000fe200078e0200 */
[----:B------:R-:W-:Y:S01]  /*0bf0*/  LEA.HI R82, R26, R85, RZ, 0x5 ;  /* 0x000000551a527211 */ /* 0x000fe200078f28ff */
[----:B------:R-:W-:Y:S01]  /*0c00*/  IMAD.IADD R21, R85, 0x1, -R4 ;  /* 0x0000000155157824 */ /* 0x000fe200078e0a04 */
[----:B------:R-:W-:Y:S01]  /*0c10*/  SEL R4, R49, RZ, !P0 ;  /* 0x000000ff31047207 */ /* 0x000fe20004000000 */
[--C-:B------:R-:W-:Y:S02]  /*0c20*/  IMAD R14, R48, 0x80, R20.reuse ;  /* 0x00000080300e7824 */ /* 0x100fe400078e0214 */
[----:B------:R-:W-:-:S04]  /*0c30*/  IMAD R5, R21, 0x20, R20 ;  /* 0x0000002015057824 */ /* 0x000fc800078e0214 */
[----:B------:R-:W-:Y:S02]  /*0c40*/  IMAD R5, R48, 0x80, R5 ;  /* 0x0000008030057824 */ /* 0x000fe400078e0205 */
[----:B-1----:R-:W-:Y:S01]  /*0c50*/  IMAD.WIDE.U32 R2, R10, c[0x0][0x178], RZ ;  /* 0x00005e000a027a25 */ /* 0x002fe200078e00ff */
[----:B------:R-:W-:Y:S02]  /*0c60*/  SHF.R.S32.HI R10, RZ, 0x1f, R49 ;  /* 0x0000001fff0a7819 */ /* 0x000fe40000011431 */
[----:B---3--:R-:W-:Y:S01]  /*0c70*/  SHF.R.S32.HI R28, RZ, 0x1f, R27 ;  /* 0x0000001fff1c7819 */ /* 0x008fe2000001141b */
[----:B------:R-:W-:Y:S01]  /*0c80*/  IMAD.IADD R3, R3, 0x1, R0 ;  /* 0x0000000103037824 */ /* 0x000fe200078e0200 */
[----:B------:R-:W-:Y:S01]  /*0c90*/  SEL R6, R10, RZ, !P0 ;  /* 0x000000ff0a067207 */ /* 0x000fe20004000000 */
[----:B------:R-:W-:-:S04]  /*0ca0*/  @P1 IMAD.HI.U32 R7, R5, c[0x0][0x2c8], RZ ;  /* 0x0000b20005071a27 */ /* 0x000fc800078e00ff */
[----:B------:R-:W-:Y:S02]  /*0cb0*/  IMAD R0, R28, c[0x0][0x1b8], RZ ;  /* 0x00006e001c007a24 */ /* 0x000fe400078e02ff */
[----:B------:R-:W-:-:S04]  /*0cc0*/  IMAD.WIDE.U32 R2, R27, c[0x0][0x1b8], R2 ;  /* 0x00006e001b027a25 */ /* 0x000fc800078e0002 */
[----:B------:R-:W-:Y:S02]  /*0cd0*/  IMAD R0, R27, c[0x0][0x1bc], R0 ;  /* 0x00006f001b007a24 */ /* 0x000fe400078e0200 */
[----:B------:R-:W-:Y:S02]  /*0ce0*/  IMAD R6, R6, c[0x0][0x1c0], RZ ;  /* 0x0000700006067a24 */ /* 0x000fe400078e02ff */
[----:B------:R-:W-:Y:S01]  /*0cf0*/  IMAD.IADD R3, R3, 0x1, R0 ;  /* 0x0000000103037824 */ /* 0x000fe200078e0200 */
[----:B------:R-:W-:Y:S02]  /*0d00*/  MOV R0, R5 ;  /* 0x0000000500007202 */ /* 0x000fe40000000f00 */
[----:B------:R-:W-:Y:S01]  /*0d10*/  @P1 SHF.R.U32.HI R0, RZ, c[0x0][0x2cc], R7 ;  /* 0x0000b300ff001a19 */ /* 0x000fe20000011607 */
[C---:B------:R-:W-:Y:S02]  /*0d20*/  IMAD R7, R4.reuse, c[0x0][0x1c4], R6 ;  /* 0x0000710004077a24 */ /* 0x040fe400078e0206 */
[----:B------:R-:W-:Y:S01]  /*0d30*/  IMAD.WIDE.U32 R2, R4, c[0x0][0x1c0], R2 ;  /* 0x0000700004027a25 */ /* 0x000fe200078e0002 */
[----:B------:R-:W-:-:S03]  /*0d40*/  SHF.R.S32.HI R6, RZ, 0x1f, R0 ;  /* 0x0000001fff067819 */ /* 0x000fc60000011400 */
[----:B------:R-:W-:Y:S02]  /*0d50*/  IMAD.MOV R4, RZ, RZ, -R0 ;  /* 0x000000ffff047224 */ /* 0x000fe400078e0a00 */
[----:B------:R-:W-:Y:S02]  /*0d60*/  IMAD.IADD R3, R3, 0x1, R7 ;  /* 0x0000000103037824 */ /* 0x000fe400078e0207 */
[----:B------:R-:W-:Y:S02]  /*0d70*/  IMAD R7, R6, c[0x0][0x1b0], RZ ;  /* 0x00006c0006077a24 */ /* 0x000fe400078e02ff */
[----:B------:R-:W-:Y:S02]  /*0d80*/  IMAD R6, R4, c[0x0][0x2c4], R5 ;  /* 0x0000b10004067a24 */ /* 0x000fe400078e0205 */
[C---:B------:R-:W-:Y:S02]  /*0d90*/  IMAD R4, R0.reuse, c[0x0][0x1b4], R7 ;  /* 0x00006d0000047a24 */ /* 0x040fe400078e0207 */
[----:B------:R-:W-:Y:S01]  /*0da0*/  IMAD.WIDE.U32 R2, R0, c[0x0][0x1b0], R2 ;  /* 0x00006c0000027a25 */ /* 0x000fe200078e0002 */
[----:B------:R-:W-:-:S03]  /*0db0*/  SHF.R.S32.HI R0, RZ, 0x1f, R6 ;  /* 0x0000001fff007819 */ /* 0x000fc60000011406 */
[----:B------:R-:W-:Y:S02]  /*0dc0*/  IMAD.SHL.U32 R7, R20, 0x40, RZ ;  /* 0x0000004014077824 */ /* 0x000fe400078e00ff */
[----:B------:R-:W-:Y:S02]  /*0dd0*/  IMAD.IADD R5, R3, 0x1, R4 ;  /* 0x0000000103057824 */ /* 0x000fe400078e0204 */
[----:B------:R-:W-:Y:S01]  /*0de0*/  IMAD R3, R0, c[0x0][0x1a8], RZ ;  /* 0x00006a0000037a24 */ /* 0x000fe200078e02ff */
[----:B------:R-:W-:Y:S01]  /*0df0*/  LOP3.LUT R0, R7, 0x1c0, RZ, 0xc0, !PT ;  /* 0x000001c007007812 */ /* 0x000fe200078ec0ff */
[----:B------:R-:W-:Y:S02]  /*0e00*/  IMAD.MOV.U32 R4, RZ, RZ, R2 ;  /* 0x000000ffff047224 */ /* 0x000fe400078e0002 */
[----:B------:R-:W-:Y:S02]  /*0e10*/  IMAD.SHL.U32 R2, R21, 0x8, RZ ;  /* 0x0000000815027824 */ /* 0x000fe400078e00ff */
[C---:B------:R-:W-:Y:S01]  /*0e20*/  IMAD R7, R6.reuse, c[0x0][0x1ac], R3 ;  /* 0x00006b0006077a24 */ /* 0x040fe200078e0203 */
[----:B------:R-:W-:Y:S01]  /*0e30*/  SHF.R.U32.HI R3, RZ, 0x3, R0 ;  /* 0x00000003ff037819 */ /* 0x000fe20000011600 */
[----:B------:R-:W-:Y:S01]  /*0e40*/  IMAD.WIDE.U32 R4, R6, c[0x0][0x1a8], R4 ;  /* 0x00006a0006047a25 */ /* 0x000fe200078e0004 */
[----:B------:R-:W-:-:S02]  /*0e50*/  LOP3.LUT R6, R0, 0x38, R2, 0xf8, !PT ;  /* 0x0000003800067812 */ /* 0x000fc400078ef802 */
[----:B------:R-:W-:Y:S02]  /*0e60*/  IADD3 R16, R2, 0x40, RZ ;  /* 0x0000004002107810 */ /* 0x000fe40007ffe0ff */
[----:B------:R-:W-:Y:S02]  /*0e70*/  IADD3 R0, R5, R7, RZ ;  /* 0x0000000705007210 */ /* 0x000fe40007ffe0ff */
[----:B------:R-:W-:Y:S02]  /*0e80*/  LEA R19, P0, R4, c[0x0][0x160], 0x1 ;  /* 0x0000580004137a11 */ /* 0x000fe400078008ff */
[----:B------:R-:W-:Y:S02]  /*0e90*/  LOP3.LUT R3, R6, R3, RZ, 0x3c, !PT ;  /* 0x0000000306037212 */ /* 0x000fe400078e3cff */
[----:B------:R-:W-:Y:S01]  /*0ea0*/  LEA.HI.X R18, R4, c[0x0][0x164], R0, 0x1, P0 ;  /* 0x0000590004127a11 */ /* 0x000fe200000f0c00 */
[----:B------:R-:W1:Y:S01]  /*0eb0*/  SHFL.IDX PT, R8, R19, RZ, 0x181f ;  /* 0x00181fff13087589 */ /* 0x000e6200000e0000 */
[----:B------:R-:W-:-:S02]  /*0ec0*/  ISETP.GE.AND P0, PT, R14, R15, PT ;  /* 0x0000000f0e00720c */ /* 0x000fc40003f06270 */
[----:B------:R-:W-:Y:S01]  /*0ed0*/  LEA.HI R0, R26, R85, RZ, 0x6 ;  /* 0x000000551a007211 */ /* 0x000fe200078f30ff */
[----:B------:R-:W3:Y:S01]  /*0ee0*/  SHFL.IDX PT, R9, R18, RZ, 0x181f ;  /* 0x00181fff12097589 */ /* 0x000ee200000e0000 */
[C---:B------:R-:W-:Y:S02]  /*0ef0*/  IADD3 R6, R14.reuse, 0x20, RZ ;  /* 0x000000200e067810 */ /* 0x040fe40007ffe0ff */
[----:B------:R-:W-:Y:S01]  /*0f00*/  IADD3 R4, R14, 0x40, RZ ;  /* 0x000000400e047810 */ /* 0x000fe20007ffe0ff */
[----:B------:R-:W-:Y:S01]  /*0f10*/  IMAD.SHL.U32 R0, R0, 0x8, RZ ;  /* 0x0000000800007824 */ /* 0x000fe200078e00ff */
[----:B------:R-:W-:Y:S02]  /*0f20*/  ISETP.GE.AND P1, PT, R6, R15, PT ;  /* 0x0000000f0600720c */ /* 0x000fe40003f26270 */
[C---:B------:R-:W-:Y:S02]  /*0f30*/  IADD3 R17, R2.reuse, 0x80, RZ ;  /* 0x0000008002117810 */ /* 0x040fe40007ffe0ff */
[----:B------:R-:W-:-:S02]  /*0f40*/  IADD3 R24, R2, 0xc0, RZ ;  /* 0x000000c002187810 */ /* 0x000fc40007ffe0ff */
[----:B------:R-:W-:Y:S02]  /*0f50*/  @!P0 SHF.R.S32.HI R6, RZ, 0x1f, R16 ;  /* 0x0000001fff068819 */ /* 0x000fe40000011410 */
[----:B------:R-:W-:Y:S02]  /*0f60*/  ISETP.GE.AND P2, PT, R4, R15, PT ;  /* 0x0000000f0400720c */ /* 0x000fe40003f46270 */
[----:B------:R-:W-:Y:S02]  /*0f70*/  LOP3.LUT R11, R3, 0xfffffe00, R0, 0xf8, !PT ;  /* 0xfffffe00030b7812 */ /* 0x000fe400078ef800 */
[----:B------:R-:W-:Y:S02]  /*0f80*/  @!P0 SHF.R.S32.HI R0, RZ, 0x1f, R17 ;  /* 0x0000001fff008819 */ /* 0x000fe40000011411 */
[----:B------:R-:W-:Y:S02]  /*0f90*/  @!P0 SHF.R.S32.HI R7, RZ, 0x1f, R24 ;  /* 0x0000001fff078819 */ /* 0x000fe40000011418 */
[----:B------:R-:W-:-:S02]  /*0fa0*/  ISETP.GE.AND P6, PT, R2, c[0x0][0x198], PT ;  /* 0x0000660002007a0c */ /* 0x000fc40003fc6270 */
[----:B------:R-:W-:Y:S02]  /*0fb0*/  SHF.R.S32.HI R3, RZ, 0x1f, R2 ;  /* 0x0000001fff037819 */ /* 0x000fe40000011402 */
[----:B------:R-:W-:Y:S02]  /*0fc0*/  ISETP.GE.AND P5, PT, R16, c[0x0][0x198], PT ;  /* 0x0000660010007a0c */ /* 0x000fe40003fa6270 */
[----:B------:R-:W-:-:S05]  /*0fd0*/  SHF.L.U32 R100, R11, 0x1, RZ ;  /* 0x000000010b647819 */ /* 0x000fca00000006ff */
[----:B------:R-:W-:Y:S01]  /*0fe0*/  STL [R1+0x44], R100 ;  /* 0x0000446401007387 */ /* 0x000fe20000100800 */
[--C-:B--2---:R-:W-:Y:S01]  /*0ff0*/  @P3 IMAD.MOV.U32 R4, RZ, RZ, R12.reuse ;  /* 0x000000ffff043224 */ /* 0x104fe200078e000c */
[----:B------:R-:W-:Y:S01]  /*1000*/  @P3 SHF.R.S32.HI R5, RZ, 0x1f, R12 ;  /* 0x0000001fff053819 */ /* 0x000fe2000001140c */
[----:B------:R-:W-:Y:S01]  /*1010*/  @!P3 IMAD.MOV.U32 R4, RZ, RZ, R49 ;  /* 0x000000ffff04b224 */ /* 0x000fe200078e0031 */
[----:B------:R-:W-:Y:S01]  /*1020*/  @!P0 LEA.HI R12, R6, R16, RZ, 0x3 ;  /* 0x00000010060c8211 */ /* 0x000fe200078f18ff */
[----:B------:R-:W-:Y:S01]  /*1030*/  @!P3 IMAD.MOV.U32 R5, RZ, RZ, R10 ;  /* 0x000000ffff05b224 */ /* 0x000fe200078e000a */
[----:B------:R-:W-:Y:S01]  /*1040*/  SHFL.IDX PT, R6, R19, 0x1, 0x181f ;  /* 0x00381f0013067f89 */ /* 0x000fe200000e0000 */
[----:B------:R-:W-:Y:S02]  /*1050*/  @!P0 LEA.HI R10, R0, R17, RZ, 0x3 ;  /* 0x00000011000a8211 */ /* 0x000fe400078f18ff */
[----:B------:R-:W-:Y:S02]  /*1060*/  SEL R22, R4, RZ, !P4 ;  /* 0x000000ff04167207 */ /* 0x000fe40006000000 */
[----:B-1----:R-:W-:-:S02]  /*1070*/  @!P0 LEA R4, P3, R2, R8, 0x1 ;  /* 0x0000000802048211 */ /* 0x002fc400078608ff */
[----:B------:R-:W-:Y:S02]  /*1080*/  @!P0 LEA.HI R0, R7, R24, RZ, 0x3 ;  /* 0x0000001807008211 */ /* 0x000fe400078f18ff */
[----:B------:R-:W1:Y:S01]  /*1090*/  SHFL.IDX PT, R7, R18, 0x1, 0x181f ;  /* 0x00381f0012077f89 */ /* 0x000e6200000e0000 */
[----:B------:R-:W-:Y:S02]  /*10a0*/  SEL R23, R5, RZ, !P4 ;  /* 0x000000ff05177207 */ /* 0x000fe40006000000 */
[----:B------:R-:W-:Y:S02]  /*10b0*/  ISETP.GE.AND P4, PT, R17, c[0x0][0x198], PT ;  /* 0x0000660011007a0c */ /* 0x000fe40003f86270 */
[----:B---3--:R-:W-:Y:S02]  /*10c0*/  @!P0 LEA.HI.X R5, R2, R9, R3, 0x1, P3 ;  /* 0x0000000902058211 */ /* 0x008fe400018f0c03 */
[----:B------:R-:W-:Y:S02]  /*10d0*/  @!P0 LOP3.LUT R12, R12, 0xfffffff8, RZ, 0xc0, !PT ;  /* 0xfffffff80c0c8812 */ /* 0x000fe400078ec0ff */
[----:B------:R-:W-:Y:S01]  /*10e0*/  ISETP.GE.AND P3, PT, R24, c[0x0][0x198], PT ;  /* 0x0000660018007a0c */ /* 0x000fe20003f66270 */
[----:B------:R2:W-:Y:S01]  /*10f0*/  @!P0 LDGSTS.E.BYPASS.LTC128B.128 [R100+0x100], [R4.64], !P6 ;  /* 0x0010000004648fae */ /* 0x0005e2000f101d44 */
[----:B------:R-:W-:Y:S01]  /*1100*/  @!P0 LOP3.LUT R10, R10, 0xfffffff8, RZ, 0xc0, !PT ;  /* 0xfffffff80a0a8812 */ /* 0x000fe200078ec0ff */
[----:B------:R-:W-:Y:S01]  /*1110*/  @!P0 IMAD.WIDE R12, R12, 0x2, R8 ;  /* 0x000000020c0c8825 */ /* 0x000fe200078e0208 */
[----:B------:R-:W-:-:S03]  /*1120*/  @!P0 LOP3.LUT R0, R0, 0xfffffff8, RZ, 0xc0, !PT ;  /* 0xfffffff800008812 */ /* 0x000fc600078ec0ff */
[--C-:B------:R-:W-:Y:S01]  /*1130*/  @!P0 IMAD.WIDE R10, R10, 0x2, R8.reuse ;  /* 0x000000020a0a8825 */ /* 0x100fe200078e0208 */
[----:B------:R3:W-:Y:S03]  /*1140*/  @!P0 LDGSTS.E.BYPASS.LTC128B.128 [R100+0x4100], [R12.64], !P5 ;  /* 0x041000000c648fae */ /* 0x0007e6000e901d44 */
[----:B------:R-:W-:Y:S01]  /*1150*/  @!P0 IMAD.WIDE R8, R0, 0x2, R8 ;  /* 0x0000000200088825 */ /* 0x000fe200078e0208 */
[----:B------:R-:W-:Y:S01]  /*1160*/  @!P1 SHF.R.S32.HI R0, RZ, 0x1f, R17 ;  /* 0x0000001fff009819 */ /* 0x000fe20000011411 */
[----:B------:R4:W-:Y:S03]  /*1170*/  @!P0 LDGSTS.E.BYPASS.LTC128B.128 [R100+0x8100], [R10.64], !P4 ;  /* 0x081000000a648fae */ /* 0x0009e6000e101d44 */
[----:B------:R-:W-:Y:S01]  /*1180*/  @!P1 LEA.HI R0, R0, R17, RZ, 0x3 ;  /* 0x0000001100009211 */ /* 0x000fe200078f18ff */
[----:B------:R5:W-:Y:S01]  /*1190*/  @!P0 LDGSTS.E.BYPASS.LTC128B.128 [R100+0xc100], [R8.64], !P3 ;  /* 0x0c10000008648fae */ /* 0x000be2000d901d44 */
[----:B--2---:R-:W-:-:S02]  /*11a0*/  @!P1 SHF.R.S32.HI R4, RZ, 0x1f, R16 ;  /* 0x0000001fff049819 */ /* 0x004fc40000011410 */
[----:B------:R-:W-:Y:S02]  /*11b0*/  @!P1 SHF.R.S32.HI R5, RZ, 0x1f, R24 ;  /* 0x0000001fff059819 */ /* 0x000fe40000011418 */
[----:B------:R-:W-:Y:S02]  /*11c0*/  @!P1 LEA.HI R4, R4, R16, RZ, 0x3 ;  /* 0x0000001004049211 */ /* 0x000fe400078f18ff */
[----:B------:R-:W-:Y:S02]  /*11d0*/  @!P1 LEA.HI R5, R5, R24, RZ, 0x3 ;  /* 0x0000001805059211 */ /* 0x000fe400078f18ff */
[----:B---3--:R-:W-:Y:S02]  /*11e0*/  @!P1 LOP3.LUT R12, R0, 0xfffffff8, RZ, 0xc0, !PT ;  /* 0xfffffff8000c9812 */ /* 0x008fe400078ec0ff */
[----:B------:R-:W-:Y:S02]  /*11f0*/  @!P2 SHF.R.S32.HI R0, RZ, 0x1f, R17 ;  /* 0x0000001fff00a819 */ /* 0x000fe40000011411 */
[----:B----4-:R-:W-:Y:S01]  /*1200*/  IADD3 R11, R14, 0x60, RZ ;  /* 0x000000600e0b7810 */ /* 0x010fe20007ffe0ff */
[----:B-1----:R-:W-:Y:S01]  /*1210*/  @!P1 IMAD.WIDE R12, R12, 0x2, R6 ;  /* 0x000000020c0c9825 */ /* 0x002fe200078e0206 */
[----:B------:R-:W-:-:S02]  /*1220*/  @!P1 LOP3.LUT R14, R4, 0xfffffff8, RZ, 0xc0, !PT ;  /* 0xfffffff8040e9812 */ /* 0x000fc400078ec0ff */
[----:B------:R-:W1:Y:S01]  /*1230*/  SHFL.IDX PT, R4, R19, 0x2, 0x181f ;  /* 0x00581f0013047f89 */ /* 0x000e6200000e0000 */
[C---:B-----5:R-:W-:Y:S02]  /*1240*/  @!P1 LEA R8, P0, R2.reuse, R6, 0x1 ;  /* 0x0000000602089211 */ /* 0x060fe400078008ff */
[----:B------:R-:W-:Y:S02]  /*1250*/  @!P1 LOP3.LUT R10, R5, 0xfffffff8, RZ, 0xc0, !PT ;  /* 0xfffffff8050a9812 */ /* 0x000fe400078ec0ff */
[----:B------:R-:W2:Y:S01]  /*1260*/  SHFL.IDX PT, R5, R18, 0x2, 0x181f ;  /* 0x00581f0012057f89 */ /* 0x000ea200000e0000 */
[----:B------:R-:W-:Y:S02]  /*1270*/  @!P1 LEA.HI.X R9, R2, R7, R3, 0x1, P0 ;  /* 0x0000000702099211 */ /* 0x000fe400000f0c03 */
[----:B------:R-:W-:Y:S01]  /*1280*/  ISETP.GE.AND P0, PT, R11, R15, PT ;  /* 0x0000000f0b00720c */ /* 0x000fe20003f06270 */
[--C-:B------:R-:W-:Y:S02]  /*1290*/  @!P1 IMAD.WIDE R14, R14, 0x2, R6.reuse ;  /* 0x000000020e0e9825 */ /* 0x100fe400078e0206 */
[----:B------:R3:W-:Y:S02]  /*12a0*/  @!P1 LDGSTS.E.BYPASS.LTC128B.128 [R100+0x1100], [R8.64], !P6 ;  /* 0x0110000008649fae */ /* 0x0007e4000f101d44 */
[----:B------:R-:W-:-:S02]  /*12b0*/  @!P1 IMAD.WIDE R10, R10, 0x2, R6 ;  /* 0x000000020a0a9825 */ /* 0x000fc400078e0206 */
[----:B------:R4:W5:Y:S04]  /*12c0*/  SHFL.IDX PT, R6, R19, 0x3, 0x181f ;  /* 0x00781f0013067f89 */ /* 0x00096800000e0000 */
[----:B------:R1:W1:Y:S04]  /*12d0*/  SHFL.IDX PT, R7, R18, 0x3, 0x181f ;  /* 0x00781f0012077f89 */ /* 0x00026800000e0000 */
[----:B------:R2:W-:Y:S04]  /*12e0*/  @!P1 LDGSTS.E.BYPASS.LTC128B.128 [R100+0x5100], [R14.64], !P5 ;  /* 0x051000000e649fae */ /* 0x0005e8000e901d44 */
[----:B------:R5:W-:Y:S04]  /*12f0*/  @!P1 LDGSTS.E.BYPASS.LTC128B.128 [R100+0x9100], [R12.64], !P4 ;  /* 0x091000000c649fae */ /* 0x000be8000e101d44 */
[----:B------:R5:W-:Y:S01]  /*1300*/  @!P1 LDGSTS.E.BYPASS.LTC128B.128 [R100+0xd100], [R10.64], !P3 ;  /* 0x0d1000000a649fae */ /* 0x000be2000d901d44 */
[----:B---3--:R-:W-:-:S02]  /*1310*/  @!P2 SHF.R.S32.HI R8, RZ, 0x1f, R16 ;  /* 0x0000001fff08a819 */ /* 0x008fc40000011410 */
[----:B------:R-:W-:Y:S02]  /*1320*/  @!P2 LEA.HI R9, R0, R17, RZ, 0x3 ;  /* 0x000000110009a211 */ /* 0x000fe400078f18ff */
[----:B----4-:R-:W-:-:S04]  /*1330*/  LEA.HI R19, R26, R85, RZ, 0x4 ;  /* 0x000000551a137211 */ /* 0x010fc800078f20ff */
[----:B-1----:R-:W-:Y:S02]  /*1340*/  SHF.R.S32.HI R18, RZ, 0x4, R19 ;  /* 0x00000004ff127819 */ /* 0x002fe40000011413 */
[----:B--2---:R-:W-:Y:S02]  /*1350*/  @!P2 LEA.HI R14, R8, R16, RZ, 0x3 ;  /* 0x00000010080ea211 */ /* 0x004fe400078f18ff */
[----:B------:R-:W-:Y:S02]  /*1360*/  @!P2 LEA R8, P1, R2, R4, 0x1 ;  /* 0x000000040208a211 */ /* 0x000fe400078208ff */
[----:B-----5:R-:W-:Y:S02]  /*1370*/  @!P2 SHF.R.S32.HI R12, RZ, 0x1f, R24 ;  /* 0x0000001fff0ca819 */ /* 0x020fe40000011418 */
[----:B------:R-:W-:Y:S02]  /*1380*/  @!P2 LOP3.LUT R14, R14, 0xfffffff8, RZ, 0xc0, !PT ;  /* 0xfffffff80e0ea812 */ /* 0x000fe400078ec0ff */
[----:B------:R-:W-:-:S02]  /*1390*/  @!P2 LEA.HI R0, R12, R24, RZ, 0x3 ;  /* 0x000000180c00a211 */ /* 0x000fc400078f18ff */
[----:B------:R-:W-:Y:S01]  /*13a0*/  @!P2 LOP3.LUT R12, R9, 0xfffffff8, RZ, 0xc0, !PT ;  /* 0xfffffff8090ca812 */ /* 0x000fe200078ec0ff */
[----:B------:R-:W-:Y:S01]  /*13b0*/  @!P2 IMAD.WIDE R14, R14, 0x2, R4 ;  /* 0x000000020e0ea825 */ /* 0x000fe200078e0204 */
[----:B------:R-:W-:Y:S02]  /*13c0*/  @!P2 LOP3.LUT R0, R0, 0xfffffff8, RZ, 0xc0, !PT ;  /* 0xfffffff80000a812 */ /* 0x000fe400078ec0ff */
[----:B------:R-:W-:Y:S01]  /*13d0*/  @!P2 LEA.HI.X R9, R2, R5, R3, 0x1, P1 ;  /* 0x000000050209a211 */ /* 0x000fe200008f0c03 */
[----:B------:R-:W-:-:S04]  /*13e0*/  @!P2 IMAD.WIDE R12, R12, 0x2, R4 ;  /* 0x000000020c0ca825 */ /* 0x000fc800078e0204 */
[----:B------:R-:W-:Y:S01]  /*13f0*/  @!P2 IMAD.WIDE R10, R0, 0x2, R4 ;  /* 0x00000002000aa825 */ /* 0x000fe200078e0204 */
[C---:B------:R-:W-:Y:S01]  /*1400*/  @!P0 LEA R4, P1, R2.reuse, R6, 0x1 ;  /* 0x0000000602048211 */ /* 0x040fe200078208ff */
[----:B------:R1:W-:Y:S01]  /*1410*/  @!P2 LDGSTS.E.BYPASS.LTC128B.128 [R100+0x2100], [R8.64], !P6 ;  /* 0x021000000864afae */ /* 0x0003e2000f101d44 */
[----:B------:R-:W-:Y:S02]  /*1420*/  SHF.R.S32.HI R0, RZ, 0x1f, R25 ;  /* 0x0000001fff007819 */ /* 0x000fe40000011419 */
[C---:B------:R-:W-:Y:S01]  /*1430*/  @!P0 LEA.HI.X R5, R2.reuse, R7, R3, 0x1, P1 ;  /* 0x0000000702058211 */ /* 0x040fe200008f0c03 */
[----:B------:R2:W-:Y:S04]  /*1440*/  @!P2 LDGSTS.E.BYPASS.LTC128B.128 [R100+0x6100], [R14.64], !P5 ;  /* 0x061000000e64afae */ /* 0x0005e8000e901d44 */
[----:B------:R3:W-:Y:S04]  /*1450*/  @!P2 LDGSTS.E.BYPASS.LTC128B.128 [R100+0xa100], [R12.64], !P4 ;  /* 0x0a1000000c64afae */ /* 0x0007e8000e101d44 */
[----:B------:R4:W-:Y:S04]  /*1460*/  @!P2 LDGSTS.E.BYPASS.LTC128B.128 [R100+0xe100], [R10.64], !P3 ;  /* 0x0e1000000a64afae */ /* 0x0009e8000d901d44 */
[----:B------:R5:W-:Y:S01]  /*1470*/  @!P0 LDGSTS.E.BYPASS.LTC128B.128 [R100+0x3100], [R4.64], !P6 ;  /* 0x0310000004648fae */ /* 0x000be2000f101d44 */
[----:B------:R-:W-:-:S02]  /*1480*/  ISETP.GE.AND P6, PT, R2, c[0x0][0x1d4], PT ;  /* 0x0000750002007a0c */ /* 0x000fc40003fc6270 */
[----:B--2---:R-:W-:Y:S02]  /*1490*/  LEA.HI.SX32 R15, R109, 0xffffffff, 0x1a ;  /* 0xffffffff6d0f7811 */ /* 0x004fe400078fd2ff */
[----:B---3--:R-:W-:-:S03]  /*14a0*/  LEA.HI R12, R19, R18, RZ, 0x1 ;  /* 0x00000012130c7211 */ /* 0x008fc600078f08ff */
[----:B------:R-:W-:Y:S01]  /*14b0*/  IMAD R80, R15, -0x40, R81 ;  /* 0xffffffc00f507824 */ /* 0x000fe200078e0251 */
[----:B----4-:R-:W-:Y:S01]  /*14c0*/  IADD3 R10, P1, R25, R20, RZ ;  /* 0x00000014190a7210 */ /* 0x010fe20007f3e0ff */
[----:B------:R-:W-:Y:S01]  /*14d0*/  IMAD.IADD R11, R81, 0x1, -R20 ;  /* 0x00000001510b7824 */ /* 0x000fe200078e0a14 */
[----:B------:R-:W-:Y:S02]  /*14e0*/  LOP3.LUT R12, R12, 0xfffffffe, RZ, 0xc0, !PT ;  /* 0xfffffffe0c0c7812 */ /* 0x000fe400078ec0ff */
[----:B------:R-:W-:Y:S01]  /*14f0*/  LEA.HI.X.SX32 R14, R20, R0, 0x1, P1 ;  /* 0x00000000140e7211 */ /* 0x000fe200008f0eff */
[----:B------:R-:W-:Y:S01]  /*1500*/  IMAD R11, R15, -0x40, R11 ;  /* 0xffffffc00f0b7824 */ /* 0x000fe200078e020b */
[----:B------:R-:W-:Y:S01]  /*1510*/  @!P0 SHF.R.S32.HI R0, RZ, 0x1f, R16 ;  /* 0x0000001fff008819 */ /* 0x000fe20000011410 */
[----:B------:R-:W-:Y:S02]  /*1520*/  IMAD.IADD R18, R18, 0x1, -R12 ;  /* 0x0000000112127824 */ /* 0x000fe400078e0a0c */
[----:B-----5:R-:W-:Y:S01]  /*1530*/  IMAD R5, R14, c[0x0][0x1e0], RZ ;  /* 0x000078000e057a24 */ /* 0x020fe200078e02ff */
[----:B------:R-:W-:Y:S01]  /*1540*/  @!P0 LEA.HI R4, R0, R16, RZ, 0x3 ;  /* 0x0000001000048211 */ /* 0x000fe200078f18ff */
[----:B------:R-:W-:Y:S01]  /*1550*/  IMAD.SHL.U32 R12, R20, 0x8, RZ ;  /* 0x00000008140c7824 */ /* 0x000fe200078e00ff */
[----:B------:R-:W-:Y:S01]  /*1560*/  @!P0 SHF.R.S32.HI R0, RZ, 0x1f, R17 ;  /* 0x0000001fff008819 */ /* 0x000fe20000011411 */
[----:B------:R-:W-:Y:S01]  /*1570*/  IMAD R13, R10, c[0x0][0x1e4], R5 ;  /* 0x000079000a0d7a24 */ /* 0x000fe200078e0205 */
[----:B-1----:R-:W-:Y:S01]  /*1580*/  @!P0 LOP3.LUT R8, R4, 0xfffffff8, RZ, 0xc0, !PT ;  /* 0xfffffff804088812 */ /* 0x002fe200078ec0ff */
[----:B------:R-:W-:Y:S01]  /*1590*/  IMAD.WIDE.U32 R4, R10, c[0x0][0x1e0], R2 ;  /* 0x000078000a047a25 */ /* 0x000fe200078e0002 */
[----:B------:R-:W-:-:S02]  /*15a0*/  @!P0 LEA.HI R0, R0, R17, RZ, 0x3 ;  /* 0x0000001100008211 */ /* 0x000fc400078f18ff */
[C---:B------:R-:W-:Y:S01]  /*15b0*/  ISETP.GE.AND P2, PT, R11.reuse, 0x1, PT ;  /* 0x000000010b00780c */ /* 0x040fe20003f46270 */
[----:B------:R-:W-:Y:S01]  /*15c0*/  @!P0 IMAD.WIDE R8, R8, 0x2, R6 ;  /* 0x0000000208088825 */ /* 0x000fe200078e0206 */
[----:B------:R-:W-:Y:S02]  /*15d0*/  @!P0 LOP3.LUT R0, R0, 0xfffffff8, RZ, 0xc0, !PT ;  /* 0xfffffff800008812 */ /* 0x000fe400078ec0ff */
[----:B------:R-:W-:Y:S01]  /*15e0*/  ISETP.GE.AND P1, PT, R11, 0x21, PT ;  /* 0x000000210b00780c */ /* 0x000fe20003f26270 */
[----:B------:R-:W-:Y:S01]  /*15f0*/  IMAD.SHL.U32 R11, R21, 0x40, RZ ;  /* 0x00000040150b7824 */ /* 0x000fe200078e00ff */
[----:B------:R1:W-:Y:S01]  /*1600*/  @!P0 LDGSTS.E.BYPASS.LTC128B.128 [R100+0x7100], [R8.64], !P5 ;  /* 0x0710000008648fae */ /* 0x0003e2000e901d44 */
[----:B------:R-:W-:Y:S01]  /*1610*/  IMAD.IADD R5, R5, 0x1, R13 ;  /* 0x0000000105057824 */ /* 0x000fe200078e020d */
[----:B------:R-:W-:Y:S01]  /*1620*/  ISETP.GE.AND P5, PT, R16, c[0x0][0x1d4], PT ;  /* 0x0000750010007a0c */ /* 0x000fe20003fa6270 */
[----:B------:R-:W-:Y:S02]  /*1630*/  IMAD R13, R28, c[0x0][0x1e8], RZ ;  /* 0x00007a001c0d7a24 */ /* 0x000fe400078e02ff */
[----:B------:R-:W-:-:S04]  /*1640*/  IMAD.WIDE.U32 R4, R27, c[0x0][0x1e8], R4 ;  /* 0x00007a001b047a25 */ /* 0x000fc800078e0004 */
[----:B-1----:R-:W-:Y:S01]  /*1650*/  @!P0 IMAD.WIDE R8, R0, 0x2, R6 ;  /* 0x0000000200088825 */ /* 0x002fe200078e0206 */
[----:B------:R-:W-:-:S03]  /*1660*/  LOP3.LUT R0, R11, 0x1c0, RZ, 0xc0, !PT ;  /* 0x000001c00b007812 */ /* 0x000fc600078ec0ff */
[----:B------:R-:W-:Y:S01]  /*1670*/  IMAD R11, R27, c[0x0][0x1ec], R13 ;  /* 0x00007b001b0b7a24 */ /* 0x000fe200078e020d */
[----:B------:R1:W-:Y:S01]  /*1680*/  @!P0 LDGSTS.E.BYPASS.LTC128B.128 [R100+0xb100], [R8.64], !P4 ;  /* 0x0b10000008648fae */ /* 0x0003e2000e101d44 */
[----:B------:R-:W-:Y:S02]  /*1690*/  LOP3.LUT R12, R0, 0x8, R12, 0xf8, !PT ;  /* 0x00000008000c7812 */ /* 0x000fe400078ef80c */
[----:B------:R-:W-:Y:S02]  /*16a0*/  SHF.R.U32.HI R0, RZ, 0x3, R0 ;  /* 0x00000003ff007819 */ /* 0x000fe40000011600 */
[----:B------:R-:W-:Y:S02]  /*16b0*/  ISETP.GE.AND P4, PT, R17, c[0x0][0x1d4], PT ;  /* 0x0000750011007a0c */ /* 0x000fe40003f86270 */
[----:B------:R-:W-:Y:S02]  /*16c0*/  LOP3.LUT R12, R12, R0, RZ, 0x3c, !PT ;  /* 0x000000000c0c7212 */ /* 0x000fe400078e3cff */
[----:B------:R-:W-:-:S04]  /*16d0*/  @!P0 SHF.R.S32.HI R0, RZ, 0x1f, R24 ;  /* 0x0000001fff008819 */ /* 0x000fc80000011418 */
[----:B------:R-:W-:-:S04]  /*16e0*/  @!P0 LEA.HI R0, R0, R24, RZ, 0x3 ;  /* 0x0000001800008211 */ /* 0x000fc800078f18ff */
[----:B------:R-:W-:-:S05]  /*16f0*/  @!P0 LOP3.LUT R0, R0, 0xfffffff8, RZ, 0xc0, !PT ;  /* 0xfffffff800008812 */ /* 0x000fca00078ec0ff */
[----:B------:R-:W-:-:S04]  /*1700*/  @!P0 IMAD.WIDE R6, R0, 0x2, R6 ;  /* 0x0000000200068825 */ /* 0x000fc800078e0206 */
[----:B-1----:R-:W-:Y:S01]  /*1710*/  IMAD R8, R14, c[0x0][0x208], RZ ;  /* 0x000082000e087a24 */ /* 0x002fe200078e02ff */
[----:B------:R1:W-:Y:S01]  /*1720*/  @!P0 LDGSTS.E.BYPASS.LTC128B.128 [R100+0xf100], [R6.64], !P3 ;  /* 0x0f10000006648fae */ /* 0x0003e2000d901d44 */
[----:B------:R-:W-:Y:S02]  /*1730*/  LOP3.LUT P0, RZ, R21, 0x2, RZ, 0xc0, !PT ;  /* 0x0000000215ff7812 */ /* 0x000fe4000780c0ff */
[C---:B------:R-:W-:Y:S01]  /*1740*/  IMAD R13, R10.reuse, c[0x0][0x20c], R8 ;  /* 0x000083000a0d7a24 */ /* 0x040fe200078e0208 */
[----:B------:R-:W0:Y:S01]  /*1750*/  LDGDEPBAR ;  /* 0x00000000000079af */ /* 0x000e220000000000 */
[----:B------:R-:W-:Y:S01]  /*1760*/  IMAD.WIDE.U32 R8, R10, c[0x0][0x208], R2 ;  /* 0x000082000a087a25 */ /* 0x000fe200078e0002 */
[----:B------:R-:W-:-:S03]  /*1770*/  IADD3 R3, R5, R11, RZ ;  /* 0x0000000b05037210 */ /* 0x000fc60007ffe0ff */
[----:B------:R-:W-:Y:S02]  /*1780*/  IMAD.MOV.U32 R11, RZ, RZ, c[0x0][0x1e0] ;  /* 0x00007800ff0b7624 */ /* 0x000fe400078e00ff */
[----:B------:R-:W-:Y:S02]  /*1790*/  IMAD.MOV.U32 R10, RZ, RZ, 0x6 ;  /* 0x00000006ff0a7424 */ /* 0x000fe400078e00ff */
[----:B------:R-:W-:Y:S02]  /*17a0*/  IMAD R5, R23, c[0x0][0x1f0], RZ ;  /* 0x00007c0017057a24 */ /* 0x000fe400078e02ff */
[----:B------:R-:W-:Y:S01]  /*17b0*/  IMAD.MOV.U32 R2, RZ, RZ, R4 ;  /* 0x000000ffff027224 */ /* 0x000fe200078e0004 */
[----:B------:R-:W-:Y:S01]  /*17c0*/  SHF.L.U64.HI R83, R11, R10, c[0x0][0x1e4] ;  /* 0x000079000b537619 */ /* 0x000fe2000001020a */
[C---:B------:R-:W-:Y:S01]  /*17d0*/  IMAD R4, R22.reuse, c[0x0][0x1f4], R5 ;  /* 0x00007d0016047a24 */ /* 0x040fe200078e0205 */
[----:B------:R-:W-:Y:S01]  /*17e0*/  SHF.R.S32.HI R10, RZ, 0x1f, R15 ;  /* 0x0000001fff0a7819 */ /* 0x000fe2000001140f */
[----:B------:R-:W-:Y:S01]  /*17f0*/  IMAD.WIDE.U32 R30, R22, c[0x0][0x1f0], R2 ;  /* 0x00007c00161e7a25 */ /* 0x000fe200078e0002 */
[----:B------:R-:W-:-:S03]  /*1800*/  IADD3 R5, R9, R13, RZ ;  /* 0x0000000d09057210 */ /* 0x000fc60007ffe0ff */
[----:B------:R-:W-:Y:S01]  /*1810*/  IMAD.SHL.U32 R101, R11, 0x40, RZ ;  /* 0x000000400b657824 */ /* 0x000fe200078e00ff */
[----:B------:R2:W-:Y:S01]  /*1820*/  STL.64 [R1+0x98], R30 ;  /* 0x0000981e01007387 */ /* 0x0005e20000100a00 */
[----:B------:R-:W-:Y:S02]  /*1830*/  IMAD R2, R83, R15, RZ ;  /* 0x0000000f53027224 */ /* 0x000fe400078e02ff */
[----:B------:R-:W-:Y:S02]  /*1840*/  IMAD.IADD R105, R31, 0x1, R4 ;  /* 0x000000011f697824 */ /* 0x000fe400078e0204 */
[----:B------:R-:W-:Y:S02]  /*1850*/  IMAD.MOV.U32 R104, RZ, RZ, R30 ;  /* 0x000000ffff687224 */ /* 0x000fe400078e001e */
[-C--:B------:R-:W-:Y:S02]  /*1860*/  IMAD R0, R10, R101.reuse, R2 ;  /* 0x000000650a007224 */ /* 0x080fe400078e0202 */
[----:B------:R-:W-:Y:S01]  /*1870*/  IMAD.WIDE.U32 R2, R15, R101, R104 ;  /* 0x000000650f027225 */ /* 0x000fe200078e0068 */
[----:B------:R-:W-:Y:S03]  /*1880*/  STL.64 [R1+0x88], R104 ;  /* 0x0000886801007387 */ /* 0x000fe60000100a00 */
[----:B------:R-:W-:Y:S01]  /*1890*/  IMAD.IADD R3, R3, 0x1, R0 ;  /* 0x0000000103037824 */ /* 0x000fe200078e0200 */
[----:B-1----:R-:W-:Y:S01]  /*18a0*/  @P2 LEA R6, P3, R2, c[0x0][0x1c8], 0x1 ;  /* 0x0000720002062a11 */ /* 0x002fe200078608ff */
[----:B------:R-:W-:Y:S01]  /*18b0*/  IMAD.MOV.U32 R9, RZ, RZ, 0x5 ;  /* 0x00000005ff097424 */ /* 0x000fe200078e00ff */
[----:B------:R-:W-:Y:S01]  /*18c0*/  LEA R0, R18, R12, 0x9 ;  /* 0x0000000c12007211 */ /* 0x000fe200078e48ff */
[C---:B------:R-:W-:Y:S01]  /*18d0*/  IMAD.SHL.U32 R102, R11.reuse, 0x20, RZ ;  /* 0x000000200b667824 */ /* 0x040fe200078e00ff */
[----:B------:R-:W-:Y:S01]  /*18e0*/  @P2 LEA.HI.X R7, R2, c[0x0][0x1cc], R3, 0x1, P3 ;  /* 0x0000730002072a11 */ /* 0x000fe200018f0c03 */
[----:B------:R-:W-:Y:S01]  /*18f0*/  IMAD.MOV.U32 R4, RZ, RZ, R8 ;  /* 0x000000ffff047224 */ /* 0x000fe200078e0008 */
[----:B------:R-:W-:Y:S01]  /*1900*/  SHF.L.U64.HI R103, R11, R9, c[0x0][0x1e4] ;  /* 0x000079000b677619 */ /* 0x000fe20000010209 */
[----:B------:R-:W-:Y:S01]  /*1910*/  IMAD.SHL.U32 R155, R0, 0x2, RZ ;  /* 0x00000002009b7824 */ /* 0x000fe200078e00ff */
[----:B------:R-:W-:Y:S01]  /*1920*/  @P1 IADD3 R8, P3, R102, R2, RZ ;  /* 0x0000000266081210 */ /* 0x000fe20007f7e0ff */
[----:B------:R-:W-:Y:S01]  /*1930*/  IMAD R11, R28, c[0x0][0x210], RZ ;  /* 0x000084001c0b7a24 */ /* 0x000fe200078e02ff */
[----:B------:R-:W-:Y:S01]  /*1940*/  LOP3.LUT R9, R19, 0xfffffff0, RZ, 0xc0, !PT ;  /* 0xfffffff013097812 */ /* 0x000fe200078ec0ff */
[----:B------:R-:W-:Y:S01]  /*1950*/  IMAD.WIDE.U32 R4, R27, c[0x0][0x210], R4 ;  /* 0x000084001b047a25 */ /* 0x000fe200078e0004 */
[C---:B------:R-:W-:Y:S01]  /*1960*/  IADD3 R0, R155.reuse, 0x10100, RZ ;  /* 0x000101009b007810 */ /* 0x040fe20007ffe0ff */
[----:B------:R1:W-:Y:S01]  /*1970*/  @P2 LDGSTS.E.BYPASS.LTC128B.128 [R100+0x10100], [R6.64], !P6 ;  /* 0x1010000006642fae */ /* 0x0003e2000f101d44 */
[----:B------:R-:W-:Y:S01]  /*1980*/  IADD3 R86, R155, 0x10120, RZ ;  /* 0x000101209b567810 */ /* 0x000fe20007ffe0ff */
[----:B------:R-:W-:Y:S01]  /*1990*/  @P1 IMAD.X R3, R103, 0x1, R3, P3 ;  /* 0x0000000167031824 */ /* 0x000fe200018e0603 */
[----:B------:R-:W-:Y:S01]  /*19a0*/  @P1 LEA R2, P3, R8, c[0x0][0x1c8], 0x1 ;  /* 0x0000720008021a11 */ /* 0x000fe200078608ff */
[----:B------:R-:W-:Y:S01]  /*19b0*/  IMAD R11, R27, c[0x0][0x214], R11 ;  /* 0x000085001b0b7a24 */ /* 0x000fe200078e020b */
[----:B------:R-:W-:Y:S01]  /*19c0*/  @P0 IADD3 R86, R0, -0x20, RZ ;  /* 0xffffffe000560810 */ /* 0x000fe20007ffe0ff */
[----:B------:R-:W-:Y:S01]  /*19d0*/  IMAD.IADD R0, R85, 0x1, -R9 ;  /* 0x0000000155007824 */ /* 0x000fe200078e0a09 */
[----:B------:R-:W-:Y:S01]  /*19e0*/  @P1 LEA.HI.X R3, R8, c[0x0][0x1cc], R3, 0x1, P3 ;  /* 0x0000730008031a11 */ /* 0x000fe200018f0c03 */
[----:B------:R-:W-:Y:S01]  /*19f0*/  IMAD.IADD R5, R5, 0x1, R11 ;  /* 0x0000000105057824 */ /* 0x000fe200078e020b */
[----:B------:R-:W-:Y:S01]  /*1a00*/  ISETP.GE.AND P3, PT, R24, c[0x0][0x1d4], PT ;  /* 0x0000750018007a0c */ /* 0x000fe20003f66270 */
[----:B------:R-:W-:Y:S01]  /*1a10*/  IMAD R10, R10, c[0x0][0x208], RZ ;  /* 0x000082000a0a7a24 */ /* 0x000fe200078e02ff */
[----:B------:R-:W-:Y:S01]  /*1a20*/  SHF.R.S32.HI R14, RZ, 0x1f, R0 ;  /* 0x0000001fff0e7819 */ /* 0x000fe20000011400 */
[----:B------:R-:W-:Y:S01]  /*1a30*/  IMAD R11, R23, c[0x0][0x218], RZ ;  /* 0x00008600170b7a24 */ /* 0x000fe200078e02ff */
[----:B------:R1:W-:Y:S01]  /*1a40*/  @P2 LDGSTS.E.BYPASS.LTC128B.128 [R100+0x12100], [R6.64+0x80], !P5 ;  /* 0x1210008006642fae */ /* 0x0003e2000e901d44 */
[----:B------:R-:W-:Y:S01]  /*1a50*/  IMAD.WIDE.U32 R8, R15, c[0x0][0x208], RZ ;  /* 0x000082000f087a25 */ /* 0x000fe200078e00ff */
[----:B------:R-:W-:-:S02]  /*1a60*/  LEA.HI R14, R14, R0, RZ, 0x3 ;  /* 0x000000000e0e7211 */ /* 0x000fc400078f18ff */
[----:B------:R1:W-:Y:S01]  /*1a70*/  @P2 LDGSTS.E.BYPASS.LTC128B.128 [R100+0x14100], [R6.64+0x100], !P4 ;  /* 0x1410010006642fae */ /* 0x0003e2000e101d44 */
[----:B------:R-:W-:Y:S01]  /*1a80*/  IMAD R10, R15, c[0x0][0x20c], R10 ;  /* 0x000083000f0a7a24 */ /* 0x000fe200078e020a */
[----:B------:R-:W-:Y:S01]  /*1a90*/  SEL R12, RZ, 0x1, P6 ;  /* 0x00000001ff0c7807 */ /* 0x000fe20003000000 */
[C---:B------:R-:W-:Y:S01]  /*1aa0*/  IMAD R13, R22.reuse, c[0x0][0x21c], R11 ;  /* 0x00008700160d7a24 */ /* 0x040fe200078e020b */
[----:B------:R-:W-:Y:S01]  /*1ab0*/  SEL R11, RZ, 0x2, P5 ;  /* 0x00000002ff0b7807 */ /* 0x000fe20002800000 */
[----:B--2---:R-:W-:Y:S01]  /*1ac0*/  IMAD.WIDE.U32 R30, R22, c[0x0][0x218], R4 ;  /* 0x00008600161e7a25 */ /* 0x004fe200078e0004 */
[----:B------:R1:W-:Y:S01]  /*1ad0*/  @P2 LDGSTS.E.BYPASS.LTC128B.128 [R100+0x16100], [R6.64+0x180], !P3 ;  /* 0x1610018006642fae */ /* 0x0003e2000d901d44 */
[----:B------:R-:W-:Y:S02]  /*1ae0*/  LOP3.LUT R5, R14, 0xfffffff8, RZ, 0xc0, !PT ;  /* 0xfffffff80e057812 */ /* 0x000fe400078ec0ff */
[----:B------:R-:W-:Y:S01]  /*1af0*/  IMAD.IADD R4, R9, 0x1, R10 ;  /* 0x0000000109047824 */ /* 0x000fe200078e020a */
[----:B------:R2:W-:Y:S01]  /*1b00*/  @P1 LDGSTS.E.BYPASS.LTC128B.128 [R100+0x11100], [R2.64], !P6 ;  /* 0x1110000002641fae */ /* 0x0005e2000f101d44 */
[----:B------:R-:W-:Y:S01]  /*1b10*/  IADD3 R16, R31, R13, RZ ;  /* 0x0000000d1f107210 */ /* 0x000fe20007ffe0ff */
[----:B------:R-:W-:Y:S01]  /*1b20*/  IMAD.IADD R5, R0, 0x1, -R5 ;  /* 0x0000000100057824 */ /* 0x000fe200078e0a05 */
[----:B------:R-:W-:Y:S01]  /*1b30*/  LEA R9, P0, R8, R30, 0x6 ;  /* 0x0000001e08097211 */ /* 0x000fe200078030ff */
[----:B------:R2:W-:Y:S01]  /*1b40*/  @P1 LDGSTS.E.BYPASS.LTC128B.128 [R100+0x13100], [R2.64+0x80], !P5 ;  /* 0x1310008002641fae */ /* 0x0005e2000e901d44 */
[----:B------:R-:W-:-:S02]  /*1b50*/  SEL R10, RZ, 0x4, P4 ;  /* 0x00000004ff0a7807 */ /* 0x000fc40002000000 */
[----:B------:R-:W-:Y:S01]  /*1b60*/  LEA.HI.X R8, R8, R16, R4, 0x6, P0 ;  /* 0x0000001008087211 */ /* 0x000fe200000f3404 */
[----:B------:R2:W-:Y:S01]  /*1b70*/  @P1 LDGSTS.E.BYPASS.LTC128B.128 [R100+0x15100], [R2.64+0x100], !P4 ;  /* 0x1510010002641fae */ /* 0x0005e2000e101d44 */
[C---:B------:R-:W-:Y:S01]  /*1b80*/  IMAD.SHL.U32 R4, R5.reuse, 0x40, RZ ;  /* 0x0000004005047824 */ /* 0x040fe200078e00ff */
[----:B------:R-:W-:Y:S02]  /*1b90*/  IADD3 R10, R10, R11, R12 ;  /* 0x0000000b0a0a7210 */ /* 0x000fe40007ffe00c */
[----:B------:R2:W-:Y:S01]  /*1ba0*/  @P1 LDGSTS.E.BYPASS.LTC128B.128 [R100+0x17100], [R2.64+0x180], !P3 ;  /* 0x1710018002641fae */ /* 0x0005e2000d901d44 */
[----:B------:R-:W-:Y:S02]  /*1bb0*/  SEL R0, RZ, 0x8, P3 ;  /* 0x00000008ff007807 */ /* 0x000fe40001800000 */
[----:B------:R-:W-:Y:S01]  /*1bc0*/  LOP3.LUT R4, R4, 0x1c0, RZ, 0xc0, !PT ;  /* 0x000001c004047812 */ /* 0x000fe200078ec0ff */
[----:B------:R-:W0:Y:S01]  /*1bd0*/  LDGDEPBAR ;  /* 0x00000000000079af */ /* 0x000e220000000000 */
[C---:B------:R-:W-:Y:S01]  /*1be0*/  LOP3.LUT P0, RZ, R5.reuse, 0x4, RZ, 0xc0, !PT ;  /* 0x0000000405ff7812 */ /* 0x040fe2000780c0ff */
[----:B------:R-:W-:Y:S01]  /*1bf0*/  IMAD.IADD R10, R10, 0x1, R0 ;  /* 0x000000010a0a7824 */ /* 0x000fe200078e0200 */
[----:B------:R-:W-:Y:S01]  /*1c00*/  LOP3.LUT P2, RZ, R5, 0x2, RZ, 0xc0, !PT ;  /* 0x0000000205ff7812 */ /* 0x000fe2000784c0ff */
[----:B------:R-:W-:Y:S01]  /*1c10*/  IMAD.SHL.U32 R0, R14, 0x40, RZ ;  /* 0x000000400e007824 */ /* 0x000fe200078e00ff */
[----:B------:R-:W-:Y:S01]  /*1c20*/  MOV R5, c[0x0][0x20c] ;  /* 0x0000830000057a02 */ /* 0x000fe20000000f00 */
[----:B------:R-:W-:Y:S01]  /*1c30*/  STL [R1+0xa4], R103 ;  /* 0x0000a46701007387 */ /* 0x000fe20000100800 */
[----:B-1----:R-:W-:Y:S01]  /*1c40*/  IMAD.SHL.U32 R6, R18, 0x8, RZ ;  /* 0x0000000812067824 */ /* 0x002fe200078e00ff */
[----:B------:R-:W-:-:S02]  /*1c50*/  P2R R11, PR, RZ, 0x20 ;  /* 0x00000020ff0b7803 */ /* 0x000fc40000000000 */
[----:B------:R-:W-:Y:S04]  /*1c60*/  STL [R1+0x4], R86 ;  /* 0x0000045601007387 */ /* 0x000fe80000100800 */
[----:B------:R-:W-:Y:S04]  /*1c70*/  STL.64 [R1+0x90], R30 ;  /* 0x0000901e01007387 */ /* 0x000fe80000100a00 */
[----:B------:R-:W-:Y:S01]  /*1c80*/  STL [R1+0x84], R16 ;  /* 0x0000841001007387 */ /* 0x000fe20000100800 */
[----:B--2---:R-:W-:Y:S01]  /*1c90*/  LOP3.LUT R2, R4, 0x8, R6, 0xf8, !PT ;  /* 0x0000000804027812 */ /* 0x004fe200078ef806 */
[----:B------:R-:W-:Y:S01]  /*1ca0*/  IMAD.MOV.U32 R3, RZ, RZ, c[0x0][0x208] ;  /* 0x00008200ff037624 */ /* 0x000fe200078e00ff */
[----:B------:R-:W-:Y:S01]  /*1cb0*/  SHF.R.U32.HI R4, RZ, 0x3, R4 ;  /* 0x00000003ff047819 */ /* 0x000fe20000011604 */
[----:B------:R-:W-:-:S04]  /*1cc0*/  DEPBAR.LE SB0, 0x1 ;  /* 0x000080400000791a */ /* 0x000fc80000000000 */
[----:B------:R-:W-:Y:S01]  /*1cd0*/  LOP3.LUT R4, R2, R4, RZ, 0x3c, !PT ;  /* 0x0000000402047212 */ /* 0x000fe200078e3cff */
[----:B------:R-:W-:Y:S01]  /*1ce0*/  IMAD.SHL.U32 R2, R82, 0x20, RZ ;  /* 0x0000002052027824 */ /* 0x000fe200078e00ff */
[----:B------:R-:W-:Y:S01]  /*1cf0*/  BAR.SYNC.DEFER_BLOCKING 0x0 ;  /* 0x0000000000007b1d */ /* 0x000fe20000010000 */
[C---:B------:R-:W-:Y:S02]  /*1d00*/  LEA R6, P1, R9.reuse, c[0x0][0x1f8], 0x1 ;  /* 0x00007e0009067a11 */ /* 0x040fe400078208ff */
[----:B------:R-:W-:Y:S02]  /*1d10*/  LOP3.LUT R4, R4, 0xfffffe00, R0, 0xf8, !PT ;  /* 0xfffffe0004047812 */ /* 0x000fe400078ef800 */
[----:B------:R-:W-:Y:S02]  /*1d20*/  LEA.HI.X R7, R9, c[0x0][0x1fc], R8, 0x1, P1 ;  /* 0x00007f0009077a11 */ /* 0x000fe400008f0c08 */
[C---:B------:R-:W-:Y:S01]  /*1d30*/  LEA R8, P1, R3.reuse, R6, 0x6 ;  /* 0x0000000603087211 */ /* 0x040fe200078230ff */
[----:B------:R-:W-:Y:S01]  /*1d40*/  IMAD.SHL.U32 R248, R4, 0x2, RZ ;  /* 0x0000000204f87824 */ /* 0x000fe200078e00ff */
[----:B------:R-:W-:Y:S01]  /*1d50*/  LOP3.LUT R0, R2, 0x7ffffc00, RZ, 0xc0, !PT ;  /* 0x7ffffc0002007812 */ /* 0x000fe200078ec0ff */
[----:B------:R-:W-:Y:S01]  /*1d60*/  IMAD.MOV.U32 R2, RZ, RZ, 0x40 ;  /* 0x00000040ff027424 */ /* 0x000fe200078e00ff */
[----:B------:R-:W-:Y:S01]  /*1d70*/  LEA.HI.X R9, R3, R7, R5, 0x6, P1 ;  /* 0x0000000703097211 */ /* 0x000fe200008f3405 */
[----:B------:R-:W-:Y:S01]  /*1d80*/  IMAD.MOV.U32 R5, RZ, RZ, 0x10 ;  /* 0x00000010ff057424 */ /* 0x000fe200078e00ff */
[----:B------:R-:W-:Y:S01]  /*1d90*/  IADD3 R3, -R20, R80, RZ ;  /* 0x0000005014037210 */ /* 0x000fe20007ffe1ff */
[----:B------:R-:W-:-:S02]  /*1da0*/  IMAD.IADD R232, R4, 0x1, R0 ;  /* 0x0000000104e87824 */ /* 0x000fc400078e0200 */
[----:B------:R-:W-:Y:S01]  /*1db0*/  IMAD.MOV.U32 R0, RZ, RZ, 0x20 ;  /* 0x00000020ff007424 */ /* 0x000fe200078e00ff */
[----:B------:R-:W-:Y:S02]  /*1dc0*/  SEL R5, R5, 0xfffffff0, !P2 ;  /* 0xfffffff005057807 */ /* 0x000fe40005000000 */
[C---:B------:R-:W-:Y:S01]  /*1dd0*/  LEA R240, R232.reuse, 0x100, 0x1 ;  /* 0x00000100e8f07811 */ /* 0x040fe200078e08ff */
[----:B------:R-:W-:Y:S01]  /*1de0*/  IMAD.SHL.U32 R232, R232, 0x2, RZ ;  /* 0x00000002e8e87824 */ /* 0x000fe200078e00ff */
[----:B------:R-:W-:Y:S02]  /*1df0*/  SEL R0, R0, 0xffffffe0, !P0 ;  /* 0xffffffe000007807 */ /* 0x000fe40004000000 */
[----:B------:R-:W-:Y:S01]  /*1e00*/  LOP3.LUT P2, RZ, R10, 0x2, RZ, 0xc0, !PT ;  /* 0x000000020aff7812 */ /* 0x000fe2000784c0ff */
[--C-:B------:R-:W-:Y:S01]  /*1e10*/  IMAD R236, R5, 0x2, R240.reuse ;  /* 0x0000000205ec7824 */ /* 0x100fe200078e02f0 */
[----:B------:R-:W-:Y:S01]  /*1e20*/  LDSM.16.M88.4 R168, [R232+0x100] ;  /* 0x00010000e8a8783b */ /* 0x000fe20000000200 */
[C---:B------:R-:W-:Y:S01]  /*1e30*/  IMAD R240, R0.reuse, 0x2, R240 ;  /* 0x0000000200f07824 */ /* 0x040fe200078e02f0 */
[C---:B------:R-:W-:Y:S01]  /*1e40*/  ISETP.LT.OR P1, PT, R3.reuse, 0x1, P6 ;  /* 0x000000010300780c */ /* 0x040fe20003721670 */
[C---:B------:R-:W-:Y:S01]  /*1e50*/  IMAD R244, R0.reuse, 0x2, R236 ;  /* 0x0000000200f47824 */ /* 0x040fe200078e02ec */
[----:B------:R-:W-:Y:S01]  /*1e60*/  LDSM.16.M88.4 R200, [R232+0x4100] ;  /* 0x00410000e8c8783b */ /* 0x000fe20000000200 */
[C---:B------:R-:W-:Y:S01]  /*1e70*/  ISETP.LT.OR P0, PT, R3.reuse, 0x1, !P2 ;  /* 0x000000010300780c */ /* 0x040fe20005701670 */
[----:B------:R-:W-:Y:S01]  /*1e80*/  IMAD R252, R0, 0x2, R248 ;  /* 0x0000000200fc7824 */ /* 0x000fe200078e02f8 */
[----:B------:R-:W-:Y:S01]  /*1e90*/  ISETP.LT.OR P2, PT, R3, 0x21, !P2 ;  /* 0x000000210300780c */ /* 0x000fe20005741670 */
[----:B------:R-:W-:Y:S01]  /*1ea0*/  LDSM.16.M88.4 R216, [R232+0x8100] ;  /* 0x00810000e8d8783b */ /* 0x000fe20000000200 */
[----:B------:R-:W-:-:S03]  /*1eb0*/  LEA R249, R5, R248, 0x1 ;  /* 0x000000f805f97211 */ /* 0x000fc600078e08ff */
[----:B------:R-:W-:Y:S02]  /*1ec0*/  LDSM.16.M88.4 R172, [R236] ;  /* 0x00000000ecac783b */ /* 0x000fe40000000200 */
[----:B------:R-:W-:Y:S02]  /*1ed0*/  IMAD R251, R0, 0x2, R249 ;  /* 0x0000000200fb7824 */ /* 0x000fe400078e02f9 */
[----:B------:R-:W-:Y:S04]  /*1ee0*/  LDSM.16.M88.4 R204, [R236+0x4000] ;  /* 0x00400000eccc783b */ /* 0x000fe80000000200 */
[----:B------:R-:W-:Y:S04]  /*1ef0*/  LDSM.16.M88.4 R220, [R236+0x8000] ;  /* 0x00800000ecdc783b */ /* 0x000fe80000000200 */
[----:B------:R-:W-:Y:S04]  /*1f00*/  LDSM.16.M88.4 R192, [R240] ;  /* 0x00000000f0c0783b */ /* 0x000fe80000000200 */
[----:B------:R-:W-:Y:S04]  /*1f10*/  LDSM.16.M88.4 R208, [R240+0x4000] ;  /* 0x00400000f0d0783b */ /* 0x000fe80000000200 */
[----:B------:R-:W-:Y:S04]  /*1f20*/  LDSM.16.M88.4 R224, [R240+0x8000] ;  /* 0x00800000f0e0783b */ /* 0x000fe80000000200 */
[----:B------:R-:W-:Y:S04]  /*1f30*/  LDSM.16.M88.4 R196, [R244] ;  /* 0x00000000f4c4783b */ /* 0x000fe80000000200 */
[----:B------:R-:W-:Y:S04]  /*1f40*/  LDSM.16.M88.4 R212, [R244+0x4000] ;  /* 0x00400000f4d4783b */ /* 0x000fe80000000200 */
[----:B------:R-:W-:Y:S04]  /*1f50*/  LDSM.16.M88.4 R228, [R244+0x8000] ;  /* 0x00800000f4e4783b */ /* 0x000fe80000000200 */
[----:B------:R-:W-:Y:S04]  /*1f60*/  LDSM.16.M88.4 R232, [R232+0xc100] ;  /* 0x00c10000e8e8783b */ /* 0x000fe80000000200 */
[----:B------:R-:W-:Y:S04]  /*1f70*/  LDSM.16.M88.4 R236, [R236+0xc000] ;  /* 0x00c00000ecec783b */ /* 0x000fe80000000200 */
[----:B------:R-:W-:Y:S04]  /*1f80*/  LDSM.16.M88.4 R240, [R240+0xc000] ;  /* 0x00c00000f0f0783b */ /* 0x000fe80000000200 */
[----:B------:R-:W-:Y:S04]  /*1f90*/  LDSM.16.M88.4 R244, [R244+0xc000] ;  /* 0x00c00000f4f4783b */ /* 0x000fe80000000200 */
[----:B------:R-:W-:Y:S06]  /*1fa0*/  BAR.SYNC.DEFER_BLOCKING 0x0 ;  /* 0x0000000000007b1d */ /* 0x000fec0000010000 */
[----:B------:R-:W-:-:S04]  /*1fb0*/  DEPBAR.LE SB0, 0x0 ;  /* 0x000080000000791a */ /* 0x000fc80000000000 */
[----:B------:R-:W-:Y:S06]  /*1fc0*/  BAR.SYNC.DEFER_BLOCKING 0x0 ;  /* 0x0000000000007b1d */ /* 0x000fec0000010000 */
[----:B------:R-:W1:Y:S04]  /*1fd0*/  LDSM.16.M88.4 R12, [R155+0x10100] ;  /* 0x010100009b0c783b */ /* 0x000e680000000200 */
[----:B------:R-:W2:Y:S04]  /*1fe0*/  LDSM.16.M88.4 R24, [R155+0x10900] ;  /* 0x010900009b18783b */ /* 0x000ea80000000200 */
[----:B------:R-:W-:Y:S04]  /*1ff0*/  LDSM.16.M88.4 R32, [R155+0x11100] ;  /* 0x011100009b20783b */ /* 0x000fe80000000200 */
[----:B------:R-:W-:Y:S04]  /*2000*/  LDSM.16.M88.4 R40, [R155+0x11900] ;  /* 0x011900009b28783b */ /* 0x000fe80000000200 */
[----:B------:R-:W3:Y:S04]  /*2010*/  LDSM.16.M88.4 R28, [R86] ;  /* 0x00000000561c783b */ /* 0x000ee80000000200 */
[----:B------:R-:W4:Y:S04]  /*2020*/  LDSM.16.M88.4 R36, [R86+0x800] ;  /* 0x000800005624783b */ /* 0x000f280000000200 */
[----:B------:R-:W5:Y:S04]  /*2030*/  LDSM.16.M88.4 R52, [R86+0x1000] ;  /* 0x001000005634783b */ /* 0x000f680000000200 */
[----:B------:R-:W3:Y:S04]  /*2040*/  LDSM.16.M88.4 R68, [R86+0x1800] ;  /* 0x001800005644783b */ /* 0x000ee80000000200 */
[----:B------:R-:W-:Y:S01]  /*2050*/  @!PT LDS RZ, [RZ] ;  /* 0x00000000fffff984 */ /* 0x000fe20000000800 */
[----:B------:R-:W-:Y:S01]  /*2060*/  @!PT LDS RZ, [RZ] ;  /* 0x00000000fffff984 */ /* 0x000fe20000000800 */
[----:B------:R-:W-:Y:S01]  /*2070*/  @!PT LDS RZ, [RZ] ;  /* 0x00000000fffff984 */ /* 0x000fe20000000800 */
[----:B------:R2:W-:Y:S01]  /*2080*/  LDGSTS.E.BYPASS.LTC128B.128 [R100+0x100], [R6.64], !P1 ;  /* 0x0010000006647fae */ /* 0x0005e2000c901d44 */
[----:B------:R-:W-:-:S03]  /*2090*/  LOP3.LUT P1, RZ, R10, 0x4, RZ, 0xc0, !PT ;  /* 0x000000040aff7812 */ /* 0x000fc6000782c0ff */
[----:B------:R3:W-:Y:S01]  /*20a0*/  LDGSTS.E.BYPASS.LTC128B.128 [R100+0x2100], [R6.64+0x80], !P0 ;  /* 0x0210008006647fae */ /* 0x0007e2000c101d44 */
[C---:B------:R-:W-:Y:S02]  /*20b0*/  ISETP.LT.OR P0, PT, R3.reuse, 0x1, !P1 ;  /* 0x000000010300780c */ /* 0x040fe40004f01670 */
[----:B------:R-:W-:Y:S01]  /*20c0*/  ISETP.LT.OR P1, PT, R3, 0x21, !P1 ;  /* 0x000000210300780c */ /* 0x000fe20004f21670 */
[----:B-1----:R-:W-:Y:S10]  /*20d0*/  HMMA.16816.F32 R16, R168, R14, RZ ;  /* 0x0000000ea810723c */ /* 0x002ff400000018ff */
[----:B------:R1:W-:Y:S01]  /*20e0*/  LDGSTS.E.BYPASS.LTC128B.128 [R100+0x4100], [R6.64+0x100], !P0 ;  /* 0x0410010006647fae */ /* 0x0003e2000c101d44 */
[----:B------:R-:W-:-:S02]  /*20f0*/  LOP3.LUT P0, RZ, R21, 0x4, RZ, 0xc0, !PT ;  /* 0x0000000415ff7812 */ /* 0x000fc4000780c0ff */
[C---:B------:R-:W-:Y:S02]  /*2100*/  HMMA.16816.F32 R20, R168.reuse, R12, RZ ;  /* 0x0000000ca814723c */ /* 0x040fe400000018ff */
[----:B------:R-:W-:Y:S02]  /*2110*/  SEL R2, R2, 0xffffffc0, !P0 ;  /* 0xffffffc002027807 */ /* 0x000fe40004000000 */
[----:B------:R-:W-:Y:S02]  /*2120*/  LOP3.LUT P0, RZ, R10, 0x8, RZ, 0xc0, !PT ;  /* 0x000000080aff7812 */ /* 0x000fe4000780c0ff */
[----:B------:R-:W-:Y:S01]  /*2130*/  IADD3 R84, R155, R2, RZ ;  /* 0x000000029b547210 */ /* 0x000fe20007ffe0ff */
[----:B------:R-:W-:Y:S01]  /*2140*/  IMAD.IADD R250, R2, 0x1, R86 ;  /* 0x0000000102fa7824 */ /* 0x000fe200078e0256 */
[C---:B------:R-:W-:Y:S01]  /*2150*/  ISETP.LT.OR P5, PT, R3.reuse, 0x1, !P0 ;  /* 0x000000010300780c */ /* 0x040fe200047a1670 */
[----:B--2---:R-:W-:Y:S01]  /*2160*/  HMMA.16816.F32 R12, R168, R24, RZ ;  /* 0x00000018a80c723c */ /* 0x004fe200000018ff */
[----:B------:R-:W-:Y:S01]  /*2170*/  ISETP.LT.OR P0, PT, R3, 0x21, !P0 ;  /* 0x000000210300780c */ /* 0x000fe20004701670 */
[----:B------:R-:W-:Y:S01]  /*2180*/  STL [R1], R84 ;  /* 0x0000005401007387 */ /* 0x000fe20000100800 */
[----:B------:R-:W-:-:S05]  /*2190*/  LOP3.LUT R2, R82, 0xffffffe0, RZ, 0xc0, !PT ;  /* 0xffffffe052027812 */ /* 0x000fca00078ec0ff */
[----:B---3--:R-:W-:Y:S01]  /*21a0*/  HMMA.16816.F32 R56, R172, R30, R16 ;  /* 0x0000001eac38723c */ /* 0x008fe20000001810 */
[----:B------:R-:W-:-:S03]  /*21b0*/  IMAD.IADD R2, R85, 0x1, -R2 ;  /* 0x0000000155027824 */ /* 0x000fc600078e0a02 */
[----:B------:R1:W-:Y:S01]  /*21c0*/  LDGSTS.E.BYPASS.LTC128B.128 [R100+0x6100], [R6.64+0x180], !P5 ;  /* 0x0610018006647fae */ /* 0x0003e2000e901d44 */
[----:B------:R-:W-:Y:S02]  /*21d0*/  ISETP.LT.OR P5, PT, R3, 0x21, P6 ;  /* 0x000000210300780c */ /* 0x000fe400037a1670 */
[----:B------:R-:W-:Y:S01]  /*21e0*/  SHF.R.S32.HI R3, RZ, 0x1f, R2 ;  /* 0x0000001fff037819 */ /* 0x000fe20000011402 */
[----:B------:R-:W-:Y:S03]  /*21f0*/  HMMA.16816.F32 R60, R172, R28, R20 ;  /* 0x0000001cac3c723c */ /* 0x000fe60000001814 */
[----:B------:R-:W-:-:S04]  /*2200*/  LEA.HI R3, R3, R2, RZ, 0x2 ;  /* 0x0000000203037211 */ /* 0x000fc800078f10ff */
[----:B------:R-:W-:Y:S01]  /*2210*/  LOP3.LUT R3, R3, 0x7ffffffc, RZ, 0xc0, !PT ;  /* 0x7ffffffc03037812 */ /* 0x000fe200078ec0ff */
[----:B------:R-:W-:Y:S02]  /*2220*/  HMMA.16816.F32 R20, R168, R26, RZ ;  /* 0x0000001aa814723c */ /* 0x000fe400000018ff */
[----:B------:R2:W-:Y:S01]  /*2230*/  LDGSTS.E.BYPASS.LTC128B.128 [R100+0x1100], [R8.64], !P5 ;  /* 0x0110000008647fae */ /* 0x0005e2000e901d44 */
[----:B------:R-:W-:Y:S01]  /*2240*/  ISETP.NE.AND P5, PT, R11, RZ, PT ;  /* 0x000000ff0b00720c */ /* 0x000fe20003fa5270 */
[----:B------:R-:W-:Y:S02]  /*2250*/  IMAD.IADD R2, R2, 0x1, -R3 ;  /* 0x0000000102027824 */ /* 0x000fe400078e0a03 */
[----:B------:R2:W-:Y:S02]  /*2260*/  LDGSTS.E.BYPASS.LTC128B.128 [R100+0x3100], [R8.64+0x80], !P2 ;  /* 0x0310008008647fae */ /* 0x0005e4000d101d44 */
[----:B----4-:R-:W-:Y:S01]  /*2270*/  HMMA.16816.F32 R64, R172, R36, R12 ;  /* 0x00000024ac40723c */ /* 0x010fe2000000180c */
[----:B------:R-:W-:Y:S01]  /*2280*/  IMAD R2, R2, -0x2, R80 ;  /* 0xfffffffe02027824 */ /* 0x000fe200078e0250 */
[----:B------:R2:W-:Y:S04]  /*2290*/  LDGSTS.E.BYPASS.LTC128B.128 [R100+0x5100], [R8.64+0x100], !P1 ;  /* 0x0510010008647fae */ /* 0x0005e8000c901d44 */
[----:B------:R2:W-:Y:S01]  /*22a0*/  LDGSTS.E.BYPASS.LTC128B.128 [R100+0x7100], [R8.64+0x180], !P0 ;  /* 0x0710018008647fae */ /* 0x0005e2000c101d44 */
[C---:B------:R-:W-:Y:S01]  /*22b0*/  ISETP.GT.AND P0, PT, R2.reuse, RZ, PT ;  /* 0x000000ff0200720c */ /* 0x040fe20003f04270 */
[----:B------:R-:W-:Y:S01]  /*22c0*/  HMMA.16816.F32 R16, R168, R32, RZ ;  /* 0x00000020a810723c */ /* 0x000fe200000018ff */
[C---:B------:R-:W-:Y:S01]  /*22d0*/  ISETP.GT.AND P2, PT, R2.reuse, 0x1, PT ;  /* 0x000000010200780c */ /* 0x040fe20003f44270 */
[----:B------:R-:W3:Y:S01]  /*22e0*/  LDSM.16.M88.4 R48, [R84+0x10100] ;  /* 0x010100005430783b */ /* 0x000ee20000000200 */
[----:B------:R-:W-:-:S03]  /*22f0*/  ISETP.GT.AND P1, PT, R2, 0x8, PT ;  /* 0x000000080200780c */ /* 0x000fc60003f24270 */
[----:B------:R-:W4:Y:S02]  /*2300*/  LDSM.16.M88.4 R44, [R84+0x10900] ;  /* 0x01090000542c783b */ /* 0x000f240000000200 */
[C---:B------:R-:W-:Y:S02]  /*2310*/  HMMA.16816.F32 R12, R168.reuse, R34, RZ ;  /* 0x00000022a80c723c */ /* 0x040fe400000018ff */
[----:B------:R-:W1:Y:S04]  /*2320*/  LDSM.16.M88.4 R28, [R84+0x11100] ;  /* 0x01110000541c783b */ /* 0x000e680000000200 */
[----:B------:R-:W-:Y:S02]  /*2330*/  LDSM.16.M88.4 R72, [R86+0x2000] ;  /* 0x002000005648783b */ /* 0x000fe40000000200 */
[C---:B------:R-:W-:Y:S02]  /*2340*/  HMMA.16816.F32 R32, R168.reuse, R42, RZ ;  /* 0x0000002aa820723c */ /* 0x040fe400000018ff */
[----:B------:R-:W-:Y:S04]  /*2350*/  LDSM.16.M88.4 R76, [R84+0x14900] ;  /* 0x01490000544c783b */ /* 0x000fe80000000200 */
[----:B------:R-:W0:Y:S02]  /*2360*/  LDGDEPBAR ;  /* 0x00000000000079af */ /* 0x000e240000000000 */
[----:B--2---:R-:W-:Y:S08]  /*2370*/  HMMA.16816.F32 R8, R168, R40, RZ ;  /* 0x00000028a808723c */ /* 0x004ff000000018ff */
[C---:B------:R-:W-:Y:S08]  /*2380*/  HMMA.16816.F32 R40, R172.reuse, R38, R20 ;  /* 0x00000026ac28723c */ /* 0x040ff00000001814 */
[C---:B-----5:R-:W-:Y:S01]  /*2390*/  HMMA.16816.F32 R36, R172.reuse, R52, R16 ;  /* 0x00000034ac24723c */ /* 0x060fe20000001810 */
[----:B------:R-:W2:Y:S07]  /*23a0*/  LDSM.16.M88.4 R16, [R84+0x11900] ;  /* 0x011900005410783b */ /* 0x000eae0000000200 */
[C---:B------:R-:W-:Y:S08]  /*23b0*/  HMMA.16816.F32 R24, R172.reuse, R54, R12 ;  /* 0x00000036ac18723c */ /* 0x040ff0000000180c */
[C---:B------:R-:W-:Y:S01]  /*23c0*/  HMMA.16816.F32 R12, R172.reuse, R70, R32 ;  /* 0x00000046ac0c723c */ /* 0x040fe20000001820 */
[----:B------:R-:W5:Y:S07]  /*23d0*/  LDSM.16.M88.4 R32, [R250] ;  /* 0x00000000fa20783b */ /* 0x000f6e0000000200 */
[----:B------:R-:W-:Y:S01]  /*23e0*/  HMMA.16816.F32 R20, R172, R68, R8 ;  /* 0x00000044ac14723c */ /* 0x000fe20000001808 */
[----:B------:R-:W-:Y:S07]  /*23f0*/  LDSM.16.M88.4 R68, [R250+0x1000] ;  /* 0x00100000fa44783b */ /* 0x000fee0000000200 */
[C---:B---3--:R-:W-:Y:S01]  /*2400*/  HMMA.16816.F32 R8, R192.reuse, R48, R60 ;  /* 0x00000030c008723c */ /* 0x048fe2000000183c */
[----:B------:R-:W3:Y:S07]  /*2410*/  LDSM.16.M88.4 R60, [R250+0x800] ;  /* 0x00080000fa3c783b */ /* 0x000eee0000000200 */
[C---:B------:R-:W-:Y:S08]  /*2420*/  HMMA.16816.F32 R48, R192.reuse, R50, R56 ;  /* 0x00000032c030723c */ /* 0x040ff00000001838 */
[C---:B----4-:R-:W-:Y:S01]  /*2430*/  HMMA.16816.F32 R56, R192.reuse, R44, R64 ;  /* 0x0000002cc038723c */ /* 0x050fe20000001840 */
[----:B------:R-:W4:Y:S07]  /*2440*/  LDSM.16.M88.4 R64, [R250+0x1800] ;  /* 0x00180000fa40783b */ /* 0x000f2e0000000200 */
[C---:B------:R-:W-:Y:S08]  /*2450*/  HMMA.16816.F32 R44, R192.reuse, R46, R40 ;  /* 0x0000002ec02c723c */ /* 0x040ff00000001828 */
[C---:B-1----:R-:W-:Y:S08]  /*2460*/  HMMA.16816.F32 R52, R192.reuse, R28, R36 ;  /* 0x0000001cc034723c */ /* 0x042ff00000001824 */
[C---:B------:R-:W-:Y:S01]  /*2470*/  HMMA.16816.F32 R40, R192.reuse, R30, R24 ;  /* 0x0000001ec028723c */ /* 0x040fe20000001818 */
[----:B------:R-:W-:Y:S07]  /*2480*/  LDSM.16.M88.4 R28, [R155+0x12900] ;  /* 0x012900009b1c783b */ /* 0x000fee0000000200 */
[C---:B--2---:R-:W-:Y:S08]  /*2490*/  HMMA.16816.F32 R36, R192.reuse, R16, R20 ;  /* 0x00000010c024723c */ /* 0x044ff00000001814 */
[----:B------:R-:W-:Y:S01]  /*24a0*/  HMMA.16816.F32 R20, R192, R18, R12 ;  /* 0x00000012c014723c */ /* 0x000fe2000000180c */
[----:B------:R-:W1:Y:S07]  /*24b0*/  LDSM.16.M88.4 R16, [R155+0x12100] ;  /* 0x012100009b10783b */ /* 0x000e6e0000000200 */
[C---:B-----5:R-:W-:Y:S08]  /*24c0*/  HMMA.16816.F32 R12, R196.reuse, R32, R8 ;  /* 0x00000020c40c723c */ /* 0x060ff00000001808 */
[C---:B------:R-:W-:Y:S08]  /*24d0*/  HMMA.16816.F32 R8, R196.reuse, R34, R48 ;  /* 0x00000022c408723c */ /* 0x040ff00000001830 */
[C---:B---3--:R-:W-:Y:S01]  /*24e0*/  HMMA.16816.F32 R24, R196.reuse, R60, R56 ;  /* 0x0000003cc418723c */ /* 0x048fe20000001838 */
[----:B------:R-:W-:Y:S07]  /*24f0*/  LDSM.16.M88.4 R56, [R155+0x13900] ;  /* 0x013900009b38783b */ /* 0x000fee0000000200 */
[C---:B------:R-:W-:Y:S01]  /*2500*/  HMMA.16816.F32 R32, R196.reuse, R62, R44 ;  /* 0x0000003ec420723c */ /* 0x040fe2000000182c */
[----:B------:R-:W2:Y:S07]  /*2510*/  LDSM.16.M88.4 R60, [R155+0x13100] ;  /* 0x013100009b3c783b */ /* 0x000eae0000000200 */
[C---:B------:R-:W-:Y:S08]  /*2520*/  HMMA.16816.F32 R52, R196.reuse, R68, R52 ;  /* 0x00000044c434723c */ /* 0x040ff00000001834 */
[C---:B------:R-:W-:Y:S01]  /*2530*/  HMMA.16816.F32 R48, R196.reuse, R70, R40 ;  /* 0x00000046c430723c */ /* 0x040fe20000001828 */
[----:B------:R-:W3:Y:S07]  /*2540*/  LDSM.16.M88.4 R68, [R86+0x2800] ;  /* 0x002800005644783b */ /* 0x000eee0000000200 */
[C---:B----4-:R-:W-:Y:S08]  /*2550*/  HMMA.16816.F32 R44, R196.reuse, R64, R36 ;  /* 0x00000040c42c723c */ /* 0x050ff00000001824 */
[----:B------:R-:W-:Y:S01]  /*2560*/  HMMA.16816.F32 R40, R196, R66, R20 ;  /* 0x00000042c428723c */ /* 0x000fe20000001814 */
[----:B------:R-:W4:Y:S07]  /*2570*/  LDSM.16.M88.4 R64, [R86+0x3000] ;  /* 0x003000005640783b */ /* 0x000f2e0000000200 */
[C---:B-1----:R-:W-:Y:S08]  /*2580*/  HMMA.16816.F32 R36, R200.reuse, R16, R12 ;  /* 0x00000010c824723c */ /* 0x042ff0000000180c */
[C---:B------:R-:W-:Y:S08]  /*2590*/  HMMA.16816.F32 R20, R200.reuse, R18, R8 ;  /* 0x00000012c814723c */ /* 0x040ff00000001808 */
[C---:B------:R-:W-:Y:S08]  /*25a0*/  HMMA.16816.F32 R16, R200.reuse, R28, R24 ;  /* 0x0000001cc810723c */ /* 0x040ff00000001818 */
[C---:B--2---:R-:W-:Y:S01]  /*25b0*/  HMMA.16816.F32 R8, R200.reuse, R60, R52 ;  /* 0x0000003cc808723c */ /* 0x044fe20000001834 */
[----:B------:R-:W-:Y:S07]  /*25c0*/  LDSM.16.M88.4 R52, [R84+0x12100] ;  /* 0x012100005434783b */ /* 0x000fee0000000200 */
[C---:B------:R-:W-:Y:S01]  /*25d0*/  HMMA.16816.F32 R24, R200.reuse, R62, R48 ;  /* 0x0000003ec818723c */ /* 0x040fe20000001830 */
[----:B------:R-:W1:Y:S07]  /*25e0*/  LDSM.16.M88.4 R60, [R86+0x3800] ;  /* 0x00380000563c783b */ /* 0x000e6e0000000200 */
[C---:B------:R-:W-:Y:S08]  /*25f0*/  HMMA.16816.F32 R12, R200.reuse, R30, R32 ;  /* 0x0000001ec80c723c */ /* 0x040ff00000001820 */
[C---:B------:R-:W-:Y:S08]  /*2600*/  HMMA.16816.F32 R28, R200.reuse, R56, R44 ;  /* 0x00000038c81c723c */ /* 0x040ff0000000182c */
[----:B------:R-:W-:Y:S01]  /*2610*/  HMMA.16816.F32 R48, R200, R58, R40 ;  /* 0x0000003ac830723c */ /* 0x000fe20000001828 */
[----:B------:R-:W2:Y:S07]  /*2620*/  LDSM.16.M88.4 R56, [R84+0x12900] ;  /* 0x012900005438783b */ /* 0x000eae0000000200 */
[C---:B------:R-:W-:Y:S01]  /*2630*/  HMMA.16816.F32 R44, R204.reuse, R74, R20 ;  /* 0x0000004acc2c723c */ /* 0x040fe20000001814 */
[----:B------:R-:W5:Y:S07]  /*2640*/  LDSM.16.M88.4 R20, [R84+0x13100] ;  /* 0x013100005414783b */ /* 0x000f6e0000000200 */
[C---:B------:R-:W-:Y:S01]  /*2650*/  HMMA.16816.F32 R32, R204.reuse, R72, R36 ;  /* 0x00000048cc20723c */ /* 0x040fe20000001824 */
[----:B------:R-:W-:Y:S07]  /*2660*/  LDSM.16.M88.4 R72, [R250+0x3800] ;  /* 0x00380000fa48783b */ /* 0x000fee0000000200 */
[C---:B---3--:R-:W-:Y:S08]  /*2670*/  HMMA.16816.F32 R40, R204.reuse, R68, R16 ;  /* 0x00000044cc28723c */ /* 0x048ff00000001810 */
[C---:B------:R-:W-:Y:S01]  /*2680*/  HMMA.16816.F32 R36, R204.reuse, R70, R12 ;  /* 0x00000046cc24723c */ /* 0x040fe2000000180c */
[----:B------:R-:W-:Y:S07]  /*2690*/  LDSM.16.M88.4 R68, [R250+0x2800] ;  /* 0x00280000fa44783b */ /* 0x000fee0000000200 */
[C---:B----4-:R-:W-:Y:S08]  /*26a0*/  HMMA.16816.F32 R16, R204.reuse, R64, R8 ;  /* 0x00000040cc10723c */ /* 0x050ff00000001808 */
[C---:B------:R-:W-:Y:S01]  /*26b0*/  HMMA.16816.F32 R12, R204.reuse, R66, R24 ;  /* 0x00000042cc0c723c */ /* 0x040fe20000001818 */
[----:B------:R-:W3:Y:S04]  /*26c0*/  LDSM.16.M88.4 R24, [R84+0x13900] ;  /* 0x013900005418783b */ /* 0x000ee80000000200 */
[----:B------:R-:W-:Y:S03]  /*26d0*/  LDSM.16.M88.4 R64, [R250+0x3000] ;  /* 0x00300000fa40783b */ /* 0x000fe60000000200 */
[C---:B-1----:R-:W-:Y:S08]  /*26e0*/  HMMA.16816.F32 R8, R204.reuse, R60, R28 ;  /* 0x0000003ccc08723c */ /* 0x042ff0000000181c */
[----:B------:R-:W-:Y:S01]  /*26f0*/  HMMA.16816.F32 R28, R204, R62, R48 ;  /* 0x0000003ecc1c723c */ /* 0x000fe20000001830 */
[----:B------:R-:W1:Y:S07]  /*2700*/  LDSM.16.M88.4 R60, [R250+0x2000] ;  /* 0x00200000fa3c783b */ /* 0x000e6e0000000200 */
[C---:B------:R-:W-:Y:S08]  /*2710*/  HMMA.16816.F32 R32, R208.reuse, R52, R32 ;  /* 0x00000034d020723c */ /* 0x040ff00000001820 */
[C---:B------:R-:W-:Y:S08]  /*2720*/  HMMA.16816.F32 R44, R208.reuse, R54, R44 ;  /* 0x00000036d02c723c */ /* 0x040ff0000000182c */
[C---:B--2---:R-:W-:Y:S08]  /*2730*/  HMMA.16816.F32 R52, R208.reuse, R56, R40 ;  /* 0x00000038d034723c */ /* 0x044ff00000001828 */
[C---:B------:R-:W-:Y:S01]  /*2740*/  HMMA.16816.F32 R48, R208.reuse, R58, R36 ;  /* 0x0000003ad030723c */ /* 0x040fe20000001824 */
[----:B------:R-:W-:Y:S07]  /*2750*/  LDSM.16.M88.4 R56, [R155+0x14900] ;  /* 0x014900009b38783b */ /* 0x000fee0000000200 */
[C---:B-----5:R-:W-:Y:S08]  /*2760*/  HMMA.16816.F32 R40, R208.reuse, R20, R16 ;  /* 0x00000014d028723c */ /* 0x060ff00000001810 */
[C---:B------:R-:W-:Y:S01]  /*2770*/  HMMA.16816.F32 R36, R208.reuse, R22, R12 ;  /* 0x00000016d024723c */ /* 0x040fe2000000180c */
[----:B------:R-:W2:Y:S07]  /*2780*/  LDSM.16.M88.4 R20, [R155+0x14100] ;  /* 0x014100009b14783b */ /* 0x000eae0000000200 */
[C---:B---3--:R-:W-:Y:S08]  /*2790*/  HMMA.16816.F32 R16, R208.reuse, R24, R8 ;  /* 0x00000018d010723c */ /* 0x048ff00000001808 */
[----:B------:R-:W-:Y:S08]  /*27a0*/  HMMA.16816.F32 R12, R208, R26, R28 ;  /* 0x0000001ad00c723c */ /* 0x000ff0000000181c */
[C---:B-1----:R-:W-:Y:S08]  /*27b0*/  HMMA.16816.F32 R8, R212.reuse, R60, R32 ;  /* 0x0000003cd408723c */ /* 0x042ff00000001820 */
[C---:B------:R-:W-:Y:S01]  /*27c0*/  HMMA.16816.F32 R28, R212.reuse, R68, R52 ;  /* 0x00000044d41c723c */ /* 0x040fe20000001834 */
[----:B------:R-:W1:Y:S07]  /*27d0*/  LDSM.16.M88.4 R52, [R155+0x15100] ;  /* 0x015100009b34783b */ /* 0x000e6e0000000200 */
[C---:B------:R-:W-:Y:S01]  /*27e0*/  HMMA.16816.F32 R24, R212.reuse, R62, R44 ;  /* 0x0000003ed418723c */ /* 0x040fe2000000182c */
[----:B------:R-:W-:Y:S07]  /*27f0*/  LDSM.16.M88.4 R60, [R86+0x4000] ;  /* 0x00400000563c783b */ /* 0x000fee0000000200 */
[C---:B------:R-:W-:Y:S01]  /*2800*/  HMMA.16816.F32 R32, R212.reuse, R70, R48 ;  /* 0x00000046d420723c */ /* 0x040fe20000001830 */
[----:B------:R-:W3:Y:S04]  /*2810*/  LDSM.16.M88.4 R48, [R155+0x15900] ;  /* 0x015900009b30783b */ /* 0x000ee80000000200 */
[----:B------:R-:W4:Y:S03]  /*2820*/  LDSM.16.M88.4 R68, [R86+0x4800] ;  /* 0x004800005644783b */ /* 0x000f260000000200 */
[C---:B------:R-:W-:Y:S08]  /*2830*/  HMMA.16816.F32 R44, R212.reuse, R64, R40 ;  /* 0x00000040d42c723c */ /* 0x040ff00000001828 */
[C---:B------:R-:W-:Y:S01]  /*2840*/  HMMA.16816.F32 R40, R212.reuse, R66, R36 ;  /* 0x00000042d428723c */ /* 0x040fe20000001824 */
[----:B------:R-:W5:Y:S07]  /*2850*/  LDSM.16.M88.4 R64, [R86+0x5000] ;  /* 0x005000005640783b */ /* 0x000f6e0000000200 */
[C---:B------:R-:W-:Y:S08]  /*2860*/  HMMA.16816.F32 R36, R212.reuse, R72, R16 ;  /* 0x00000048d424723c */ /* 0x040ff00000001810 */
[----:B------:R-:W-:Y:S01]  /*2870*/  HMMA.16816.F32 R16, R212, R74, R12 ;  /* 0x0000004ad410723c */ /* 0x000fe2000000180c */
[----:B------:R-:W-:Y:S07]  /*2880*/  LDSM.16.M88.4 R72, [R84+0x14100] ;  /* 0x014100005448783b */ /* 0x000fee0000000200 */
[C---:B--2---:R-:W-:Y:S08]  /*2890*/  HMMA.16816.F32 R12, R216.reuse, R20, R8 ;  /* 0x00000014d80c723c */ /* 0x044ff00000001808 */
[C---:B------:R-:W-:Y:S08]  /*28a0*/  HMMA.16816.F32 R8, R216.reuse, R22, R24 ;  /* 0x00000016d808723c */ /* 0x040ff00000001818 */
[C---:B------:R-:W-:Y:S08]  /*28b0*/  HMMA.16816.F32 R20, R216.reuse, R56, R28 ;  /* 0x00000038d814723c */ /* 0x040ff0000000181c */
[C---:B------:R-:W-:Y:S01]  /*28c0*/  HMMA.16816.F32 R32, R216.reuse, R58, R32 ;  /* 0x0000003ad820723c */ /* 0x040fe20000001820 */
[----:B------:R-:W2:Y:S07]  /*28d0*/  LDSM.16.M88.4 R56, [R86+0x5800] ;  /* 0x005800005638783b */ /* 0x000eae0000000200 */
[C---:B-1----:R-:W-:Y:S08]  /*28e0*/  HMMA.16816.F32 R44, R216.reuse, R52, R44 ;  /* 0x00000034d82c723c */ /* 0x042ff0000000182c */
[C---:B------:R-:W-:Y:S01]  /*28f0*/  HMMA.16816.F32 R40, R216.reuse, R54, R40 ;  /* 0x00000036d828723c */ /* 0x040fe20000001828 */
[----:B------:R-:W1:Y:S07]  /*2900*/  LDSM.16.M88.4 R52, [R84+0x15100] ;  /* 0x015100005434783b */ /* 0x000e6e0000000200 */
[C---:B---3--:R-:W-:Y:S08]  /*2910*/  HMMA.16816.F32 R36, R216.reuse, R48, R36 ;  /* 0x00000030d824723c */ /* 0x048ff00000001824 */
[----:B------:R-:W-:Y:S08]  /*2920*/  HMMA.16816.F32 R28, R216, R50, R16 ;  /* 0x00000032d81c723c */ /* 0x000ff00000001810 */
[C---:B------:R-:W-:Y:S08]  /*2930*/  HMMA.16816.F32 R24, R220.reuse, R60, R12 ;  /* 0x0000003cdc18723c */ /* 0x040ff0000000180c */
[C---:B------:R-:W-:Y:S01]  /*2940*/  HMMA.16816.F32 R16, R220.reuse, R62, R8 ;  /* 0x0000003edc10723c */ /* 0x040fe20000001808 */
[----:B------:R-:W3:Y:S07]  /*2950*/  LDSM.16.M88.4 R60, [R84+0x15900] ;  /* 0x01590000543c783b */ /* 0x000eee0000000200 */
[C---:B----4-:R-:W-:Y:S08]  /*2960*/  HMMA.16816.F32 R12, R220.reuse, R68, R20 ;  /* 0x00000044dc0c723c */ /* 0x050ff00000001814 */
[C---:B------:R-:W-:Y:S01]  /*2970*/  HMMA.16816.F32 R8, R220.reuse, R70, R32 ;  /* 0x00000046dc08723c */ /* 0x040fe20000001820 */
[----:B------:R-:W-:Y:S07]  /*2980*/  LDSM.16.M88.4 R68, [R155+0x17900] ;  /* 0x017900009b44783b */ /* 0x000fee0000000200 */
[C---:B-----5:R-:W-:Y:S08]  /*2990*/  HMMA.16816.F32 R44, R220.reuse, R64, R44 ;  /* 0x00000040dc2c723c */ /* 0x060ff0000000182c */
[C---:B------:R-:W-:Y:S01]  /*29a0*/  HMMA.16816.F32 R40, R220.reuse, R66, R40 ;  /* 0x00000042dc28723c */ /* 0x040fe20000001828 */
[----:B------:R-:W-:Y:S07]  /*29b0*/  LDSM.16.M88.4 R64, [R84+0x16100] ;  /* 0x016100005440783b */ /* 0x000fee0000000200 */
[C---:B--2---:R-:W-:Y:S08]  /*29c0*/  HMMA.16816.F32 R48, R220.reuse, R56, R36 ;  /* 0x00000038dc30723c */ /* 0x044ff00000001824 */
[----:B------:R-:W-:Y:S01]  /*29d0*/  HMMA.16816.F32 R36, R220, R58, R28 ;  /* 0x0000003adc24723c */ /* 0x000fe2000000181c */
[----:B------:R-:W-:Y:S07]  /*29e0*/  LDSM.16.M88.4 R56, [R155+0x16100] ;  /* 0x016100009b38783b */ /* 0x000fee0000000200 */
[C---:B------:R-:W-:Y:S01]  /*29f0*/  HMMA.16816.F32 R32, R224.reuse, R72, R24 ;  /* 0x00000048e020723c */ /* 0x040fe20000001818 */
[----:B------:R-:W2:Y:S07]  /*2a00*/  LDSM.16.M88.4 R24, [R250+0x4000] ;  /* 0x00400000fa18783b */ /* 0x000eae0000000200 */
[C---:B------:R-:W-:Y:S01]  /*2a10*/  HMMA.16816.F32 R28, R224.reuse, R74, R16 ;  /* 0x0000004ae01c723c */ /* 0x040fe20000001810 */
[----:B------:R-:W4:Y:S04]  /*2a20*/  LDSM.16.M88.4 R16, [R250+0x4800] ;  /* 0x00480000fa10783b */ /* 0x000f280000000200 */
[----:B------:R-:W-:Y:S03]  /*2a30*/  LDSM.16.M88.4 R72, [R155+0x17100] ;  /* 0x017100009b48783b */ /* 0x000fe60000000200 */
[C---:B------:R-:W-:Y:S08]  /*2a40*/  HMMA.16816.F32 R20, R224.reuse, R76, R12 ;  /* 0x0000004ce014723c */ /* 0x040ff0000000180c */
[C---:B------:R-:W-:Y:S01]  /*2a50*/  HMMA.16816.F32 R12, R224.reuse, R78, R8 ;  /* 0x0000004ee00c723c */ /* 0x040fe20000001808 */
[----:B------:R-:W-:Y:S07]  /*2a60*/  LDSM.16.M88.4 R76, [R86+0x6000] ;  /* 0x00600000564c783b */ /* 0x000fee0000000200 */
[C---:B-1----:R-:W-:Y:S08]  /*2a70*/  HMMA.16816.F32 R8, R224.reuse, R52, R44 ;  /* 0x00000034e008723c */ /* 0x042ff0000000182c */
[C---:B------:R-:W-:Y:S01]  /*2a80*/  HMMA.16816.F32 R44, R224.reuse, R54, R40 ;  /* 0x00000036e02c723c */ /* 0x040fe20000001828 */
[----:B------:R-:W1:Y:S04]  /*2a90*/  LDSM.16.M88.4 R40, [R250+0x5000] ;  /* 0x00500000fa28783b */ /* 0x000e680000000200 */
[----:B------:R-:W5:Y:S03]  /*2aa0*/  LDSM.16.M88.4 R52, [R250+0x5800] ;  /* 0x00580000fa34783b */ /* 0x000f660000000200 */
[C---:B---3--:R-:W-:Y:S08]  /*2ab0*/  HMMA.16816.F32 R48, R224.reuse, R60, R48 ;  /* 0x0000003ce030723c */ /* 0x048ff00000001830 */
[----:B------:R-:W-:Y:S01]  /*2ac0*/  HMMA.16816.F32 R36, R224, R62, R36 ;  /* 0x0000003ee024723c */ /* 0x000fe20000001824 */
[----:B------:R-:W3:Y:S07]  /*2ad0*/  LDSM.16.M88.4 R60, [R155+0x16900] ;  /* 0x016900009b3c783b */ /* 0x000eee0000000200 */
[C---:B--2---:R-:W-:Y:S08]  /*2ae0*/  HMMA.16816.F32 R32, R228.reuse, R24, R32 ;  /* 0x00000018e420723c */ /* 0x044ff00000001820 */
[C---:B------:R-:W-:Y:S08]  /*2af0*/  HMMA.16816.F32 R28, R228.reuse, R26, R28 ;  /* 0x0000001ae41c723c */ /* 0x040ff0000000181c */
[C---:B----4-:R-:W-:Y:S08]  /*2b00*/  HMMA.16816.F32 R24, R228.reuse, R16, R20 ;  /* 0x00000010e418723c */ /* 0x050ff00000001814 */
[C---:B------:R-:W-:Y:S08]  /*2b10*/  HMMA.16816.F32 R20, R228.reuse, R18, R12 ;  /* 0x00000012e414723c */ /* 0x040ff0000000180c */
[C---:B-1----:R-:W-:Y:S08]  /*2b20*/  HMMA.16816.F32 R16, R228.reuse, R40, R8 ;  /* 0x00000028e410723c */ /* 0x042ff00000001808 */
[C---:B-----5:R-:W-:Y:S08]  /*2b30*/  HMMA.16816.F32 R8, R228.reuse, R52, R48 ;  /* 0x00000034e408723c */ /* 0x060ff00000001830 */
[C---:B------:R-:W-:Y:S01]  /*2b40*/  HMMA.16816.F32 R12, R228.reuse, R42, R44 ;  /* 0x0000002ae40c723c */ /* 0x040fe2000000182c */
[----:B------:R-:W1:Y:S07]  /*2b50*/  LDSM.16.M88.4 R44, [R86+0x6800] ;  /* 0x00680000562c783b */ /* 0x000e6e0000000200 */
[----:B------:R-:W-:Y:S01]  /*2b60*/  HMMA.16816.F32 R48, R228, R54, R36 ;  /* 0x00000036e430723c */ /* 0x000fe20000001824 */
[----:B------:R-:W-:Y:S07]  /*2b70*/  LDSM.16.M88.4 R52, [R86+0x7000] ;  /* 0x007000005634783b */ /* 0x000fee0000000200 */
[C---:B------:R-:W-:Y:S08]  /*2b80*/  HMMA.16816.F32 R40, R232.reuse, R56, R32 ;  /* 0x00000038e828723c */ /* 0x040ff00000001820 */
[C---:B------:R-:W-:Y:S08]  /*2b90*/  HMMA.16816.F32 R36, R232.reuse, R58, R28 ;  /* 0x0000003ae824723c */ /* 0x040ff0000000181c */
[C---:B---3--:R-:W-:Y:S08]  /*2ba0*/  HMMA.16816.F32 R32, R232.reuse, R60, R24 ;  /* 0x0000003ce820723c */ /* 0x048ff00000001818 */
[C---:B------:R-:W-:Y:S01]  /*2bb0*/  HMMA.16816.F32 R28, R232.reuse, R62, R20 ;  /* 0x0000003ee81c723c */ /* 0x040fe20000001814 */
[----:B------:R-:W2:Y:S07]  /*2bc0*/  LDSM.16.M88.4 R60, [R86+0x7800] ;  /* 0x00780000563c783b */ /* 0x000eae0000000200 */
[C---:B------:R-:W-:Y:S08]  /*2bd0*/  HMMA.16816.F32 R24, R232.reuse, R72, R16 ;  /* 0x00000048e818723c */ /* 0x040ff00000001810 */
[C---:B------:R-:W-:Y:S08]  /*2be0*/  HMMA.16816.F32 R16, R232.reuse, R68, R8 ;  /* 0x00000044e810723c */ /* 0x040ff00000001808 */
[C---:B------:R-:W-:Y:S08]  /*2bf0*/  HMMA.16816.F32 R20, R232.reuse, R74, R12 ;  /* 0x0000004ae814723c */ /* 0x040ff0000000180c */
[----:B------:R-:W-:Y:S01]  /*2c00*/  HMMA.16816.F32 R12, R232, R70, R48 ;  /* 0x00000046e80c723c */ /* 0x000fe20000001830 */
[----:B------:R-:W3:Y:S07]  /*2c10*/  LDSM.16.M88.4 R68, [R84+0x16900] ;  /* 0x016900005444783b */ /* 0x000eee0000000200 */
[C---:B------:R-:W-:Y:S08]  /*2c20*/  HMMA.16816.F32 R8, R236.reuse, R76, R40 ;  /* 0x0000004cec08723c */ /* 0x040ff00000001828 */
[C---:B------:R-:W-:Y:S01]  /*2c30*/  HMMA.16816.F32 R48, R236.reuse, R78, R36 ;  /* 0x0000004eec30723c */ /* 0x040fe20000001824 */
[----:B------:R-:W-:Y:S07]  /*2c40*/  LDSM.16.M88.4 R36, [R84+0x17100] ;  /* 0x017100005424783b */ /* 0x000fee0000000200 */
[C---:B-1----:R-:W-:Y:S08]  /*2c50*/  HMMA.16816.F32 R56, R236.reuse, R44, R32 ;  /* 0x0000002cec38723c */ /* 0x042ff00000001820 */
[C---:B------:R-:W-:Y:S08]  /*2c60*/  HMMA.16816.F32 R44, R236.reuse, R46, R28 ;  /* 0x0000002eec2c723c */ /* 0x040ff0000000181c */
[C---:B--2---:R-:W-:Y:S01]  /*2c70*/  HMMA.16816.F32 R28, R236.reuse, R60, R16 ;  /* 0x0000003cec1c723c */ /* 0x044fe20000001810 */
[----:B------:R-:W1:Y:S07]  /*2c80*/  LDSM.16.M88.4 R16, [R250+0x6000] ;  /* 0x00600000fa10783b */ /* 0x000e6e0000000200 */
[C---:B------:R-:W-:Y:S01]  /*2c90*/  HMMA.16816.F32 R32, R236.reuse, R54, R20 ;  /* 0x00000036ec20723c */ /* 0x040fe20000001814 */
[----:B------:R-:W2:Y:S07]  /*2ca0*/  LDSM.16.M88.4 R20, [R84+0x17900] ;  /* 0x017900005414783b */ /* 0x000eae0000000200 */
[C---:B------:R-:W-:Y:S01]  /*2cb0*/  HMMA.16816.F32 R40, R236.reuse, R52, R24 ;  /* 0x00000034ec28723c */ /* 0x040fe20000001818 */
[----:B------:R-:W4:Y:S07]  /*2cc0*/  LDSM.16.M88.4 R52, [R250+0x6800] ;  /* 0x00680000fa34783b */ /* 0x000f2e0000000200 */
[----:B------:R-:W-:Y:S01]  /*2cd0*/  HMMA.16816.F32 R24, R236, R62, R12 ;  /* 0x0000003eec18723c */ /* 0x000fe2000000180c */
[----:B------:R-:W5:Y:S07]  /*2ce0*/  LDSM.16.M88.4 R60, [R250+0x7800] ;  /* 0x00780000fa3c783b */ /* 0x000f6e0000000200 */
[C---:B------:R-:W-:Y:S08]  /*2cf0*/  HMMA.16816.F32 R12, R240.reuse, R64, R8 ;  /* 0x00000040f00c723c */ /* 0x040ff00000001808 */
[C---:B------:R-:W-:Y:S08]  /*2d00*/  HMMA.16816.F32 R8, R240.reuse, R66, R48 ;  /* 0x00000042f008723c */ /* 0x040ff00000001830 */
[----:B---3--:R-:W-:Y:S01]  /*2d10*/  HMMA.16816.F32 R48, R240, R68, R56 ;  /* 0x00000044f030723c */ /* 0x008fe20000001838 */
[----:B------:R-:W3:Y:S01]  /*2d20*/  LDSM.16.M88.4 R56, [R250+0x7000] ;  /* 0x00700000fa38783b */ /* 0x000ee20000000200 */
[----:B------:R-:W-:-:S06]  /*2d30*/  DEPBAR.LE SB0, 0x0 ;  /* 0x000080000000791a */ /* 0x000fcc0000000000 */
[----:B------:R-:W-:Y:S08]  /*2d40*/  HMMA.16816.F32 R44, R240, R70, R44 ;  /* 0x00000046f02c723c */ /* 0x000ff0000000182c */
[----:B-1----:R-:W-:Y:S08]  /*2d50*/  HMMA.16816.F32 R12, R244, R16, R12 ;  /* 0x00000010f40c723c */ /* 0x002ff0000000180c */
[----:B--2---:R-:W-:Y:S08]  /*2d60*/  HMMA.16816.F32 R24, R240, R22, R24 ;  /* 0x00000016f018723c */ /* 0x004ff00000001818 */
[----:B------:R-:W-:Y:S08]  /*2d70*/  HMMA.16816.F32 R8, R244, R18, R8 ;  /* 0x00000012f408723c */ /* 0x000ff00000001808 */
[----:B------:R-:W-:Y:S01]  /*2d80*/  HMMA.16816.F32 R40, R240, R36, R40 ;  /* 0x00000024f028723c */ /* 0x000fe20000001828 */
[----:B------:R-:W-:-:S02]  /*2d90*/  FSEL R7, R12, -INF , P0 ;  /* 0xff8000000c077808 */ /* 0x000fc40000000000 */
[----:B------:R-:W-:-:S04]  /*2da0*/  FSEL R6, R13, -INF , P2 ;  /* 0xff8000000d067808 */ /* 0x000fc80001000000 */
[----:B------:R-:W-:Y:S01]  /*2db0*/  FMNMX.FTZ R3, R7, R6, !PT ;  /* 0x0000000607037209 */ /* 0x000fe20007810000 */
[C---:B------:R-:W-:Y:S07]  /*2dc0*/  HMMA.16816.F32 R28, R240.reuse, R20, R28 ;  /* 0x00000014f01c723c */ /* 0x040fee000000181c */
[----:B------:R-:W-:Y:S01]  /*2dd0*/  FSEL R20, R14, -INF , P0 ;  /* 0xff8000000e147808 */ /* 0x000fe20000000000 */
[----:B------:R-:W-:Y:S01]  /*2de0*/  HMMA.16816.F32 R32, R240, R38, R32 ;  /* 0x00000026f020723c */ /* 0x000fe20000001820 */
[----:B------:R-:W-:Y:S01]  /*2df0*/  BAR.SYNC.DEFER_BLOCKING 0x0 ;  /* 0x0000000000007b1d */ /* 0x000fe20000010000 */
[----:B------:R-:W-:-:S06]  /*2e00*/  ISETP.GT.AND P0, PT, R2, 0x9, PT ;  /* 0x000000090200780c */ /* 0x000fcc0003f04270 */
[C---:B----4-:R-:W-:Y:S08]  /*2e10*/  HMMA.16816.F32 R16, R244.reuse, R52, R48 ;  /* 0x00000034f410723c */ /* 0x050ff00000001830 */
[C---:B------:R-:W-:Y:S08]  /*2e20*/  HMMA.16816.F32 R44, R244.reuse, R54, R44 ;  /* 0x00000036f42c723c */ /* 0x040ff0000000182c */
[C---:B-----5:R-:W-:Y:S07]  /*2e30*/  HMMA.16816.F32 R48, R244.reuse, R62, R24 ;  /* 0x0000003ef430723c */ /* 0x060fee0000001818 */
[----:B------:R-:W-:Y:S01]  /*2e40*/  FSEL R25, R10, -INF , P1 ;  /* 0xff8000000a197808 */ /* 0x000fe20000800000 */
[----:B---3--:R-:W-:Y:S01]  /*2e50*/  HMMA.16816.F32 R36, R244, R56, R40 ;  /* 0x00000038f424723c */ /* 0x008fe20000001828 */
[----:B------:R-:W-:-:S02]  /*2e60*/  FSEL R10, R8, -INF , P1 ;  /* 0xff800000080a7808 */ /* 0x000fc40000800000 */
[----:B------:R-:W-:Y:S02]  /*2e70*/  FSEL R26, R15, -INF , P2 ;  /* 0xff8000000f1a7808 */ /* 0x000fe40001000000 */
[----:B------:R-:W-:Y:S02]  /*2e80*/  ISETP.GT.AND P2, PT, R2, 0x10, PT ;  /* 0x000000100200780c */ /* 0x000fe40003f44270 */
[----:B------:R-:W-:Y:S01]  /*2e90*/  FMNMX.FTZ R3, R10, R3, !PT ;  /* 0x000000030a037209 */ /* 0x000fe20007810000 */
[----:B------:R-:W-:Y:S01]  /*2ea0*/  HMMA.16816.F32 R40, R244, R60, R28 ;  /* 0x0000003cf428723c */ /* 0x000fe2000000181c */
[----:B------:R-:W-:Y:S02]  /*2eb0*/  ISETP.GT.AND P1, PT, R2, 0x11, PT ;  /* 0x000000110200780c */ /* 0x000fe40003f24270 */
[----:B------:R-:W-:Y:S02]  /*2ec0*/  FSEL R13, R16, -INF , P2 ;  /* 0xff800000100d7808 */ /* 0x000fe40001000000 */
[----:B------:R-:W-:-:S02]  /*2ed0*/  FSEL R15, R17, -INF , P1 ;  /* 0xff800000110f7808 */ /* 0x000fc40000800000 */
[----:B------:R-:W-:Y:S01]  /*2ee0*/  FSEL R28, R11, -INF , P0 ;  /* 0xff8000000b1c7808 */ /* 0x000fe20000000000 */
[----:B------:R-:W-:Y:S01]  /*2ef0*/  HMMA.16816.F32 R32, R244, R58, R32 ;  /* 0x0000003af420723c */ /* 0x000fe20000001820 */
[----:B------:R-:W-:Y:S02]  /*2f00*/  FSEL R11, R9, -INF , P0 ;  /* 0xff800000090b7808 */ /* 0x000fe40000000000 */
[----:B------:R-:W-:Y:S02]  /*2f10*/  ISETP.GT.AND P0, PT, R2, 0x18, PT ;  /* 0x000000180200780c */ /* 0x000fe40003f04270 */
[----:B------:R-:W-:Y:S02]  /*2f20*/  FMNMX.FTZ R3, R11, R3, !PT ;  /* 0x000000030b037209 */ /* 0x000fe40007810000 */
[----:B------:R-:W-:Y:S02]  /*2f30*/  FSEL R29, R19, -INF , P1 ;  /* 0xff800000131d7808 */ /* 0x000fe40000800000 */
[----:B------:R-:W-:-:S02]  /*2f40*/  FMNMX.FTZ R3, R13, R3, !PT ;  /* 0x000000030d037209 */ /* 0x000fc40007810000 */
[----:B------:R-:W-:Y:S02]  /*2f50*/  ISETP.GT.AND P1, PT, R2, 0x19, PT ;  /* 0x000000190200780c */ /* 0x000fe40003f24270 */
[----:B------:R-:W-:Y:S02]  /*2f60*/  FSEL R24, R44, -INF , P0 ;  /* 0xff8000002c187808 */ /* 0x000fe40000000000 */
[----:B------:R-:W-:Y:S02]  /*2f70*/  FMNMX.FTZ R3, R15, R3, !PT ;  /* 0x000000030f037209 */ /* 0x000fe40007810000 */
[----:B------:R-:W-:Y:S02]  /*2f80*/  FSEL R30, R18, -INF , P2 ;  /* 0xff800000121e7808 */ /* 0x000fe40001000000 */
[----:B------:R-:W-:Y:S02]  /*2f90*/  FSEL R27, R45, -INF , P1 ;  /* 0xff8000002d1b7808 */ /* 0x000fe40000800000 */
[----:B------:R-:W-:-:S02]  /*2fa0*/  ISETP.GT.AND P2, PT, R2, 0x20, PT ;  /* 0x000000200200780c */ /* 0x000fc40003f44270 */
[----:B------:R-:W-:Y:S02]  /*2fb0*/  FMNMX.FTZ R3, R24, R3, !PT ;  /* 0x0000000318037209 */ /* 0x000fe40007810000 */
[----:B------:R-:W-:Y:S02]  /*2fc0*/  FSEL R53, R47, -INF , P1 ;  /* 0xff8000002f357808 */ /* 0x000fe40000800000 */
[----:B------:R-:W-:Y:S02]  /*2fd0*/  ISETP.GT.AND P1, PT, R2, 0x21, PT ;  /* 0x000000210200780c */ /* 0x000fe40003f24270 */
[----:B------:R-:W-:Y:S02]  /*2fe0*/  FSEL R94, R36, -INF , P2 ;  /* 0xff800000245e7808 */ /* 0x000fe40001000000 */
[----:B------:R-:W-:Y:S02]  /*2ff0*/  FMNMX.FTZ R3, R27, R3, !PT ;  /* 0x000000031b037209 */ /* 0x000fe40007810000 */
[----:B------:R-:W-:-:S02]  /*3000*/  FMNMX.FTZ R8, R20, R26, !PT ;  /* 0x0000001a14087209 */ /* 0x000fc40007810000 */
[----:B------:R-:W-:Y:S02]  /*3010*/  FSEL R52, R46, -INF , P0 ;  /* 0xff8000002e347808 */ /* 0x000fe40000000000 */
[----:B------:R-:W-:Y:S02]  /*3020*/  ISETP.GT.AND P0, PT, R2, 0x28, PT ;  /* 0x000000280200780c */ /* 0x000fe40003f04270 */
        /* <DEDUP_REMOVED lines=9> */
[----:B------:R-:W-:-:S02]  /*30c0*/  FSEL R91, R33, -INF , P1 ;  /* 0xff800000215b7808 */ /* 0x000fc40000800000 */
[----:B------:R-:W-:Y:S02]  /*30d0*/  ISETP.GT.AND P0, PT, R2, 0x30, PT ;  /* 0x000000300200780c */ /* 0x000fe40003f04270 */
[----:B------:R-:W-:Y:S02]  /*30e0*/  FMNMX.FTZ R3, R92, R3, !PT ;  /* 0x000000035c037209 */ /* 0x000fe40007810000 */
[----:B------:R-:W-:Y:S02]  /*30f0*/  FMNMX.FTZ R8, R30, R8, !PT ;  /* 0x000000081e087209 */ /* 0x000fe40007810000 */
[----:B------:R-:W-:Y:S02]  /*3100*/  FSEL R95, R38, -INF , P2 ;  /* 0xff800000265f7808 */ /* 0x000fe40001000000 */
[----:B------:R-:W-:Y:S02]  /*3110*/  ISETP.GT.AND P2, PT, R2, 0x31, PT ;  /* 0x000000310200780c */ /* 0x000fe40003f44270 */
[----:B------:R-:W-:-:S02]  /*3120*/  FSEL R90, R40, -INF , P0 ;  /* 0xff800000285a7808 */ /* 0x000fc40000000000 */
[----:B------:R-:W-:Y:S02]  /*3130*/  FMNMX.FTZ R3, R91, R3, !PT ;  /* 0x000000035b037209 */ /* 0x000fe40007810000 */
[----:B------:R-:W-:Y:S02]  /*3140*/  FMNMX.FTZ R8, R29, R8, !PT ;  /* 0x000000081d087209 */ /* 0x000fe40007810000 */
[----:B------:R-:W-:Y:S02]  /*3150*/  FSEL R98, R35, -INF , P1 ;  /* 0xff80000023627808 */ /* 0x000fe40000800000 */
[----:B------:R-:W-:Y:S02]  /*3160*/  FSEL R96, R42, -INF , P0 ;  /* 0xff8000002a607808 */ /* 0x000fe40000000000 */
[----:B------:R-:W-:Y:S02]  /*3170*/  ISETP.GT.AND P1, PT, R2, 0x38, PT ;  /* 0x000000380200780c */ /* 0x000fe40003f24270 */
[----:B------:R-:W-:-:S02]  /*3180*/  FSEL R88, R41, -INF , P2 ;  /* 0xff80000029587808 */ /* 0x000fc40001000000 */
[----:B------:R-:W-:Y:S02]  /*3190*/  FMNMX.FTZ R3, R90, R3, !PT ;  /* 0x000000035a037209 */ /* 0x000fe40007810000 */
[----:B------:R-:W-:Y:S02]  /*31a0*/  ISETP.GT.AND P0, PT, R2, 0x39, PT ;  /* 0x000000390200780c */ /* 0x000fe40003f04270 */
[----:B------:R-:W-:Y:S02]  /*31b0*/  FMNMX.FTZ R2, R52, R8, !PT ;  /* 0x0000000834027209 */ /* 0x000fe40007810000 */
[----:B------:R-:W-:Y:S02]  /*31c0*/  FSEL R85, R48, -INF , P1 ;  /* 0xff80000030557808 */ /* 0x000fe40000800000 */
[----:B------:R-:W-:Y:S02]  /*31d0*/  FMNMX.FTZ R152, R88, R3, !PT ;  /* 0x0000000358987209 */ /* 0x000fe40007810000 */
[----:B------:R-:W-:-:S02]  /*31e0*/  FMNMX.FTZ R2, R53, R2, !PT ;  /* 0x0000000235027209 */ /* 0x000fc40007810000 */
[----:B------:R-:W-:Y:S02]  /*31f0*/  FSEL R84, R49, -INF , P0 ;  /* 0xff80000031547808 */ /* 0x000fe40000000000 */
[----:B------:R-:W-:Y:S02]  /*3200*/  FMNMX.FTZ R152, R85, R152, !PT ;  /* 0x0000009855987209 */ /* 0x000fe40007810000 */
[----:B------:R-:W-:Y:S02]  /*3210*/  FMNMX.FTZ R2, R95, R2, !PT ;  /* 0x000000025f027209 */ /* 0x000fe40007810000 */
[----:B------:R-:W-:Y:S02]  /*3220*/  FMNMX.FTZ R152, R84, R152, !PT ;  /* 0x0000009854987209 */ /* 0x000fe40007810000 */
[----:B------:R-:W-:Y:S02]  /*3230*/  FMNMX.FTZ R2, R97, R2, !PT ;  /* 0x0000000261027209 */ /* 0x000fe40007810000 */
[----:B------:R-:W-:Y:S01]  /*3240*/  FSEL R89, R43, -INF , P2 ;  /* 0xff8000002b597808 */ /* 0x000fe20001000000 */
[----:B------:R-:W1:Y:S01]  /*3250*/  SHFL.BFLY PT, R3, R152, 0x2, 0x1f ;  /* 0x0c401f0098037f89 */ /* 0x000e6200000e0000 */
[----:B------:R-:W-:-:S02]  /*3260*/  FMNMX.FTZ R2, R99, R2, !PT ;  /* 0x0000000263027209 */ /* 0x000fc40007810000 */
[----:B------:R-:W-:Y:S02]  /*3270*/  FSEL R87, R50, -INF , P1 ;  /* 0xff80000032577808 */ /* 0x000fe40000800000 */
[----:B------:R-:W-:Y:S02]  /*3280*/  FMNMX.FTZ R2, R98, R2, !PT ;  /* 0x0000000262027209 */ /* 0x000fe40007810000 */
[----:B------:R-:W-:Y:S02]  /*3290*/  FSEL R86, R51, -INF , P0 ;  /* 0xff80000033567808 */ /* 0x000fe40000000000 */
[----:B------:R-:W-:Y:S02]  /*32a0*/  FMNMX.FTZ R2, R96, R2, !PT ;  /* 0x0000000260027209 */ /* 0x000fe40007810000 */
[----:B------:R-:W-:Y:S02]  /*32b0*/  ISETP.GE.AND P0, PT, R81, 0x41, PT ;  /* 0x000000415100780c */ /* 0x000fe40003f06270 */
[----:B------:R-:W-:-:S04]  /*32c0*/  FMNMX.FTZ R2, R89, R2, !PT ;  /* 0x0000000259027209 */ /* 0x000fc80007810000 */
[----:B------:R-:W-:-:S04]  /*32d0*/  FMNMX.FTZ R2, R87, R2, !PT ;  /* 0x0000000257027209 */ /* 0x000fc80007810000 */
[----:B------:R-:W-:Y:S02]  /*32e0*/  FMNMX.FTZ R2, R86, R2, !PT ;  /* 0x0000000256027209 */ /* 0x000fe40007810000 */
[----:B-1----:R-:W-:-:S03]  /*32f0*/  FMNMX.FTZ R152, R152, R3, !PT ;  /* 0x0000000398987209 */ /* 0x002fc60007810000 */
[----:B------:R-:W1:Y:S04]  /*3300*/  SHFL.BFLY PT, R9, R2, 0x2, 0x1f ;  /* 0x0c401f0002097f89 */ /* 0x000e6800000e0000 */
[----:B------:R-:W2:Y:S01]  /*3310*/  SHFL.BFLY PT, R3, R152, 0x1, 0x1f ;  /* 0x0c201f0098037f89 */ /* 0x000ea200000e0000 */
[----:B-1----:R-:W-:Y:S02]  /*3320*/  FMNMX.FTZ R9, R2, R9, !PT ;  /* 0x0000000902097209 */ /* 0x002fe40007810000 */
[----:B------:R-:W-:Y:S02]  /*3330*/  @P0 LEA.HI.SX32 R2, R109, 0xfffffffe, 0x1a ;  /* 0xfffffffe6d020811 */ /* 0x000fe400078fd2ff */
[----:B--2---:R-:W-:Y:S01]  /*3340*/  FMNMX.FTZ R152, R152, R3, !PT ;  /* 0x0000000398987209 */ /* 0x004fe20007810000 */
[----:B------:R-:W1:Y:S01]  /*3350*/  SHFL.BFLY PT, R14, R9, 0x1, 0x1f ;  /* 0x0c201f00090e7f89 */ /* 0x000e6200000e0000 */
[----:B------:R-:W-:Y:S01]  /*3360*/  @P0 SHF.R.S32.HI R8, RZ, 0x1f, R2 ;  /* 0x0000001fff080819 */ /* 0x000fe20000011402 */
[----:B------:R-:W-:Y:S01]  /*3370*/  @P0 IMAD R3, R83, R2, RZ ;  /* 0x0000000253030224 */ /* 0x000fe200078e02ff */
[C---:B------:R-:W-:Y:S01]  /*3380*/  FSETP.NEU.FTZ.AND P1, PT, R152.reuse, -INF , PT ;  /* 0xff8000009800780b */ /* 0x040fe20003f3d000 */
[----:B------:R-:W-:-:S02]  /*3390*/  FMUL.FTZ R12, R152, c[0x0][0x2d0] ;  /* 0x0000b400980c7a20 */ /* 0x000fc40000410000 */
[-C--:B------:R-:W-:Y:S02]  /*33a0*/  @P0 IMAD R8, R8, R101.reuse, R3 ;  /* 0x0000006508080224 */ /* 0x080fe400078e0203 */
[----:B------:R-:W-:Y:S01]  /*33b0*/  @P0 IMAD.WIDE.U32 R2, R2, R101, R104 ;  /* 0x0000006502020225 */ /* 0x000fe200078e0068 */
[----:B------:R-:W-:-:S03]  /*33c0*/  FSEL R12, R12, RZ, P1 ;  /* 0x000000ff0c0c7208 */ /* 0x000fc60000800000 */
[----:B------:R-:W-:Y:S02]  /*33d0*/  @P0 IMAD.IADD R8, R3, 0x1, R8 ;  /* 0x0000000103080824 */ /* 0x000fe400078e0208 */
[--C-:B------:R-:W-:Y:S02]  /*33e0*/  FFMA.FTZ R7, R7, c[0x0][0x2d0], -R12.reuse ;  /* 0x0000b40007077a23 */ /* 0x100fe4000001080c */
[----:B------:R-:W-:Y:S01]  /*33f0*/  FFMA.FTZ R3, R6, c[0x0][0x2d0], -R12 ;  /* 0x0000b40006037a23 */ /* 0x000fe2000001080c */
[C---:B------:R-:W-:Y:S01]  /*3400*/  @P0 LEA R6, P1, R2.reuse, c[0x0][0x1c8], 0x1 ;  /* 0x0000720002060a11 */ /* 0x040fe200078208ff */
[----:B------:R2:W-:Y:S08]  /*3410*/  MUFU.EX2 R82, R7 ;  /* 0x0000000700527308 */ /* 0x0005f00000000800 */
[----:B------:R1:W-:Y:S01]  /*3420*/  MUFU.EX2 R81, R3 ;  /* 0x0000000300517308 */ /* 0x0003e20000000800 */
[----:B--2---:R-:W-:Y:S01]  /*3430*/  @P0 LEA.HI.X R7, R2, c[0x0][0x1cc], R8, 0x1, P1 ;  /* 0x0000730002070a11 */ /* 0x004fe200008f0c08 */
[--C-:B------:R-:W-:Y:S01]  /*3440*/  FFMA.FTZ R2, R10, c[0x0][0x2d0], -R12.reuse ;  /* 0x0000b4000a027a23 */ /* 0x100fe2000001080c */
[----:B------:R-:W-:Y:S01]  /*3450*/  @P0 LEA R8, P1, R102, R6, 0x1 ;  /* 0x0000000666080211 */ /* 0x000fe200078208ff */
[----:B------:R-:W-:-:S04]  /*3460*/  FFMA.FTZ R10, R13, c[0x0][0x2d0], -R12 ;  /* 0x0000b4000d0a7a23 */ /* 0x000fc8000001080c */
[----:B------:R2:W-:Y:S01]  /*3470*/  MUFU.EX2 R83, R2 ;  /* 0x0000000200537308 */ /* 0x0005e20000000800 */
[----:B------:R3:W-:Y:S01]  /*3480*/  @P0 LDGSTS.E.BYPASS.LTC128B.128 [R100+0x10100], [R6.64], !P6 ;  /* 0x1010000006640fae */ /* 0x0007e2000f101d44 */
[----:B-1----:R-:W-:Y:S02]  /*3490*/  FMNMX.FTZ R3, R9, R14, !PT ;  /* 0x0000000e09037209 */ /* 0x002fe40007810000 */
[----:B------:R-:W-:Y:S01]  /*34a0*/  @P0 LEA.HI.X R9, R102, R7, R103, 0x1, P1 ;  /* 0x0000000766090211 */ /* 0x000fe200008f0c67 */
[----:B------:R3:W-:Y:S01]  /*34b0*/  @P0 LDGSTS.E.BYPASS.LTC128B.128 [R100+0x12100], [R6.64+0x80], !P5 ;  /* 0x1210008006640fae */ /* 0x0007e2000e901d44 */
[----:B------:R-:W-:Y:S02]  /*34c0*/  FSETP.NEU.FTZ.AND P1, PT, R3, -INF , PT ;  /* 0xff8000000300780b */ /* 0x000fe40003f3d000 */
[----:B------:R-:W-:Y:S01]  /*34d0*/  MUFU.EX2 R125, R10 ;  /* 0x0000000a007d7308 */ /* 0x000fe20000000800 */
[----:B------:R3:W-:Y:S04]  /*34e0*/  @P0 LDGSTS.E.BYPASS.LTC128B.128 [R100+0x14100], [R6.64+0x100], !P4 ;  /* 0x1410010006640fae */ /* 0x0007e8000e101d44 */
[----:B------:R3:W-:Y:S01]  /*34f0*/  @P0 LDGSTS.E.BYPASS.LTC128B.128 [R100+0x16100], [R6.64+0x180], !P3 ;  /* 0x1610018006640fae */ /* 0x0007e2000d901d44 */
[----:B--2---:R-:W-:-:S03]  /*3500*/  FFMA.FTZ R2, R11, c[0x0][0x2d0], -R12 ;  /* 0x0000b4000b027a23 */ /* 0x004fc6000001080c */
[----:B------:R1:W-:Y:S01]  /*3510*/  @P0 LDGSTS.E.BYPASS.LTC128B.128 [R100+0x11100], [R8.64], !P6 ;  /* 0x1110000008640fae */ /* 0x0003e2000f101d44 */
[----:B------:R2:W4:Y:S03]  /*3520*/  MUFU.EX2 R108, R2 ;  /* 0x00000002006c7308 */ /* 0x0005260000000800 */
[----:B------:R1:W-:Y:S04]  /*3530*/  @P0 LDGSTS.E.BYPASS.LTC128B.128 [R100+0x13100], [R8.64+0x80], !P5 ;  /* 0x1310008008640fae */ /* 0x0003e8000e901d44 */
[----:B------:R1:W-:Y:S04]  /*3540*/  @P0 LDGSTS.E.BYPASS.LTC128B.128 [R100+0x15100], [R8.64+0x100], !P4 ;  /* 0x1510010008640fae */ /* 0x0003e8000e101d44 */
[----:B------:R1:W-:Y:S04]  /*3550*/  @P0 LDGSTS.E.BYPASS.LTC128B.128 [R100+0x17100], [R8.64+0x180], !P3 ;  /* 0x1710018008640fae */ /* 0x0003e8000d901d44 */
[----:B------:R-:W-:Y:S01]  /*3560*/  LDSM.16.MT88.4 R16, [R249+0x100] ;  /* 0x00010000f910783b */ /* 0x000fe20000004200 */
[----:B--2---:R-:W-:Y:S01]  /*3570*/  FMUL.FTZ R2, R3, c[0x0][0x2d0] ;  /* 0x0000b40003027a20 */ /* 0x004fe20000410000 */
[----:B----4-:R-:W-:-:S02]  /*3580*/  F2FP.PACK_AB R10, R108, R83 ;  /* 0x000000536c0a723e */ /* 0x010fc400000000ff */
[----:B------:R-:W-:Y:S02]  /*3590*/  LDSM.16.MT88.4 R48, [R252+0x100] ;  /* 0x00010000fc30783b */ /* 0x000fe40000004200 */
[----:B------:R-:W-:Y:S02]  /*35a0*/  FSEL R2, R2, RZ, P1 ;  /* 0x000000ff02027208 */ /* 0x000fe40000800000 */
[----:B------:R-:W-:Y:S03]  /*35b0*/  LDSM.16.MT88.4 R36, [R248+0x900] ;  /* 0x00090000f824783b */ /* 0x000fe60000004200 */
[--C-:B------:R-:W-:Y:S01]  /*35c0*/  FFMA.FTZ R4, R20, c[0x0][0x2d0], -R2.reuse ;  /* 0x0000b40014047a23 */ /* 0x100fe20000010802 */
[----:B------:R-:W-:Y:S01]  /*35d0*/  LDSM.16.MT88.4 R32, [R249+0x900] ;  /* 0x00090000f920783b */ /* 0x000fe20000004200 */
[----:B------:R-:W-:Y:S02]  /*35e0*/  FFMA.FTZ R0, R52, c[0x0][0x2d0], -R2 ;  /* 0x0000b40034007a23 */ /* 0x000fe40000010802 */
[----:B------:R2:W-:Y:S01]  /*35f0*/  MUFU.EX2 R14, R4 ;  /* 0x00000004000e7308 */ /* 0x0005e20000000800 */
[----:B------:R-:W4:Y:S04]  /*3600*/  LDSM.16.MT88.4 R20, [R248+0x100] ;  /* 0x00010000f814783b */ /* 0x000f280000004200 */
[----:B------:R-:W5:Y:S01]  /*3610*/  LDSM.16.MT88.4 R72, [R252+0x900] ;  /* 0x00090000fc48783b */ /* 0x000f620000004200 */
[----:B-1----:R-:W-:-:S02]  /*3620*/  F2FP.PACK_AB R8, R81, R82 ;  /* 0x000000525108723e */ /* 0x002fc400000000ff */
[----:B------:R1:W-:Y:S01]  /*3630*/  MUFU.EX2 R149, R0 ;  /* 0x0000000000957308 */ /* 0x0003e20000000800 */
[----:B------:R-:W-:Y:S04]  /*3640*/  LDSM.16.MT88.4 R68, [R249+0x2100] ;  /* 0x00210000f944783b */ /* 0x000fe80000004200 */
[----:B------:R-:W-:Y:S01]  /*3650*/  LDSM.16.MT88.4 R60, [R248+0x2100] ;  /* 0x00210000f83c783b */ /* 0x000fe20000004200 */
[----:B--2---:R-:W-:-:S03]  /*3660*/  FFMA.FTZ R4, R26, c[0x0][0x2d0], -R2 ;  /* 0x0000b4001a047a23 */ /* 0x004fc60000010802 */
[----:B------:R-:W-:Y:S01]  /*3670*/  LDSM.16.MT88.4 R76, [R252+0x2100] ;  /* 0x00210000fc4c783b */ /* 0x000fe20000004200 */
[----:B------:R2:W2:Y:S03]  /*3680*/  MUFU.EX2 R13, R4 ;  /* 0x00000004000d7308 */ /* 0x0004a60000000800 */
[----:B------:R-:W0:Y:S01]  /*3690*/  LDGDEPBAR ;  /* 0x00000000000079af */ /* 0x000e220000000000 */
[----:B-1----:R-:W-:-:S04]  /*36a0*/  FFMA.FTZ R0, R53, c[0x0][0x2d0], -R2 ;  /* 0x0000b40035007a23 */ /* 0x002fc80000010802 */
[----:B------:R-:W3:Y:S01]  /*36b0*/  MUFU.EX2 R131, R0 ;  /* 0x0000000000837308 */ /* 0x000ee20000000800 */
[----:B--2---:R-:W-:Y:S01]  /*36c0*/  FFMA.FTZ R4, R25, c[0x0][0x2d0], -R2 ;  /* 0x0000b40019047a23 */ /* 0x004fe20000010802 */
[----:B------:R-:W-:-:S06]  /*36d0*/  F2FP.PACK_AB R9, R13, R14 ;  /* 0x0000000e0d09723e */ /* 0x000fcc00000000ff */
[----:B------:R1:W-:Y:S01]  /*36e0*/  MUFU.EX2 R80, R4 ;  /* 0x0000000400507308 */ /* 0x0003e20000000800 */
[----:B---3--:R-:W-:Y:S01]  /*36f0*/  F2FP.PACK_AB R7, R131, R149 ;  /* 0x000000958307723e */ /* 0x008fe200000000ff */
[----:B-1----:R-:W-:-:S06]  /*3700*/  FFMA.FTZ R4, R28, c[0x0][0x2d0], -R2 ;  /* 0x0000b4001c047a23 */ /* 0x002fcc0000010802 */
[----:B------:R1:W2:Y:S02]  /*3710*/  MUFU.EX2 R178, R4 ;  /* 0x0000000400b27308 */ /* 0x0002a40000000800 */
[----:B-1----:R-:W-:Y:S01]  /*3720*/  FFMA.FTZ R4, R15, c[0x0][0x2d0], -R12 ;  /* 0x0000b4000f047a23 */ /* 0x002fe2000001080c */
[----:B--2---:R-:W-:-:S05]  /*3730*/  F2FP.PACK_AB R11, R178, R80 ;  /* 0x00000050b20b723e */ /* 0x004fca00000000ff */
[----:B------:R1:W-:Y:S02]  /*3740*/  MUFU.EX2 R148, R4 ;  /* 0x0000000400947308 */ /* 0x0003e40000000800 */
[C---:B----4-:R-:W-:Y:S08]  /*3750*/  HMMA.16816.F32 R40, R8.reuse, R22, RZ ;  /* 0x000000160828723c */ /* 0x050ff000000018ff */
[----:B------:R-:W-:Y:S01]  /*3760*/  HMMA.16816.F32 R44, R8, R20, RZ ;  /* 0x00000014082c723c */ /* 0x000fe200000018ff */
[----:B-1----:R-:W-:-:S04]  /*3770*/  FFMA.FTZ R4, R24, c[0x0][0x2d0], -R12 ;  /* 0x0000b40018047a23 */ /* 0x002fc8000001080c */
[----:B------:R1:W-:Y:S03]  /*3780*/  MUFU.EX2 R179, R4 ;  /* 0x0000000400b37308 */ /* 0x0003e60000000800 */
[C---:B------:R-:W-:Y:S08]  /*3790*/  HMMA.16816.F32 R20, R8.reuse, R18, RZ ;  /* 0x000000120814723c */ /* 0x040ff000000018ff */
[----:B------:R-:W-:Y:S01]  /*37a0*/  HMMA.16816.F32 R64, R8, R50, RZ ;  /* 0x000000320840723c */ /* 0x000fe200000018ff */
[----:B-1----:R-:W-:-:S07]  /*37b0*/  FFMA.FTZ R4, R27, c[0x0][0x2d0], -R12 ;  /* 0x0000b4001b047a23 */ /* 0x002fce000001080c */
[C---:B------:R-:W-:Y:S01]  /*37c0*/  HMMA.16816.F32 R24, R8.reuse, R16, RZ ;  /* 0x000000100818723c */ /* 0x040fe200000018ff */
[----:B------:R1:W2:Y:S07]  /*37d0*/  MUFU.EX2 R130, R4 ;  /* 0x0000000400827308 */ /* 0x0002ae0000000800 */
[----:B------:R-:W-:Y:S01]  /*37e0*/  HMMA.16816.F32 R16, R8, R48, RZ ;  /* 0x000000300810723c */ /* 0x000fe200000018ff */
[----:B------:R-:W-:Y:S01]  /*37f0*/  LDSM.16.MT88.4 R48, [R251+0x900] ;  /* 0x00090000fb30783b */ /* 0x000fe20000004200 */
[----:B-1----:R-:W-:Y:S01]  /*3800*/  FFMA.FTZ R4, R30, c[0x0][0x2d0], -R2 ;  /* 0x0000b4001e047a23 */ /* 0x002fe20000010802 */
[----:B--2---:R-:W-:-:S03]  /*3810*/  F2FP.PACK_AB R6, R130, R179 ;  /* 0x000000b38206723e */ /* 0x004fc600000000ff */
[----:B------:R1:W-:Y:S02]  /*3820*/  MUFU.EX2 R151, R4 ;  /* 0x0000000400977308 */ /* 0x0003e40000000800 */
[----:B-1----:R-:W-:Y:S02]  /*3830*/  FFMA.FTZ R4, R29, c[0x0][0x2d0], -R2 ;  /* 0x0000b4001d047a23 */ /* 0x002fe40000010802 */
[----:B------:R-:W1:Y:S04]  /*3840*/  LDSM.16.MT88.4 R28, [R251+0x100] ;  /* 0x00010000fb1c783b */ /* 0x000e680000004200 */
[----:B------:R2:W3:Y:S02]  /*3850*/  MUFU.EX2 R150, R4 ;  /* 0x0000000400967308 */ /* 0x0004e40000000800 */
[----:B--2---:R-:W-:-:S02]  /*3860*/  F2FP.PACK_AB R4, R148, R125 ;  /* 0x0000007d9404723e */ /* 0x004fc400000000ff */
[----:B---3--:R-:W-:-:S07]  /*3870*/  F2FP.PACK_AB R5, R150, R151 ;  /* 0x000000979605723e */ /* 0x008fce00000000ff */
[C---:B------:R-:W-:Y:S01]  /*3880*/  HMMA.16816.F32 R56, R4.reuse, R38, R40 ;  /* 0x000000260438723c */ /* 0x040fe20000001828 */
[----:B------:R-:W2:Y:S07]  /*3890*/  LDSM.16.MT88.4 R40, [R249+0x2900] ;  /* 0x00290000f928783b */ /* 0x000eae0000004200 */
[C---:B------:R-:W-:Y:S08]  /*38a0*/  HMMA.16816.F32 R24, R4.reuse, R32, R24 ;  /* 0x000000200418723c */ /* 0x040ff00000001818 */
[C---:B------:R-:W-:Y:S08]  /*38b0*/  HMMA.16816.F32 R20, R4.reuse, R34, R20 ;  /* 0x000000220414723c */ /* 0x040ff00000001814 */
[----:B------:R-:W-:Y:S01]  /*38c0*/  HMMA.16816.F32 R156, R4, R36, R44 ;  /* 0x00000024049c723c */ /* 0x000fe2000000182c */
[----:B------:R-:W3:Y:S01]  /*38d0*/  LDSM.16.MT88.4 R44, [R248+0x2900] ;  /* 0x00290000f82c783b */ /* 0x000ee20000004200 */
[----:B------:R-:W-:Y:S01]  /*38e0*/  IMAD.MOV.U32 R176, RZ, RZ, R57 ;  /* 0x000000ffffb07224 */ /* 0x000fe200078e0039 */
[----:B------:R-:W-:Y:S01]  /*38f0*/  MOV R0, R56 ;  /* 0x0000003800007202 */ /* 0x000fe20000000f00 */
[----:B------:R-:W-:-:S02]  /*3900*/  IMAD.MOV.U32 R154, RZ, RZ, R58 ;  /* 0x000000ffff9a7224 */ /* 0x000fc400078e003a */
[----:B------:R-:W-:Y:S02]  /*3910*/  IMAD.MOV.U32 R15, RZ, RZ, R59 ;  /* 0x000000ffff0f7224 */ /* 0x000fe400078e003b */
[----:B-----5:R-:W-:Y:S01]  /*3920*/  HMMA.16816.F32 R16, R4, R72, R16 ;  /* 0x000000480410723c */ /* 0x020fe20000001810 */
[----:B------:R-:W4:Y:S01]  /*3930*/  LDSM.16.MT88.4 R56, [R252+0x2900] ;  /* 0x00290000fc38783b */ /* 0x000f220000004200 */
[----:B------:R-:W-:Y:S02]  /*3940*/  IMAD.MOV.U32 R129, RZ, RZ, R24 ;  /* 0x000000ffff817224 */ /* 0x000fe400078e0018 */
[----:B------:R-:W-:Y:S02]  /*3950*/  IMAD.MOV.U32 R135, RZ, RZ, R26 ;  /* 0x000000ffff877224 */ /* 0x000fe400078e001a */
[----:B------:R-:W-:Y:S02]  /*3960*/  IMAD.MOV.U32 R134, RZ, RZ, R27 ;  /* 0x000000ffff867224 */ /* 0x000fe400078e001b */
[----:B-1----:R-:W-:Y:S01]  /*3970*/  HMMA.16816.F32 R52, R8, R28, RZ ;  /* 0x0000001c0834723c */ /* 0x002fe200000018ff */
[----:B------:R-:W-:Y:S01]  /*3980*/  IMAD.MOV.U32 R132, RZ, RZ, R25 ;  /* 0x000000ffff847224 */ /* 0x000fe200078e0019 */
[----:B------:R-:W-:Y:S01]  /*3990*/  MOV R114, R22 ;  /* 0x0000001600727202 */ /* 0x000fe20000000f00 */
[----:B------:R-:W-:-:S02]  /*39a0*/  IMAD.MOV.U32 R115, RZ, RZ, R21 ;  /* 0x000000ffff737224 */ /* 0x000fc400078e0015 */
[----:B------:R-:W-:Y:S02]  /*39b0*/  IMAD.MOV.U32 R113, RZ, RZ, R20 ;  /* 0x000000ffff717224 */ /* 0x000fe400078e0014 */
[----:B------:R-:W-:Y:S01]  /*39c0*/  IMAD.MOV.U32 R177, RZ, RZ, R23 ;  /* 0x000000ffffb17224 */ /* 0x000fe200078e0017 */
[C---:B------:R-:W-:Y:S08]  /*39d0*/  HMMA.16816.F32 R36, R8.reuse, R30, RZ ;  /* 0x0000001e0824723c */ /* 0x040ff000000018ff */
[----:B------:R-:W-:Y:S01]  /*39e0*/  HMMA.16816.F32 R24, R8, R68, RZ ;  /* 0x000000440818723c */ /* 0x000fe200000018ff */
[----:B------:R-:W-:Y:S01]  /*39f0*/  IMAD.MOV.U32 R133, RZ, RZ, R16 ;  /* 0x000000ffff857224 */ /* 0x000fe200078e0010 */
[----:B------:R-:W-:Y:S01]  /*3a00*/  MOV R124, R17 ;  /* 0x00000011007c7202 */ /* 0x000fe20000000f00 */
[----:B------:R-:W-:-:S02]  /*3a10*/  IMAD.MOV.U32 R127, RZ, RZ, R18 ;  /* 0x000000ffff7f7224 */ /* 0x000fc400078e0012 */
[----:B------:R-:W-:-:S03]  /*3a20*/  IMAD.MOV.U32 R126, RZ, RZ, R19 ;  /* 0x000000ffff7e7224 */ /* 0x000fc600078e0013 */
[C---:B------:R-:W-:Y:S01]  /*3a30*/  HMMA.16816.F32 R20, R8.reuse, R70, RZ ;  /* 0x000000460814723c */ /* 0x040fe200000018ff */
[----:B------:R-:W1:Y:S07]  /*3a40*/  LDSM.16.MT88.4 R68, [R251+0x2100] ;  /* 0x00210000fb44783b */ /* 0x000e6e0000004200 */
[C---:B------:R-:W-:Y:S08]  /*3a50*/  HMMA.16816.F32 R28, R8.reuse, R62, RZ ;  /* 0x0000003e081c723c */ /* 0x040ff000000018ff */
[C---:B------:R-:W-:Y:S08]  /*3a60*/  HMMA.16816.F32 R32, R8.reuse, R60, RZ ;  /* 0x0000003c0820723c */ /* 0x040ff000000018ff */
[C---:B------:R-:W-:Y:S08]  /*3a70*/  HMMA.16816.F32 R16, R8.reuse, R76, RZ ;  /* 0x0000004c0810723c */ /* 0x040ff000000018ff */
[----:B------:R-:W-:Y:S07]  /*3a80*/  HMMA.16816.F32 R60, R8, R78, RZ ;  /* 0x0000004e083c723c */ /* 0x000fee00000018ff */
[----:B------:R-:W-:Y:S01]  /*3a90*/  IMAD.MOV.U32 R79, RZ, RZ, R130 ;  /* 0x000000ffff4f7224 */ /* 0x000fe200078e0082 */
[----:B------:R-:W-:Y:S01]  /*3aa0*/  HMMA.16816.F32 R180, R4, R74, R64 ;  /* 0x0000004a04b4723c */ /* 0x000fe20000001840 */
[----:B------:R-:W5:Y:S01]  /*3ab0*/  LDSM.16.MT88.4 R64, [R248+0x4100] ;  /* 0x00410000f840783b */ /* 0x000f620000004200 */
[----:B------:R-:W-:-:S06]  /*3ac0*/  IMAD.MOV.U32 R78, RZ, RZ, R129 ;  /* 0x000000ffff4e7224 */ /* 0x000fcc00078e0081 */
[C---:B------:R-:W-:Y:S01]  /*3ad0*/  HMMA.16816.F32 R100, R4.reuse, R48, R52 ;  /* 0x000000300464723c */ /* 0x040fe20000001834 */
[----:B------:R-:W-:Y:S07]  /*3ae0*/  LDSM.16.MT88.4 R52, [R252+0x4900] ;  /* 0x00490000fc34783b */ /* 0x000fee0000004200 */
[C---:B--2---:R-:W-:Y:S01]  /*3af0*/  HMMA.16816.F32 R188, R4.reuse, R40, R24 ;  /* 0x0000002804bc723c */ /* 0x044fe20000001818 */
[----:B------:R-:W2:Y:S07]  /*3b00*/  LDSM.16.MT88.4 R24, [R251+0x2900] ;  /* 0x00290000fb18783b */ /* 0x000eae0000004200 */
[C---:B---3--:R-:W-:Y:S01]  /*3b10*/  HMMA.16816.F32 R164, R4.reuse, R46, R28 ;  /* 0x0000002e04a4723c */ /* 0x048fe2000000181c */
[----:B------:R-:W3:Y:S07]  /*3b20*/  LDSM.16.MT88.4 R28, [R249+0x4100] ;  /* 0x00410000f91c783b */ /* 0x000eee0000004200 */
[----:B------:R-:W-:Y:S01]  /*3b30*/  HMMA.16816.F32 R32, R4, R44, R32 ;  /* 0x0000002c0420723c */ /* 0x000fe20000001820 */
[----:B------:R-:W2:Y:S01]  /*3b40*/  LDSM.16.MT88.4 R44, [R248+0x4900] ;  /* 0x00490000f82c783b */ /* 0x000ea20000004200 */
[----:B------:R-:W-:-:S02]  /*3b50*/  IMAD.MOV.U32 R112, RZ, RZ, R101 ;  /* 0x000000ffff707224 */ /* 0x000fc400078e0065 */
[----:B------:R-:W-:Y:S02]  /*3b60*/  IMAD.MOV.U32 R111, RZ, RZ, R102 ;  /* 0x000000ffff6f7224 */ /* 0x000fe400078e0066 */
[----:B------:R-:W-:Y:S02]  /*3b70*/  IMAD.MOV.U32 R110, RZ, RZ, R103 ;  /* 0x000000ffff6e7224 */ /* 0x000fe400078e0067 */
[----:B----4-:R-:W-:Y:S01]  /*3b80*/  HMMA.16816.F32 R184, R4, R56, R16 ;  /* 0x0000003804b8723c */ /* 0x010fe20000001810 */
[----:B------:R-:W-:-:S07]  /*3b90*/  IMAD.MOV.U32 R109, RZ, RZ, R100 ;  /* 0x000000ffff6d7224 */ /* 0x000fce00078e0064 */
[C---:B------:R-:W-:Y:S01]  /*3ba0*/  HMMA.16816.F32 R104, R4.reuse, R58, R60 ;  /* 0x0000003a0468723c */ /* 0x040fe2000000183c */
[----:B------:R-:W4:Y:S04]  /*3bb0*/  LDSM.16.MT88.4 R56, [R252+0x4100] ;  /* 0x00410000fc38783b */ /* 0x000f280000004200 */
[----:B------:R-:W-:Y:S03]  /*3bc0*/  LDSM.16.MT88.4 R60, [R251+0x4100] ;  /* 0x00410000fb3c783b */ /* 0x000fe60000004200 */
[----:B------:R-:W-:Y:S01]  /*3bd0*/  HMMA.16816.F32 R100, R4, R42, R20 ;  /* 0x0000002a0464723c */ /* 0x000fe20000001814 */
[----:B------:R-:W2:Y:S01]  /*3be0*/  LDSM.16.MT88.4 R40, [R249+0x4900] ;  /* 0x00490000f928783b */ /* 0x000ea20000004200 */
[----:B------:R-:W-:Y:S01]  /*3bf0*/  IMAD.MOV.U32 R128, RZ, RZ, R34 ;  /* 0x000000ffff807224 */ /* 0x000fe200078e0022 */
[----:B------:R-:W-:Y:S01]  /*3c00*/  MOV R77, R32 ;  /* 0x00000020004d7202 */ /* 0x000fe20000000f00 */
[----:B------:R-:W-:-:S02]  /*3c10*/  IMAD.MOV.U32 R76, RZ, RZ, R33 ;  /* 0x000000ffff4c7224 */ /* 0x000fc400078e0021 */
[----:B------:R-:W-:Y:S02]  /*3c20*/  IMAD.MOV.U32 R153, RZ, RZ, R35 ;  /* 0x000000ffff997224 */ /* 0x000fe400078e0023 */
[C---:B-1----:R-:W-:Y:S07]  /*3c30*/  HMMA.16816.F32 R20, R8.reuse, R68, RZ ;  /* 0x000000440814723c */ /* 0x042fee00000018ff */
[----:B------:R-:W-:Y:S01]  /*3c40*/  IMAD.MOV.U32 R69, RZ, RZ, R112 ;  /* 0x000000ffff457224 */ /* 0x000fe200078e0070 */
[----:B------:R-:W-:Y:S01]  /*3c50*/  HMMA.16816.F32 R16, R8, R70, RZ ;  /* 0x000000460810723c */ /* 0x000fe200000018ff */
[----:B------:R-:W-:-:S06]  /*3c60*/  IMAD.MOV.U32 R68, RZ, RZ, R109 ;  /* 0x000000ffff447224 */ /* 0x000fcc00078e006d */
[----:B------:R-:W-:Y:S01]  /*3c70*/  IMAD.MOV.U32 R70, RZ, RZ, R111 ;  /* 0x000000ffff467224 */ /* 0x000fe200078e006f */
[----:B------:R-:W-:Y:S01]  /*3c80*/  HMMA.16816.F32 R72, R4, R50, R36 ;  /* 0x000000320448723c */ /* 0x000fe20000001824 */
[----:B------:R-:W-:Y:S01]  /*3c90*/  LDSM.16.MT88.4 R48, [R251+0x4900] ;  /* 0x00490000fb30783b */ /* 0x000fe20000004200 */
[----:B------:R-:W-:-:S06]  /*3ca0*/  IMAD.MOV.U32 R71, RZ, RZ, R110 ;  /* 0x000000ffff477224 */ /* 0x000fcc00078e006e */
[C---:B-----5:R-:W-:Y:S08]  /*3cb0*/  HMMA.16816.F32 R36, R8.reuse, R64, RZ ;  /* 0x000000400824723c */ /* 0x060ff000000018ff */
[----:B------:R-:W-:Y:S01]  /*3cc0*/  HMMA.16816.F32 R32, R8, R66, RZ ;  /* 0x000000420820723c */ /* 0x000fe200000018ff */
[----:B------:R-:W1:Y:S07]  /*3cd0*/  LDSM.16.MT88.4 R64, [R248+0x6100] ;  /* 0x00610000f840783b */ /* 0x000e6e0000004200 */
[----:B--2---:R-:W-:Y:S08]  /*3ce0*/  HMMA.16816.F32 R160, R4, R24, R20 ;  /* 0x0000001804a0723c */ /* 0x004ff00000001814 */
[----:B---3--:R-:W-:Y:S08]  /*3cf0*/  HMMA.16816.F32 R20, R8, R28, RZ ;  /* 0x0000001c0814723c */ /* 0x008ff000000018ff */
[----:B------:R-:W-:Y:S08]  /*3d00*/  HMMA.16816.F32 R144, R4, R26, R16 ;  /* 0x0000001a0490723c */ /* 0x000ff00000001810 */
[----:B------:R-:W-:Y:S08]  /*3d10*/  HMMA.16816.F32 R16, R8, R30, RZ ;  /* 0x0000001e0810723c */ /* 0x000ff000000018ff */
[----:B------:R-:W-:Y:S01]  /*3d20*/  HMMA.16816.F32 R140, R4, R44, R36 ;  /* 0x0000002c048c723c */ /* 0x000fe20000001824 */
[----:B------:R-:W2:Y:S07]  /*3d30*/  LDSM.16.MT88.4 R36, [R249+0x6100] ;  /* 0x00610000f924783b */ /* 0x000eae0000004200 */
[----:B----4-:R-:W-:Y:S07]  /*3d40*/  HMMA.16816.F32 R28, R8, R58, RZ ;  /* 0x0000003a081c723c */ /* 0x010fee00000018ff */
[----:B------:R-:W-:Y:S01]  /*3d50*/  IMAD.MOV.U32 R58, RZ, RZ, R127 ;  /* 0x000000ffff3a7224 */ /* 0x000fe200078e007f */
[----:B------:R-:W-:Y:S01]  /*3d60*/  HMMA.16816.F32 R116, R4, R46, R32 ;  /* 0x0000002e0474723c */ /* 0x000fe20000001820 */
[----:B------:R-:W3:Y:S01]  /*3d70*/  LDSM.16.MT88.4 R44, [R248+0x6900] ;  /* 0x00690000f82c783b */ /* 0x000ee20000004200 */
[----:B------:R-:W-:-:S06]  /*3d80*/  IMAD.MOV.U32 R59, RZ, RZ, R126 ;  /* 0x000000ffff3b7224 */ /* 0x000fcc00078e007e */
[----:B------:R-:W-:Y:S07]  /*3d90*/  HMMA.16816.F32 R32, R8, R56, RZ ;  /* 0x000000380820723c */ /* 0x000fee00000018ff */
[----:B------:R-:W-:Y:S01]  /*3da0*/  IMAD.MOV.U32 R56, RZ, RZ, R133 ;  /* 0x000000ffff387224 */ /* 0x000fe200078e0085 */
[----:B------:R-:W-:Y:S01]  /*3db0*/  HMMA.16816.F32 R120, R4, R40, R20 ;  /* 0x000000280478723c */ /* 0x000fe20000001814 */
[----:B------:R-:W-:-:S06]  /*3dc0*/  MOV R57, R132 ;  /* 0x0000008400397202 */ /* 0x000fcc0000000f00 */
[----:B------:R-:W-:Y:S01]  /*3dd0*/  IMAD.MOV.U32 R40, RZ, RZ, R131 ;  /* 0x000000ffff287224 */ /* 0x000fe200078e0083 */
[----:B------:R-:W-:Y:S01]  /*3de0*/  HMMA.16816.F32 R20, R8, R62, RZ ;  /* 0x0000003e0814723c */ /* 0x000fe200000018ff */
[----:B------:R-:W-:-:S06]  /*3df0*/  MOV R41, R128 ;  /* 0x0000008000297202 */ /* 0x000fcc0000000f00 */
[----:B------:R-:W-:Y:S01]  /*3e00*/  IMAD.MOV.U32 R62, RZ, RZ, R58 ;  /* 0x000000ffff3e7224 */ /* 0x000fe200078e003a */
[----:B------:R-:W-:Y:S01]  /*3e10*/  HMMA.16816.F32 R128, R4, R42, R16 ;  /* 0x0000002a0480723c */ /* 0x000fe20000001810 */
[----:B------:R-:W-:-:S06]  /*3e20*/  IMAD.MOV.U32 R63, RZ, RZ, R59 ;  /* 0x000000ffff3f7224 */ /* 0x000fcc00078e003b */
[----:B------:R-:W-:Y:S01]  /*3e30*/  IMAD.MOV.U32 R43, RZ, RZ, R77 ;  /* 0x000000ffff2b7224 */ /* 0x000fe200078e004d */
[----:B-1----:R-:W-:Y:S01]  /*3e40*/  HMMA.16816.F32 R16, R8, R64, RZ ;  /* 0x000000400810723c */ /* 0x002fe200000018ff */
[----:B------:R-:W-:Y:S02]  /*3e50*/  IMAD.MOV.U32 R42, RZ, RZ, R76 ;  /* 0x000000ffff2a7224 */ /* 0x000fe400078e004c */
[----:B------:R-:W-:Y:S02]  /*3e60*/  IMAD.MOV.U32 R76, RZ, RZ, R135 ;  /* 0x000000ffff4c7224 */ /* 0x000fe400078e0087 */
[----:B------:R-:W-:Y:S02]  /*3e70*/  IMAD.MOV.U32 R77, RZ, RZ, R134 ;  /* 0x000000ffff4d7224 */ /* 0x000fe400078e0086 */
[----:B------:R-:W-:Y:S01]  /*3e80*/  IMAD.MOV.U32 R65, RZ, RZ, R57 ;  /* 0x000000ffff417224 */ /* 0x000fe200078e0039 */
[----:B------:R-:W-:Y:S01]  /*3e90*/  HMMA.16816.F32 R132, R4, R54, R28 ;  /* 0x000000360484723c */ /* 0x000fe2000000181c */
[----:B------:R-:W1:Y:S01]  /*3ea0*/  LDSM.16.MT88.4 R28, [R249+0x6900] ;  /* 0x00690000f91c783b */ /* 0x000e620000004200 */
[----:B------:R-:W-:-:S05]  /*3eb0*/  MOV R64, R78 ;  /* 0x0000004e00407202 */ /* 0x000fca0000000f00 */
[----:B------:R-:W-:Y:S01]  /*3ec0*/  MOV R55, R114 ;  /* 0x0000007200377202 */ /* 0x000fe20000000f00 */
[----:B------:R-:W-:Y:S01]  /*3ed0*/  HMMA.16816.F32 R136, R4, R52, R32 ;  /* 0x000000340488723c */ /* 0x000fe20000001820 */
[----:B------:R-:W4:Y:S01]  /*3ee0*/  LDSM.16.MT88.4 R32, [R252+0x6100] ;  /* 0x00610000fc20783b */ /* 0x000f220000004200 */
[----:B------:R-:W-:-:S05]  /*3ef0*/  MOV R54, R108 ;  /* 0x0000006c00367202 */ /* 0x000fca0000000f00 */
[----:B------:R-:W-:Y:S01]  /*3f00*/  IMAD.MOV.U32 R53, RZ, RZ, R115 ;  /* 0x000000ffff357224 */ /* 0x000fe200078e0073 */
[----:B------:R-:W-:Y:S01]  /*3f10*/  HMMA.16816.F32 R24, R8, R60, RZ ;  /* 0x0000003c0818723c */ /* 0x000fe200000018ff */
[----:B------:R-:W-:-:S06]  /*3f20*/  IMAD.MOV.U32 R52, RZ, RZ, R113 ;  /* 0x000000ffff347224 */ /* 0x000fcc00078e0071 */
[----:B------:R-:W-:Y:S01]  /*3f30*/  IMAD.MOV.U32 R60, RZ, RZ, R125 ;  /* 0x000000ffff3c7224 */ /* 0x000fe200078e007d */
[----:B------:R-:W-:Y:S01]  /*3f40*/  HMMA.16816.F32 R112, R4, R50, R20 ;  /* 0x000000320470723c */ /* 0x000fe20000001814 */
[----:B------:R-:W-:-:S07]  /*3f50*/  IMAD.MOV.U32 R61, RZ, RZ, R124 ;  /* 0x000000ffff3d7224 */ /* 0x000fce00078e007c */
[----:B--2---:R-:W-:Y:S08]  /*3f60*/  HMMA.16816.F32 R20, R8, R36, RZ ;  /* 0x000000240814723c */ /* 0x004ff000000018ff */
[----:B---3--:R-:W-:Y:S07]  /*3f70*/  HMMA.16816.F32 R108, R4, R44, R16 ;  /* 0x0000002c046c723c */ /* 0x008fee0000001810 */
[----:B------:R-:W-:Y:S01]  /*3f80*/  IMAD.MOV.U32 R45, RZ, RZ, R60 ;  /* 0x000000ffff2d7224 */ /* 0x000fe200078e003c */
[----:B------:R-:W-:Y:S01]  /*3f90*/  HMMA.16816.F32 R16, R8, R38, RZ ;  /* 0x000000260810723c */ /* 0x000fe200000018ff */
[----:B------:R-:W-:-:S02]  /*3fa0*/  IMAD.MOV.U32 R60, RZ, RZ, R56 ;  /* 0x000000ffff3c7224 */ /* 0x000fc400078e0038 */
[----:B------:R-:W-:-:S05]  /*3fb0*/  IMAD.MOV.U32 R44, RZ, RZ, R79 ;  /* 0x000000ffff2c7224 */ /* 0x000fca00078e004f */
[C---:B-1----:R-:W-:Y:S01]  /*3fc0*/  HMMA.16816.F32 R56, R4.reuse, R28, R20 ;  /* 0x0000001c0438723c */ /* 0x042fe20000001814 */
[----:B------:R-:W1:Y:S06]  /*3fd0*/  LDSM.16.MT88.4 R20, [R252+0x6900] ;  /* 0x00690000fc14783b */ /* 0x000e6c0000004200 */
[----:B------:R-:W-:Y:S01]  /*3fe0*/  IMAD.MOV.U32 R29, RZ, RZ, R44 ;  /* 0x000000ffff1d7224 */ /* 0x000fe200078e002c */
[----:B------:R-:W-:Y:S01]  /*3ff0*/  HMMA.16816.F32 R124, R4, R48, R24 ;  /* 0x00000030047c723c */ /* 0x000fe20000001818 */
[----:B------:R-:W-:Y:S02]  /*4000*/  IMAD.MOV.U32 R44, RZ, RZ, R0 ;  /* 0x000000ffff2c7224 */ /* 0x000fe400078e0000 */
[----:B------:R-:W-:-:S05]  /*4010*/  FFMA.FTZ R0, R94, c[0x0][0x2d0], -R12 ;  /* 0x0000b4005e007a23 */ /* 0x000fca000001080c */
[----:B------:R-:W-:Y:S07]  /*4020*/  HMMA.16816.F32 R24, R8, R66, RZ ;  /* 0x000000420818723c */ /* 0x000fee00000018ff */
[----:B------:R-:W-:Y:S01]  /*4030*/  IMAD.MOV.U32 R66, RZ, RZ, R76 ;  /* 0x000000ffff427224 */ /* 0x000fe200078e004c */
[----:B------:R-:W-:Y:S01]  /*4040*/  HMMA.16816.F32 R48, R4, R30, R16 ;  /* 0x0000001e0430723c */ /* 0x000fe20000001810 */
[----:B------:R-:W-:-:S06]  /*4050*/  IMAD.MOV.U32 R67, RZ, RZ, R77 ;  /* 0x000000ffff437224 */ /* 0x000fcc00078e004d */
[----:B------:R-:W-:Y:S01]  /*4060*/  IMAD.MOV.U32 R30, RZ, RZ, R41 ;  /* 0x000000ffff1e7224 */ /* 0x000fe200078e0029 */
[----:B----4-:R-:W-:Y:S01]  /*4070*/  HMMA.16816.F32 R16, R8, R32, RZ ;  /* 0x000000200810723c */ /* 0x010fe200000018ff */
[----:B------:R-:W-:Y:S01]  /*4080*/  MOV R31, R45 ;  /* 0x0000002d001f7202 */ /* 0x000fe20000000f00 */
[----:B------:R-:W-:Y:S02]  /*4090*/  IMAD.MOV.U32 R45, RZ, RZ, R176 ;  /* 0x000000ffff2d7224 */ /* 0x000fe400078e00b0 */
[----:B------:R-:W-:-:S04]  /*40a0*/  IMAD.MOV.U32 R94, RZ, RZ, R30 ;  /* 0x000000ffff5e7224 */ /* 0x000fc800078e001e */
[----:B------:R-:W-:Y:S07]  /*40b0*/  HMMA.16816.F32 R76, R4, R46, R24 ;  /* 0x0000002e044c723c */ /* 0x000fee0000001818 */
[----:B------:R-:W-:Y:S01]  /*40c0*/  IMAD.MOV.U32 R25, RZ, RZ, R42 ;  /* 0x000000ffff197224 */ /* 0x000fe200078e002a */
[----:B------:R-:W-:Y:S01]  /*40d0*/  MOV R27, R40 ;  /* 0x00000028001b7202 */ /* 0x000fe20000000f00 */
[----:B------:R-:W-:Y:S01]  /*40e0*/  IMAD.MOV.U32 R26, RZ, RZ, R43 ;  /* 0x000000ffff1a7224 */ /* 0x000fe200078e002b */
[----:B------:R-:W-:Y:S01]  /*40f0*/  MOV R47, R15 ;  /* 0x0000000f002f7202 */ /* 0x000fe20000000f00 */
[----:B------:R-:W-:-:S02]  /*4100*/  IMAD.MOV.U32 R46, RZ, RZ, R154 ;  /* 0x000000ffff2e7224 */ /* 0x000fc400078e009a */
[----:B------:R-:W-:Y:S02]  /*4110*/  IMAD.MOV.U32 R28, RZ, RZ, R27 ;  /* 0x000000ffff1c7224 */ /* 0x000fe400078e001b */
[----:B------:R-:W-:Y:S01]  /*4120*/  FFMA.FTZ R15, R84, c[0x0][0x2d0], -R12 ;  /* 0x0000b400540f7a23 */ /* 0x000fe2000001080c */
[----:B-1----:R-:W-:Y:S08]  /*4130*/  HMMA.16816.F32 R40, R4, R20, R16 ;  /* 0x000000140428723c */ /* 0x002ff00000001810 */
[----:B------:R-:W-:Y:S11]  /*4140*/  HMMA.16816.F32 R16, R8, R34, RZ ;  /* 0x000000220810723c */ /* 0x000ff600000018ff */
[----:B------:R-:W-:Y:S11]  /*4150*/  @!UPT UIADD3 URZ, URZ, URZ, URZ ;  /* 0x0000003f3f3ff290 */ /* 0x000ff6000fffe03f */
[----:B------:R-:W-:Y:S02]  /*4160*/  @!UPT UIADD3 URZ, URZ, URZ, URZ ;  /* 0x0000003f3f3ff290 */ /* 0x000fe4000fffe03f */
[----:B------:R-:W-:Y:S01]  /*4170*/  HMMA.16816.F32 R36, R4, R22, R16 ;  /* 0x000000160424723c */ /* 0x000fe20000001810 */
[----:B------:R-:W1:Y:S07]  /*4180*/  LDSM.16.MT88.4 R16, [R251+0x6100] ;  /* 0x00610000fb10783b */ /* 0x000e6e0000004200 */
[C---:B-1----:R-:W-:Y:S08]  /*4190*/  HMMA.16816.F32 R20, R8.reuse, R16, RZ ;  /* 0x000000100814723c */ /* 0x042ff000000018ff */
[----:B------:R-:W-:Y:S01]  /*41a0*/  HMMA.16816.F32 R8, R8, R18, RZ ;  /* 0x000000120808723c */ /* 0x000fe200000018ff */
[----:B------:R-:W1:Y:S11]  /*41b0*/  LDSM.16.MT88.4 R16, [R251+0x6900] ;  /* 0x00690000fb10783b */ /* 0x000e760000004200 */
[----:B------:R-:W-:Y:S04]  /*41c0*/  @!UPT UIADD3 URZ, URZ, URZ, URZ ;  /* 0x0000003f3f3ff290 */ /* 0x000fe8000fffe03f */
[C---:B-1----:R-:W-:Y:S07]  /*41d0*/  HMMA.16816.F32 R32, R4.reuse, R16, R20 ;  /* 0x000000100420723c */ /* 0x042fee0000001814 */
[----:B------:R-:W-:Y:S02]  /*41e0*/  IMAD.MOV.U32 R23, RZ, RZ, R25 ;  /* 0x000000ffff177224 */ /* 0x000fe400078e0019 */
[----:B------:R-:W-:Y:S02]  /*41f0*/  IMAD.MOV.U32 R22, RZ, RZ, R26 ;  /* 0x000000ffff167224 */ /* 0x000fe400078e001a */
[----:B------:R-:W-:Y:S01]  /*4200*/  HMMA.16816.F32 R24, R4, R18, R8 ;  /* 0x000000120418723c */ /* 0x000fe20000001808 */
[----:B------:R-:W-:-:S02]  /*4210*/  IMAD.MOV.U32 R16, RZ, RZ, R54 ;  /* 0x000000ffff107224 */ /* 0x000fc400078e0036 */
[----:B------:R-:W-:Y:S02]  /*4220*/  IMAD.MOV.U32 R54, RZ, RZ, R55 ;  /* 0x000000ffff367224 */ /* 0x000fe400078e0037 */
[----:B------:R-:W-:Y:S02]  /*4230*/  IMAD.MOV.U32 R55, RZ, RZ, R177 ;  /* 0x000000ffff377224 */ /* 0x000fe400078e00b1 */
[----:B------:R-:W-:Y:S02]  /*4240*/  IMAD.MOV.U32 R11, RZ, RZ, R148 ;  /* 0x000000ffff0b7224 */ /* 0x000fe400078e0094 */
[----:B------:R1:W-:Y:S01]  /*4250*/  MUFU.EX2 R148, R0 ;  /* 0x0000000000947308 */ /* 0x0003e20000000800 */
[----:B------:R-:W-:Y:S02]  /*4260*/  FADD.FTZ R4, R82, R81 ;  /* 0x0000005152047221 */ /* 0x000fe40000010000 */
[----:B------:R-:W-:Y:S02]  /*4270*/  IMAD.MOV.U32 R81, RZ, RZ, R11 ;  /* 0x000000ffff517224 */ /* 0x000fe400078e000b */
[----:B------:R-:W2:Y:S01]  /*4280*/  LDSM.16.MT88.4 R8, [R248+0x1100] ;  /* 0x00110000f808783b */ /* 0x000ea20000004200 */
[----:B------:R-:W-:-:S02]  /*4290*/  FFMA.FTZ R20, R90, c[0x0][0x2d0], -R12 ;  /* 0x0000b4005a147a23 */ /* 0x000fc4000001080c */
[--C-:B------:R-:W-:Y:S02]  /*42a0*/  FFMA.FTZ R18, R88, c[0x0][0x2d0], -R12.reuse ;  /* 0x0000b40058127a23 */ /* 0x100fe4000001080c */
[----:B------:R-:W-:Y:S02]  /*42b0*/  FFMA.FTZ R17, R85, c[0x0][0x2d0], -R12 ;  /* 0x0000b40055117a23 */ /* 0x000fe4000001080c */
[----:B------:R-:W-:Y:S01]  /*42c0*/  IMAD.MOV.U32 R82, RZ, RZ, R16 ;  /* 0x000000ffff527224 */ /* 0x000fe200078e0010 */
[----:B------:R-:W-:Y:S01]  /*42d0*/  MUFU.EX2 R20, R20 ;  /* 0x0000001400147308 */ /* 0x000fe20000000800 */
[----:B------:R-:W-:Y:S02]  /*42e0*/  FFMA.FTZ R16, R87, c[0x0][0x2d0], -R2 ;  /* 0x0000b40057107a23 */ /* 0x000fe40000010802 */
[----:B-1----:R-:W-:Y:S01]  /*42f0*/  FFMA.FTZ R0, R93, c[0x0][0x2d0], -R12 ;  /* 0x0000b4005d007a23 */ /* 0x002fe2000001080c */
[----:B------:R-:W-:Y:S01]  /*4300*/  MOV R93, R23 ;  /* 0x00000017005d7202 */ /* 0x000fe20000000f00 */
[----:B------:R-:W-:-:S03]  /*4310*/  FFMA.FTZ R19, R86, c[0x0][0x2d0], -R2 ;  /* 0x0000b40056137a23 */ /* 0x000fc60000010802 */
[----:B------:R1:W-:Y:S02]  /*4320*/  MUFU.EX2 R176, R0 ;  /* 0x0000000000b07308 */ /* 0x0003e40000000800 */
[----:B-1----:R-:W-:Y:S02]  /*4330*/  FFMA.FTZ R0, R92, c[0x0][0x2d0], -R12 ;  /* 0x0000b4005c007a23 */ /* 0x002fe4000001080c */
[----:B------:R-:W-:-:S04]  /*4340*/  IMAD.MOV.U32 R92, RZ, RZ, R22 ;  /* 0x000000ffff5c7224 */ /* 0x000fc800078e0016 */
[----:B------:R1:W-:Y:S02]  /*4350*/  MUFU.EX2 R154, R0 ;  /* 0x00000000009a7308 */ /* 0x0003e40000000800 */
[----:B-1----:R-:W-:Y:S02]  /*4360*/  FFMA.FTZ R0, R91, c[0x0][0x2d0], -R12 ;  /* 0x0000b4005b007a23 */ /* 0x002fe4000001080c */
[----:B------:R-:W-:-:S04]  /*4370*/  FFMA.FTZ R12, R89, c[0x0][0x2d0], -R2 ;  /* 0x0000b400590c7a23 */ /* 0x000fc80000010802 */
[----:B------:R1:W3:Y:S02]  /*4380*/  MUFU.EX2 R177, R0 ;  /* 0x0000000000b17308 */ /* 0x0002e40000000800 */
[----:B-1----:R-:W-:Y:S01]  /*4390*/  FFMA.FTZ R0, R95, c[0x0][0x2d0], -R2 ;  /* 0x0000b4005f007a23 */ /* 0x002fe20000010802 */
[----:B---3--:R-:W-:Y:S01]  /*43a0*/  F2FP.PACK_AB R6, R177, R154 ;  /* 0x0000009ab106723e */ /* 0x008fe200000000ff */
[----:B------:R-:W-:-:S04]  /*43b0*/  IMAD.MOV.U32 R95, RZ, RZ, R153 ;  /* 0x000000ffff5f7224 */ /* 0x000fc800078e0099 */
[----:B------:R1:W-:Y:S02]  /*43c0*/  MUFU.EX2 R21, R0 ;  /* 0x0000000000157308 */ /* 0x0003e40000000800 */
[----:B-1----:R-:W-:-:S06]  /*43d0*/  FFMA.FTZ R0, R97, c[0x0][0x2d0], -R2 ;  /* 0x0000b40061007a23 */ /* 0x002fcc0000010802 */
[----:B------:R1:W3:Y:S02]  /*43e0*/  MUFU.EX2 R22, R0 ;  /* 0x0000000000167308 */ /* 0x0002e40000000800 */
[----:B-1----:R-:W-:Y:S01]  /*43f0*/  FFMA.FTZ R0, R99, c[0x0][0x2d0], -R2 ;  /* 0x0000b40063007a23 */ /* 0x002fe20000010802 */
[----:B---3--:R-:W-:-:S05]  /*4400*/  F2FP.PACK_AB R5, R22, R21 ;  /* 0x000000151605723e */ /* 0x008fca00000000ff */
[----:B------:R1:W-:Y:S02]  /*4410*/  MUFU.EX2 R23, R0 ;  /* 0x0000000000177308 */ /* 0x0003e40000000800 */
[----:B-1----:R-:W-:-:S06]  /*4420*/  FFMA.FTZ R0, R98, c[0x0][0x2d0], -R2 ;  /* 0x0000b40062007a23 */ /* 0x002fcc0000010802 */
[----:B------:R1:W3:Y:S02]  /*4430*/  MUFU.EX2 R153, R0 ;  /* 0x0000000000997308 */ /* 0x0002e40000000800 */
[----:B-1----:R-:W-:Y:S01]  /*4440*/  FADD.FTZ R0, R14, R13 ;  /* 0x0000000d0e007221 */ /* 0x002fe20000010000 */
[----:B---3--:R-:W-:Y:S01]  /*4450*/  F2FP.PACK_AB R7, R153, R23 ;  /* 0x000000179907723e */ /* 0x008fe200000000ff */
[----:B------:R-:W-:Y:S01]  /*4460*/  FADD.FTZ R14, R83, R4 ;  /* 0x00000004530e7221 */ /* 0x000fe20000010000 */
[----:B------:R-:W-:Y:S01]  /*4470*/  F2FP.PACK_AB R4, R176, R148 ;  /* 0x00000094b004723e */ /* 0x000fe200000000ff */
[----:B------:R-:W-:Y:S02]  /*4480*/  FFMA.FTZ R13, R96, c[0x0][0x2d0], -R2 ;  /* 0x0000b400600d7a23 */ /* 0x000fe40000010802 */
[----:B------:R-:W-:Y:S02]  /*4490*/  FADD.FTZ R2, R80, R0 ;  /* 0x0000000050027221 */ /* 0x000fe40000010000 */
[----:B------:R-:W-:-:S02]  /*44a0*/  IMAD.MOV.U32 R83, RZ, RZ, R31 ;  /* 0x000000ffff537224 */ /* 0x000fc400078e001f */
[----:B------:R-:W-:Y:S01]  /*44b0*/  IMAD.MOV.U32 R0, RZ, RZ, R28 ;  /* 0x000000ffff007224 */ /* 0x000fe200078e001c */
[----:B--2---:R-:W-:Y:S01]  /*44c0*/  HMMA.16816.F32 R156, R4, R8, R156 ;  /* 0x00000008049c723c */ /* 0x004fe2000000189c */
[----:B------:R-:W-:Y:S02]  /*44d0*/  IMAD.MOV.U32 R80, RZ, RZ, R29 ;  /* 0x000000ffff507224 */ /* 0x000fe400078e001d */
[----:B------:R-:W-:-:S05]  /*44e0*/  FADD.FTZ R2, R178, R2 ;  /* 0x00000002b2027221 */ /* 0x000fca0000010000 */
[C---:B------:R-:W-:Y:S01]  /*44f0*/  HMMA.16816.F32 R28, R4.reuse, R10, R44 ;  /* 0x0000000a041c723c */ /* 0x040fe2000000182c */
[----:B------:R-:W1:Y:S07]  /*4500*/  LDSM.16.MT88.4 R8, [R249+0x1100] ;  /* 0x00110000f908783b */ /* 0x000e6e0000004200 */
[C---:B-1----:R-:W-:Y:S08]  /*4510*/  HMMA.16816.F32 R44, R4.reuse, R8, R64 ;  /* 0x00000008042c723c */ /* 0x042ff00000001840 */
[C---:B------:R-:W-:Y:S01]  /*4520*/  HMMA.16816.F32 R52, R4.reuse, R10, R52 ;  /* 0x0000000a0434723c */ /* 0x040fe20000001834 */
[----:B------:R-:W1:Y:S07]  /*4530*/  LDSM.16.MT88.4 R8, [R252+0x1100] ;  /* 0x00110000fc08783b */ /* 0x000e6e0000004200 */
[C---:B-1----:R-:W-:Y:S08]  /*4540*/  HMMA.16816.F32 R60, R4.reuse, R8, R60 ;  /* 0x00000008043c723c */ /* 0x042ff0000000183c */
[----:B------:R-:W-:Y:S01]  /*4550*/  HMMA.16816.F32 R64, R4, R10, R180 ;  /* 0x0000000a0440723c */ /* 0x000fe200000018b4 */
[----:B------:R-:W1:Y:S06]  /*4560*/  LDSM.16.MT88.4 R8, [R251+0x1100] ;  /* 0x00110000fb08783b */ /* 0x000e6c0000004200 */
[----:B------:R-:W-:Y:S01]  /*4570*/  IMAD.MOV.U32 R182, RZ, RZ, R0 ;  /* 0x000000ffffb67224 */ /* 0x000fe200078e0000 */
[----:B------:R-:W-:Y:S01]  /*4580*/  MOV R180, R83 ;  /* 0x0000005300b47202 */ /* 0x000fe20000000f00 */
[----:B------:R-:W-:-:S02]  /*4590*/  IMAD.MOV.U32 R183, RZ, RZ, R80 ;  /* 0x000000ffffb77224 */ /* 0x000fc400078e0050 */
[----:B------:R-:W-:Y:S02]  /*45a0*/  IMAD.MOV.U32 R0, RZ, RZ, R82 ;  /* 0x000000ffff007224 */ /* 0x000fe400078e0052 */
[----:B------:R-:W-:Y:S02]  /*45b0*/  IMAD.MOV.U32 R181, RZ, RZ, R81 ;  /* 0x000000ffffb57224 */ /* 0x000fe400078e0051 */
[----:B------:R-:W-:Y:S01]  /*45c0*/  FADD.FTZ R0, R0, R14 ;  /* 0x0000000e00007221 */ /* 0x000fe20000010000 */
        /* <DEDUP_REMOVED lines=13> */
[----:B------:R-:W-:Y:S11]  /*46a0*/  HMMA.16816.F32 R8, R4, R10, R144 ;  /* 0x0000000a0408723c */ /* 0x000ff60000001890 */
[----:B------:R-:W-:Y:S05]  /*46b0*/  @!UPT UIADD3 URZ, URZ, URZ, URZ ;  /* 0x0000003f3f3ff290 */ /* 0x000fea000fffe03f */
[----:B------:R-:W-:Y:S01]  /*46c0*/  MOV R167, R161 ;  /* 0x000000a100a77202 */ /* 0x000fe20000000f00 */
[----:B------:R-:W-:Y:S02]  /*46d0*/  IMAD.MOV.U32 R166, RZ, RZ, R162 ;  /* 0x000000ffffa67224 */ /* 0x000fe400078e00a2 */
[----:B------:R-:W-:Y:S02]  /*46e0*/  IMAD.MOV.U32 R165, RZ, RZ, R163 ;  /* 0x000000ffffa57224 */ /* 0x000fe400078e00a3 */
[----:B------:R-:W-:-:S03]  /*46f0*/  IMAD.MOV.U32 R164, RZ, RZ, R160 ;  /* 0x000000ffffa47224 */ /* 0x000fc600078e00a0 */
[----:B------:R-:W-:Y:S01]  /*4700*/  IMAD.MOV.U32 R163, RZ, RZ, R8 ;  /* 0x000000ffffa37224 */ /* 0x000fe200078e0008 */
[----:B------:R-:W-:Y:S01]  /*4710*/  MOV R160, R11 ;  /* 0x0000000b00a07202 */ /* 0x000fe20000000f00 */
[----:B------:R-:W-:Y:S02]  /*4720*/  IMAD.MOV.U32 R162, RZ, RZ, R9 ;  /* 0x000000ffffa27224 */ /* 0x000fe400078e0009 */
[----:B------:R-:W-:Y:S02]  /*4730*/  IMAD.MOV.U32 R161, RZ, RZ, R10 ;  /* 0x000000ffffa17224 */ /* 0x000fe400078e000a */
[----:B------:R-:W1:Y:S02]  /*4740*/  LDSM.16.MT88.4 R8, [R248+0x5100] ;  /* 0x00510000f808783b */ /* 0x000e640000004200 */
        /* <DEDUP_REMOVED lines=9> */
[----:B------:R-:W-:Y:S02]  /*47e0*/  IMAD.MOV.U32 R83, RZ, RZ, R136 ;  /* 0x000000ffff537224 */ /* 0x000fe400078e0088 */
[----:B------:R-:W-:Y:S02]  /*47f0*/  IMAD.MOV.U32 R82, RZ, RZ, R137 ;  /* 0x000000ffff527224 */ /* 0x000fe400078e0089 */
[----:B------:R-:W-:Y:S02]  /*4800*/  IMAD.MOV.U32 R81, RZ, RZ, R138 ;  /* 0x000000ffff517224 */ /* 0x000fe400078e008a */
[----:B------:R-:W-:Y:S02]  /*4810*/  IMAD.MOV.U32 R80, RZ, RZ, R139 ;  /* 0x000000ffff507224 */ /* 0x000fe400078e008b */
[----:B------:R-:W-:Y:S01]  /*4820*/  IMAD.MOV.U32 R143, RZ, RZ, R8 ;  /* 0x000000ffff8f7224 */ /* 0x000fe200078e0008 */
[----:B------:R-:W-:Y:S01]  /*4830*/  MOV R142, R9 ;  /* 0x00000009008e7202 */ /* 0x000fe20000000f00 */
[----:B------:R-:W-:-:S02]  /*4840*/  IMAD.MOV.U32 R141, RZ, RZ, R10 ;  /* 0x000000ffff8d7224 */ /* 0x000fc400078e000a */
[----:B------:R-:W-:Y:S02]  /*4850*/  IMAD.MOV.U32 R140, RZ, RZ, R11 ;  /* 0x000000ffff8c7224 */ /* 0x000fe400078e000b */
[----:B------:R-:W1:Y:S02]  /*4860*/  LDSM.16.MT88.4 R8, [R251+0x5100] ;  /* 0x00510000fb08783b */ /* 0x000e640000004200 */
[C---:B-1----:R-:W-:Y:S08]  /*4870*/  HMMA.16816.F32 R144, R4.reuse, R8, R124 ;  /* 0x000000080490723c */ /* 0x042ff0000000187c */
[----:B------:R-:W-:Y:S01]  /*4880*/  HMMA.16816.F32 R136, R4, R10, R112 ;  /* 0x0000000a0488723c */ /* 0x000fe20000001870 */
[----:B------:R-:W1:Y:S06]  /*4890*/  LDSM.16.MT88.4 R8, [R248+0x7100] ;  /* 0x00710000f808783b */ /* 0x000e6c0000004200 */
[----:B------:R-:W-:Y:S01]  /*48a0*/  IMAD.MOV.U32 R112, RZ, RZ, R163 ;  /* 0x000000ffff707224 */ /* 0x000fe200078e00a3 */
[----:B------:R-:W-:Y:S01]  /*48b0*/  MOV R114, R161 ;  /* 0x000000a100727202 */ /* 0x000fe20000000f00 */
[----:B------:R-:W-:-:S02]  /*48c0*/  IMAD.MOV.U32 R113, RZ, RZ, R162 ;  /* 0x000000ffff717224 */ /* 0x000fc400078e00a2 */
[----:B------:R-:W-:Y:S02]  /*48d0*/  IMAD.MOV.U32 R115, RZ, RZ, R160 ;  /* 0x000000ffff737224 */ /* 0x000fe400078e00a0 */
[----:B------:R-:W-:Y:S01]  /*48e0*/  LDSM.16.MT88.4 R160, [R248+0x1900] ;  /* 0x00190000f8a0783b */ /* 0x000fe20000004200 */
[C---:B-1----:R-:W-:Y:S07]  /*48f0*/  HMMA.16816.F32 R124, R4.reuse, R8, R108 ;  /* 0x00000008047c723c */ /* 0x042fee000000186c */
[----:B------:R-:W-:Y:S01]  /*4900*/  IMAD.MOV.U32 R108, RZ, RZ, R143 ;  /* 0x000000ffff6c7224 */ /* 0x000fe200078e008f */
[----:B------:R-:W-:Y:S01]  /*4910*/  HMMA.16816.F32 R132, R4, R10, R76 ;  /* 0x0000000a0484723c */ /* 0x000fe2000000184c */
[----:B------:R-:W1:Y:S01]  /*4920*/  LDSM.16.MT88.4 R8, [R249+0x7100] ;  /* 0x00710000f908783b */ /* 0x000e620000004200 */
[----:B------:R-:W-:-:S02]  /*4930*/  IMAD.MOV.U32 R109, RZ, RZ, R142 ;  /* 0x000000ffff6d7224 */ /* 0x000fc400078e008e */
[----:B------:R-:W-:Y:S02]  /*4940*/  IMAD.MOV.U32 R110, RZ, RZ, R141 ;  /* 0x000000ffff6e7224 */ /* 0x000fe400078e008d */
[----:B------:R-:W-:Y:S01]  /*4950*/  IMAD.MOV.U32 R111, RZ, RZ, R140 ;  /* 0x000000ffff6f7224 */ /* 0x000fe200078e008c */
[----:B------:R-:W-:Y:S01]  /*4960*/  MOV R79, R183 ;  /* 0x000000b7004f7202 */ /* 0x000fe20000000f00 */
[----:B------:R-:W-:Y:S02]  /*4970*/  IMAD.MOV.U32 R76, RZ, RZ, R180 ;  /* 0x000000ffff4c7224 */ /* 0x000fe400078e00b4 */
[----:B------:R-:W-:Y:S02]  /*4980*/  IMAD.MOV.U32 R77, RZ, RZ, R181 ;  /* 0x000000ffff4d7224 */ /* 0x000fe400078e00b5 */
[----:B------:R-:W-:Y:S02]  /*4990*/  IMAD.MOV.U32 R78, RZ, RZ, R182 ;  /* 0x000000ffff4e7224 */ /* 0x000fe400078e00b6 */
[----:B------:R-:W-:Y:S01]  /*49a0*/  FADD.FTZ R0, R76, R0 ;  /* 0x000000004c007221 */ /* 0x000fe20000010000 */
[----:B------:R-:W-:Y:S01]  /*49b0*/  MOV R76, R164 ;  /* 0x000000a4004c7202 */ /* 0x000fe20000000f00 */
[----:B------:R-:W-:-:S02]  /*49c0*/  IMAD.MOV.U32 R14, RZ, RZ, R110 ;  /* 0x000000ffff0e7224 */ /* 0x000fc400078e006e */
[----:B------:R-:W-:Y:S01]  /*49d0*/  IMAD.MOV.U32 R110, RZ, RZ, R81 ;  /* 0x000000ffff6e7224 */ /* 0x000fe200078e0051 */
[C---:B-1----:R-:W-:Y:S08]  /*49e0*/  HMMA.16816.F32 R140, R4.reuse, R8, R56 ;  /* 0x00000008048c723c */ /* 0x042ff00000001838 */
[----:B------:R-:W-:Y:S01]  /*49f0*/  HMMA.16816.F32 R188, R4, R10, R48 ;  /* 0x0000000a04bc723c */ /* 0x000fe20000001830 */
[----:B------:R-:W1:Y:S04]  /*4a00*/  LDSM.16.MT88.4 R8, [R252+0x7100] ;  /* 0x00710000fc08783b */ /* 0x000e680000004200 */
[----:B------:R-:W-:Y:S11]  /*4a10*/  LDSM.16.MT88.4 R48, [R252+0x1900] ;  /* 0x00190000fc30783b */ /* 0x000ff60000004200 */
[----:B------:R-:W-:Y:S01]  /*4a20*/  MOV R59, R140 ;  /* 0x0000008c003b7202 */ /* 0x000fe20000000f00 */
[----:B------:R-:W-:-:S02]  /*4a30*/  IMAD.MOV.U32 R58, RZ, RZ, R141 ;  /* 0x000000ffff3a7224 */ /* 0x000fc400078e008d */
[----:B------:R-:W-:Y:S02]  /*4a40*/  IMAD.MOV.U32 R57, RZ, RZ, R142 ;  /* 0x000000ffff397224 */ /* 0x000fe400078e008e */
[----:B------:R-:W-:Y:S02]  /*4a50*/  IMAD.MOV.U32 R56, RZ, RZ, R143 ;  /* 0x000000ffff387224 */ /* 0x000fe400078e008f */
[C---:B-1----:R-:W-:Y:S01]  /*4a60*/  HMMA.16816.F32 R140, R4.reuse, R8, R40 ;  /* 0x00000008048c723c */ /* 0x042fe20000001828 */
[----:B------:R-:W-:Y:S07]  /*4a70*/  LDSM.16.MT88.4 R40, [R249+0x1900] ;  /* 0x00190000f928783b */ /* 0x000fee0000004200 */
[C---:B------:R-:W-:Y:S01]  /*4a80*/  HMMA.16816.F32 R180, R4.reuse, R10, R36 ;  /* 0x0000000a04b4723c */ /* 0x040fe20000001824 */
[----:B------:R-:W1:Y:S07]  /*4a90*/  LDSM.16.MT88.4 R8, [R251+0x7100] ;  /* 0x00710000fb08783b */ /* 0x000e6e0000004200 */
[C---:B-1----:R-:W-:Y:S01]  /*4aa0*/  HMMA.16816.F32 R32, R4.reuse, R8, R32 ;  /* 0x000000080420723c */ /* 0x042fe20000001820 */
[----:B------:R1:W-:Y:S07]  /*4ab0*/  MUFU.EX2 R9, R15 ;  /* 0x0000000f00097308 */ /* 0x0003ee0000000800 */
[----:B------:R-:W-:Y:S01]  /*4ac0*/  HMMA.16816.F32 R24, R4, R10, R24 ;  /* 0x0000000a0418723c */ /* 0x000fe20000001818 */
[----:B------:R2:W3:Y:S06]  /*4ad0*/  MUFU.EX2 R11, R18 ;  /* 0x00000012000b7308 */ /* 0x0004ec0000000800 */
[----:B------:R-:W-:-:S02]  /*4ae0*/  FADD.FTZ R4, R151, R2 ;  /* 0x0000000297047221 */ /* 0x000fc40000010000 */
[----:B------:R4:W5:Y:S01]  /*4af0*/  MUFU.EX2 R10, R17 ;  /* 0x00000011000a7308 */ /* 0x0009620000000800 */
[----:B------:R-:W-:Y:S02]  /*4b00*/  FADD.FTZ R2, R77, R0 ;  /* 0x000000004d027221 */ /* 0x000fe40000010000 */
[----:B------:R-:W-:Y:S02]  /*4b10*/  IMAD.MOV.U32 R77, RZ, RZ, R167 ;  /* 0x000000ffff4d7224 */ /* 0x000fe400078e00a7 */
[----:B-1----:R-:W-:Y:S01]  /*4b20*/  IMAD.MOV.U32 R15, RZ, RZ, R111 ;  /* 0x000000ffff0f7224 */ /* 0x002fe200078e006f */
[----:B------:R-:W-:Y:S01]  /*4b30*/  MOV R111, R80 ;  /* 0x00000050006f7202 */ /* 0x000fe20000000f00 */
[----:B------:R-:W-:Y:S01]  /*4b40*/  FADD.FTZ R0, R150, R4 ;  /* 0x0000000496007221 */ /* 0x000fe20000010000 */
[----:B------:R1:W-:Y:S01]  /*4b50*/  MUFU.EX2 R8, R13 ;  /* 0x0000000d00087308 */ /* 0x0003e20000000800 */
[----:B--2---:R-:W-:Y:S01]  /*4b60*/  IMAD.MOV.U32 R18, RZ, RZ, R78 ;  /* 0x000000ffff127224 */ /* 0x004fe200078e004e */
[----:B---3--:R-:W-:Y:S01]  /*4b70*/  F2FP.PACK_AB R164, R11, R20 ;  /* 0x000000140ba4723e */ /* 0x008fe200000000ff */
[----:B------:R-:W-:-:S02]  /*4b80*/  IMAD.MOV.U32 R78, RZ, RZ, R166 ;  /* 0x000000ffff4e7224 */ /* 0x000fc400078e00a6 */
[----:B------:R-:W-:Y:S02]  /*4b90*/  FADD.FTZ R2, R179, R2 ;  /* 0x00000002b3027221 */ /* 0x000fe40000010000 */
[----:B------:R-:W-:Y:S01]  /*4ba0*/  FADD.FTZ R0, R149, R0 ;  /* 0x0000000095007221 */ /* 0x000fe20000010000 */
[----:B------:R-:W2:Y:S01]  /*4bb0*/  MUFU.EX2 R7, R12 ;  /* 0x0000000c00077308 */ /* 0x000ea20000000800 */
[----:B----4-:R-:W-:Y:S01]  /*4bc0*/  IMAD.MOV.U32 R17, RZ, RZ, R79 ;  /* 0x000000ffff117224 */ /* 0x010fe200078e004f */
[----:B-----5:R-:W-:Y:S01]  /*4bd0*/  F2FP.PACK_AB R166, R9, R10 ;  /* 0x0000000a09a6723e */ /* 0x020fe200000000ff */
[----:B------:R-:W-:Y:S02]  /*4be0*/  IMAD.MOV.U32 R79, RZ, RZ, R165 ;  /* 0x000000ffff4f7224 */ /* 0x000fe400078e00a5 */
[----:B------:R-:W-:Y:S02]  /*4bf0*/  FADD.FTZ R2, R17, R2 ;  /* 0x0000000211027221 */ /* 0x000fe40000010000 */
[----:B------:R-:W-:Y:S01]  /*4c00*/  FADD.FTZ R0, R18, R0 ;  /* 0x0000000012007221 */ /* 0x000fe20000010000 */
[----:B------:R-:W-:Y:S01]  /*4c10*/  MUFU.EX2 R6, R16 ;  /* 0x0000001000067308 */ /* 0x000fe20000000800 */
[----:B-1----:R-:W-:Y:S01]  /*4c20*/  MOV R13, R109 ;  /* 0x0000006d000d7202 */ /* 0x002fe20000000f00 */
[----:B------:R-:W-:-:S02]  /*4c30*/  IMAD.MOV.U32 R109, RZ, RZ, R82 ;  /* 0x000000ffff6d7224 */ /* 0x000fc400078e0052 */
[----:B------:R-:W-:Y:S02]  /*4c40*/  FADD.FTZ R2, R148, R2 ;  /* 0x0000000294027221 */ /* 0x000fe40000010000 */
[----:B------:R-:W-:Y:S02]  /*4c50*/  FADD.FTZ R0, R21, R0 ;  /* 0x0000000015007221 */ /* 0x000fe40000010000 */
[----:B------:R-:W1:Y:S01]  /*4c60*/  MUFU.EX2 R5, R19 ;  /* 0x0000001300057308 */ /* 0x000e620000000800 */
[----:B--2---:R-:W-:Y:S01]  /*4c70*/  F2FP.PACK_AB R165, R7, R8 ;  /* 0x0000000807a5723e */ /* 0x004fe200000000ff */
[----:B------:R-:W-:Y:S02]  /*4c80*/  IMAD.MOV.U32 R12, RZ, RZ, R108 ;  /* 0x000000ffff0c7224 */ /* 0x000fe400078e006c */
[----:B------:R-:W-:Y:S02]  /*4c90*/  IMAD.MOV.U32 R108, RZ, RZ, R83 ;  /* 0x000000ffff6c7224 */ /* 0x000fe400078e0053 */
[----:B------:R-:W-:Y:S01]  /*4ca0*/  LDSM.16.MT88.4 R80, [R252+0x3900] ;  /* 0x00390000fc50783b */ /* 0x000fe20000004200 */
[----:B------:R-:W-:-:S02]  /*4cb0*/  FADD.FTZ R2, R176, R2 ;  /* 0x00000002b0027221 */ /* 0x000fc40000010000 */
[----:B------:R-:W-:Y:S02]  /*4cc0*/  FADD.FTZ R0, R22, R0 ;  /* 0x0000000016007221 */ /* 0x000fe40000010000 */
[----:B------:R-:W-:Y:S02]  /*4cd0*/  FADD.FTZ R4, R154, R2 ;  /* 0x000000029a047221 */ /* 0x000fe40000010000 */
[----:B------:R-:W-:Y:S02]  /*4ce0*/  FADD.FTZ R2, R23, R0 ;  /* 0x0000000017027221 */ /* 0x000fe40000010000 */
[----:B------:R-:W-:Y:S01]  /*4cf0*/  FADD.FTZ R0, R177, R4 ;  /* 0x00000004b1007221 */ /* 0x000fe20000010000 */
[----:B-1----:R-:W-:Y:S01]  /*4d00*/  F2FP.PACK_AB R167, R5, R6 ;  /* 0x0000000605a7723e */ /* 0x002fe200000000ff */
[----:B------:R-:W-:Y:S02]  /*4d10*/  FADD.FTZ R2, R153, R2 ;  /* 0x0000000299027221 */ /* 0x000fe40000010000 */
[----:B------:R-:W-:-:S02]  /*4d20*/  FADD.FTZ R20, R20, R0 ;  /* 0x0000000014147221 */ /* 0x000fc40000010000 */
[----:B------:R-:W-:Y:S02]  /*4d30*/  FADD.FTZ R8, R8, R2 ;  /* 0x0000000208087221 */ /* 0x000fe40000010000 */
[C---:B------:R-:W-:Y:S01]  /*4d40*/  HMMA.16816.F32 R156, R164.reuse, R160, R156 ;  /* 0x000000a0a49c723c */ /* 0x040fe2000000189c */
[----:B------:R-:W-:Y:S02]  /*4d50*/  FADD.FTZ R11, R11, R20 ;  /* 0x000000140b0b7221 */ /* 0x000fe40000010000 */
[----:B------:R-:W-:Y:S02]  /*4d60*/  FADD.FTZ R7, R7, R8 ;  /* 0x0000000807077221 */ /* 0x000fe40000010000 */
[----:B------:R-:W-:Y:S02]  /*4d70*/  FADD.FTZ R10, R10, R11 ;  /* 0x0000000b0a0a7221 */ /* 0x000fe40000010000 */
[----:B------:R-:W-:Y:S01]  /*4d80*/  FADD.FTZ R6, R6, R7 ;  /* 0x0000000706067221 */ /* 0x000fe20000010000 */
[----:B------:R-:W-:Y:S01]  /*4d90*/  HMMA.16816.F32 R160, R164, R162, R28 ;  /* 0x000000a2a4a0723c */ /* 0x000fe2000000181c */
[----:B------:R-:W-:-:S02]  /*4da0*/  FADD.FTZ R2, R9, R10 ;  /* 0x0000000a09027221 */ /* 0x000fc40000010000 */
[----:B------:R-:W-:-:S04]  /*4db0*/  FADD.FTZ R0, R5, R6 ;  /* 0x0000000605007221 */ /* 0x000fc80000010000 */
[----:B------:R-:W-:Y:S01]  /*4dc0*/  IMAD.MOV.U32 R28, RZ, RZ, R59 ;  /* 0x000000ffff1c7224 */ /* 0x000fe200078e003b */
[C---:B------:R-:W-:Y:S01]  /*4dd0*/  HMMA.16816.F32 R36, R164.reuse, R40, R44 ;  /* 0x00000028a424723c */ /* 0x040fe2000000182c */
[----:B------:R-:W-:Y:S01]  /*4de0*/  IMAD.MOV.U32 R29, RZ, RZ, R58 ;  /* 0x000000ffff1d7224 */ /* 0x000fe200078e003a */
[----:B------:R-:W-:Y:S01]  /*4df0*/  STL [R1+0x50], R0 ;  /* 0x0000500001007387 */ /* 0x000fe20000100800 */
[----:B------:R-:W-:Y:S02]  /*4e00*/  IMAD.MOV.U32 R30, RZ, RZ, R57 ;  /* 0x000000ffff1e7224 */ /* 0x000fe400078e0039 */
[----:B------:R-:W-:Y:S01]  /*4e10*/  IMAD.MOV.U32 R31, RZ, RZ, R56 ;  /* 0x000000ffff1f7224 */ /* 0x000fe200078e0038 */
[----:B------:R-:W-:Y:S02]  /*4e20*/  STL [R1+0x4c], R2 ;  /* 0x00004c0201007387 */ /* 0x000fe40000100800 */
[C---:B------:R-:W-:Y:S02]  /*4e30*/  HMMA.16816.F32 R44, R164.reuse, R48, R60 ;  /* 0x00000030a42c723c */ /* 0x040fe4000000183c */
[----:B------:R-:W1:Y:S06]  /*4e40*/  LDSM.16.MT88.4 R56, [R251+0x1900] ;  /* 0x00190000fb38783b */ /* 0x000e6c0000004200 */
[C---:B------:R-:W-:Y:S01]  /*4e50*/  HMMA.16816.F32 R48, R164.reuse, R50, R64 ;  /* 0x00000032a430723c */ /* 0x040fe20000001840 */
[----:B------:R-:W2:Y:S07]  /*4e60*/  LDSM.16.MT88.4 R64, [R248+0x3900] ;  /* 0x00390000f840783b */ /* 0x000eae0000004200 */
[C---:B------:R-:W-:Y:S08]  /*4e70*/  HMMA.16816.F32 R40, R164.reuse, R42, R52 ;  /* 0x0000002aa428723c */ /* 0x040ff00000001834 */
[C---:B-1----:R-:W-:Y:S08]  /*4e80*/  HMMA.16816.F32 R52, R164.reuse, R56, R68 ;  /* 0x00000038a434723c */ /* 0x042ff00000001844 */
[C---:B------:R-:W-:Y:S01]  /*4e90*/  HMMA.16816.F32 R56, R164.reuse, R58, R72 ;  /* 0x0000003aa438723c */ /* 0x040fe20000001848 */
[----:B------:R-:W1:Y:S07]  /*4ea0*/  LDSM.16.MT88.4 R72, [R249+0x3900] ;  /* 0x00390000f948783b */ /* 0x000e6e0000004200 */
[C---:B--2---:R-:W-:Y:S07]  /*4eb0*/  HMMA.16816.F32 R60, R164.reuse, R64, R84 ;  /* 0x00000040a43c723c */ /* 0x044fee0000001854 */
[----:B------:R-:W-:Y:S01]  /*4ec0*/  IMAD.MOV.U32 R84, RZ, RZ, R76 ;  /* 0x000000ffff547224 */ /* 0x000fe200078e004c */
[----:B------:R-:W-:Y:S01]  /*4ed0*/  HMMA.16816.F32 R64, R164, R66, R88 ;  /* 0x00000042a440723c */ /* 0x000fe20000001858 */
[----:B------:R-:W-:Y:S01]  /*4ee0*/  IMAD.MOV.U32 R85, RZ, RZ, R77 ;  /* 0x000000ffff557224 */ /* 0x000fe200078e004d */
[----:B------:R-:W2:Y:S01]  /*4ef0*/  LDSM.16.MT88.4 R88, [R251+0x3900] ;  /* 0x00390000fb58783b */ /* 0x000ea20000004200 */
[----:B------:R-:W-:-:S02]  /*4f00*/  IMAD.MOV.U32 R86, RZ, RZ, R78 ;  /* 0x000000ffff567224 */ /* 0x000fc400078e004e */
[----:B------:R-:W-:-:S03]  /*4f10*/  IMAD.MOV.U32 R87, RZ, RZ, R79 ;  /* 0x000000ffff577224 */ /* 0x000fc600078e004f */
[C---:B------:R-:W-:Y:S08]  /*4f20*/  HMMA.16816.F32 R76, R164.reuse, R80, R100 ;  /* 0x00000050a44c723c */ /* 0x040ff00000001864 */
[C---:B------:R-:W-:Y:S01]  /*4f30*/  HMMA.16816.F32 R80, R164.reuse, R82, R104 ;  /* 0x00000052a450723c */ /* 0x040fe20000001868 */
[----:B------:R-:W3:Y:S07]  /*4f40*/  LDSM.16.MT88.4 R104, [R249+0x5900] ;  /* 0x00590000f968783b */ /* 0x000eee0000004200 */
[C---:B-1----:R-:W-:Y:S08]  /*4f50*/  HMMA.16816.F32 R68, R164.reuse, R72, R92 ;  /* 0x00000048a444723c */ /* 0x042ff0000000185c */
[C---:B------:R-:W-:Y:S01]  /*4f60*/  HMMA.16816.F32 R72, R164.reuse, R74, R96 ;  /* 0x0000004aa448723c */ /* 0x040fe20000001860 */
[----:B------:R-:W1:Y:S07]  /*4f70*/  LDSM.16.MT88.4 R96, [R248+0x5900] ;  /* 0x00590000f860783b */ /* 0x000e6e0000004200 */
[C---:B--2---:R-:W-:Y:S08]  /*4f80*/  HMMA.16816.F32 R84, R164.reuse, R88, R84 ;  /* 0x00000058a454723c */ /* 0x044ff00000001854 */
[C---:B------:R-:W-:Y:S01]  /*4f90*/  HMMA.16816.F32 R88, R164.reuse, R90, R112 ;  /* 0x0000005aa458723c */ /* 0x040fe20000001870 */
[----:B------:R-:W2:Y:S07]  /*4fa0*/  LDSM.16.MT88.4 R112, [R252+0x5900] ;  /* 0x00590000fc70783b */ /* 0x000eae0000004200 */
[C---:B---3--:R-:W-:Y:S01]  /*4fb0*/  HMMA.16816.F32 R100, R164.reuse, R104, R120 ;  /* 0x00000068a464723c */ /* 0x048fe20000001878 */
[----:B------:R-:W3:Y:S07]  /*4fc0*/  LDSM.16.MT88.4 R120, [R251+0x5900] ;  /* 0x00590000fb78783b */ /* 0x000eee0000004200 */
[C---:B------:R-:W-:Y:S01]  /*4fd0*/  HMMA.16816.F32 R104, R164.reuse, R106, R128 ;  /* 0x0000006aa468723c */ /* 0x040fe20000001880 */
[----:B------:R-:W4:Y:S07]  /*4fe0*/  LDSM.16.MT88.4 R128, [R248+0x7900] ;  /* 0x00790000f880783b */ /* 0x000f2e0000004200 */
[C---:B-1----:R-:W-:Y:S08]  /*4ff0*/  HMMA.16816.F32 R92, R164.reuse, R96, R184 ;  /* 0x00000060a45c723c */ /* 0x042ff000000018b8 */
[C---:B------:R-:W-:Y:S08]  /*5000*/  HMMA.16816.F32 R96, R164.reuse, R98, R116 ;  /* 0x00000062a460723c */ /* 0x040ff00000001874 */
[C---:B--2---:R-:W-:Y:S08]  /*5010*/  HMMA.16816.F32 R108, R164.reuse, R112, R108 ;  /* 0x00000070a46c723c */ /* 0x044ff0000000186c */
[C---:B---3--:R-:W-:Y:S01]  /*5020*/  HMMA.16816.F32 R116, R164.reuse, R120, R144 ;  /* 0x00000078a474723c */ /* 0x048fe20000001890 */
[----:B------:R-:W1:Y:S07]  /*5030*/  LDSM.16.MT88.4 R144, [R252+0x7900] ;  /* 0x00790000fc90783b */ /* 0x000e6e0000004200 */
[C---:B------:R-:W-:Y:S01]  /*5040*/  HMMA.16816.F32 R120, R164.reuse, R122, R136 ;  /* 0x0000007aa478723c */ /* 0x040fe20000001888 */
[----:B------:R-:W2:Y:S07]  /*5050*/  LDSM.16.MT88.4 R136, [R249+0x7900] ;  /* 0x00790000f988783b */ /* 0x000eae0000004200 */
[C---:B------:R-:W-:Y:S01]  /*5060*/  HMMA.16816.F32 R112, R164.reuse, R114, R12 ;  /* 0x00000072a470723c */ /* 0x040fe2000000180c */
[----:B------:R-:W3:Y:S07]  /*5070*/  LDSM.16.MT88.4 R12, [R251+0x7900] ;  /* 0x00790000fb0c783b */ /* 0x000eee0000004200 */
[C---:B----4-:R-:W-:Y:S08]  /*5080*/  HMMA.16816.F32 R124, R164.reuse, R128, R124 ;  /* 0x00000080a47c723c */ /* 0x050ff0000000187c */
[C---:B------:R-:W-:Y:S08]  /*5090*/  HMMA.16816.F32 R128, R164.reuse, R130, R132 ;  /* 0x00000082a480723c */ /* 0x040ff00000001884 */
[C---:B-1----:R-:W-:Y:S08]  /*50a0*/  HMMA.16816.F32 R140, R164.reuse, R144, R140 ;  /* 0x00000090a48c723c */ /* 0x042ff0000000188c */
[C---:B--2---:R-:W-:Y:S08]  /*50b0*/  HMMA.16816.F32 R132, R164.reuse, R136, R28 ;  /* 0x00000088a484723c */ /* 0x044ff0000000181c */
[C---:B------:R-:W-:Y:S08]  /*50c0*/  HMMA.16816.F32 R136, R164.reuse, R138, R188 ;  /* 0x0000008aa488723c */ /* 0x040ff000000018bc */
[C---:B------:R-:W-:Y:S08]  /*50d0*/  HMMA.16816.F32 R144, R164.reuse, R146, R180 ;  /* 0x00000092a490723c */ /* 0x040ff000000018b4 */
[C---:B---3--:R-:W-:Y:S08]  /*50e0*/  HMMA.16816.F32 R148, R164.reuse, R12, R32 ;  /* 0x0000000ca494723c */ /* 0x048ff00000001820 */
[----:B------:R-:W-:Y:S01]  /*50f0*/  HMMA.16816.F32 R164, R164, R14, R24 ;  /* 0x0000000ea4a4723c */ /* 0x000fe20000001818 */
[----:B------:R-:W-:Y:S07]  /*5100*/  @!P0 BRA `(.L_x_23) ;  /* 0x0000399000008947 */ /* 0x000fee0003800000 */
[----:B------:R-:W2:Y:S04]  /*5110*/  LDL R18, [R1+0x4] ;  /* 0x0000040001127983 */ /* 0x000ea80000100800 */
[----:B------:R-:W3:Y:S04]  /*5120*/  LDL.64 R16, [R1+0x88] ;  /* 0x0000880001107983 */ /* 0x000ee80000100a00 */
[----:B------:R-:W4:Y:S04]  /*5130*/  LDL.LU R29, [R1+0x58] ;  /* 0x00005800011d7983 */ /* 0x000f280000300800 */
[----:B------:R-:W5:Y:S04]  /*5140*/  LDL.64 R30, [R1+0x90] ;  /* 0x00009000011e7983 */ /* 0x000f680000100a00 */
[----:B------:R-:W3:Y:S04]  /*5150*/  LDL R19, [R1+0x84] ;  /* 0x0000840001137983 */ /* 0x000ee80000100800 */
[----:B------:R-:W3:Y:S01]  /*5160*/  LDL.64 R178, [R1+0x98] ;  /* 0x0000980001b27983 */ /* 0x000ee20000100a00 */
[----:B------:R-:W-:-:S02]  /*5170*/  IMAD.MOV.U32 R154, RZ, RZ, R3 ;  /* 0x000000ffff9a7224 */ /* 0x000fc400078e0003 */
[----:B------:R-:W-:Y:S01]  /*5180*/  IMAD.MOV.U32 R153, RZ, RZ, R152 ;  /* 0x000000ffff997224 */ /* 0x000fe200078e0098 */
[C---:B--2---:R-:W-:Y:S02]  /*5190*/  IADD3 R3, R18.reuse, 0x800, RZ ;  /* 0x0000080012037810 */ /* 0x044fe40007ffe0ff */
[----:B------:R-:W-:Y:S02]  /*51a0*/  IADD3 R2, R18, 0x1000, RZ ;  /* 0x0000100012027810 */ /* 0x000fe40007ffe0ff */
[----:B----4-:R-:W-:-:S05]  /*51b0*/  LEA.HI.SX32 R0, R29, 0xfffffffe, 0x1a ;  /* 0xfffffffe1d007811 */ /* 0x010fca00078fd2ff */
[----:B------:R1:W-:Y:S04]  /*51c0*/  STL [R1+0x48], R0 ;  /* 0x0000480001007387 */ /* 0x0003e80000100800 */
[----:B------:R2:W-:Y:S04]  /*51d0*/  STL [R1+0x40], R3 ;  /* 0x0000400301007387 */ /* 0x0005e80000100800 */
[----:B------:R4:W-:Y:S01]  /*51e0*/  STL [R1+0x3c], R2 ;  /* 0x00003c0201007387 */ /* 0x0009e20000100800 */
[C---:B-1----:R-:W-:Y:S02]  /*51f0*/  IADD3 R0, R18.reuse, 0x1800, RZ ;  /* 0x0000180012007810 */ /* 0x042fe40007ffe0ff */
[----:B--2---:R-:W-:-:S03]  /*5200*/  IADD3 R3, R18, 0x2000, RZ ;  /* 0x0000200012037810 */ /* 0x004fc60007ffe0ff */
[----:B------:R1:W-:Y:S01]  /*5210*/  STL [R1+0x38], R0 ;  /* 0x0000380001007387 */ /* 0x0003e20000100800 */
[----:B----4-:R-:W-:-:S03]  /*5220*/  IADD3 R2, R18, 0x2800, RZ ;  /* 0x0000280012027810 */ /* 0x010fc60007ffe0ff */
        /* <DEDUP_REMOVED lines=14> */
[----:B-----5:R-:W-:Y:S02]  /*5310*/  IADD3 R0, P2, R30, 0x40, RZ ;  /* 0x000000401e007810 */ /* 0x020fe40007f5e0ff */
[----:B-1----:R-:W-:-:S03]  /*5320*/  IADD3 R3, R18, 0x6000, RZ ;  /* 0x0000600012037810 */ /* 0x002fc60007ffe0ff */
[----:B------:R1:W-:Y:S01]  /*5330*/  STL [R1+0x80], R0 ;  /* 0x0000800001007387 */ /* 0x0003e20000100800 */
[----:B--2---:R-:W-:-:S03]  /*5340*/  IADD3 R2, P1, R30, 0x80, RZ ;  /* 0x000000801e027810 */ /* 0x004fc60007f3e0ff */
[----:B------:R3:W-:Y:S04]  /*5350*/  STL [R1+0x14], R3 ;  /* 0x0000140301007387 */ /* 0x0007e80000100800 */
[----:B------:R2:W-:Y:S01]  /*5360*/  STL [R1+0x78], R2 ;  /* 0x0000780201007387 */ /* 0x0005e20000100800 */
[----:B-1----:R-:W-:Y:S01]  /*5370*/  IADD3 R0, P0, R30, 0xc0, RZ ;  /* 0x000000c01e007810 */ /* 0x002fe20007f1e0ff */
[----:B---3--:R-:W-:-:S04]  /*5380*/  IMAD.X R3, RZ, RZ, R19, P2 ;  /* 0x000000ffff037224 */ /* 0x008fc800010e0613 */
[----:B------:R1:W-:Y:S01]  /*5390*/  STL [R1+0x70], R0 ;  /* 0x0000700001007387 */ /* 0x0003e20000100800 */
[----:B--2---:R-:W-:-:S03]  /*53a0*/  IADD3 R2, P2, R178, 0x40, RZ ;  /* 0x00000040b2027810 */ /* 0x004fc60007f5e0ff */
[----:B------:R2:W-:Y:S04]  /*53b0*/  STL [R1+0x7c], R3 ;  /* 0x00007c0301007387 */ /* 0x0005e80000100800 */
[----:B------:R3:W-:Y:S01]  /*53c0*/  STL [R1+0x68], R2 ;  /* 0x0000680201007387 */ /* 0x0007e20000100800 */
[----:B-1----:R-:W-:Y:S01]  /*53d0*/  IMAD.X R0, RZ, RZ, R19, P1 ;  /* 0x000000ffff007224 */ /* 0x002fe200008e0613 */
[----:B--2---:R-:W-:-:S04]  /*53e0*/  IADD3 R3, P1, R178, 0x80, RZ ;  /* 0x00000080b2037810 */ /* 0x004fc80007f3e0ff */
[----:B------:R1:W-:Y:S01]  /*53f0*/  STL [R1+0x74], R0 ;  /* 0x0000740001007387 */ /* 0x0003e20000100800 */
[----:B---3--:R-:W-:-:S03]  /*5400*/  IMAD.X R2, RZ, RZ, R19, P0 ;  /* 0x000000ffff027224 */ /* 0x008fc600000e0613 */
[----:B------:R2:W-:Y:S04]  /*5410*/  STL [R1+0x60], R3 ;  /* 0x0000600301007387 */ /* 0x0005e80000100800 */
[----:B------:R3:W-:Y:S01]  /*5420*/  STL [R1+0x6c], R2 ;  /* 0x00006c0201007387 */ /* 0x0007e20000100800 */
[----:B-1----:R-:W-:Y:S02]  /*5430*/  IADD3 R0, P0, R178, 0xc0, RZ ;  /* 0x000000c0b2007810 */ /* 0x002fe40007f1e0ff */
[----:B--2---:R-:W-:-:S03]  /*5440*/  IADD3 R3, R18, 0x6800, RZ ;  /* 0x0000680012037810 */ /* 0x004fc60007ffe0ff */
[----:B------:R1:W-:Y:S01]  /*5450*/  STL [R1+0x58], R0 ;  /* 0x0000580001007387 */ /* 0x0003e20000100800 */
[----:B---3--:R-:W-:-:S03]  /*5460*/  IADD3 R2, R18, 0x7000, RZ ;  /* 0x0000700012027810 */ /* 0x008fc60007ffe0ff */
[----:B------:R2:W-:Y:S04]  /*5470*/  STL [R1+0x10], R3 ;  /* 0x0000100301007387 */ /* 0x0005e80000100800 */
[----:B------:R3:W-:Y:S01]  /*5480*/  STL [R1+0xc], R2 ;  /* 0x00000c0201007387 */ /* 0x0007e20000100800 */
[----:B-1----:R-:W-:Y:S01]  /*5490*/  IADD3 R0, R18, 0x7800, RZ ;  /* 0x0000780012007810 */ /* 0x002fe20007ffe0ff */
[----:B--2---:R-:W-:-:S04]  /*54a0*/  IMAD.X R3, RZ, RZ, R17, P2 ;  /* 0x000000ffff037224 */ /* 0x004fc800010e0611 */
[----:B------:R1:W-:Y:S01]  /*54b0*/  STL [R1+0x8], R0 ;  /* 0x0000080001007387 */ /* 0x0003e20000100800 */
[----:B---3--:R-:W-:-:S03]  /*54c0*/  IMAD.X R2, RZ, RZ, R17, P1 ;  /* 0x000000ffff027224 */ /* 0x008fc600008e0611 */
[----:B------:R2:W-:Y:S01]  /*54d0*/  STL [R1+0x64], R3 ;  /* 0x0000640301007387 */ /* 0x0005e20000100800 */
[----:B-1----:R-:W-:-:S05]  /*54e0*/  IMAD.X R0, RZ, RZ, R17, P0 ;  /* 0x000000ffff007224 */ /* 0x002fca00000e0611 */
[----:B------:R2:W-:Y:S04]  /*54f0*/  STL [R1+0x54], R0 ;  /* 0x0000540001007387 */ /* 0x0005e80000100800 */
[----:B------:R2:W-:Y:S02]  /*5500*/  STL [R1+0x5c], R2 ;  /* 0x00005c0201007387 */ /* 0x0005e40000100800 */
.L_x_24:
[----:B------:R-:W3:Y:S01]  /*5510*/  LDL.64 R12, [R1+0x90] ;  /* 0x00009000010c7983 */ /* 0x000ee20000100a00 */
[----:B------:R-:W-:Y:S01]  /*5520*/  MOV R14, c[0x0][0x208] ;  /* 0x00008200000e7a02 */ /* 0x000fe20000000f00 */
[----:B------:R-:W-:Y:S04]  /*5530*/  DEPBAR.LE SB0, 0x0 ;  /* 0x000080000000791a */ /* 0x000fe80000000000 */
[----:B------:R-:W4:Y:S01]  /*5540*/  LDL R24, [R1+0x80] ;  /* 0x0000800001187983 */ /* 0x000f220000100800 */
[----:B------:R-:W-:Y:S05]  /*5550*/  MOV R15, c[0x0][0x20c] ;  /* 0x00008300000f7a02 */ /* 0x000fea0000000f00 */
[----:B--2---:R-:W2:Y:S06]  /*5560*/  LDL R7, [R1+0x84] ;  /* 0x0000840001077983 */ /* 0x004eac0000100800 */
        /* <DEDUP_REMOVED lines=13> */
[----:B------:R-:W4:Y:S06]  /*5640*/  LDL R165, [R1+0x4] ;  /* 0x0000040001a57983 */ /* 0x000f2c0000100800 */
        /* <DEDUP_REMOVED lines=10> */
[----:B---3--:R-:W-:Y:S01]  /*56f0*/  IADD3 R3, P0, R2, R12, RZ ;  /* 0x0000000c02037210 */ /* 0x008fe20007f1e0ff */
[----:B----4-:R-:W-:Y:S03]  /*5700*/  LDSM.16.M88.4 R176, [R165] ;  /* 0x00000000a5b0783b */ /* 0x010fe60000000200 */
[----:B------:R-:W-:Y:S02]  /*5710*/  IADD3 R0, R5, R0, RZ ;  /* 0x0000000005007210 */ /* 0x000fe40007ffe0ff */
[C---:B------:R-:W-:Y:S02]  /*5720*/  LEA R22, P2, R3.reuse, c[0x0][0x1f8], 0x1 ;  /* 0x00007e0003167a11 */ /* 0x040fe400078408ff */
[----:B------:R-:W-:Y:S01]  /*5730*/  SHF.L.U64.HI R0, R4, 0x6, R0 ;  /* 0x0000000604007819 */ /* 0x000fe20000010200 */
[----:B------:R-:W-:Y:S01]  /*5740*/  LDSM.16.M88.4 R180, [R152] ;  /* 0x0000000098b4783b */ /* 0x000fe20000000200 */
        /* <DEDUP_REMOVED lines=821> */
.L_x_23:
[----:B------:R-:W2:Y:S04]  /*8aa0*/  LDL.LU R5, [R1+0x4c] ;  /* 0x00004c0001057983 */ /* 0x000ea80000300800 */
[----:B-1----:R-:W3:Y:S01]  /*8ab0*/  LDL.LU R2, [R1+0x50] ;  /* 0x0000500001027983 */ /* 0x002ee20000300800 */
[----:B------:R-:W-:-:S03]  /*8ac0*/  PLOP3.LUT P2, PT, PT, PT, PT, 0x8, 0x0 ;  /* 0x000000000000781c */ /* 0x000fc60003f4e170 */
[----:B--2---:R-:W1:Y:S04]  /*8ad0*/  SHFL.BFLY PT, R0, R5, 0x2, 0x1f ;  /* 0x0c401f0005007f89 */ /* 0x004e6800000e0000 */
[----:B---3--:R-:W2:Y:S01]  /*8ae0*/  SHFL.BFLY PT, R4, R2, 0x2, 0x1f ;  /* 0x0c401f0002047f89 */ /* 0x008ea200000e0000 */
[----:B-1----:R-:W-:Y:S02]  /*8af0*/  FADD.FTZ R0, R0, R5 ;  /* 0x0000000500007221 */ /* 0x002fe40000010000 */
[----:B--2---:R-:W-:-:S03]  /*8b00*/  FADD.FTZ R4, R4, R2 ;  /* 0x0000000204047221 */ /* 0x004fc60000010000 */
[----:B------:R-:W1:Y:S01]  /*8b10*/  SHFL.BFLY PT, R6, R0, 0x1, 0x1f ;  /* 0x0c201f0000067f89 */ /* 0x000e6200000e0000 */
[----:B------:R-:W-:-:S03]  /*8b20*/  MOV R2, RZ ;  /* 0x000000ff00027202 */ /* 0x000fc60000000f00 */
[----:B------:R-:W2:Y:S01]  /*8b30*/  SHFL.BFLY PT, R5, R4, 0x1, 0x1f ;  /* 0x0c201f0004057f89 */ /* 0x000ea200000e0000 */
[----:B-1----:R-:W-:Y:S01]  /*8b40*/  FADD.FTZ R6, R0, R6 ;  /* 0x0000000600067221 */ /* 0x002fe20000010000 */
[----:B------:R-:W-:Y:S01]  /*8b50*/  MOV R0, RZ ;  /* 0x000000ff00007202 */ /* 0x000fe20000000f00 */
[----:B--2---:R-:W-:-:S03]  /*8b60*/  FADD.FTZ R4, R5, R4 ;  /* 0x0000000405047221 */ /* 0x004fc60000010000 */
[----:B------:R-:W-:Y:S02]  /*8b70*/  FSETP.NE.FTZ.AND P1, PT, R6, RZ, PT ;  /* 0x000000ff0600720b */ /* 0x000fe40003f35000 */
[----:B------:R-:W-:-:S11]  /*8b80*/  FSETP.NE.FTZ.AND P0, PT, R4, RZ, PT ;  /* 0x000000ff0400720b */ /* 0x000fd60003f15000 */
[----:B------:R-:W1:Y:S08]  /*8b90*/  @P1 MUFU.RCP R2, R6 ;  /* 0x0000000600021308 */ /* 0x000e700000001000 */
[----:B------:R-:W2:Y:S08]  /*8ba0*/  @P1 MUFU.LG2 R6, R6 ;  /* 0x0000000600061308 */ /* 0x000eb00000000c00 */
[----:B------:R-:W3:Y:S01]  /*8bb0*/  @P0 MUFU.LG2 R7, R4 ;  /* 0x0000000400070308 */ /* 0x000ee20000000c00 */
[----:B-1----:R-:W-:-:S02]  /*8bc0*/  FMUL.FTZ R12, R2, R36 ;  /* 0x00000024020c7220 */ /* 0x002fc40000410000 */
[C---:B------:R-:W-:Y:S02]  /*8bd0*/  FMUL.FTZ R14, R2.reuse, R40 ;  /* 0x00000028020e7220 */ /* 0x040fe40000410000 */
[C---:B------:R-:W-:Y:S02]  /*8be0*/  FMUL.FTZ R16, R2.reuse, R44 ;  /* 0x0000002c02107220 */ /* 0x040fe40000410000 */
[C---:B------:R-:W-:Y:S01]  /*8bf0*/  FMUL.FTZ R156, R2.reuse, R156 ;  /* 0x0000009c029c7220 */ /* 0x040fe20000410000 */
[----:B------:R1:W4:Y:S01]  /*8c00*/  @P0 MUFU.RCP R0, R4 ;  /* 0x0000000400000308 */ /* 0x0003220000001000 */
[C---:B------:R-:W-:Y:S02]  /*8c10*/  FMUL.FTZ R8, R2.reuse, R157 ;  /* 0x0000009d02087220 */ /* 0x040fe40000410000 */
[C---:B------:R-:W-:Y:S02]  /*8c20*/  FMUL.FTZ R160, R2.reuse, R160 ;  /* 0x000000a002a07220 */ /* 0x040fe40000410000 */
[----:B------:R-:W-:-:S02]  /*8c30*/  FMUL.FTZ R161, R2, R161 ;  /* 0x000000a102a17220 */ /* 0x000fc40000410000 */
[C---:B------:R-:W-:Y:S02]  /*8c40*/  FMUL.FTZ R37, R2.reuse, R37 ;  /* 0x0000002502257220 */ /* 0x040fe40000410000 */
[C---:B------:R-:W-:Y:S02]  /*8c50*/  FMUL.FTZ R41, R2.reuse, R41 ;  /* 0x0000002902297220 */ /* 0x040fe40000410000 */
[C---:B------:R-:W-:Y:S02]  /*8c60*/  FMUL.FTZ R45, R2.reuse, R45 ;  /* 0x0000002d022d7220 */ /* 0x040fe40000410000 */
[C---:B------:R-:W-:Y:S02]  /*8c70*/  FMUL.FTZ R18, R2.reuse, R48 ;  /* 0x0000003002127220 */ /* 0x040fe40000410000 */
[C---:B------:R-:W-:Y:S01]  /*8c80*/  FMUL.FTZ R44, R2.reuse, R49 ;  /* 0x00000031022c7220 */ /* 0x040fe20000410000 */
[----:B-1----:R-:W-:Y:S01]  /*8c90*/  @P1 MOV R4, 0x3f317218 ;  /* 0x3f31721800041802 */ /* 0x002fe20000000f00 */
[----:B------:R-:W-:-:S02]  /*8ca0*/  FMUL.FTZ R20, R2, R52 ;  /* 0x0000003402147220 */ /* 0x000fc40000410000 */
[C---:B------:R-:W-:Y:S01]  /*8cb0*/  FMUL.FTZ R9, R2.reuse, R53 ;  /* 0x0000003502097220 */ /* 0x040fe20000410000 */
[----:B------:R-:W-:Y:S01]  /*8cc0*/  MOV R53, 0xff800000 ;  /* 0xff80000000357802 */ /* 0x000fe20000000f00 */
[C---:B------:R-:W-:Y:S01]  /*8cd0*/  FMUL.FTZ R22, R2.reuse, R56 ;  /* 0x0000003802167220 */ /* 0x040fe20000410000 */
[----:B------:R-:W-:Y:S01]  /*8ce0*/  MOV R56, 0xff800000 ;  /* 0xff80000000387802 */ /* 0x000fe20000000f00 */
        /* <DEDUP_REMOVED lines=48> */
[----:B------:R-:W-:Y:S01]  /*8ff0*/  FMUL.FTZ R165, R2, R165 ;  /* 0x000000a502a57220 */ /* 0x000fe20000410000 */
[----:B------:R-:W-:Y:S01]  /*9000*/  @P0 MOV R2, 0x3f317218 ;  /* 0x3f31721800020802 */ /* 0x000fe20000000f00 */
[----:B------:R-:W-:Y:S02]  /*9010*/  @P1 FMUL.FTZ R5, R4, c[0x0][0x2d0] ;  /* 0x0000b40004051a20 */ /* 0x000fe40000410000 */
[----:B--2---:R-:W-:Y:S02]  /*9020*/  @P1 FMUL.FTZ R6, R6, 0.69314718246459960938 ;  /* 0x3f31721806061820 */ /* 0x004fe40000410000 */
[----:B---3--:R-:W-:-:S02]  /*9030*/  @P0 FMUL.FTZ R4, R7, 0.69314718246459960938 ;  /* 0x3f31721807040820 */ /* 0x008fc40000410000 */
[----:B------:R-:W-:Y:S02]  /*9040*/  @P0 FMUL.FTZ R2, R2, c[0x0][0x2d0] ;  /* 0x0000b40002020a20 */ /* 0x000fe40000410000 */
[C---:B----4-:R-:W-:Y:S02]  /*9050*/  FMUL.FTZ R158, R0.reuse, R158 ;  /* 0x0000009e009e7220 */ /* 0x050fe40000410000 */
        /* <DEDUP_REMOVED lines=62> */
[----:B------:R-:W-:Y:S02]  /*9440*/  FMUL.FTZ R167, R0, R167 ;  /* 0x000000a700a77220 */ /* 0x000fe40000410000 */
[----:B------:R-:W-:-:S02]  /*9450*/  @P1 FFMA.FTZ R53, R5, R152, R6 ;  /* 0x0000009805351223 */ /* 0x000fc40000010006 */
[----:B------:R-:W-:Y:S02]  /*9460*/  @P0 FFMA.FTZ R56, R2, R3, R4 ;  /* 0x0000000302380223 */ /* 0x000fe40000010004 */
.L_x_22:
[----:B-1----:R-:W-:Y:S05]  /*9470*/  @P2 BRA `(.L_x_25) ;  /* 0x00001ab000002947 */ /* 0x002fea0003800000 */
[----:B------:R-:W2:Y:S01]  /*9480*/  LDL R81, [R1+0xa0] ;  /* 0x0000a00001517983 */ /* 0x000ea20000100800 */
[----:B------:R-:W-:Y:S02]  /*9490*/  F2FP.PACK_AB R54, R55, R54 ;  /* 0x000000363736723e */ /* 0x000fe400000000ff */
[----:B------:R-:W-:Y:S01]  /*94a0*/  F2FP.PACK_AB R50, R51, R50 ;  /* 0x000000323332723e */ /* 0x000fe200000000ff */
[----:B------:R-:W1:Y:S01]  /*94b0*/  S2R R65, SR_TID.X ;  /* 0x0000000000417919 */ /* 0x000e620000002100 */
[----:B------:R-:W-:Y:S02]  /*94c0*/  F2FP.PACK_AB R46, R47, R46 ;  /* 0x0000002e2f2e723e */ /* 0x000fe400000000ff */
[----:B------:R-:W-:Y:S02]  /*94d0*/  F2FP.PACK_AB R8, R8, R156 ;  /* 0x0000009c0808723e */ /* 0x000fe400000000ff */
[----:B------:R-:W-:Y:S02]  /*94e0*/  F2FP.PACK_AB R5, R159, R158 ;  /* 0x0000009e9f05723e */ /* 0x000fe400000000ff */
[----:B------:R-:W-:-:S02]  /*94f0*/  F2FP.PACK_AB R6, R161, R160 ;  /* 0x000000a0a106723e */ /* 0x000fc400000000ff */
[----:B------:R-:W-:Y:S02]  /*9500*/  F2FP.PACK_AB R162, R163, R162 ;  /* 0x000000a2a3a2723e */ /* 0x000fe400000000ff */
[----:B------:R-:W-:Y:S02]  /*9510*/  F2FP.PACK_AB R52, R37, R12 ;  /* 0x0000000c2534723e */ /* 0x000fe400000000ff */
[----:B------:R-:W-:Y:S02]  /*9520*/  F2FP.PACK_AB R49, R39, R38 ;  /* 0x000000262731723e */ /* 0x000fe400000000ff */
[----:B------:R-:W-:Y:S02]  /*9530*/  F2FP.PACK_AB R7, R43, R42 ;  /* 0x0000002a2b07723e */ /* 0x000fe400000000ff */
[----:B------:R-:W-:Y:S02]  /*9540*/  F2FP.PACK_AB R48, R41, R14 ;  /* 0x0000000e2930723e */ /* 0x000fe400000000ff */
[----:B------:R-:W-:-:S02]  /*9550*/  F2FP.PACK_AB R45, R45, R16 ;  /* 0x000000102d2d723e */ /* 0x000fc400000000ff */
[----:B------:R-:W-:Y:S02]  /*9560*/  F2FP.PACK_AB R44, R44, R18 ;  /* 0x000000122c2c723e */ /* 0x000fe400000000ff */
[----:B------:R-:W-:Y:S02]  /*9570*/  F2FP.PACK_AB R43, R9, R20 ;  /* 0x00000014092b723e */ /* 0x000fe400000000ff */
[----:B-1----:R-:W-:Y:S02]  /*9580*/  SHF.R.S32.HI R55, RZ, 0x1f, R65 ;  /* 0x0000001fff377819 */ /* 0x002fe40000011441 */
[----:B------:R-:W-:Y:S02]  /*9590*/  F2FP.PACK_AB R42, R57, R22 ;  /* 0x00000016392a723e */ /* 0x000fe400000000ff */
[CC--:B------:R-:W-:Y:S02]  /*95a0*/  LEA.HI R2, R55.reuse, R65.reuse, RZ, 0x2 ;  /* 0x0000004137027211 */ /* 0x0c0fe400078f10ff */
[----:B------:R-:W-:-:S02]  /*95b0*/  LEA.HI R51, R55, R65, RZ, 0x5 ;  /* 0x0000004137337211 */ /* 0x000fc400078f28ff */
[--C-:B------:R-:W-:Y:S02]  /*95c0*/  SHF.R.S32.HI R4, RZ, 0x2, R2.reuse ;  /* 0x00000002ff047819 */ /* 0x100fe40000011402 */
[----:B------:R-:W-:Y:S02]  /*95d0*/  SHF.R.S32.HI R0, RZ, 0x1f, R2 ;  /* 0x0000001fff007819 */ /* 0x000fe40000011402 */
[----:B------:R-:W-:Y:S02]  /*95e0*/  SHF.R.S32.HI R47, RZ, 0x5, R51 ;  /* 0x00000005ff2f7819 */ /* 0x000fe40000011433 */
[----:B------:R-:W-:Y:S02]  /*95f0*/  LEA.HI R0, R0, R4, RZ, 0x3 ;  /* 0x0000000400007211 */ /* 0x000fe400078f18ff */
[----:B------:R-:W-:Y:S02]  /*9600*/  F2FP.PACK_AB R58, R59, R58 ;  /* 0x0000003a3b3a723e */ /* 0x000fe400000000ff */
[----:B------:R-:W-:-:S02]  /*9610*/  LOP3.LUT R0, R0, 0xfffffff8, RZ, 0xc0, !PT ;  /* 0xfffffff800007812 */ /* 0x000fc400078ec0ff */
[----:B------:R-:W-:Y:S02]  /*9620*/  F2FP.PACK_AB R41, R61, R60 ;  /* 0x0000003c3d29723e */ /* 0x000fe400000000ff */
[----:B------:R-:W-:Y:S01]  /*9630*/  F2FP.PACK_AB R62, R63, R62 ;  /* 0x0000003e3f3e723e */ /* 0x000fe200000000ff */
[----:B------:R-:W-:Y:S01]  /*9640*/  IMAD.IADD R4, R4, 0x1, -R0 ;  /* 0x0000000104047824 */ /* 0x000fe200078e0a00 */
[----:B------:R-:W-:Y:S02]  /*9650*/  LOP3.LUT R0, R2, 0xfffffffc, RZ, 0xc0, !PT ;  /* 0xfffffffc02007812 */ /* 0x000fe400078ec0ff */
[----:B------:R-:W-:Y:S01]  /*9660*/  F2FP.PACK_AB R40, R40, R64 ;  /* 0x000000402828723e */ /* 0x000fe200000000ff */
[C---:B------:R-:W-:Y:S01]  /*9670*/  IMAD.SHL.U32 R2, R4.reuse, 0x40, RZ ;  /* 0x0000004004027824 */ /* 0x040fe200078e00ff */
[----:B------:R-:W-:Y:S01]  /*9680*/  LOP3.LUT R3, R4, 0x1, RZ, 0xc0, !PT ;  /* 0x0000000104037812 */ /* 0x000fe200078ec0ff */
[----:B------:R-:W-:Y:S01]  /*9690*/  IMAD.IADD R26, R65, 0x1, -R0 ;  /* 0x00000001411a7824 */ /* 0x000fe200078e0a00 */
[----:B------:R-:W-:-:S02]  /*96a0*/  F2FP.PACK_AB R66, R67, R66 ;  /* 0x000000424342723e */ /* 0x000fc400000000ff */
[----:B------:R-:W-:Y:S01]  /*96b0*/  LOP3.LUT R0, R2, 0x1c0, RZ, 0xc0, !PT ;  /* 0x000001c002007812 */ /* 0x000fe200078ec0ff */
[----:B------:R-:W-:Y:S01]  /*96c0*/  IMAD R2, R47, 0x200, R26 ;  /* 0x000002002f027824 */ /* 0x000fe200078e021a */
[----:B------:R-:W-:Y:S02]  /*96d0*/  ISETP.NE.U32.AND P0, PT, R3, 0x1, PT ;  /* 0x000000010300780c */ /* 0x000fe40003f05070 */
[----:B------:R-:W-:Y:S02]  /*96e0*/  LEA.HI R0, R0, R0, RZ, 0x1d ;  /* 0x0000000000007211 */ /* 0x000fe400078fe8ff */
[----:B------:R-:W-:Y:S01]  /*96f0*/  R2P PR, R4, 0x6 ;  /* 0x0000000604007804 */ /* 0x000fe20000000000 */
[----:B------:R-:W-:Y:S01]  /*9700*/  IMAD.MOV.U32 R4, RZ, RZ, 0x20 ;  /* 0x00000020ff047424 */ /* 0x000fe200078e00ff */
[----:B------:R-:W-:Y:S01]  /*9710*/  F2FP.PACK_AB R39, R69, R68 ;  /* 0x000000444527723e */ /* 0x000fe200000000ff */
[----:B------:R-:W-:Y:S01]  /*9720*/  IMAD.U32 R0, R2, 0x2, R0 ;  /* 0x0000000202007824 */ /* 0x000fe200078e0000 */
[----:B------:R-:W-:-:S02]  /*9730*/  F2FP.PACK_AB R70, R71, R70 ;  /* 0x000000464746723e */ /* 0x000fc400000000ff */
[----:B------:R-:W-:Y:S01]  /*9740*/  SEL R4, R4, 0xffffffe0, !P1 ;  /* 0xffffffe004047807 */ /* 0x000fe20004800000 */
[----:B------:R-:W-:Y:S01]  /*9750*/  IMAD.SHL.U32 R0, R0, 0x2, RZ ;  /* 0x0000000200007824 */ /* 0x000fe200078e00ff */
[----:B------:R-:W-:Y:S01]  /*9760*/  BAR.SYNC.DEFER_BLOCKING 0x1, 0x100 ;  /* 0x0044000000007b1d */ /* 0x000fe20000010000 */
[----:B------:R-:W-:Y:S02]  /*9770*/  F2FP.PACK_AB R38, R73, R72 ;  /* 0x000000484926723e */ /* 0x000fe400000000ff */
[----:B------:R-:W-:Y:S02]  /*9780*/  F2FP.PACK_AB R74, R75, R74 ;  /* 0x0000004a4b4a723e */ /* 0x000fe400000000ff */
[C---:B------:R-:W-:Y:S02]  /*9790*/  IADD3 R3, R0.reuse, 0x80, RZ ;  /* 0x0000008000037810 */ /* 0x040fe40007ffe0ff */
[C---:B------:R-:W-:Y:S02]  /*97a0*/  IADD3 R2, R0.reuse, 0x70, RZ ;  /* 0x0000007000027810 */ /* 0x040fe40007ffe0ff */
[----:B------:R-:W-:Y:S01]  /*97b0*/  @P0 IADD3 R2, R3, 0x10, RZ ;  /* 0x0000001003020810 */ /* 0x000fe20007ffe0ff */
[----:B------:R-:W-:Y:S01]  /*97c0*/  IMAD.IADD R3, R0, 0x1, R4 ;  /* 0x0000000100037824 */ /* 0x000fe200078e0204 */
[----:B------:R-:W-:-:S02]  /*97d0*/  F2FP.PACK_AB R37, R77, R76 ;  /* 0x0000004c4d25723e */ /* 0x000fc400000000ff */
[----:B------:R-:W-:Y:S02]  /*97e0*/  F2FP.PACK_AB R78, R79, R78 ;  /* 0x0000004e4f4e723e */ /* 0x000fe400000000ff */
[----:B------:R-:W-:Y:S02]  /*97f0*/  F2FP.PACK_AB R36, R36, R80 ;  /* 0x000000502424723e */ /* 0x000fe400000000ff */
[----:B------:R-:W-:Y:S02]  /*9800*/  F2FP.PACK_AB R82, R83, R82 ;  /* 0x000000525352723e */ /* 0x000fe400000000ff */
[----:B------:R-:W-:Y:S02]  /*9810*/  F2FP.PACK_AB R35, R35, R84 ;  /* 0x000000542323723e */ /* 0x000fe400000000ff */
[----:B------:R-:W-:Y:S02]  /*9820*/  F2FP.PACK_AB R86, R87, R86 ;  /* 0x000000565756723e */ /* 0x000fe400000000ff */
[----:B------:R-:W-:Y:S01]  /*9830*/  F2FP.PACK_AB R34, R34, R88 ;  /* 0x000000582222723e */ /* 0x000fe200000000ff */
[----:B------:R1:W-:Y:S01]  /*9840*/  STS [R0+0x80], R8 ;  /* 0x0000800800007388 */ /* 0x0003e20000000800 */
[----:B------:R-:W-:-:S02]  /*9850*/  F2FP.PACK_AB R90, R91, R90 ;  /* 0x0000005a5b5a723e */ /* 0x000fc400000000ff */
[----:B------:R-:W-:Y:S01]  /*9860*/  F2FP.PACK_AB R33, R33, R92 ;  /* 0x0000005c2121723e */ /* 0x000fe200000000ff */
[----:B------:R-:W-:Y:S01]  /*9870*/  STS [R0+0x480], R5 ;  /* 0x0004800500007388 */ /* 0x000fe20000000800 */
[----:B------:R-:W-:Y:S02]  /*9880*/  F2FP.PACK_AB R94, R95, R94 ;  /* 0x0000005e5f5e723e */ /* 0x000fe400000000ff */
[----:B------:R-:W-:Y:S01]  /*9890*/  F2FP.PACK_AB R32, R32, R96 ;  /* 0x000000602020723e */ /* 0x000fe200000000ff */
[----:B------:R3:W-:Y:S01]  /*98a0*/  STS [R2], R6 ;  /* 0x0000000602007388 */ /* 0x0007e20000000800 */
[----:B------:R-:W-:Y:S02]  /*98b0*/  F2FP.PACK_AB R98, R99, R98 ;  /* 0x000000626362723e */ /* 0x000fe400000000ff */
        /* <DEDUP_REMOVED lines=10> */
[----:B-1----:R-:W-:Y:S01]  /*9960*/  IMAD.MOV.U32 R8, RZ, RZ, 0x40 ;  /* 0x00000040ff087424 */ /* 0x002fe200078e00ff */
[----:B------:R-:W-:-:S02]  /*9970*/  F2FP.PACK_AB R114, R115, R114 ;  /* 0x000000727372723e */ /* 0x000fc400000000ff */
[----:B------:R-:W-:Y:S02]  /*9980*/  F2FP.PACK_AB R27, R27, R116 ;  /* 0x000000741b1b723e */ /* 0x000fe400000000ff */
[----:B------:R-:W-:Y:S02]  /*9990*/  F2FP.PACK_AB R118, R119, R118 ;  /* 0x000000767776723e */ /* 0x000fe400000000ff */
[----:B------:R-:W-:Y:S02]  /*99a0*/  F2FP.PACK_AB R25, R121, R120 ;  /* 0x000000787919723e */ /* 0x000fe400000000ff */
[----:B---3--:R-:W-:Y:S01]  /*99b0*/  SEL R6, R8, 0xffffffc0, !P2 ;  /* 0xffffffc008067807 */ /* 0x008fe20005000000 */
[----:B------:R-:W-:Y:S01]  /*99c0*/  IMAD.IADD R8, R4, 0x1, R2 ;  /* 0x0000000104087824 */ /* 0x000fe200078e0202 */
[----:B------:R-:W-:Y:S02]  /*99d0*/  F2FP.PACK_AB R123, R123, R122 ;  /* 0x0000007a7b7b723e */ /* 0x000fe400000000ff */
[----:B------:R-:W-:Y:S01]  /*99e0*/  F2FP.PACK_AB R24, R24, R124 ;  /* 0x0000007c1818723e */ /* 0x000fe200000000ff */
[----:B------:R-:W-:Y:S01]  /*99f0*/  IMAD.IADD R5, R0, 0x1, R6 ;  /* 0x0000000100057824 */ /* 0x000fe200078e0206 */
[----:B------:R1:W-:Y:S01]  /*9a00*/  STS [R8+0x400], R7 ;  /* 0x0004000708007388 */ /* 0x0003e20000000800 */
[----:B------:R-:W-:Y:S01]  /*9a10*/  IMAD.IADD R4, R6, 0x1, R3 ;  /* 0x0000000106047824 */ /* 0x000fe200078e0203 */
[----:B------:R-:W-:-:S02]  /*9a20*/  F2FP.PACK_AB R23, R23, R126 ;  /* 0x0000007e1717723e */ /* 0x000fc400000000ff */
[----:B------:R-:W-:Y:S01]  /*9a30*/  STS [R8], R48 ;  /* 0x0000003008007388 */ /* 0x000fe20000000800 */
[----:B------:R-:W-:Y:S02]  /*9a40*/  F2FP.PACK_AB R22, R129, R128 ;  /* 0x000000808116723e */ /* 0x000fe400000000ff */
[----:B------:R-:W-:Y:S01]  /*9a50*/  F2FP.PACK_AB R21, R21, R130 ;  /* 0x000000821515723e */ /* 0x000fe200000000ff */
[----:B------:R-:W-:Y:S01]  /*9a60*/  STS [R5+0x80], R45 ;  /* 0x0000802d05007388 */ /* 0x000fe20000000800 */
[----:B------:R-:W-:Y:S02]  /*9a70*/  F2FP.PACK_AB R20, R133, R132 ;  /* 0x000000848514723e */ /* 0x000fe400000000ff */
[----:B------:R-:W-:Y:S01]  /*9a80*/  F2FP.PACK_AB R19, R19, R134 ;  /* 0x000000861313723e */ /* 0x000fe200000000ff */
[----:B------:R-:W-:Y:S01]  /*9a90*/  STS [R5+0x480], R46 ;  /* 0x0004802e05007388 */ /* 0x000fe20000000800 */
[----:B------:R-:W-:Y:S02]  /*9aa0*/  F2FP.PACK_AB R18, R137, R136 ;  /* 0x000000888912723e */ /* 0x000fe400000000ff */
[----:B------:R-:W-:-:S02]  /*9ab0*/  F2FP.PACK_AB R17, R17, R138 ;  /* 0x0000008a1111723e */ /* 0x000fc400000000ff */
[----:B------:R-:W-:Y:S02]  /*9ac0*/  F2FP.PACK_AB R16, R141, R140 ;  /* 0x0000008c8d10723e */ /* 0x000fe400000000ff */
[----:B------:R-:W-:Y:S02]  /*9ad0*/  F2FP.PACK_AB R13, R13, R142 ;  /* 0x0000008e0d0d723e */ /* 0x000fe400000000ff */
[----:B------:R-:W-:Y:S02]  /*9ae0*/  F2FP.PACK_AB R12, R145, R144 ;  /* 0x00000090910c723e */ /* 0x000fe400000000ff */
[----:B------:R-:W-:Y:S01]  /*9af0*/  F2FP.PACK_AB R11, R11, R146 ;  /* 0x000000920b0b723e */ /* 0x000fe200000000ff */
[----:B-1----:R-:W-:Y:S01]  /*9b00*/  IMAD.IADD R7, R6, 0x1, R2 ;  /* 0x0000000106077824 */ /* 0x002fe200078e0202 */
[----:B------:R-:W-:Y:S01]  /*9b10*/  F2FP.PACK_AB R9, R149, R148 ;  /* 0x000000949509723e */ /* 0x000fe200000000ff */
[----:B------:R-:W-:Y:S01]  /*9b20*/  IMAD.IADD R6, R8, 0x1, R6 ;  /* 0x0000000108067824 */ /* 0x000fe200078e0206 */
[----:B------:R-:W-:-:S02]  /*9b30*/  F2FP.PACK_AB R15, R151, R150 ;  /* 0x00000096970f723e */ /* 0x000fc400000000ff */
[----:B------:R-:W-:Y:S01]  /*9b40*/  STS [R7], R44 ;  /* 0x0000002c07007388 */ /* 0x000fe20000000800 */
[----:B------:R-:W-:Y:S02]  /*9b50*/  F2FP.PACK_AB R14, R165, R164 ;  /* 0x000000a4a50e723e */ /* 0x000fe400000000ff */
[----:B------:R-:W-:Y:S01]  /*9b60*/  F2FP.PACK_AB R10, R167, R166 ;  /* 0x000000a6a70a723e */ /* 0x000fe200000000ff */
[----:B------:R-:W-:Y:S01]  /*9b70*/  STS [R7+0x400], R50 ;  /* 0x0004003207007388 */ /* 0x000fe20000000800 */
[----:B------:R-:W-:Y:S02]  /*9b80*/  ISETP.NE.U32.AND P0, PT, RZ, c[0x0][0x500], PT ;  /* 0x00014000ff007a0c */ /* 0x000fe40003f05070 */
[----:B------:R-:W-:Y:S01]  /*9b90*/  ISETP.NE.U32.AND P1, PT, RZ, c[0x0][0x508], PT ;  /* 0x00014200ff007a0c */ /* 0x000fe20003f25070 */
[----:B------:R-:W-:Y:S01]  /*9ba0*/  STS [R4+0x80], R43 ;  /* 0x0000802b04007388 */ /* 0x000fe20000000800 */
[----:B------:R-:W-:Y:S02]  /*9bb0*/  ISETP.NE.AND.EX P0, PT, RZ, c[0x0][0x504], PT, P0 ;  /* 0x00014100ff007a0c */ /* 0x000fe40003f05300 */
[----:B------:R-:W-:Y:S01]  /*9bc0*/  ISETP.NE.AND.EX P1, PT, RZ, c[0x0][0x50c], PT, P1 ;  /* 0x00014300ff007a0c */ /* 0x000fe20003f25310 */
[----:B------:R-:W-:Y:S04]  /*9bd0*/  STS [R4+0x480], R54 ;  /* 0x0004803604007388 */ /* 0x000fe80000000800 */
[----:B------:R-:W-:Y:S04]  /*9be0*/  STS [R6], R42 ;  /* 0x0000002a06007388 */ /* 0x000fe80000000800 */
        /* <DEDUP_REMOVED lines=37> */
[----:B------:R-:W-:Y:S04]  /*9e40*/  STS [R3+0xc080], R20 ;  /* 0x00c0801403007388 */ /* 0x000fe80000000800 */
[----:B------:R-:W-:Y:S04]  /*9e50*/  STS [R3+0xc480], R19 ;  /* 0x00c4801303007388 */ /* 0x000fe80000000800 */
[----:B------:R-:W-:Y:S04]  /*9e60*/  STS [R8+0xc000], R18 ;  /* 0x00c0001208007388 */ /* 0x000fe80000000800 */
[----:B------:R-:W-:Y:S04]  /*9e70*/  STS [R8+0xc400], R17 ;  /* 0x00c4001108007388 */ /* 0x000fe80000000800 */
[----:B------:R-:W-:Y:S04]  /*9e80*/  STS [R5+0xc080], R16 ;  /* 0x00c0801005007388 */ /* 0x000fe80000000800 */
[----:B------:R-:W-:Y:S01]  /*9e90*/  STS [R5+0xc480], R13 ;  /* 0x00c4800d05007388 */ /* 0x000fe20000000800 */
[----:B-1----:R-:W-:-:S03]  /*9ea0*/  IMAD.MOV.U32 R2, RZ, RZ, 0x4 ;  /* 0x00000004ff027424 */ /* 0x002fc600078e00ff */
[----:B------:R-:W-:Y:S04]  /*9eb0*/  STS [R7+0xc000], R12 ;  /* 0x00c0000c07007388 */ /* 0x000fe80000000800 */
[----:B------:R-:W-:Y:S04]  /*9ec0*/  STS [R7+0xc400], R11 ;  /* 0x00c4000b07007388 */ /* 0x000fe80000000800 */
[----:B------:R2:W-:Y:S04]  /*9ed0*/  STS [R4+0xc080], R9 ;  /* 0x00c0800904007388 */ /* 0x0005e80000000800 */
[----:B------:R1:W-:Y:S04]  /*9ee0*/  STS [R4+0xc480], R15 ;  /* 0x00c4800f04007388 */ /* 0x0003e80000000800 */
[----:B------:R1:W-:Y:S04]  /*9ef0*/  STS [R6+0xc000], R14 ;  /* 0x00c0000e06007388 */ /* 0x0003e80000000800 */
[----:B------:R1:W-:Y:S01]  /*9f00*/  STS [R6+0xc400], R10 ;  /* 0x00c4000a06007388 */ /* 0x0003e20000000800 */
[----:B--2---:R-:W-:-:S03]  /*9f10*/  IMAD.WIDE R8, R81, R2, c[0x0][0x500] ;  /* 0x0001400051087625 */ /* 0x004fc600078e0202 */
[----:B------:R-:W-:Y:S06]  /*9f20*/  BAR.SYNC.DEFER_BLOCKING 0x1, 0x100 ;  /* 0x0044000000007b1d */ /* 0x000fec0000010000 */
[----:B------:R-:W2:Y:S01]  /*9f30*/  @P0 LDG.E R0, [R8.64] ;  /* 0x0000000408000981 */ /* 0x000ea2000c1e1900 */
[----:B------:R-:W-:Y:S02]  /*9f40*/  IMAD.MOV.U32 R28, RZ, RZ, c[0x0][0x388] ;  /* 0x0000e200ff1c7624 */ /* 0x000fe400078e00ff */
[----:B------:R-:W-:-:S05]  /*9f50*/  @P1 IMAD.WIDE R2, R81, R2, c[0x0][0x508] ;  /* 0x0001420051021625 */ /* 0x000fca00078e0202 */
[----:B------:R3:W5:Y:S02]  /*9f60*/  @P1 LDG.E R28, [R2.64] ;  /* 0x00000004021c1981 */ /* 0x000764000c1e1900 */
[----:B---3--:R-:W-:Y:S02]  /*9f70*/  CS2R R2, SRZ ;  /* 0x0000000000027805 */ /* 0x008fe4000001ff00 */
[--C-:B--2---:R-:W-:Y:S01]  /*9f80*/  @P0 SHF.R.S32.HI R3, RZ, 0x1f, R0.reuse ;  /* 0x0000001fff030819 */ /* 0x104fe20000011400 */
[----:B------:R-:W-:Y:S01]  /*9f90*/  @P0 IMAD.MOV.U32 R2, RZ, RZ, R0 ;  /* 0x000000ffff020224 */ /* 0x000fe200078e0000 */
[----:B------:R-:W-:Y:S05]  /*9fa0*/  @P1 BRA `(.L_x_26) ;  /* 0x0000004000001947 */ /* 0x000fea0003800000 */
[----:B-1----:R-:W-:Y:S05]  /*9fb0*/  @!P0 BRA `(.L_x_26) ;  /* 0x0000003000008947 */ /* 0x002fea0003800000 */
[----:B------:R-:W2:Y:S04]  /*9fc0*/  LDG.E R4, [R8.64] ;  /* 0x0000000408047981 */ /* 0x000ea8000c1e1900 */
[----:B------:R-:W2:Y:S02]  /*9fd0*/  LDG.E R0, [R8.64+0x4] ;  /* 0x0000040408007981 */ /* 0x000ea4000c1e1900 */
[----:B--2--5:R-:W-:-:S02]  /*9fe0*/  IADD3 R28, -R4, R0, RZ ;  /* 0x00000000041c7210 */ /* 0x024fc40007ffe1ff */
.L_x_26:
[----:B-1----:R-:W-:Y:S01]  /*9ff0*/  LOP3.LUT R0, R51, 0xffffffe0, RZ, 0xc0, !PT ;  /* 0xffffffe033007812 */ /* 0x002fe200078ec0ff */
[----:B------:R-:W1:Y:S01]  /*a000*/  S2R R11, SR_CTAID.Y ;  /* 0x00000000000b7919 */ /* 0x000e620000002600 */
[----:B------:R-:W-:Y:S01]  /*a010*/  SHF.R.S32.HI R4, RZ, 0x1f, R47 ;  /* 0x0000001fff047819 */ /* 0x000fe2000001142f */
[----:B------:R-:W-:Y:S01]  /*a020*/  IMAD.MOV.U32 R7, RZ, RZ, c[0x0][0x4e8] ;  /* 0x00013a00ff077624 */ /* 0x000fe200078e00ff */
[----:B------:R-:W-:Y:S01]  /*a030*/  LEA.HI R15, R55, R65, RZ, 0x3 ;  /* 0x00000041370f7211 */ /* 0x000fe200078f18ff */
[----:B------:R-:W-:Y:S01]  /*a040*/  IMAD.IADD R0, R65, 0x1, -R0 ;  /* 0x0000000141007824 */ /* 0x000fe200078e0a00 */
[----:B------:R-:W2:Y:S01]  /*a050*/  S2R R19, SR_CTAID.X ;  /* 0x0000000000137919 */ /* 0x000ea20000002500 */
[----:B------:R-:W-:Y:S01]  /*a060*/  LEA.HI R4, R4, R47, RZ, 0x3 ;  /* 0x0000002f04047211 */ /* 0x000fe200078f18ff */
[----:B-----5:R-:W-:Y:S01]  /*a070*/  IMAD R28, R28, c[0x0][0x4e8], RZ ;  /* 0x00013a001c1c7a24 */ /* 0x020fe200078e02ff */
[----:B------:R-:W-:Y:S01]  /*a080*/  ISETP.NE.AND P1, PT, R7, 0x1, PT ;  /* 0x000000010700780c */ /* 0x000fe20003f25270 */
[----:B------:R-:W-:Y:S01]  /*a090*/  BSSY B0, `(.L_x_27) ;  /* 0x000008c000007945 */ /* 0x000fe20003800000 */
[----:B------:R-:W-:-:S02]  /*a0a0*/  SHF.R.S32.HI R6, RZ, 0x1f, R0 ;  /* 0x0000001fff067819 */ /* 0x000fc40000011400 */
[----:B------:R-:W-:Y:S02]  /*a0b0*/  LOP3.LUT R5, R4, 0xffffff8, RZ, 0xc0, !PT ;  /* 0x0ffffff804057812 */ /* 0x000fe400078ec0ff */
[----:B------:R-:W-:Y:S02]  /*a0c0*/  LEA.HI R4, R26, R26, RZ, 0x1 ;  /* 0x0000001a1a047211 */ /* 0x000fe400078f08ff */
[----:B------:R-:W-:Y:S02]  /*a0d0*/  LEA.HI R6, R6, R0, RZ, 0x2 ;  /* 0x0000000006067211 */ /* 0x000fe400078f10ff */
[----:B------:R-:W-:Y:S02]  /*a0e0*/  IADD3 R7, R47, -R5, RZ ;  /* 0x800000052f077210 */ /* 0x000fe40007ffe0ff */
[----:B------:R-:W-:Y:S02]  /*a0f0*/  LOP3.LUT R4, R4, 0x1ffffffe, RZ, 0xc0, !PT ;  /* 0x1ffffffe04047812 */ /* 0x000fe400078ec0ff */
[----:B------:R-:W-:Y:S01]  /*a100*/  SHF.R.S32.HI R5, RZ, 0x2, R6 ;  /* 0x00000002ff057819 */ /* 0x000fe20000011406 */
[----:B------:R-:W-:Y:S01]  /*a110*/  IMAD R6, R3, c[0x0][0x3a0], RZ ;  /* 0x0000e80003067a24 */ /* 0x000fe200078e02ff */
[----:B------:R-:W-:Y:S01]  /*a120*/  LOP3.LUT P2, RZ, R0, 0x3, RZ, 0xc0, !PT ;  /* 0x0000000300ff7812 */ /* 0x000fe2000784c0ff */
[----:B------:R-:W-:Y:S01]  /*a130*/  IMAD.IADD R0, R26, 0x1, -R4 ;  /* 0x000000011a007824 */ /* 0x000fe200078e0a04 */
[----:B------:R-:W-:Y:S01]  /*a140*/  LOP3.LUT R4, R15, 0xfffffff8, RZ, 0xc0, !PT ;  /* 0xfffffff80f047812 */ /* 0x000fe200078ec0ff */
[----:B------:R-:W-:Y:S01]  /*a150*/  IMAD R16, R7, 0x10, R5 ;  /* 0x0000001007107824 */ /* 0x000fe200078e0205 */
[----:B-1----:R-:W-:Y:S01]  /*a160*/  SHF.R.S32.HI R10, RZ, 0x1f, R11 ;  /* 0x0000001fff0a7819 */ /* 0x002fe2000001140b */
[----:B------:R-:W-:Y:S01]  /*a170*/  IMAD R6, R2, c[0x0][0x3a4], R6 ;  /* 0x0000e90002067a24 */ /* 0x000fe200078e0206 */
[----:B------:R-:W-:Y:S01]  /*a180*/  IADD3 R14, -R4, R65, RZ ;  /* 0x00000041040e7210 */ /* 0x000fe20007ffe1ff */
[----:B------:R-:W-:Y:S01]  /*a190*/  IMAD R0, R0, 0x8, R16 ;  /* 0x0000000800007824 */ /* 0x000fe200078e0210 */
[----:B------:R-:W-:Y:S01]  /*a1a0*/  SEL R12, R81, RZ, !P0 ;  /* 0x000000ff510c7207 */ /* 0x000fe20004000000 */
[----:B------:R-:W-:Y:S01]  /*a1b0*/  IMAD.WIDE.U32 R4, R2, c[0x0][0x3a0], RZ ;  /* 0x0000e80002047a25 */ /* 0x000fe200078e00ff */
[----:B------:R-:W-:-:S02]  /*a1c0*/  SHF.R.S32.HI R15, RZ, 0x3, R15 ;  /* 0x00000003ff0f7819 */ /* 0x000fc4000001140f */
[----:B------:R-:W-:Y:S01]  /*a1d0*/  LEA.HI R18, R55, R65, RZ, 0x6 ;  /* 0x0000004137127211 */ /* 0x000fe200078f30ff */
[----:B--2---:R-:W-:Y:S01]  /*a1e0*/  IMAD R7, R19, 0x80, R0 ;  /* 0x0000008013077824 */ /* 0x004fe200078e0200 */
[----:B------:R-:W-:Y:S01]  /*a1f0*/  LEA R13, R14, R15, 0x5 ;  /* 0x0000000f0e0d7211 */ /* 0x000fe200078e28ff */
[----:B------:R-:W-:Y:S01]  /*a200*/  IMAD.WIDE.U32 R8, R11, c[0x0][0x490], R2 ;  /* 0x000124000b087a25 */ /* 0x000fe200078e0002 */
[----:B------:R-:W-:-:S03]  /*a210*/  IADD3 R3, R5, R6, RZ ;  /* 0x0000000605037210 */ /* 0x000fc60007ffe0ff */
[----:B------:R-:W-:Y:S02]  /*a220*/  IMAD R5, R10, c[0x0][0x490], RZ ;  /* 0x000124000a057a24 */ /* 0x000fe400078e02ff */
[----:B------:R-:W-:-:S04]  /*a230*/  @P1 IMAD.HI.U32 R6, R7, c[0x0][0x4ec], RZ ;  /* 0x00013b0007061a27 */ /* 0x000fc800078e00ff */
[----:B------:R-:W-:Y:S01]  /*a240*/  IMAD.MOV.U32 R0, RZ, RZ, R7 ;  /* 0x000000ffff007224 */ /* 0x000fe200078e0007 */
[----:B------:R-:W-:Y:S01]  /*a250*/  @P1 SHF.R.U32.HI R0, RZ, c[0x0][0x4f0], R6 ;  /* 0x00013c00ff001a19 */ /* 0x000fe20000011606 */
[----:B------:R-:W-:Y:S02]  /*a260*/  IMAD R10, R10, c[0x0][0x3e8], RZ ;  /* 0x0000fa000a0a7a24 */ /* 0x000fe400078e02ff */
[C---:B------:R-:W-:Y:S02]  /*a270*/  IMAD R5, R11.reuse, c[0x0][0x494], R5 ;  /* 0x000125000b057a24 */ /* 0x040fe400078e0205 */
[----:B------:R-:W-:Y:S01]  /*a280*/  IMAD.MOV.U32 R2, RZ, RZ, R4 ;  /* 0x000000ffff027224 */ /* 0x000fe200078e0004 */
[----:B------:R-:W-:Y:S01]  /*a290*/  SHF.R.S32.HI R4, RZ, 0x1f, R81 ;  /* 0x0000001fff047819 */ /* 0x000fe20000011451 */
[----:B------:R-:W-:Y:S01]  /*a2a0*/  IMAD R10, R11, c[0x0][0x3ec], R10 ;  /* 0x0000fb000b0a7a24 */ /* 0x000fe200078e020a */
[----:B------:R-:W-:Y:S01]  /*a2b0*/  IADD3 R5, R9, R5, RZ ;  /* 0x0000000509057210 */ /* 0x000fe20007ffe0ff */
[----:B------:R-:W-:Y:S01]  /*a2c0*/  IMAD.WIDE.U32 R2, R11, c[0x0][0x3e8], R2 ;  /* 0x0000fa000b027a25 */ /* 0x000fe200078e0002 */
[----:B------:R-:W-:-:S02]  /*a2d0*/  SEL R11, R4, RZ, !P0 ;  /* 0x000000ff040b7207 */ /* 0x000fc40004000000 */
[--C-:B------:R-:W-:Y:S01]  /*a2e0*/  SHF.R.S32.HI R9, RZ, 0x1f, R0.reuse ;  /* 0x0000001fff097819 */ /* 0x100fe20000011400 */
[----:B------:R-:W-:Y:S01]  /*a2f0*/  IMAD.MOV R6, RZ, RZ, -R0 ;  /* 0x000000ffff067224 */ /* 0x000fe200078e0a00 */
[----:B------:R-:W-:Y:S01]  /*a300*/  IADD3 R3, R3, R10, RZ ;  /* 0x0000000a03037210 */ /* 0x000fe20007ffe0ff */
[----:B------:R-:W-:Y:S02]  /*a310*/  IMAD.MOV.U32 R4, RZ, RZ, R8 ;  /* 0x000000ffff047224 */ /* 0x000fe400078e0008 */
[----:B------:R-:W-:Y:S02]  /*a320*/  IMAD R8, R6, c[0x0][0x4e8], R7 ;  /* 0x00013a0006087a24 */ /* 0x000fe400078e0207 */
[----:B------:R-:W-:-:S04]  /*a330*/  IMAD.WIDE.U32 R4, R12, c[0x0][0x498], R4 ;  /* 0x000126000c047a25 */ /* 0x000fc800078e0004 */
[----:B------:R-:W-:Y:S01]  /*a340*/  IMAD R6, R11, c[0x0][0x498], RZ ;  /* 0x000126000b067a24 */ /* 0x000fe200078e02ff */
[----:B------:R-:W-:Y:S01]  /*a350*/  IADD3 R4, P0, R0, R4, RZ ;  /* 0x0000000400047210 */ /* 0x000fe20007f1e0ff */
[----:B------:R-:W-:Y:S01]  /*a360*/  IMAD R13, R19, 0x80, R13 ;  /* 0x00000080130d7824 */ /* 0x000fe200078e020d */
[----:B------:R-:W-:Y:S01]  /*a370*/  SHF.R.S32.HI R0, RZ, 0x1f, R8 ;  /* 0x0000001fff007819 */ /* 0x000fe20000011408 */
[----:B------:R-:W-:Y:S02]  /*a380*/  IMAD R6, R12, c[0x0][0x49c], R6 ;  /* 0x000127000c067a24 */ /* 0x000fe400078e0206 */
[----:B------:R-:W-:Y:S02]  /*a390*/  IMAD.SHL.U32 R17, R15, 0x40, RZ ;  /* 0x000000400f117824 */ /* 0x000fe400078e00ff */
[----:B------:R-:W-:Y:S01]  /*a3a0*/  @P1 IMAD.HI.U32 R10, R13, c[0x0][0x4ec], RZ ;  /* 0x00013b000d0a1a27 */ /* 0x000fe200078e00ff */
[----:B------:R-:W-:Y:S02]  /*a3b0*/  IADD3.X R5, R9, R5, R6, P0, !PT ;  /* 0x0000000509057210 */ /* 0x000fe400007fe406 */
[----:B------:R-:W-:Y:S01]  /*a3c0*/  LOP3.LUT R6, R17, 0x1c0, RZ, 0xc0, !PT ;  /* 0x000001c011067812 */ /* 0x000fe200078ec0ff */
[----:B------:R-:W-:-:S02]  /*a3d0*/  IMAD R9, R0, c[0x0][0x488], RZ ;  /* 0x0001220000097a24 */ /* 0x000fc400078e02ff */
[----:B------:R-:W-:Y:S02]  /*a3e0*/  IMAD.SHL.U32 R0, R14, 0x8, RZ ;  /* 0x000000080e007824 */ /* 0x000fe400078e00ff */
[----:B------:R-:W-:-:S04]  /*a3f0*/  IMAD.WIDE.U32 R4, R8, c[0x0][0x488], R4 ;  /* 0x0001220008047a25 */ /* 0x000fc800078e0004 */
[----:B------:R-:W-:Y:S02]  /*a400*/  IMAD R9, R8, c[0x0][0x48c], R9 ;  /* 0x0001230008097a24 */ /* 0x000fe400078e0209 */
[----:B------:R-:W-:Y:S01]  /*a410*/  IMAD.MOV.U32 R7, RZ, RZ, R13 ;  /* 0x000000ffff077224 */ /* 0x000fe200078e000d */
[----:B------:R-:W-:Y:S01]  /*a420*/  @P1 SHF.R.U32.HI R7, RZ, c[0x0][0x4f0], R10 ;  /* 0x00013c00ff071a19 */ /* 0x000fe2000001160a */
[----:B------:R-:W-:Y:S01]  /*a430*/  IMAD R8, R11, c[0x0][0x3f0], RZ ;  /* 0x0000fc000b087a24 */ /* 0x000fe200078e02ff */
[----:B------:R-:W-:Y:S01]  /*a440*/  SHF.R.U32.HI R11, RZ, 0x3, R6 ;  /* 0x00000003ff0b7819 */ /* 0x000fe20000011606 */
[----:B------:R-:W-:Y:S01]  /*a450*/  IMAD.WIDE.U32 R2, R12, c[0x0][0x3f0], R2 ;  /* 0x0000fc000c027a25 */ /* 0x000fe200078e0002 */
[----:B------:R-:W-:Y:S02]  /*a460*/  LOP3.LUT R10, R6, 0x38, R0, 0xf8, !PT ;  /* 0x00000038060a7812 */ /* 0x000fe400078ef800 */
[----:B------:R-:W-:Y:S01]  /*a470*/  LEA R6, P0, R4, c[0x0][0x450], 0x2 ;  /* 0x0001140004067a11 */ /* 0x000fe200078010ff */
[----:B------:R-:W-:Y:S01]  /*a480*/  IMAD R8, R12, c[0x0][0x3f4], R8 ;  /* 0x0000fd000c087a24 */ /* 0x000fe200078e0208 */
[----:B------:R-:W-:Y:S01]  /*a490*/  IADD3 R9, R5, R9, RZ ;  /* 0x0000000905097210 */ /* 0x000fe20007ffe0ff */
[----:B------:R-:W-:Y:S01]  /*a4a0*/  IMAD.MOV R5, RZ, RZ, -R7 ;  /* 0x000000ffff057224 */ /* 0x000fe200078e0a07 */
[----:B------:R-:W-:Y:S01]  /*a4b0*/  LOP3.LUT R14, R10, R11, RZ, 0x3c, !PT ;  /* 0x0000000b0a0e7212 */ /* 0x000fe200078e3cff */
[----:B------:R-:W-:Y:S01]  /*a4c0*/  IMAD.IADD R3, R3, 0x1, R8 ;  /* 0x0000000103037824 */ /* 0x000fe200078e0208 */
[----:B------:R-:W-:Y:S01]  /*a4d0*/  LEA.HI.X R4, R4, c[0x0][0x454], R9, 0x2, P0 ;  /* 0x0001150004047a11 */ /* 0x000fe200000f1409 */
[----:B------:R-:W-:Y:S01]  /*a4e0*/  SHFL.IDX PT, R10, R6, RZ, 0x1c1f ;  /* 0x001c1fff060a7589 */ /* 0x000fe200000e0000 */
[----:B------:R-:W-:Y:S01]  /*a4f0*/  SHF.R.S32.HI R12, RZ, 0x1f, R7 ;  /* 0x0000001fff0c7819 */ /* 0x000fe20000011407 */
[----:B------:R-:W-:-:S02]  /*a500*/  IMAD R5, R5, c[0x0][0x4e8], R13 ;  /* 0x00013a0005057a24 */ /* 0x000fc400078e020d */
[----:B------:R-:W1:Y:S01]  /*a510*/  SHFL.IDX PT, R11, R4, RZ, 0x1c1f ;  /* 0x001c1fff040b7589 */ /* 0x000e6200000e0000 */
[----:B------:R-:W-:-:S03]  /*a520*/  IMAD.WIDE.U32 R2, R7, c[0x0][0x3e0], R2 ;  /* 0x0000f80007027a25 */ /* 0x000fc600078e0002 */
[----:B------:R2:W-:Y:S04]  /*a530*/  SHFL.IDX PT, R8, R6, 0x1, 0x1c1f ;  /* 0x003c1f0006087f89 */ /* 0x0005e800000e0000 */
[----:B------:R3:W4:Y:S01]  /*a540*/  SHFL.IDX PT, R9, R4, 0x1, 0x1c1f ;  /* 0x003c1f0004097f89 */ /* 0x00072200000e0000 */
[----:B--2---:R-:W-:Y:S01]  /*a550*/  IMAD R6, R12, c[0x0][0x3e0], RZ ;  /* 0x0000f8000c067a24 */ /* 0x004fe200078e02ff */
[----:B---3--:R-:W-:-:S03]  /*a560*/  LEA R4, R19, R16, 0x7 ;  /* 0x0000001013047211 */ /* 0x008fc600078e38ff */
[----:B------:R-:W-:Y:S02]  /*a570*/  IMAD R12, R7, c[0x0][0x3e4], R6 ;  /* 0x0000f900070c7a24 */ /* 0x000fe400078e0206 */
[----:B------:R-:W-:Y:S01]  /*a580*/  IMAD.SHL.U32 R6, R18, 0x8, RZ ;  /* 0x0000000812067824 */ /* 0x000fe200078e00ff */
[C---:B------:R-:W-:Y:S01]  /*a590*/  IADD3 R13, R4.reuse, 0x8, RZ ;  /* 0x00000008040d7810 */ /* 0x040fe20007ffe0ff */
[----:B------:R-:W-:Y:S01]  /*a5a0*/  IMAD.IADD R3, R3, 0x1, R12 ;  /* 0x0000000103037824 */ /* 0x000fe200078e020c */
[-C--:B------:R-:W-:Y:S02]  /*a5b0*/  ISETP.GE.OR P0, PT, R4, R28.reuse, P2 ;  /* 0x0000001c0400720c */ /* 0x080fe40001706670 */
[----:B------:R-:W-:Y:S01]  /*a5c0*/  SHF.R.S32.HI R4, RZ, 0x1f, R5 ;  /* 0x0000001fff047819 */ /* 0x000fe20000011405 */
[----:B------:R-:W-:Y:S01]  /*a5d0*/  IMAD.WIDE.U32 R2, R5, c[0x0][0x3d8], R2 ;  /* 0x0000f60005027a25 */ /* 0x000fe200078e0002 */
[----:B------:R-:W-:Y:S02]  /*a5e0*/  ISETP.GE.OR P2, PT, R13, R28, P2 ;  /* 0x0000001c0d00720c */ /* 0x000fe40001746670 */
[----:B------:R-:W-:Y:S01]  /*a5f0*/  LOP3.LUT R7, R14, 0x7ffffe00, R6, 0xf8, !PT ;  /* 0x7ffffe000e077812 */ /* 0x000fe200078ef806 */
[----:B------:R-:W-:-:S04]  /*a600*/  IMAD R4, R4, c[0x0][0x3d8], RZ ;  /* 0x0000f60004047a24 */ /* 0x000fc800078e02ff */
[----:B------:R-:W-:Y:S01]  /*a610*/  IMAD R6, R5, c[0x0][0x3dc], R4 ;  /* 0x0000f70005067a24 */ /* 0x000fe200078e0204 */
[----:B------:R-:W-:Y:S01]  /*a620*/  SHF.L.U32 R4, R7, 0x1, RZ ;  /* 0x0000000107047819 */ /* 0x000fe200000006ff */
[----:B-1----:R1:W-:Y:S01]  /*a630*/  @!P0 ST.E [R10.64], R53 ;  /* 0x000000350a008985 */ /* 0x0023e2000c101904 */
[C---:B------:R-:W-:Y:S01]  /*a640*/  LEA R30, P0, R2.reuse, c[0x0][0x380], 0x1 ;  /* 0x0000e000021e7a11 */ /* 0x040fe200078008ff */
[----:B------:R-:W-:Y:S02]  /*a650*/  IMAD.IADD R3, R3, 0x1, R6 ;  /* 0x0000000103037824 */ /* 0x000fe400078e0206 */
[----:B----4-:R2:W-:Y:S03]  /*a660*/  @!P2 ST.E [R8.64], R56 ;  /* 0x000000380800a985 */ /* 0x0105e6000c101904 */
[----:B------:R-:W-:Y:S01]  /*a670*/  LEA.HI.X R29, R2, c[0x0][0x384], R3, 0x1, P0 ;  /* 0x0000e100021d7a11 */ /* 0x000fe200000f0c03 */
[----:B------:R2:W3:Y:S04]  /*a680*/  LDS.128 R44, [R4+0x1080] ;  /* 0x00108000042c7984 */ /* 0x0004e80000000c00 */
[----:B------:R2:W4:Y:S04]  /*a690*/  LDS.128 R60, [R4+0x2080] ;  /* 0x00208000043c7984 */ /* 0x0005280000000c00 */
[----:B------:R2:W2:Y:S04]  /*a6a0*/  LDS.128 R72, [R4+0x3080] ;  /* 0x0030800004487984 */ /* 0x0004a80000000c00 */
[----:B------:R2:W2:Y:S04]  /*a6b0*/  LDS.128 R40, [R4+0x5080] ;  /* 0x0050800004287984 */ /* 0x0004a80000000c00 */
[----:B------:R2:W2:Y:S01]  /*a6c0*/  LDS.128 R56, [R4+0x6080] ;  /* 0x0060800004387984 */ /* 0x0004a20000000c00 */
[----:B-1----:R-:W-:-:S03]  /*a6d0*/  LEA R11, R19, R15, 0x7 ;  /* 0x0000000f130b7211 */ /* 0x002fc600078e38ff */
[----:B------:R1:W1:Y:S01]  /*a6e0*/  LDS.128 R68, [R4+0x7080] ;  /* 0x0070800004447984 */ /* 0x0002620000000c00 */
[----:B------:R-:W-:-:S03]  /*a6f0*/  ISETP.GE.AND P0, PT, R11, R28, PT ;  /* 0x0000001c0b00720c */ /* 0x000fc60003f06270 */
[----:B------:R1:W1:Y:S04]  /*a700*/  LDS.128 R36, [R4+0x9080] ;  /* 0x0090800004247984 */ /* 0x0002680000000c00 */
[----:B------:R1:W1:Y:S04]  /*a710*/  LDS.128 R52, [R4+0xa080] ;  /* 0x00a0800004347984 */ /* 0x0002680000000c00 */
[----:B------:R1:W1:Y:S04]  /*a720*/  LDS.128 R64, [R4+0xb080] ;  /* 0x00b0800004407984 */ /* 0x0002680000000c00 */
[----:B------:R1:W1:Y:S04]  /*a730*/  LDS.128 R32, [R4+0xd080] ;  /* 0x00d0800004207984 */ /* 0x0002680000000c00 */
[----:B------:R1:W1:Y:S04]  /*a740*/  LDS.128 R48, [R4+0xe080] ;  /* 0x00e0800004307984 */ /* 0x0002680000000c00 */
[----:B------:R1:W1:Y:S04]  /*a750*/  LDS.128 R76, [R4+0xf080] ;  /* 0x00f08000044c7984 */ /* 0x0002680000000c00 */
[----:B------:R1:W1:Y:S04]  /*a760*/  SHFL.IDX PT, R2, R30, RZ, 0x181f ;  /* 0x00181fff1e027589 */ /* 0x00026800000e0000 */
[----:B------:R1:W1:Y:S01]  /*a770*/  SHFL.IDX PT, R3, R29, RZ, 0x181f ;  /* 0x00181fff1d037589 */ /* 0x00026200000e0000 */
[----:B------:R-:W-:Y:S05]  /*a780*/  @P0 BRA `(.L_x_28) ;  /* 0x000001c000000947 */ /* 0x000fea0003800000 */
[----:B---34-:R-:W3:Y:S01]  /*a790*/  LDS.128 R24, [R4+0x80] ;  /* 0x0000800004187984 */ /* 0x018ee20000000c00 */
[----:B------:R-:W-:-:S02]  /*a7a0*/  IADD3 R7, R0, 0x40, RZ ;  /* 0x0000004000077810 */ /* 0x000fc40007ffe0ff */
[C---:B--2---:R-:W-:Y:S01]  /*a7b0*/  IADD3 R8, R0.reuse, 0x80, RZ ;  /* 0x0000008000087810 */ /* 0x044fe20007ffe0ff */
[----:B------:R-:W2:Y:S01]  /*a7c0*/  LDS.128 R20, [R4+0x4080] ;  /* 0x0040800004147984 */ /* 0x000ea20000000c00 */
[----:B------:R-:W-:Y:S02]  /*a7d0*/  IADD3 R9, R0, 0xc0, RZ ;  /* 0x000000c000097810 */ /* 0x000fe40007ffe0ff */
[----:B------:R-:W-:Y:S01]  /*a7e0*/  ISETP.GE.AND P2, PT, R7, c[0x0][0x3c8], PT ;  /* 0x0000f20007007a0c */ /* 0x000fe20003f46270 */
[----:B------:R-:W4:Y:S01]  /*a7f0*/  LDS.128 R16, [R4+0x8080] ;  /* 0x0080800004107984 */ /* 0x000f220000000c00 */
[----:B------:R-:W-:Y:S02]  /*a800*/  ISETP.GE.AND P1, PT, R8, c[0x0][0x3c8], PT ;  /* 0x0000f20008007a0c */ /* 0x000fe40003f26270 */
[----:B------:R-:W-:Y:S01]  /*a810*/  ISETP.GE.AND P0, PT, R9, c[0x0][0x3c8], PT ;  /* 0x0000f20009007a0c */ /* 0x000fe20003f06270 */
[----:B------:R5:W1:Y:S01]  /*a820*/  LDS.128 R12, [R4+0xc080] ;  /* 0x00c08000040c7984 */ /* 0x000a620000000c00 */
[----:B------:R-:W-:-:S07]  /*a830*/  ISETP.GE.AND P3, PT, R0, c[0x0][0x3c8], PT ;  /* 0x0000f20000007a0c */ /* 0x000fce0003f66270 */
[----:B------:R-:W-:-:S04]  /*a840*/  @!P2 SHF.R.S32.HI R5, RZ, 0x1f, R7 ;  /* 0x0000001fff05a819 */ /* 0x000fc80000011407 */
[----:B------:R-:W-:Y:S02]  /*a850*/  @!P0 SHF.R.S32.HI R6, RZ, 0x1f, R9 ;  /* 0x0000001fff068819 */ /* 0x000fe40000011409 */
[----:B------:R-:W-:Y:S02]  /*a860*/  @!P2 LEA.HI R7, R5, R7, RZ, 0x3 ;  /* 0x000000070507a211 */ /* 0x000fe400078f18ff */
[----:B-1---5:R-:W-:-:S04]  /*a870*/  @!P1 SHF.R.S32.HI R4, RZ, 0x1f, R8 ;  /* 0x0000001fff049819 */ /* 0x022fc80000011408 */
[----:B------:R-:W-:Y:S02]  /*a880*/  @!P1 LEA.HI R5, R4, R8, RZ, 0x3 ;  /* 0x0000000804059211 */ /* 0x000fe400078f18ff */
[----:B------:R-:W-:Y:S01]  /*a890*/  @!P0 LEA.HI R4, R6, R9, RZ, 0x3 ;  /* 0x0000000906048211 */ /* 0x000fe200078f18ff */
[--C-:B------:R-:W-:Y:S01]  /*a8a0*/  @!P3 IMAD.WIDE R8, R0, 0x2, R2.reuse ;  /* 0x000000020008b825 */ /* 0x100fe200078e0202 */
[----:B------:R-:W-:Y:S02]  /*a8b0*/  @!P2 LOP3.LUT R6, R7, 0xfffffff8, RZ, 0xc0, !PT ;  /* 0xfffffff80706a812 */ /* 0x000fe400078ec0ff */
[----:B------:R-:W-:Y:S02]  /*a8c0*/  @!P1 LOP3.LUT R5, R5, 0xfffffff8, RZ, 0xc0, !PT ;  /* 0xfffffff805059812 */ /* 0x000fe400078ec0ff */
[----:B------:R-:W-:Y:S01]  /*a8d0*/  @!P0 LOP3.LUT R10, R4, 0xfffffff8, RZ, 0xc0, !PT ;  /* 0xfffffff8040a8812 */ /* 0x000fe200078ec0ff */
[--C-:B------:R-:W-:Y:S01]  /*a8e0*/  @!P2 IMAD.WIDE R6, R6, 0x2, R2.reuse ;  /* 0x000000020606a825 */ /* 0x100fe200078e0202 */
[----:B---3--:R1:W-:Y:S03]  /*a8f0*/  @!P3 ST.E.128 [R8.64], R24 ;  /* 0x000000180800b985 */ /* 0x0083e6000c101d04 */
[--C-:B------:R-:W-:Y:S01]  /*a900*/  @!P1 IMAD.WIDE R4, R5, 0x2, R2.reuse ;  /* 0x0000000205049825 */ /* 0x100fe200078e0202 */
[----:B--2---:R1:W-:Y:S03]  /*a910*/  @!P2 ST.E.128 [R6.64], R20 ;  /* 0x000000140600a985 */ /* 0x0043e6000c101d04 */
[----:B------:R-:W-:Y:S01]  /*a920*/  @!P0 IMAD.WIDE R2, R10, 0x2, R2 ;  /* 0x000000020a028825 */ /* 0x000fe200078e0202 */
[----:B----4-:R1:W-:Y:S04]  /*a930*/  @!P1 ST.E.128 [R4.64], R16 ;  /* 0x0000001004009985 */ /* 0x0103e8000c101d04 */
[----:B------:R1:W-:Y:S02]  /*a940*/  @!P0 ST.E.128 [R2.64], R12 ;  /* 0x0000000c02008985 */ /* 0x0003e4000c101d04 */
.L_x_28:
[----:B---34-:R-:W-:Y:S05]  /*a950*/  BSYNC B0 ;  /* 0x0000000000007941 */ /* 0x018fea0003800000 */
.L_x_27:
[----:B-12---:R-:W-:Y:S01]  /*a960*/  IADD3 R4, R11, 0x20, RZ ;  /* 0x000000200b047810 */ /* 0x006fe20007ffe0ff */
[----:B------:R1:W2:Y:S01]  /*a970*/  SHFL.IDX PT, R3, R29, 0x1, 0x181f ;  /* 0x00381f001d037f89 */ /* 0x0002a200000e0000 */
[----:B------:R-:W-:Y:S02]  /*a980*/  BSSY B0, `(.L_x_29) ;  /* 0x000001c000007945 */ /* 0x000fe40003800000 */
[----:B------:R-:W-:Y:S01]  /*a990*/  ISETP.GE.AND P0, PT, R4, R28, PT ;  /* 0x0000001c0400720c */ /* 0x000fe20003f06270 */
[----:B------:R1:W3:-:S12]  /*a9a0*/  SHFL.IDX PT, R2, R30, 0x1, 0x181f ;  /* 0x00381f001e027f89 */ /* 0x0002d800000e0000 */
[----:B------:R-:W-:Y:S05]  /*a9b0*/  @P0 BRA `(.L_x_30) ;  /* 0x0000018000000947 */ /* 0x000fea0003800000 */
[C---:B------:R-:W-:Y:S02]  /*a9c0*/  IADD3 R7, R0.reuse, 0x40, RZ ;  /* 0x0000004000077810 */ /* 0x040fe40007ffe0ff */
[C---:B------:R-:W-:Y:S02]  /*a9d0*/  IADD3 R8, R0.reuse, 0x80, RZ ;  /* 0x0000008000087810 */ /* 0x040fe40007ffe0ff */
[----:B------:R-:W-:Y:S02]  /*a9e0*/  IADD3 R9, R0, 0xc0, RZ ;  /* 0x000000c000097810 */ /* 0x000fe40007ffe0ff */
[----:B------:R-:W-:Y:S02]  /*a9f0*/  ISETP.GE.AND P2, PT, R7, c[0x0][0x3c8], PT ;  /* 0x0000f20007007a0c */ /* 0x000fe40003f46270 */
[----:B------:R-:W-:Y:S02]  /*aa00*/  ISETP.GE.AND P1, PT, R8, c[0x0][0x3c8], PT ;  /* 0x0000f20008007a0c */ /* 0x000fe40003f26270 */
[----:B------:R-:W-:-:S02]  /*aa10*/  ISETP.GE.AND P0, PT, R9, c[0x0][0x3c8], PT ;  /* 0x0000f20009007a0c */ /* 0x000fc40003f06270 */
[----:B------:R-:W-:-:S07]  /*aa20*/  ISETP.GE.AND P3, PT, R0, c[0x0][0x3c8], PT ;  /* 0x0000f20000007a0c */ /* 0x000fce0003f66270 */
[----:B------:R-:W-:Y:S02]  /*aa30*/  @!P2 SHF.R.S32.HI R5, RZ, 0x1f, R7 ;  /* 0x0000001fff05a819 */ /* 0x000fe40000011407 */
[----:B------:R-:W-:Y:S02]  /*aa40*/  @!P1 SHF.R.S32.HI R4, RZ, 0x1f, R8 ;  /* 0x0000001fff049819 */ /* 0x000fe40000011408 */
[----:B------:R-:W-:Y:S02]  /*aa50*/  @!P0 SHF.R.S32.HI R6, RZ, 0x1f, R9 ;  /* 0x0000001fff068819 */ /* 0x000fe40000011409 */
[----:B------:R-:W-:Y:S02]  /*aa60*/  @!P2 LEA.HI R7, R5, R7, RZ, 0x3 ;  /* 0x000000070507a211 */ /* 0x000fe400078f18ff */
[----:B------:R-:W-:Y:S02]  /*aa70*/  @!P1 LEA.HI R5, R4, R8, RZ, 0x3 ;  /* 0x0000000804059211 */ /* 0x000fe400078f18ff */
[----:B------:R-:W-:Y:S01]  /*aa80*/  @!P0 LEA.HI R4, R6, R9, RZ, 0x3 ;  /* 0x0000000906048211 */ /* 0x000fe200078f18ff */
[----:B--23--:R-:W-:Y:S01]  /*aa90*/  @!P3 IMAD.WIDE R8, R0, 0x2, R2 ;  /* 0x000000020008b825 */ /* 0x00cfe200078e0202 */
[----:B------:R-:W-:-:S02]  /*aaa0*/  @!P2 LOP3.LUT R6, R7, 0xfffffff8, RZ, 0xc0, !PT ;  /* 0xfffffff80706a812 */ /* 0x000fc400078ec0ff */
[----:B------:R-:W-:Y:S02]  /*aab0*/  @!P1 LOP3.LUT R5, R5, 0xfffffff8, RZ, 0xc0, !PT ;  /* 0xfffffff805059812 */ /* 0x000fe400078ec0ff */
[----:B------:R-:W-:Y:S01]  /*aac0*/  @!P0 LOP3.LUT R10, R4, 0xfffffff8, RZ, 0xc0, !PT ;  /* 0xfffffff8040a8812 */ /* 0x000fe200078ec0ff */
[--C-:B------:R-:W-:Y:S01]  /*aad0*/  @!P2 IMAD.WIDE R6, R6, 0x2, R2.reuse ;  /* 0x000000020606a825 */ /* 0x100fe200078e0202 */
[----:B------:R2:W-:Y:S03]  /*aae0*/  @!P3 ST.E.128 [R8.64], R44 ;  /* 0x0000002c0800b985 */ /* 0x0005e6000c101d04 */
[--C-:B------:R-:W-:Y:S01]  /*aaf0*/  @!P1 IMAD.WIDE R4, R5, 0x2, R2.reuse ;  /* 0x0000000205049825 */ /* 0x100fe200078e0202 */
[----:B------:R2:W-:Y:S03]  /*ab00*/  @!P2 ST.E.128 [R6.64], R40 ;  /* 0x000000280600a985 */ /* 0x0005e6000c101d04 */
[----:B------:R-:W-:Y:S01]  /*ab10*/  @!P0 IMAD.WIDE R2, R10, 0x2, R2 ;  /* 0x000000020a028825 */ /* 0x000fe200078e0202 */
[----:B------:R2:W-:Y:S04]  /*ab20*/  @!P1 ST.E.128 [R4.64], R36 ;  /* 0x0000002404009985 */ /* 0x0005e8000c101d04 */
[----:B------:R2:W-:Y:S02]  /*ab30*/  @!P0 ST.E.128 [R2.64], R32 ;  /* 0x0000002002008985 */ /* 0x0005e4000c101d04 */
.L_x_30:
[----:B------:R-:W-:Y:S05]  /*ab40*/  BSYNC B0 ;  /* 0x0000000000007941 */ /* 0x000fea0003800000 */
.L_x_29:
[----:B--2---:R-:W-:Y:S01]  /*ab50*/  IADD3 R4, R11, 0x40, RZ ;  /* 0x000000400b047810 */ /* 0x004fe20007ffe0ff */
[----:B------:R2:W4:Y:S01]  /*ab60*/  SHFL.IDX PT, R3, R29, 0x2, 0x181f ;  /* 0x00581f001d037f89 */ /* 0x00052200000e0000 */
[----:B------:R-:W-:Y:S02]  /*ab70*/  BSSY B0, `(.L_x_31) ;  /* 0x000001c000007945 */ /* 0x000fe40003800000 */
[----:B------:R-:W-:Y:S01]  /*ab80*/  ISETP.GE.AND P0, PT, R4, R28, PT ;  /* 0x0000001c0400720c */ /* 0x000fe20003f06270 */
[----:B---3--:R2:W3:-:S12]  /*ab90*/  SHFL.IDX PT, R2, R30, 0x2, 0x181f ;  /* 0x00581f001e027f89 */ /* 0x0084d800000e0000 */
        /* <DEDUP_REMOVED lines=14> */
[----:B---34-:R-:W-:Y:S01]  /*ac80*/  @!P3 IMAD.WIDE R8, R0, 0x2, R2 ;  /* 0x000000020008b825 */ /* 0x018fe200078e0202 */
        /* <DEDUP_REMOVED lines=10> */
.L_x_32:
[----:B------:R-:W-:Y:S05]  /*ad30*/  BSYNC B0 ;  /* 0x0000000000007941 */ /* 0x000fea0003800000 */
.L_x_31:
[----:B---3--:R-:W-:Y:S01]  /*ad40*/  IADD3 R4, R11, 0x60, RZ ;  /* 0x000000600b047810 */ /* 0x008fe20007ffe0ff */
[----:B----4-:R3:W4:Y:S03]  /*ad50*/  SHFL.IDX PT, R3, R29, 0x3, 0x181f ;  /* 0x00781f001d037f89 */ /* 0x01072600000e0000 */
[----:B------:R-:W-:Y:S01]  /*ad60*/  ISETP.GE.AND P0, PT, R4, R28, PT ;  /* 0x0000001c0400720c */ /* 0x000fe20003f06270 */
[----:B------:R3:W1:-:S12]  /*ad70*/  SHFL.IDX PT, R2, R30, 0x3, 0x181f ;  /* 0x00781f001e027f89 */ /* 0x00065800000e0000 */
[----:B------:R-:W-:Y:S05]  /*ad80*/  @P0 EXIT ;  /* 0x000000000000094d */ /* 0x000fea0003800000 */
[C---:B------:R-:W-:Y:S02]  /*ad90*/  IADD3 R6, R0.reuse, 0x40, RZ ;  /* 0x0000004000067810 */ /* 0x040fe40007ffe0ff */
[----:B------:R-:W-:Y:S02]  /*ada0*/  IADD3 R7, R0, 0x80, RZ ;  /* 0x0000008000077810 */ /* 0x000fe40007ffe0ff */
[----:B------:R-:W-:Y:S02]  /*adb0*/  ISETP.GE.AND P1, PT, R6, c[0x0][0x3c8], PT ;  /* 0x0000f20006007a0c */ /* 0x000fe40003f26270 */
        /* <DEDUP_REMOVED lines=9> */
[----:B------:R1:W-:Y:S01]  /*ae50*/  @!P2 ST.E.128 [R8.64], R72 ;  /* 0x000000480800a985 */ /* 0x0003e2000c101d04 */
[----:B------:R-:W-:Y:S01]  /*ae60*/  IADD3 R0, R0, 0xc0, RZ ;  /* 0x000000c000007810 */ /* 0x000fe20007ffe0ff */
[----:B------:R-:W-:-:S04]  /*ae70*/  @!P1 IMAD.WIDE R6, R5, 0x2, R2 ;  /* 0x0000000205069825 */ /* 0x000fc800078e0202 */
[----:B------:R-:W-:Y:S01]  /*ae80*/  @!P0 IMAD.WIDE R4, R4, 0x2, R2 ;  /* 0x0000000204048825 */ /* 0x000fe200078e0202 */
[----:B------:R1:W-:Y:S04]  /*ae90*/  @!P1 ST.E.128 [R6.64], R68 ;  /* 0x0000004406009985 */ /* 0x0003e8000c101d04 */
[----:B------:R1:W-:Y:S01]  /*aea0*/  @!P0 ST.E.128 [R4.64], R64 ;  /* 0x0000004004008985 */ /* 0x0003e2000c101d04 */
[----:B------:R-:W-:-:S13]  /*aeb0*/  ISETP.GE.AND P0, PT, R0, c[0x0][0x3c8], PT ;  /* 0x0000f20000007a0c */ /* 0x000fda0003f06270 */
[----:B------:R-:W-:Y:S05]  /*aec0*/  @P0 EXIT ;  /* 0x000000000000094d */ /* 0x000fea0003800000 */
[----:B-1----:R-:W-:-:S04]  /*aed0*/  SHF.R.S32.HI R4, RZ, 0x1f, R0 ;  /* 0x0000001fff047819 */ /* 0x002fc80000011400 */
[----:B------:R-:W-:-:S04]  /*aee0*/  LEA.HI R0, R4, R0, RZ, 0x3 ;  /* 0x0000000004007211 */ /* 0x000fc800078f18ff */
[----:B------:R-:W-:-:S05]  /*aef0*/  LOP3.LUT R0, R0, 0xfffffff8, RZ, 0xc0, !PT ;  /* 0xfffffff800007812 */ /* 0x000fca00078ec0ff */
[----:B------:R-:W-:-:S05]  /*af00*/  IMAD.WIDE R2, R0, 0x2, R2 ;  /* 0x0000000200027825 */ /* 0x000fca00078e0202 */
[----:B------:R-:W-:Y:S01]  /*af10*/  ST.E.128 [R2.64], R76 ;  /* 0x0000004c02007985 */ /* 0x000fe2000c101d04 */
[----:B------:R-:W-:Y:S05]  /*af20*/  EXIT ;  /* 0x000000000000794d */ /* 0x000fea0003800000 */
.L_x_25:
[----:B------:R-:W2:Y:S01]  /*af30*/  LDL R8, [R1+0xa0] ;  /* 0x0000a00001087983 */ /* 0x000ea20000100800 */
[----:B------:R-:W-:Y:S01]  /*af40*/  ISETP.NE.U32.AND P0, PT, RZ, c[0x0][0x508], PT ;  /* 0x00014200ff007a0c */ /* 0x000fe20003f05070 */
[----:B------:R-:W-:Y:S01]  /*af50*/  IMAD.MOV.U32 R2, RZ, RZ, 0x4 ;  /* 0x00000004ff027424 */ /* 0x000fe200078e00ff */
[----:B------:R-:W-:Y:S02]  /*af60*/  ISETP.NE.U32.AND P1, PT, RZ, c[0x0][0x500], PT ;  /* 0x00014000ff007a0c */ /* 0x000fe40003f25070 */
[----:B------:R-:W-:Y:S02]  /*af70*/  ISETP.NE.AND.EX P0, PT, RZ, c[0x0][0x50c], PT, P0 ;  /* 0x00014300ff007a0c */ /* 0x000fe40003f05300 */
[----:B------:R-:W-:Y:S01]  /*af80*/  ISETP.NE.AND.EX P1, PT, RZ, c[0x0][0x504], PT, P1 ;  /* 0x00014100ff007a0c */ /* 0x000fe20003f25310 */
[----:B------:R-:W-:Y:S02]  /*af90*/  IMAD.MOV.U32 R16, RZ, RZ, c[0x0][0x388] ;  /* 0x0000e200ff107624 */ /* 0x000fe400078e00ff */
[----:B--2---:R-:W-:-:S08]  /*afa0*/  IMAD.WIDE R6, R8, R2, c[0x0][0x500] ;  /* 0x0001400008067625 */ /* 0x004fd000078e0202 */
[----:B------:R-:W-:Y:S02]  /*afb0*/  @P0 IMAD.WIDE R2, R8, R2, c[0x0][0x508] ;  /* 0x0001420008020625 */ /* 0x000fe400078e0202 */
[----:B------:R-:W2:Y:S04]  /*afc0*/  @P1 LDG.E R0, [R6.64] ;  /* 0x0000000406001981 */ /* 0x000ea8000c1e1900 */
[----:B------:R1:W5:Y:S01]  /*afd0*/  @P0 LDG.E R16, [R2.64] ;  /* 0x0000000402100981 */ /* 0x000362000c1e1900 */
[----:B------:R-:W-:Y:S02]  /*afe0*/  CS2R R4, SRZ ;  /* 0x0000000000047805 */ /* 0x000fe4000001ff00 */
[--C-:B--2---:R-:W-:Y:S01]  /*aff0*/  @P1 SHF.R.S32.HI R5, RZ, 0x1f, R0.reuse ;  /* 0x0000001fff051819 */ /* 0x104fe20000011400 */
[----:B------:R-:W-:Y:S01]  /*b000*/  @P1 IMAD.MOV.U32 R4, RZ, RZ, R0 ;  /* 0x000000ffff041224 */ /* 0x000fe200078e0000 */
[----:B------:R-:W-:Y:S05]  /*b010*/  @P0 BRA `(.L_x_33) ;  /* 0x0000004000000947 */ /* 0x000fea0003800000 */
[----:B-1----:R-:W-:Y:S05]  /*b020*/  @!P1 BRA `(.L_x_33) ;  /* 0x0000003000009947 */ /* 0x002fea0003800000 */
[----:B------:R1:W2:Y:S04]  /*b030*/  LDG.E R0, [R6.64] ;  /* 0x0000000406007981 */ /* 0x0002a8000c1e1900 */
[----:B-1----:R-:W2:Y:S02]  /*b040*/  LDG.E R6, [R6.64+0x4] ;  /* 0x0000040406067981 */ /* 0x002ea4000c1e1900 */
[----:B--2--5:R-:W-:-:S02]  /*b050*/  IADD3 R16, -R0, R6, RZ ;  /* 0x0000000600107210 */ /* 0x024fc40007ffe1ff */
.L_x_33:
[----:B-1----:R-:W1:Y:S01]  /*b060*/  S2R R12, SR_TID.X ;  /* 0x00000000000c7919 */ /* 0x002e620000002100 */
[----:B------:R-:W-:Y:S01]  /*b070*/  SHF.R.S32.HI R0, RZ, 0x1f, R8 ;  /* 0x0000001fff007819 */ /* 0x000fe20000011408 */
[----:B------:R-:W-:Y:S01]  /*b080*/  BSSY B0, `(.L_x_34) ;  /* 0x0000028000007945 */ /* 0x000fe20003800000 */
[----:B------:R-:W-:-:S02]  /*b090*/  SEL R10, R8, RZ, !P1 ;  /* 0x000000ff080a7207 */ /* 0x000fc40004800000 */
[----:B------:R-:W-:Y:S02]  /*b0a0*/  SEL R11, R0, RZ, !P1 ;  /* 0x000000ff000b7207 */ /* 0x000fe40004800000 */
[----:B-1----:R-:W-:-:S13]  /*b0b0*/  ISETP.GE.AND P0, PT, R12, 0x80, PT ;  /* 0x000000800c00780c */ /* 0x002fda0003f06270 */
[----:B------:R-:W-:Y:S05]  /*b0c0*/  @P0 BRA `(.L_x_35) ;  /* 0x0000023000000947 */ /* 0x000fea0003800000 */
[----:B------:R-:W1:Y:S01]  /*b0d0*/  S2R R9, SR_CTAID.X ;  /* 0x0000000000097919 */ /* 0x000e620000002500 */
[----:B-----5:R-:W-:Y:S01]  /*b0e0*/  IMAD R0, R16, c[0x0][0x4e8], RZ ;  /* 0x00013a0010007a24 */ /* 0x020fe200078e02ff */
[----:B-1----:R-:W-:-:S04]  /*b0f0*/  LEA R9, R9, R12, 0x7 ;  /* 0x0000000c09097211 */ /* 0x002fc800078e38ff */
[----:B------:R-:W-:-:S13]  /*b100*/  ISETP.GE.AND P0, PT, R9, R0, PT ;  /* 0x000000000900720c */ /* 0x000fda0003f06270 */
[----:B------:R-:W-:Y:S05]  /*b110*/  @P0 BRA `(.L_x_35) ;  /* 0x000001e000000947 */ /* 0x000fea0003800000 */
[----:B------:R-:W1:Y:S01]  /*b120*/  S2R R8, SR_CTAID.Y ;  /* 0x0000000000087919 */ /* 0x000e620000002600 */
[----:B------:R-:W-:Y:S01]  /*b130*/  MOV R0, c[0x0][0x4e8] ;  /* 0x00013a0000007a02 */ /* 0x000fe20000000f00 */
[----:B------:R-:W-:Y:S01]  /*b140*/  IMAD.MOV.U32 R3, RZ, RZ, R5 ;  /* 0x000000ffff037224 */ /* 0x000fe200078e0005 */
[----:B------:R-:W-:Y:S02]  /*b150*/  MOV R2, R4 ;  /* 0x0000000400027202 */ /* 0x000fe40000000f00 */
[----:B------:R-:W-:-:S13]  /*b160*/  ISETP.NE.AND P0, PT, R0, 0x1, PT ;  /* 0x000000010000780c */ /* 0x000fda0003f05270 */
[----:B------:R-:W-:Y:S01]  /*b170*/  @P0 IMAD.HI.U32 R7, R9, c[0x0][0x4ec], RZ ;  /* 0x00013b0009070a27 */ /* 0x000fe200078e00ff */
[----:B-1----:R-:W-:-:S03]  /*b180*/  SHF.R.S32.HI R0, RZ, 0x1f, R8 ;  /* 0x0000001fff007819 */ /* 0x002fc60000011408 */
[----:B------:R-:W-:-:S04]  /*b190*/  IMAD.WIDE.U32 R2, R8, c[0x0][0x490], R2 ;  /* 0x0001240008027a25 */ /* 0x000fc800078e0002 */
[----:B------:R-:W-:Y:S02]  /*b1a0*/  IMAD R6, R0, c[0x0][0x490], RZ ;  /* 0x0001240000067a24 */ /* 0x000fe400078e02ff */
[----:B------:R-:W-:Y:S01]  /*b1b0*/  IMAD.MOV.U32 R0, RZ, RZ, R9 ;  /* 0x000000ffff007224 */ /* 0x000fe200078e0009 */
[----:B------:R-:W-:Y:S01]  /*b1c0*/  @P0 SHF.R.U32.HI R0, RZ, c[0x0][0x4f0], R7 ;  /* 0x00013c00ff000a19 */ /* 0x000fe20000011607 */
[----:B------:R-:W-:Y:S02]  /*b1d0*/  IMAD R6, R8, c[0x0][0x494], R6 ;  /* 0x0001250008067a24 */ /* 0x000fe400078e0206 */
[----:B------:R-:W-:Y:S01]  /*b1e0*/  IMAD R8, R11, c[0x0][0x498], RZ ;  /* 0x000126000b087a24 */ /* 0x000fe200078e02ff */
[----:B------:R-:W-:Y:S01]  /*b1f0*/  IADD3 R7, -R0, RZ, RZ ;  /* 0x000000ff00077210 */ /* 0x000fe20007ffe1ff */
[----:B------:R-:W-:Y:S02]  /*b200*/  IMAD.IADD R3, R6, 0x1, R3 ;  /* 0x0000000106037824 */ /* 0x000fe400078e0203 */
[----:B------:R-:W-:-:S02]  /*b210*/  IMAD R8, R10, c[0x0][0x49c], R8 ;  /* 0x000127000a087a24 */ /* 0x000fc400078e0208 */
[----:B------:R-:W-:Y:S01]  /*b220*/  IMAD R6, R7, c[0x0][0x4e8], R9 ;  /* 0x00013a0007067a24 */ /* 0x000fe200078e0209 */
[----:B------:R-:W-:Y:S01]  /*b230*/  SHF.R.S32.HI R9, RZ, 0x1f, R0 ;  /* 0x0000001fff097819 */ /* 0x000fe20000011400 */
[----:B------:R-:W-:-:S03]  /*b240*/  IMAD.WIDE.U32 R2, R10, c[0x0][0x498], R2 ;  /* 0x000126000a027a25 */ /* 0x000fc600078e0002 */
[----:B------:R-:W-:Y:S02]  /*b250*/  SHF.R.S32.HI R7, RZ, 0x1f, R6 ;  /* 0x0000001fff077819 */ /* 0x000fe40000011406 */
[----:B------:R-:W-:-:S03]  /*b260*/  IADD3 R2, P0, R0, R2, RZ ;  /* 0x0000000200027210 */ /* 0x000fc60007f1e0ff */
[----:B------:R-:W-:Y:S01]  /*b270*/  IMAD R0, R7, c[0x0][0x488], RZ ;  /* 0x0001220007007a24 */ /* 0x000fe200078e02ff */
[----:B------:R-:W-:-:S03]  /*b280*/  IADD3.X R3, R9, R3, R8, P0, !PT ;  /* 0x0000000309037210 */ /* 0x000fc600007fe408 */
[C---:B------:R-:W-:Y:S02]  /*b290*/  IMAD R0, R6.reuse, c[0x0][0x48c], R0 ;  /* 0x0001230006007a24 */ /* 0x040fe400078e0200 */
[----:B------:R-:W-:-:S05]  /*b2a0*/  IMAD.WIDE.U32 R2, R6, c[0x0][0x488], R2 ;  /* 0x0001220006027a25 */ /* 0x000fca00078e0002 */
[----:B------:R-:W-:Y:S02]  /*b2b0*/  IADD3 R0, R3, R0, RZ ;  /* 0x0000000003007210 */ /* 0x000fe40007ffe0ff */
[----:B------:R-:W-:-:S04]  /*b2c0*/  LEA R6, P0, R2, c[0x0][0x450], 0x2 ;  /* 0x0001140002067a11 */ /* 0x000fc800078010ff */
[----:B------:R-:W-:Y:S02]  /*b2d0*/  LEA.HI.X R7, R2, c[0x0][0x454], R0, 0x2, P0 ;  /* 0x0001150002077a11 */ /* 0x000fe400000f1400 */
[----:B------:R-:W-:-:S05]  /*b2e0*/  MOV R0, 0xff800000 ;  /* 0xff80000000007802 */ /* 0x000fca0000000f00 */
[----:B------:R1:W-:Y:S02]  /*b2f0*/  STG.E [R6.64], R0 ;  /* 0x0000000006007986 */ /* 0x0003e4000c101904 */
.L_x_35:
[----:B------:R-:W-:Y:S05]  /*b300*/  BSYNC B0 ;  /* 0x0000000000007941 */ /* 0x000fea0003800000 */
.L_x_34:
[----:B-1----:R-:W1:Y:S01]  /*b310*/  S2R R6, SR_CTAID.Y ;  /* 0x0000000000067919 */ /* 0x002e620000002600 */
[----:B------:R-:W-:Y:S01]  /*b320*/  IMAD R0, R5, c[0x0][0x3a0], RZ ;  /* 0x0000e80005007a24 */ /* 0x000fe200078e02ff */
[----:B------:R-:W-:Y:S01]  /*b330*/  SHF.R.S32.HI R5, RZ, 0x1f, R12 ;  /* 0x0000001fff057819 */ /* 0x000fe2000001140c */
[C---:B------:R-:W-:Y:S01]  /*b340*/  IMAD.WIDE.U32 R2, R4.reuse, c[0x0][0x3a0], RZ ;  /* 0x0000e80004027a25 */ /* 0x040fe200078e00ff */
[----:B------:R-:W2:Y:S01]  /*b350*/  S2R R14, SR_CTAID.X ;  /* 0x00000000000e7919 */ /* 0x000ea20000002500 */
[----:B------:R-:W-:Y:S01]  /*b360*/  MOV R8, c[0x0][0x4e8] ;  /* 0x00013a0000087a02 */ /* 0x000fe20000000f00 */
[----:B------:R-:W-:Y:S01]  /*b370*/  BSSY B0, `(.L_x_36) ;  /* 0x0000043000007945 */ /* 0x000fe20003800000 */
[----:B------:R-:W-:Y:S01]  /*b380*/  LEA.HI R5, R5, R12, RZ, 0x3 ;  /* 0x0000000c05057211 */ /* 0x000fe200078f18ff */
[----:B------:R-:W-:Y:S01]  /*b390*/  IMAD R0, R4, c[0x0][0x3a4], R0 ;  /* 0x0000e90004007a24 */ /* 0x000fe200078e0200 */
[----:B------:R-:W-:Y:S01]  /*b3a0*/  ISETP.NE.AND P0, PT, R8, 0x1, PT ;  /* 0x000000010800780c */ /* 0x000fe20003f05270 */
[----:B-----5:R-:W-:Y:S01]  /*b3b0*/  IMAD R16, R16, c[0x0][0x4e8], RZ ;  /* 0x00013a0010107a24 */ /* 0x020fe200078e02ff */
[----:B------:R-:W-:Y:S01]  /*b3c0*/  LOP3.LUT R4, R5, 0xfffffff8, RZ, 0xc0, !PT ;  /* 0xfffffff805047812 */ /* 0x000fe200078ec0ff */
[----:B------:R-:W-:Y:S01]  /*b3d0*/  IMAD.IADD R3, R3, 0x1, R0 ;  /* 0x0000000103037824 */ /* 0x000fe200078e0200 */
[----:B------:R-:W-:-:S02]  /*b3e0*/  SHF.R.S32.HI R8, RZ, 0x3, R5 ;  /* 0x00000003ff087819 */ /* 0x000fc40000011405 */
[----:B------:R-:W-:-:S05]  /*b3f0*/  IADD3 R9, -R4, R12, RZ ;  /* 0x0000000c04097210 */ /* 0x000fca0007ffe1ff */
[----:B------:R-:W-:Y:S01]  /*b400*/  IMAD R4, R9, 0x20, R8 ;  /* 0x0000002009047824 */ /* 0x000fe200078e0208 */
[----:B-1----:R-:W-:Y:S01]  /*b410*/  SHF.R.S32.HI R7, RZ, 0x1f, R6 ;  /* 0x0000001fff077819 */ /* 0x002fe20000011406 */
[----:B------:R-:W-:-:S03]  /*b420*/  IMAD.WIDE.U32 R2, R6, c[0x0][0x3e8], R2 ;  /* 0x0000fa0006027a25 */ /* 0x000fc600078e0002 */
[C---:B--2---:R-:W-:Y:S01]  /*b430*/  LEA R4, R14.reuse, R4, 0x7 ;  /* 0x000000040e047211 */ /* 0x044fe200078e38ff */
[----:B------:R-:W-:Y:S01]  /*b440*/  IMAD R0, R7, c[0x0][0x3e8], RZ ;  /* 0x0000fa0007007a24 */ /* 0x000fe200078e02ff */
[----:B------:R-:W-:-:S03]  /*b450*/  LEA R14, R14, R8, 0x7 ;  /* 0x000000080e0e7211 */ /* 0x000fc600078e38ff */
[----:B------:R-:W-:Y:S02]  /*b460*/  IMAD R0, R6, c[0x0][0x3ec], R0 ;  /* 0x0000fb0006007a24 */ /* 0x000fe400078e0200 */
[----:B------:R-:W-:-:S04]  /*b470*/  @P0 IMAD.HI.U32 R5, R4, c[0x0][0x4ec], RZ ;  /* 0x00013b0004050a27 */ /* 0x000fc800078e00ff */
[----:B------:R-:W-:Y:S01]  /*b480*/  IMAD.IADD R3, R0, 0x1, R3 ;  /* 0x0000000100037824 */ /* 0x000fe200078e0203 */
[----:B------:R-:W-:Y:S01]  /*b490*/  MOV R0, R4 ;  /* 0x0000000400007202 */ /* 0x000fe20000000f00 */
[----:B------:R-:W-:Y:S01]  /*b4a0*/  IMAD R6, R11, c[0x0][0x3f0], RZ ;  /* 0x0000fc000b067a24 */ /* 0x000fe200078e02ff */
[----:B------:R-:W-:Y:S01]  /*b4b0*/  @P0 SHF.R.U32.HI R0, RZ, c[0x0][0x4f0], R5 ;  /* 0x00013c00ff000a19 */ /* 0x000fe20000011605 */
[----:B------:R-:W-:-:S04]  /*b4c0*/  IMAD.WIDE.U32 R2, R10, c[0x0][0x3f0], R2 ;  /* 0x0000fc000a027a25 */ /* 0x000fc800078e0002 */
[----:B------:R-:W-:Y:S01]  /*b4d0*/  IMAD R7, R10, c[0x0][0x3f4], R6 ;  /* 0x0000fd000a077a24 */ /* 0x000fe200078e0206 */
[--C-:B------:R-:W-:Y:S01]  /*b4e0*/  SHF.R.S32.HI R6, RZ, 0x1f, R0.reuse ;  /* 0x0000001fff067819 */ /* 0x100fe20000011400 */
[----:B------:R-:W-:-:S03]  /*b4f0*/  IMAD.MOV R5, RZ, RZ, -R0 ;  /* 0x000000ffff057224 */ /* 0x000fc600078e0a00 */
[----:B------:R-:W-:Y:S01]  /*b500*/  IADD3 R3, R3, R7, RZ ;  /* 0x0000000703037210 */ /* 0x000fe20007ffe0ff */
[----:B------:R-:W-:Y:S02]  /*b510*/  IMAD R6, R6, c[0x0][0x3e0], RZ ;  /* 0x0000f80006067a24 */ /* 0x000fe400078e02ff */
[----:B------:R-:W-:Y:S02]  /*b520*/  IMAD R5, R5, c[0x0][0x4e8], R4 ;  /* 0x00013a0005057a24 */ /* 0x000fe400078e0204 */
[----:B------:R-:W-:-:S03]  /*b530*/  IMAD.WIDE.U32 R2, R0, c[0x0][0x3e0], R2 ;  /* 0x0000f80000027a25 */ /* 0x000fc600078e0002 */
[----:B------:R-:W-:Y:S01]  /*b540*/  SHF.R.S32.HI R4, RZ, 0x1f, R5 ;  /* 0x0000001fff047819 */ /* 0x000fe20000011405 */
[----:B------:R-:W-:-:S05]  /*b550*/  IMAD R0, R0, c[0x0][0x3e4], R6 ;  /* 0x0000f90000007a24 */ /* 0x000fca00078e0206 */
[----:B------:R-:W-:Y:S01]  /*b560*/  IADD3 R3, R3, R0, RZ ;  /* 0x0000000003037210 */ /* 0x000fe20007ffe0ff */
[----:B------:R-:W-:-:S04]  /*b570*/  IMAD R0, R4, c[0x0][0x3d8], RZ ;  /* 0x0000f60004007a24 */ /* 0x000fc800078e02ff */
[C---:B------:R-:W-:Y:S02]  /*b580*/  IMAD R0, R5.reuse, c[0x0][0x3dc], R0 ;  /* 0x0000f70005007a24 */ /* 0x040fe400078e0200 */
[----:B------:R-:W-:-:S04]  /*b590*/  IMAD.WIDE.U32 R2, R5, c[0x0][0x3d8], R2 ;  /* 0x0000f60005027a25 */ /* 0x000fc800078e0002 */
[----:B------:R-:W-:Y:S01]  /*b5a0*/  IMAD.IADD R0, R3, 0x1, R0 ;  /* 0x0000000103007824 */ /* 0x000fe200078e0200 */
[----:B------:R-:W-:-:S04]  /*b5b0*/  LEA R17, P0, R2, c[0x0][0x380], 0x1 ;  /* 0x0000e00002117a11 */ /* 0x000fc800078008ff */
[----:B------:R-:W-:Y:S02]  /*b5c0*/  LEA.HI.X R15, R2, c[0x0][0x384], R0, 0x1, P0 ;  /* 0x0000e100020f7a11 */ /* 0x000fe400000f0c00 */
[----:B------:R-:W-:Y:S01]  /*b5d0*/  ISETP.GE.AND P0, PT, R14, R16, PT ;  /* 0x000000100e00720c */ /* 0x000fe20003f06270 */
[----:B------:R1:W2:Y:S01]  /*b5e0*/  SHFL.IDX PT, R2, R17, RZ, 0x181f ;  /* 0x00181fff11027589 */ /* 0x0002a200000e0000 */
[----:B------:R-:W-:-:S03]  /*b5f0*/  SHF.L.U32 R0, R9, 0x3, RZ ;  /* 0x0000000309007819 */ /* 0x000fc600000006ff */
[----:B------:R1:W3:Y:S01]  /*b600*/  SHFL.IDX PT, R3, R15, RZ, 0x181f ;  /* 0x00181fff0f037589 */ /* 0x0002e200000e0000 */
[C---:B------:R-:W-:Y:S02]  /*b610*/  IADD3 R11, R0.reuse, 0x40, RZ ;  /* 0x00000040000b7810 */ /* 0x040fe40007ffe0ff */
[C---:B------:R-:W-:Y:S02]  /*b620*/  IADD3 R12, R0.reuse, 0x80, RZ ;  /* 0x00000080000c7810 */ /* 0x040fe40007ffe0ff */
[----:B------:R-:W-:-:S03]  /*b630*/  IADD3 R13, R0, 0xc0, RZ ;  /* 0x000000c0000d7810 */ /* 0x000fc60007ffe0ff */
[----:B------:R-:W-:Y:S05]  /*b640*/  @P0 BRA `(.L_x_37) ;  /* 0x0000015000000947 */ /* 0x000fea0003800000 */
[----:B------:R-:W-:Y:S02]  /*b650*/  ISETP.GE.AND P2, PT, R11, c[0x0][0x3c8], PT ;  /* 0x0000f2000b007a0c */ /* 0x000fe40003f46270 */
[----:B------:R-:W-:Y:S02]  /*b660*/  ISETP.GE.AND P1, PT, R12, c[0x0][0x3c8], PT ;  /* 0x0000f2000c007a0c */ /* 0x000fe40003f26270 */
[----:B------:R-:W-:Y:S02]  /*b670*/  ISETP.GE.AND P0, PT, R13, c[0x0][0x3c8], PT ;  /* 0x0000f2000d007a0c */ /* 0x000fe40003f06270 */
[----:B------:R-:W-:-:S07]  /*b680*/  ISETP.GE.AND P3, PT, R0, c[0x0][0x3c8], PT ;  /* 0x0000f20000007a0c */ /* 0x000fce0003f66270 */
[----:B------:R-:W-:Y:S02]  /*b690*/  @!P2 SHF.R.S32.HI R5, RZ, 0x1f, R11 ;  /* 0x0000001fff05a819 */ /* 0x000fe4000001140b */
[----:B------:R-:W-:Y:S02]  /*b6a0*/  @!P1 SHF.R.S32.HI R4, RZ, 0x1f, R12 ;  /* 0x0000001fff049819 */ /* 0x000fe4000001140c */
[----:B------:R-:W-:Y:S02]  /*b6b0*/  @!P0 SHF.R.S32.HI R6, RZ, 0x1f, R13 ;  /* 0x0000001fff068819 */ /* 0x000fe4000001140d */
[----:B------:R-:W-:Y:S01]  /*b6c0*/  @!P2 LEA.HI R7, R5, R11, RZ, 0x3 ;  /* 0x0000000b0507a211 */ /* 0x000fe200078f18ff */
[----:B--23--:R-:W-:Y:S01]  /*b6d0*/  @!P3 IMAD.WIDE R8, R0, 0x2, R2 ;  /* 0x000000020008b825 */ /* 0x00cfe200078e0202 */
[----:B------:R-:W-:Y:S02]  /*b6e0*/  @!P1 LEA.HI R5, R4, R12, RZ, 0x3 ;  /* 0x0000000c04059211 */ /* 0x000fe400078f18ff */
[----:B------:R-:W-:-:S02]  /*b6f0*/  @!P0 LEA.HI R4, R6, R13, RZ, 0x3 ;  /* 0x0000000d06048211 */ /* 0x000fc400078f18ff */
[----:B------:R-:W-:Y:S01]  /*b700*/  @!P2 LOP3.LUT R6, R7, 0xfffffff8, RZ, 0xc0, !PT ;  /* 0xfffffff80706a812 */ /* 0x000fe200078ec0ff */
[----:B------:R2:W-:Y:S01]  /*b710*/  @!P3 ST.E.128 [R8.64], RZ ;  /* 0x000000ff0800b985 */ /* 0x0005e2000c101d04 */
[----:B------:R-:W-:Y:S02]  /*b720*/  @!P1 LOP3.LUT R5, R5, 0xfffffff8, RZ, 0xc0, !PT ;  /* 0xfffffff805059812 */ /* 0x000fe400078ec0ff */
[----:B------:R-:W-:Y:S01]  /*b730*/  @!P0 LOP3.LUT R10, R4, 0xfffffff8, RZ, 0xc0, !PT ;  /* 0xfffffff8040a8812 */ /* 0x000fe200078ec0ff */
[----:B------:R-:W-:-:S04]  /*b740*/  @!P2 IMAD.WIDE R6, R6, 0x2, R2 ;  /* 0x000000020606a825 */ /* 0x000fc800078e0202 */
[--C-:B------:R-:W-:Y:S01]  /*b750*/  @!P1 IMAD.WIDE R4, R5, 0x2, R2.reuse ;  /* 0x0000000205049825 */ /* 0x100fe200078e0202 */
[----:B------:R2:W-:Y:S03]  /*b760*/  @!P2 ST.E.128 [R6.64], RZ ;  /* 0x000000ff0600a985 */ /* 0x0005e6000c101d04 */
[----:B------:R-:W-:Y:S01]  /*b770*/  @!P0 IMAD.WIDE R2, R10, 0x2, R2 ;  /* 0x000000020a028825 */ /* 0x000fe200078e0202 */
[----:B------:R2:W-:Y:S04]  /*b780*/  @!P1 ST.E.128 [R4.64], RZ ;  /* 0x000000ff04009985 */ /* 0x0005e8000c101d04 */
[----:B------:R2:W-:Y:S02]  /*b790*/  @!P0 ST.E.128 [R2.64], RZ ;  /* 0x000000ff02008985 */ /* 0x0005e4000c101d04 */
.L_x_37:
[----:B------:R-:W-:Y:S05]  /*b7a0*/  BSYNC B0 ;  /* 0x0000000000007941 */ /* 0x000fea0003800000 */
.L_x_36:
[----:B--2---:R-:W-:Y:S01]  /*b7b0*/  IADD3 R4, R14, 0x20, RZ ;  /* 0x000000200e047810 */ /* 0x004fe20007ffe0ff */
[----:B---3--:R2:W3:Y:S01]  /*b7c0*/  SHFL.IDX PT, R3, R15, 0x1, 0x181f ;  /* 0x00381f000f037f89 */ /* 0x0084e200000e0000 */
[----:B------:R-:W-:Y:S02]  /*b7d0*/  BSSY B0, `(.L_x_38) ;  /* 0x0000019000007945 */ /* 0x000fe40003800000 */
[----:B------:R-:W-:Y:S01]  /*b7e0*/  ISETP.GE.AND P0, PT, R4, R16, PT ;  /* 0x000000100400720c */ /* 0x000fe20003f06270 */
[----:B------:R2:W4:-:S12]  /*b7f0*/  SHFL.IDX PT, R2, R17, 0x1, 0x181f ;  /* 0x00381f0011027f89 */ /* 0x00051800000e0000 */
        /* <DEDUP_REMOVED lines=22> */
.L_x_39:
[----:B------:R-:W-:Y:S05]  /*b960*/  BSYNC B0 ;  /* 0x0000000000007941 */ /* 0x000fea0003800000 */
.L_x_38:
[----:B---3--:R-:W-:Y:S01]  /*b970*/  IADD3 R4, R14, 0x40, RZ ;  /* 0x000000400e047810 */ /* 0x008fe20007ffe0ff */
[----:B------:R3:W1:Y:S01]  /*b980*/  SHFL.IDX PT, R3, R15, 0x2, 0x181f ;  /* 0x00581f000f037f89 */ /* 0x00066200000e0000 */
[----:B------:R-:W-:Y:S02]  /*b990*/  BSSY B0, `(.L_x_40) ;  /* 0x0000019000007945 */ /* 0x000fe40003800000 */
[----:B------:R-:W-:Y:S01]  /*b9a0*/  ISETP.GE.AND P0, PT, R4, R16, PT ;  /* 0x000000100400720c */ /* 0x000fe20003f06270 */
[----:B----4-:R3:W4:-:S12]  /*b9b0*/  SHFL.IDX PT, R2, R17, 0x2, 0x181f ;  /* 0x00581f0011027f89 */ /* 0x01071800000e0000 */
        /* <DEDUP_REMOVED lines=9> */
[----:B-1--4-:R-:W-:Y:S01]  /*ba50*/  @!P3 IMAD.WIDE R8, R0, 0x2, R2 ;  /* 0x000000020008b825 */ /* 0x012fe200078e0202 */
        /* <DEDUP_REMOVED lines=12> */
.L_x_41:
[----:B------:R-:W-:Y:S05]  /*bb20*/  BSYNC B0 ;  /* 0x0000000000007941 */ /* 0x000fea0003800000 */
.L_x_40:
[----:B-1----:R-:W-:Y:S01]  /*bb30*/  IADD3 R4, R14, 0x60, RZ ;  /* 0x000000600e047810 */ /* 0x002fe20007ffe0ff */
[----:B------:R1:W2:Y:S03]  /*bb40*/  SHFL.IDX PT, R3, R15, 0x3, 0x181f ;  /* 0x00781f000f037f89 */ /* 0x0002a600000e0000 */
[----:B------:R-:W-:Y:S01]  /*bb50*/  ISETP.GE.AND P0, PT, R4, R16, PT ;  /* 0x000000100400720c */ /* 0x000fe20003f06270 */
[----:B----4-:R1:W4:-:S12]  /*bb60*/  SHFL.IDX PT, R2, R17, 0x3, 0x181f ;  /* 0x00781f0011027f89 */ /* 0x01031800000e0000 */
[----:B------:R-:W-:Y:S05]  /*bb70*/  @P0 EXIT ;  /* 0x000000000000094d */ /* 0x000fea0003800000 */
[----:B------:R-:W-:Y:S02]  /*bb80*/  ISETP.GE.AND P1, PT, R11, c[0x0][0x3c8], PT ;  /* 0x0000f2000b007a0c */ /* 0x000fe40003f26270 */
[----:B------:R-:W-:Y:S02]  /*bb90*/  ISETP.GE.AND P0, PT, R12, c[0x0][0x3c8], PT ;  /* 0x0000f2000c007a0c */ /* 0x000fe40003f06270 */
[----:B------:R-:W-:-:S09]  /*bba0*/  ISETP.GE.AND P2, PT, R0, c[0x0][0x3c8], PT ;  /* 0x0000f20000007a0c */ /* 0x000fd20003f46270 */
[----:B------:R-:W-:Y:S02]  /*bbb0*/  @!P1 SHF.R.S32.HI R5, RZ, 0x1f, R11 ;  /* 0x0000001fff059819 */ /* 0x000fe4000001140b */
[----:B------:R-:W-:Y:S02]  /*bbc0*/  @!P0 SHF.R.S32.HI R4, RZ, 0x1f, R12 ;  /* 0x0000001fff048819 */ /* 0x000fe4000001140c */
[----:B------:R-:W-:Y:S01]  /*bbd0*/  @!P1 LEA.HI R5, R5, R11, RZ, 0x3 ;  /* 0x0000000b05059211 */ /* 0x000fe200078f18ff */
[--C-:B--2-4-:R-:W-:Y:S01]  /*bbe0*/  @!P2 IMAD.WIDE R8, R0, 0x2, R2.reuse ;  /* 0x000000020008a825 */ /* 0x114fe200078e0202 */
[----:B------:R-:W-:Y:S02]  /*bbf0*/  @!P0 LEA.HI R4, R4, R12, RZ, 0x3 ;  /* 0x0000000c04048211 */ /* 0x000fe400078f18ff */
[----:B------:R-:W-:Y:S02]  /*bc00*/  @!P1 LOP3.LUT R5, R5, 0xfffffff8, RZ, 0xc0, !PT ;  /* 0xfffffff805059812 */ /* 0x000fe400078ec0ff */
[----:B------:R-:W-:Y:S01]  /*bc10*/  @!P0 LOP3.LUT R4, R4, 0xfffffff8, RZ, 0xc0, !PT ;  /* 0xfffffff804048812 */ /* 0x000fe200078ec0ff */
[----:B------:R2:W-:Y:S02]  /*bc20*/  @!P2 ST.E.128 [R8.64], RZ ;  /* 0x000000ff0800a985 */ /* 0x0005e4000c101d04 */
[----:B------:R-:W-:-:S04]  /*bc30*/  @!P1 IMAD.WIDE R6, R5, 0x2, R2 ;  /* 0x0000000205069825 */ /* 0x000fc800078e0202 */
[----:B------:R-:W-:Y:S01]  /*bc40*/  @!P0 IMAD.WIDE R4, R4, 0x2, R2 ;  /* 0x0000000204048825 */ /* 0x000fe200078e0202 */
[----:B------:R2:W-:Y:S04]  /*bc50*/  @!P1 ST.E.128 [R6.64], RZ ;  /* 0x000000ff06009985 */ /* 0x0005e8000c101d04 */
[----:B------:R2:W-:Y:S01]  /*bc60*/  @!P0 ST.E.128 [R4.64], RZ ;  /* 0x000000ff04008985 */ /* 0x0005e2000c101d04 */
[----:B------:R-:W-:-:S13]  /*bc70*/  ISETP.GE.AND P0, PT, R13, c[0x0][0x3c8], PT ;  /* 0x0000f2000d007a0c */ /* 0x000fda0003f06270 */
[----:B------:R-:W-:Y:S05]  /*bc80*/  @P0 EXIT ;  /* 0x000000000000094d */ /* 0x000fea0003800000 */
[----:B------:R-:W-:-:S04]  /*bc90*/  SHF.R.S32.HI R0, RZ, 0x1f, R13 ;  /* 0x0000001fff007819 */ /* 0x000fc8000001140d */
[----:B------:R-:W-:-:S04]  /*bca0*/  LEA.HI R0, R0, R13, RZ, 0x3 ;  /* 0x0000000d00007211 */ /* 0x000fc800078f18ff */
[----:B------:R-:W-:-:S05]  /*bcb0*/  LOP3.LUT R0, R0, 0xfffffff8, RZ, 0xc0, !PT ;  /* 0xfffffff800007812 */ /* 0x000fca00078ec0ff */
[----:B------:R-:W-:-:S05]  /*bcc0*/  IMAD.WIDE R2, R0, 0x2, R2 ;  /* 0x0000000200027825 */ /* 0x000fca00078e0202 */
[----:B------:R-:W-:Y:S01]  /*bcd0*/  ST.E.128 [R2.64], RZ ;  /* 0x000000ff02007985 */ /* 0x000fe2000c101d04 */
[----:B------:R-:W-:Y:S05]  /*bce0*/  EXIT ;  /* 0x000000000000794d */ /* 0x000fea0003800000 */
.L_x_42:
        /* <DEDUP_REMOVED lines=9> */
.L_x_1462:


//--------------------- .text._ZN7cutlass13device_kernelIN5flash19enable_sm80_to_sm89INS1_16FlashAttnFwdSm80INS1_25CollectiveMainloopFwdSm80ILi8ELi1ELb0EN4cute5tupleIJNS5_1CILi128EEENS7_ILi32EEENS7_ILi256EEEEEELi256ENS_6half_tEfNS_4arch4Sm80ELb0ELb0ELb0ELb1ELb0ELb1ELb1ELb0EEENS1_21CollectiveEpilogueFwdINS6_IJS8_SA_S9_EEENS6_IJNS7_ILi1EEESI_SI_EEESC_SE_Li256ELb1ELb1ELb0ELb0EEENS1_19SingleTileSchedulerILb1ELb0ELb1ELi128EEEEEEEEEvNT_6ParamsE --------------------------
	.section	.text._ZN7cutlass13device_kernelIN5flash19enable_sm80_to_sm89INS1_16FlashAttnFwdSm80INS1_25CollectiveMainloopFwdSm80ILi8ELi1ELb0EN4cute5tupleIJNS5_1CILi128EEENS7_ILi32EEENS7_ILi256EEEEEELi256ENS_6half_tEfNS_4arch4Sm80ELb0ELb0ELb0ELb1ELb0ELb1ELb1ELb0EEENS1_21CollectiveEpilogueFwdINS6_IJS8_SA_S9_EEENS6_IJNS7_ILi1EEESI_SI_EEESC_SE_Li256ELb1ELb1ELb0ELb0EEENS1_19SingleTileSchedulerILb1ELb0ELb1ELi128EEEEEEEEEvNT_6ParamsE,"ax",@progbits
	.sectioninfo	@"SHI_REGISTERS=252"
	.align	128
.text._ZN7cutlass13device_kernelIN5flash19enable_sm80_to_sm89INS1_16FlashAttnFwdSm80INS1_25CollectiveMainloopFwdSm80ILi8ELi1ELb0EN4cute5tupleIJNS5_1CILi128EEENS7_ILi32EEENS7_ILi256EEEEEELi256ENS_6half_tEfNS_4arch4Sm80ELb0ELb0ELb0ELb1ELb0ELb1ELb1ELb0EEENS1_21CollectiveEpilogueFwdINS6_IJS8_SA_S9_EEENS6_IJNS7_ILi1EEESI_SI_EEESC_SE_Li256ELb1ELb1ELb0ELb0EEENS1_19SingleTileSchedulerILb1ELb0ELb1ELi128EEEEEEEEEvNT_6ParamsE:
        .type           _ZN7cutlass13device_kernelIN5flash19enable_sm80_to_sm89INS1_16FlashAttnFwdSm80INS1_25CollectiveMainloopFwdSm80ILi8ELi1ELb0EN4cute5tupleIJNS5_1CILi128EEENS7_ILi32EEENS7_ILi256EEEEEELi256ENS_6half_tEfNS_4arch4Sm80ELb0ELb0ELb0ELb1ELb0ELb1ELb1ELb0EEENS1_21CollectiveEpilogueFwdINS6_IJS8_SA_S9_EEENS6_IJNS7_ILi1EEESI_SI_EEESC_SE_Li256ELb1ELb1ELb0ELb0EEENS1_19SingleTileSchedulerILb1ELb0ELb1ELi128EEEEEEEEEvNT_6ParamsE,@function
        .size           _ZN7cutlass13device_kernelIN5flash19enable_sm80_to_sm89INS1_16FlashAttnFwdSm80INS1_25CollectiveMainloopFwdSm80ILi8ELi1ELb0EN4cute5tupleIJNS5_1CILi128EEENS7_ILi32EEENS7_ILi256EEEEEELi256ENS_6half_tEfNS_4arch4Sm80ELb0ELb0ELb0ELb1ELb0ELb1ELb1ELb0EEENS1_21CollectiveEpilogueFwdINS6_IJS8_SA_S9_EEENS6_IJNS7_ILi1EEESI_SI_EEESC_SE_Li256ELb1ELb1ELb0ELb0EEENS1_19SingleTileSchedulerILb1ELb0ELb1ELi128EEEEEEEEEvNT_6ParamsE,(.L_x_1463 - _ZN7cutlass13device_kernelIN5flash19enable_sm80_to_sm89INS1_16FlashAttnFwdSm80INS1_25CollectiveMainloopFwdSm80ILi8ELi1ELb0EN4cute5tupleIJNS5_1CILi128EEENS7_ILi32EEENS7_ILi256EEEEEELi256ENS_6half_tEfNS_4arch4Sm80ELb0ELb0ELb0ELb1ELb0ELb1ELb1ELb0EEENS1_21CollectiveEpilogueFwdINS6_IJS8_SA_S9_EEENS6_IJNS7_ILi1EEESI_SI_EEESC_SE_Li256ELb1ELb1ELb0ELb0EEENS1_19SingleTileSchedulerILb1ELb0ELb1ELi128EEEEEEEEEvNT_6ParamsE)
        .other          _ZN7cutlass13device_kernelIN5flash19enable_sm80_to_sm89INS1_16FlashAttnFwdSm80INS1_25CollectiveMainloopFwdSm80ILi8ELi1ELb0EN4cute5tupleIJNS5_1CILi128EEENS7_ILi32EEENS7_ILi256EEEEEELi256ENS_6half_tEfNS_4arch4Sm80ELb0ELb0ELb0ELb1ELb0ELb1ELb1ELb0EEENS1_21CollectiveEpilogueFwdINS6_IJS8_SA_S9_EEENS6_IJNS7_ILi1EEESI_SI_EEESC_SE_Li256ELb1ELb1ELb0ELb0EEENS1_19SingleTileSchedulerILb1ELb0ELb1ELi128EEEEEEEEEvNT_6ParamsE,@"STO_CUDA_ENTRY STV_DEFAULT"
_ZN7cutlass13device_kernelIN5flash19enable_sm80_to_sm89INS1_16FlashAttnFwdSm80INS1_25CollectiveMainloopFwdSm80ILi8ELi1ELb0EN4cute5tupleIJNS5_1CILi128EEENS7_ILi32EEENS7_ILi256EEEEEELi256ENS_6half_tEfNS_4arch4Sm80ELb0ELb0ELb0ELb1ELb0ELb1ELb1ELb0EEENS1_21CollectiveEpilogueFwdINS6_IJS8_SA_S9_EEENS6_IJNS7_ILi1EEESI_SI_EEESC_SE_Li256ELb1ELb1ELb0ELb0EEENS1_19SingleTileSchedulerILb1ELb0ELb1ELi128EEEEEEEEEvNT_6ParamsE:
[----:B------:R-:W-:Y:S02]  /*0000*/  MOV R1, c[0x0][0x28] ;  /* 0x00000a0000017a02 */ /* 0x000fe40000000f00 */
[----:B------:R-:W1:Y:S01]  /*0010*/  S2R R64, SR_TID.X ;  /* 0x0000000000407919 */ /* 0x000e620000002100 */
[----:B------:R-:W-:Y:S01]  /*0020*/  MOV R5, 0x4 ;  /* 0x0000000400057802 */ /* 0x000fe20000000f00 */
[----:B------:R-:W-:Y:S02]  /*0030*/  ULDC.64 UR10, c[0x0][0x118] ;  /* 0x00004600000a7ab9 */ /* 0x000fe40000000a00 */
        /* <DEDUP_REMOVED lines=12> */
.L_x_44:
        /* <DEDUP_REMOVED lines=8> */
.L_x_46:
[----:B------:R-:W-:-:S05]  /*0180*/  MOV R3, c[0x0][0x54c] ;  /* 0x0001530000037a02 */ /* 0x000fca0000000f00 */
.L_x_45:
[----:B-----5:R-:W-:Y:S01]  /*0190*/  IMAD R3, R3, c[0x0][0x548], RZ ;  /* 0x0001520003037a24 */ /* 0x020fe200078e02ff */
[----:B------:R-:W-:-:S04]  /*01a0*/  SHF.L.U32 R0, R65, 0x7, RZ ;  /* 0x0000000741007819 */ /* 0x000fc800000006ff */
[----:B------:R-:W-:-:S04]  /*01b0*/  ISETP.GE.AND P0, PT, R0, R3, PT ;  /* 0x000000030000720c */ /* 0x000fc80003f06270 */
[----:B------:R-:W-:Y:S01]  /*01c0*/  SEL R224, R224, 0xffffffff, !P0 ;  /* 0xffffffffe0e07807 */ /* 0x000fe20004000000 */
[----:B------:R-:W-:Y:S05]  /*01d0*/  BRA `(.L_x_47) ;  /* 0x0000012000007947 */ /* 0x000fea0003800000 */
.L_x_43:
[----:B---3--:R-:W-:-:S04]  /*01e0*/  ISETP.NE.U32.AND P0, PT, RZ, c[0x0][0x568], PT ;  /* 0x00015a00ff007a0c */ /* 0x008fc80003f05070 */
[----:B------:R-:W-:-:S13]  /*01f0*/  ISETP.NE.AND.EX P0, PT, RZ, c[0x0][0x56c], PT, P0 ;  /* 0x00015b00ff007a0c */ /* 0x000fda0003f05300 */
[----:B------:R-:W-:Y:S05]  /*0200*/  @!P0 BRA `(.L_x_48) ;  /* 0x0000002000008947 */ /* 0x000fea0003800000 */
[----:B------:R1:W5:Y:S01]  /*0210*/  LDG.E R3, [R2.64] ;  /* 0x0000000a02037981 */ /* 0x000362000c1e1900 */
[----:B------:R-:W-:Y:S05]  /*0220*/  BRA `(.L_x_49) ;  /* 0x0000009000007947 */ /* 0x000fea0003800000 */
.L_x_48:
        /* <DEDUP_REMOVED lines=8> */
.L_x_50:
[----:B------:R-:W-:-:S05]  /*02b0*/  MOV R3, c[0x0][0x54c] ;  /* 0x0001530000037a02 */ /* 0x000fca0000000f00 */
.L_x_49:
[----:B-----5:R-:W-:Y:S01]  /*02c0*/  IMAD R3, R3, c[0x0][0x548], RZ ;  /* 0x0001520003037a24 */ /* 0x020fe200078e02ff */
[----:B------:R-:W-:-:S04]  /*02d0*/  SHF.L.U32 R0, R65, 0x7, RZ ;  /* 0x0000000741007819 */ /* 0x000fc800000006ff */
[----:B------:R-:W-:-:S04]  /*02e0*/  ISETP.GE.AND P0, PT, R0, R3, PT ;  /* 0x000000030000720c */ /* 0x000fc80003f06270 */
[----:B------:R-:W-:-:S04]  /*02f0*/  SEL R224, R224, 0xffffffff, !P0 ;  /* 0xffffffffe0e07807 */ /* 0x000fc80004000000 */
.L_x_47:
[----:B------:R-:W-:-:S13]  /*0300*/  ISETP.GE.AND P0, PT, R224, RZ, PT ;  /* 0x000000ffe000720c */ /* 0x000fda0003f06270 */
        /* <DEDUP_REMOVED lines=8> */
[----:B------:R-:W-:Y:S01]  /*0390*/  IMAD.MOV.U32 R0, RZ, RZ, RZ ;  /* 0x000000ffff007224 */ /* 0x000fe200078e00ff */
[----:B------:R-:W-:Y:S01]  /*03a0*/  ISETP.NE.U32.AND P1, PT, RZ, c[0x0][0x348], PT ;  /* 0x0000d200ff007a0c */ /* 0x000fe20003f25070 */
[----:B------:R-:W-:Y:S01]  /*03b0*/  IMAD.WIDE R10, R224, R5, c[0x0][0x348] ;  /* 0x0000d200e00a7625 */ /* 0x000fe200078e0205 */
[----:B------:R-:W-:-:S02]  /*03c0*/  ISETP.NE.U32.AND P6, PT, RZ, c[0x0][0x350], PT ;  /* 0x0000d400ff007a0c */ /* 0x000fc40003fc5070 */
[----:B------:R-:W-:Y:S01]  /*03d0*/  ISETP.NE.U32.AND P5, PT, RZ, c[0x0][0x358], PT ;  /* 0x0000d600ff007a0c */ /* 0x000fe20003fa5070 */
[CC--:B------:R-:W-:Y:S01]  /*03e0*/  IMAD.WIDE R8, R224.reuse, R5.reuse, c[0x0][0x350] ;  /* 0x0000d400e0087625 */ /* 0x0c0fe200078e0205 */
[----:B------:R-:W-:Y:S02]  /*03f0*/  ISETP.NE.AND.EX P1, PT, RZ, c[0x0][0x34c], PT, P1 ;  /* 0x0000d300ff007a0c */ /* 0x000fe40003f25310 */
[----:B------:R-:W-:Y:S01]  /*0400*/  ISETP.NE.AND.EX P6, PT, RZ, c[0x0][0x354], PT, P6 ;  /* 0x0000d500ff007a0c */ /* 0x000fe20003fc5360 */
[----:B------:R-:W-:Y:S01]  /*0410*/  @P2 IMAD.WIDE R14, R224, R5, c[0x0][0x370] ;  /* 0x0000dc00e00e2625 */ /* 0x000fe200078e0205 */
[----:B------:R-:W-:-:S03]  /*0420*/  ISETP.NE.AND.EX P5, PT, RZ, c[0x0][0x35c], PT, P5 ;  /* 0x0000d700ff007a0c */ /* 0x000fc60003fa5350 */
[CC--:B------:R-:W-:Y:S01]  /*0430*/  @P0 IMAD.WIDE R12, R224.reuse, R5.reuse, c[0x0][0x360] ;  /* 0x0000d800e00c0625 */ /* 0x0c0fe200078e0205 */
[----:B------:R2:W5:Y:S03]  /*0440*/  @P2 LDG.E R111, [R14.64] ;  /* 0x0000000a0e6f2981 */ /* 0x000566000c1e1900 */
[----:B------:R-:W-:Y:S01]  /*0450*/  IMAD.WIDE R6, R224, R5, c[0x0][0x358] ;  /* 0x0000d600e0067625 */ /* 0x000fe200078e0205 */
[----:B------:R2:W5:Y:S04]  /*0460*/  @P0 LDG.E R113, [R12.64] ;  /* 0x0000000a0c710981 */ /* 0x000568000c1e1900 */
[----:B------:R2:W5:Y:S04]  /*0470*/  @P1 LDG.E R112, [R10.64] ;  /* 0x0000000a0a701981 */ /* 0x000568000c1e1900 */
[----:B------:R2:W5:Y:S04]  /*0480*/  @P6 LDG.E R110, [R8.64] ;  /* 0x0000000a086e6981 */ /* 0x000568000c1e1900 */
[----:B------:R2:W5:Y:S04]  /*0490*/  @P5 LDG.E R0, [R6.64] ;  /* 0x0000000a06005981 */ /* 0x000568000c1e1900 */
[----:B------:R-:W3:Y:S01]  /*04a0*/  S2R R223, SR_CTAID.Y ;  /* 0x0000000000df7919 */ /* 0x000ee20000002600 */
[----:B-1----:R-:W-:-:S02]  /*04b0*/  IMAD.MOV.U32 R2, RZ, RZ, c[0x0][0x1d0] ;  /* 0x00007400ff027624 */ /* 0x002fc400078e00ff */
[----:B------:R-:W-:Y:S01]  /*04c0*/  IMAD.MOV.U32 R20, RZ, RZ, c[0x0][0x228] ;  /* 0x00008a00ff147624 */ /* 0x000fe200078e00ff */
[----:B---3--:R-:W-:Y:S01]  /*04d0*/  SHF.R.S32.HI R89, RZ, 0x1f, R223 ;  /* 0x0000001fff597819 */ /* 0x008fe200000114df */
[----:B------:R-:W-:Y:S05]  /*04e0*/  @P0 BRA `(.L_x_51) ;  /* 0x0000004000000947 */ /* 0x000fea0003800000 */
[----:B--2---:R-:W-:Y:S05]  /*04f0*/  @!P1 BRA `(.L_x_51) ;  /* 0x0000003000009947 */ /* 0x004fea0003800000 */
[----:B-----5:R-:W2:Y:S04]  /*0500*/  LDG.E R113, [R10.64] ;  /* 0x0000000a0a717981 */ /* 0x020ea8000c1e1900 */
[----:B------:R-:W2:Y:S02]  /*0510*/  LDG.E R4, [R10.64+0x4] ;  /* 0x0000040a0a047981 */ /* 0x000ea4000c1e1900 */
[----:B--2---:R-:W-:Y:S02]  /*0520*/  IADD3 R113, -R113, R4, RZ ;  /* 0x0000000471717210 */ /* 0x004fe40007ffe1ff */
.L_x_51:
[----:B--2---:R-:W-:-:S04]  /*0530*/  ISETP.NE.U32.AND P0, PT, RZ, c[0x0][0x368], PT ;  /* 0x0000da00ff007a0c */ /* 0x004fc80003f05070 */
[----:B------:R-:W-:-:S13]  /*0540*/  ISETP.NE.AND.EX P0, PT, RZ, c[0x0][0x36c], PT, P0 ;  /* 0x0000db00ff007a0c */ /* 0x000fda0003f05300 */
[----:B------:R-:W-:Y:S05]  /*0550*/  @!P0 BRA `(.L_x_52) ;  /* 0x0000003000008947 */ /* 0x000fea0003800000 */
[----:B------:R-:W-:-:S06]  /*0560*/  IMAD.WIDE R2, R224, R5, c[0x0][0x368] ;  /* 0x0000da00e0027625 */ /* 0x000fcc00078e0205 */
[----:B------:R1:W5:Y:S01]  /*0570*/  LDG.E R2, [R2.64] ;  /* 0x0000000a02027981 */ /* 0x000362000c1e1900 */
[----:B------:R-:W-:Y:S05]  /*0580*/  BRA `(.L_x_53) ;  /* 0x0000004000007947 */ /* 0x000fea0003800000 */
.L_x_52:
[----:B------:R-:W-:Y:S05]  /*0590*/  @!P6 BRA `(.L_x_53) ;  /* 0x000000300000e947 */ /* 0x000fea0003800000 */
[----:B------:R-:W2:Y:S04]  /*05a0*/  LDG.E R2, [R8.64] ;  /* 0x0000000a08027981 */ /* 0x000ea8000c1e1900 */
[----:B------:R-:W2:Y:S02]  /*05b0*/  LDG.E R3, [R8.64+0x4] ;  /* 0x0000040a08037981 */ /* 0x000ea4000c1e1900 */
[----:B--2---:R-:W-:Y:S02]  /*05c0*/  IADD3 R2, -R2, R3, RZ ;  /* 0x0000000302027210 */ /* 0x004fe40007ffe1ff */
.L_x_53:
[----:B------:R-:W2:Y:S04]  /*05d0*/  @P5 LDG.E R4, [R6.64] ;  /* 0x0000000a06045981 */ /* 0x000ea8000c1e1900 */
[----:B------:R-:W2:Y:S01]  /*05e0*/  @P5 LDG.E R9, [R6.64+0x4] ;  /* 0x0000040a06095981 */ /* 0x000ea2000c1e1900 */
[----:B-1---5:R-:W-:Y:S01]  /*05f0*/  IMAD.IADD R3, R2, 0x1, -R111 ;  /* 0x0000000102037824 */ /* 0x022fe200078e0a6f */
[----:B------:R-:W-:Y:S01]  /*0600*/  ISETP.NE.U32.AND P0, PT, RZ, c[0x0][0x378], PT ;  /* 0x0000de00ff007a0c */ /* 0x000fe20003f05070 */
[----:B------:R-:W-:-:S03]  /*0610*/  IMAD.MOV.U32 R66, RZ, RZ, R2 ;  /* 0x000000ffff427224 */ /* 0x000fc600078e0002 */
[----:B------:R-:W-:-:S13]  /*0620*/  ISETP.NE.AND.EX P0, PT, RZ, c[0x0][0x37c], PT, P0 ;  /* 0x0000df00ff007a0c */ /* 0x000fda0003f05300 */
[----:B------:R-:W-:-:S05]  /*0630*/  @P0 IMAD.WIDE R10, R224, R5, c[0x0][0x378] ;  /* 0x0000de00e00a0625 */ /* 0x000fca00078e0205 */
[----:B------:R1:W5:Y:S01]  /*0640*/  @P0 LDG.E R66, [R10.64] ;  /* 0x0000000a0a420981 */ /* 0x000362000c1e1900 */
[----:B--2---:R-:W-:-:S04]  /*0650*/  @P5 IMAD.IADD R20, R9, 0x1, -R4 ;  /* 0x0000000109145824 */ /* 0x004fc800078e0a04 */
[----:B------:R-:W-:-:S05]  /*0660*/  IMAD.IADD R55, R3, 0x1, R20 ;  /* 0x0000000103377824 */ /* 0x000fca00078e0214 */
[----:B------:R-:W-:-:S04]  /*0670*/  IADD3 R4, R55, 0x1f, RZ ;  /* 0x0000001f37047810 */ /* 0x000fc80007ffe0ff */
[----:B------:R-:W-:-:S04]  /*0680*/  SHF.R.S32.HI R149, RZ, 0x1f, R4 ;  /* 0x0000001fff957819 */ /* 0x000fc80000011404 */
[----:B------:R-:W-:Y:S01]  /*0690*/  LEA.HI R149, R149, R4, RZ, 0x5 ;  /* 0x0000000495957211 */ /* 0x000fe200078f28ff */
[----:B------:R-:W-:-:S03]  /*06a0*/  IMAD.MOV R4, RZ, RZ, -R3 ;  /* 0x000000ffff047224 */ /* 0x000fc600078e0a03 */
[----:B------:R-:W-:Y:S02]  /*06b0*/  LOP3.LUT R6, R149, 0xffffffe0, RZ, 0xc0, !PT ;  /* 0xffffffe095067812 */ /* 0x000fe400078ec0ff */
[----:B------:R-:W-:-:S03]  /*06c0*/  IMNMX R4, RZ, R4, !PT ;  /* 0x00000004ff047217 */ /* 0x000fc60007800200 */
[----:B------:R-:W-:Y:S01]  /*06d0*/  IMAD.IADD R3, R6, 0x1, -R3 ;  /* 0x0000000106037824 */ /* 0x000fe200078e0a03 */
[----:B------:R-:W-:-:S04]  /*06e0*/  SHF.R.U32.HI R78, RZ, 0x5, R4 ;  /* 0x00000005ff4e7819 */ /* 0x000fc80000011604 */
[----:B------:R-:W-:-:S04]  /*06f0*/  IMNMX R3, R3, R20, PT ;  /* 0x0000001403037217 */ /* 0x000fc80003800200 */
[----:B------:R-:W-:-:S13]  /*0700*/  ISETP.GT.AND P0, PT, R3, R4, PT ;  /* 0x000000040300720c */ /* 0x000fda0003f04270 */
[----:B------:R-:W-:Y:S01]  /*0710*/  @P0 IADD3 R7, R3, 0x1f, RZ ;  /* 0x0000001f03070810 */ /* 0x000fe20007ffe0ff */
[----:B------:R-:W-:-:S03]  /*0720*/  IMAD.MOV.U32 R3, RZ, RZ, R78 ;  /* 0x000000ffff037224 */ /* 0x000fc600078e004e */
[----:B------:R-:W-:-:S04]  /*0730*/  @P0 SHF.R.S32.HI R4, RZ, 0x1f, R7 ;  /* 0x0000001fff040819 */ /* 0x000fc80000011407 */
[----:B------:R-:W-:-:S04]  /*0740*/  @P0 LEA.HI R4, R4, R7, RZ, 0x5 ;  /* 0x0000000704040211 */ /* 0x000fc800078f28ff */
[----:B------:R-:W-:-:S04]  /*0750*/  @P0 SHF.R.S32.HI R3, RZ, 0x5, R4 ;  /* 0x00000005ff030819 */ /* 0x000fc80000011404 */
[----:B------:R-:W-:-:S13]  /*0760*/  ISETP.GT.AND P0, PT, R3, R78, PT ;  /* 0x0000004e0300720c */ /* 0x000fda0003f04270 */
[----:B------:R-:W-:Y:S05]  /*0770*/  @!P0 BRA `(.L_x_54) ;  /* 0x00003b6000008947 */ /* 0x000fea0003800000 */
[----:B-1----:R-:W-:Y:S02]  /*0780*/  ISETP.NE.U32.AND P3, PT, RZ, c[0x0][0x340], PT ;  /* 0x0000d000ff007a0c */ /* 0x002fe40003f65070 */
[----:B------:R-:W-:Y:S01]  /*0790*/  SHF.R.S32.HI R91, RZ, 0x1f, R64 ;  /* 0x0000001fff5b7819 */ /* 0x000fe20000011440 */
[----:B------:R-:W-:Y:S01]  /*07a0*/  IMAD.IADD R2, R110, 0x1, R2 ;  /* 0x000000016e027824 */ /* 0x000fe200078e0202 */
[----:B------:R-:W-:Y:S02]  /*07b0*/  ISETP.NE.AND.EX P3, PT, RZ, c[0x0][0x344], PT, P3 ;  /* 0x0000d100ff007a0c */ /* 0x000fe40003f65330 */
[----:B------:R-:W-:Y:S01]  /*07c0*/  IADD3 R82, R3, -0x1, RZ ;  /* 0xffffffff03527810 */ /* 0x000fe20007ffe0ff */
[C---:B------:R-:W-:Y:S01]  /*07d0*/  IMAD R126, R89.reuse, c[0x0][0x240], RZ ;  /* 0x00009000597e7a24 */ /* 0x040fe200078e02ff */
[----:B------:R-:W-:Y:S01]  /*07e0*/  SHF.R.S32.HI R77, RZ, 0x1f, R224 ;  /* 0x0000001fff4d7819 */ /* 0x000fe200000114e0 */
[----:B------:R-:W-:Y:S01]  /*07f0*/  IMAD R128, R89, c[0x0][0x1e8], RZ ;  /* 0x00007a0059807a24 */ /* 0x000fe200078e02ff */
[----:B------:R-:W-:-:S02]  /*0800*/  UMOV UR6, 0x5 ;  /* 0x0000000500067882 */ /* 0x000fc40000000000 */
[----:B------:R-:W-:-:S05]  /*0810*/  ULDC.64 UR8, c[0x0][0x238] ;  /* 0x00008e0000087ab9 */ /* 0x000fca0000000a00 */
[----:B------:R-:W-:-:S05]  /*0820*/  @P3 IMAD.WIDE R8, R224, R5, c[0x0][0x340] ;  /* 0x0000d000e0083625 */ /* 0x000fca00078e0205 */
[----:B------:R1:W2:Y:S01]  /*0830*/  @P3 LDG.E R4, [R8.64] ;  /* 0x0000000a08043981 */ /* 0x0002a2000c1e1900 */
[----:B------:R-:W-:Y:S01]  /*0840*/  LEA.HI R7, R91, R64, RZ, 0x3 ;  /* 0x000000405b077211 */ /* 0x000fe200078f18ff */
[----:B------:R-:W-:Y:S01]  /*0850*/  IMAD.WIDE.U32 R12, R2, c[0x0][0x1e0], RZ ;  /* 0x00007800020c7a25 */ /* 0x000fe200078e00ff */
[----:B------:R-:W-:Y:S01]  /*0860*/  SHF.R.S32.HI R5, RZ, 0x1f, R0 ;  /* 0x0000001fff057819 */ /* 0x000fe20000011400 */
[----:B------:R-:W-:Y:S01]  /*0870*/  USHF.L.U64.HI UR7, UR8, UR6, UR9 ;  /* 0x0000000608077299 */ /* 0x000fe20008010209 */
[----:B------:R-:W-:Y:S01]  /*0880*/  SHF.R.S32.HI R109, RZ, 0x3, R7 ;  /* 0x00000003ff6d7819 */ /* 0x000fe20000011407 */
[----:B------:R-:W-:Y:S01]  /*0890*/  IMAD R126, R223, c[0x0][0x244], R126 ;  /* 0x00009100df7e7a24 */ /* 0x000fe200078e027e */
[----:B------:R-:W-:Y:S01]  /*08a0*/  LOP3.LUT R7, R7, 0xfffffff8, RZ, 0xc0, !PT ;  /* 0xfffffff807077812 */ /* 0x000fe200078ec0ff */
[----:B------:R-:W-:Y:S01]  /*08b0*/  IMAD R128, R223, c[0x0][0x1ec], R128 ;  /* 0x00007b00df807a24 */ /* 0x000fe200078e0280 */
[----:B------:R-:W-:Y:S01]  /*08c0*/  SHF.R.S32.HI R83, RZ, 0x1f, R2 ;  /* 0x0000001fff537819 */ /* 0x000fe20000011402 */
[C---:B------:R-:W-:Y:S01]  /*08d0*/  IMAD.WIDE.U32 R132, R109.reuse, c[0x0][0x1e0], RZ ;  /* 0x000078006d847a25 */ /* 0x040fe200078e00ff */
[----:B------:R-:W-:Y:S01]  /*08e0*/  SHF.R.S32.HI R114, RZ, 0x1f, R109 ;  /* 0x0000001fff727819 */ /* 0x000fe2000001146d */
[----:B------:R-:W-:Y:S01]  /*08f0*/  USHF.L.U32 UR8, UR8, 0x5, URZ ;  /* 0x0000000508087899 */ /* 0x000fe2000800063f */
[----:B------:R-:W-:Y:S01]  /*0900*/  IADD3 R11, P0, R109, R0, RZ ;  /* 0x000000006d0b7210 */ /* 0x000fe20007f1e0ff */
[----:B------:R-:W-:Y:S01]  /*0910*/  IMAD.IADD R14, R64, 0x1, -R7 ;  /* 0x00000001400e7824 */ /* 0x000fe200078e0a07 */
[----:B------:R-:W-:Y:S01]  /*0920*/  LEA.HI R91, R91, R64, RZ, 0x6 ;  /* 0x000000405b5b7211 */ /* 0x000fe200078f30ff */
[----:B------:R-:W-:Y:S01]  /*0930*/  IMAD R7, R83, c[0x0][0x1e0], RZ ;  /* 0x0000780053077a24 */ /* 0x000fe200078e02ff */
[----:B------:R-:W-:Y:S01]  /*0940*/  SEL R124, R224, RZ, !P5 ;  /* 0x000000ffe07c7207 */ /* 0x000fe20006800000 */
[----:B------:R-:W-:Y:S01]  /*0950*/  IMAD.SHL.U32 R16, R14, 0x8, RZ ;  /* 0x000000080e107824 */ /* 0x000fe200078e00ff */
[----:B------:R-:W-:Y:S01]  /*0960*/  SHF.L.U32 R91, R91, 0x3, RZ ;  /* 0x000000035b5b7819 */ /* 0x000fe200000006ff */
[----:B------:R-:W-:Y:S01]  /*0970*/  IMAD.X R18, R114, 0x1, R5, P0 ;  /* 0x0000000172127824 */ /* 0x000fe200000e0605 */
[----:B------:R-:W-:Y:S01]  /*0980*/  BSSY B0, `(.L_x_55) ;  /* 0x0000055000007945 */ /* 0x000fe20003800000 */
[----:B------:R-:W-:Y:S01]  /*0990*/  IMAD R22, R2, c[0x0][0x1e4], R7 ;  /* 0x0000790002167a24 */ /* 0x000fe200078e0207 */
[----:B------:R-:W-:Y:S01]  /*09a0*/  SHF.R.S32.HI R17, RZ, 0x1f, R16 ;  /* 0x0000001fff117819 */ /* 0x000fe20000011410 */
[----:B------:R-:W-:Y:S01]  /*09b0*/  IMAD R18, R18, c[0x0][0x238], RZ ;  /* 0x00008e0012127a24 */ /* 0x000fe200078e02ff */
[----:B-1----:R-:W-:Y:S01]  /*09c0*/  IADD3 R9, -R109, R20, RZ ;  /* 0x000000146d097210 */ /* 0x002fe20007ffe1ff */
[----:B------:R-:W-:Y:S01]  /*09d0*/  IMAD.SHL.U32 R14, R14, 0x4, RZ ;  /* 0x000000040e0e7824 */ /* 0x000fe200078e00ff */
[C---:B------:R-:W-:Y:S01]  /*09e0*/  ISETP.GE.AND P2, PT, R16.reuse, c[0x0][0x1d4], PT ;  /* 0x0000750010007a0c */ /* 0x040fe20003f46270 */
[----:B------:R-:W-:Y:S01]  /*09f0*/  IMAD.IADD R23, R13, 0x1, R22 ;  /* 0x000000010d177824 */ /* 0x000fe200078e0216 */
[C---:B------:R-:W-:Y:S01]  /*0a00*/  IADD3 R108, R16.reuse, 0x80, RZ ;  /* 0x00000080106c7810 */ /* 0x040fe20007ffe0ff */
[C---:B------:R-:W-:Y:S01]  /*0a10*/  IMAD R18, R11.reuse, c[0x0][0x23c], R18 ;  /* 0x00008f000b127a24 */ /* 0x040fe200078e0212 */
[----:B------:R-:W-:Y:S01]  /*0a20*/  IADD3 R107, R16, 0xc0, RZ ;  /* 0x000000c0106b7810 */ /* 0x000fe20007ffe0ff */
[----:B------:R-:W-:Y:S01]  /*0a30*/  IMAD.WIDE.U32 R10, R11, c[0x0][0x238], R16 ;  /* 0x00008e000b0a7a25 */ /* 0x000fe200078e0010 */
[----:B------:R-:W-:-:S02]  /*0a40*/  SEL R7, RZ, 0x1, P2 ;  /* 0x00000001ff077807 */ /* 0x000fc40001000000 */
[----:B------:R-:W-:Y:S01]  /*0a50*/  ISETP.GE.AND P1, PT, R108, c[0x0][0x1d4], PT ;  /* 0x000075006c007a0c */ /* 0x000fe20003f26270 */
[----:B------:R-:W-:Y:S01]  /*0a60*/  IMAD.MOV.U32 R22, RZ, RZ, R12 ;  /* 0x000000ffff167224 */ /* 0x000fe200078e000c */
[----:B------:R-:W-:Y:S01]  /*0a70*/  IADD3 R12, R14, 0x40, RZ ;  /* 0x000000400e0c7810 */ /* 0x000fe20007ffe0ff */
[----:B------:R-:W-:Y:S01]  /*0a80*/  IMAD R6, R82, -0x20, R9 ;  /* 0xffffffe052067824 */ /* 0x000fe200078e0209 */
[----:B------:R-:W-:Y:S01]  /*0a90*/  IADD3 R19, R11, R18, RZ ;  /* 0x000000120b137210 */ /* 0x000fe20007ffe0ff */
[----:B------:R-:W-:Y:S01]  /*0aa0*/  IMAD.MOV.U32 R18, RZ, RZ, R10 ;  /* 0x000000ffff127224 */ /* 0x000fe200078e000a */
[----:B------:R-:W-:Y:S01]  /*0ab0*/  LOP3.LUT R91, R91, 0xfffffe00, RZ, 0xc0, !PT ;  /* 0xfffffe005b5b7812 */ /* 0x000fe200078ec0ff */
[----:B------:R-:W-:Y:S01]  /*0ac0*/  IMAD.IADD R11, R14, 0x1, R12 ;  /* 0x000000010e0b7824 */ /* 0x000fe200078e020c */
[----:B------:R-:W-:Y:S01]  /*0ad0*/  ISETP.GT.AND P4, PT, R6, RZ, PT ;  /* 0x000000ff0600720c */ /* 0x000fe20003f84270 */
[----:B------:R-:W-:Y:S01]  /*0ae0*/  IMAD.WIDE.U32 R18, R223, c[0x0][0x240], R18 ;  /* 0x00009000df127a25 */ /* 0x000fe200078e0012 */
[----:B------:R-:W-:-:S02]  /*0af0*/  SHF.R.S32.HI R81, RZ, 0x1f, R82 ;  /* 0x0000001fff517819 */ /* 0x000fc40000011452 */
[----:B------:R-:W-:Y:S01]  /*0b00*/  ISETP.GE.AND P0, PT, R11, c[0x0][0x1d4], PT ;  /* 0x000075000b007a0c */ /* 0x000fe20003f06270 */
[----:B------:R-:W-:Y:S02]  /*0b10*/  IMAD.IADD R127, R19, 0x1, R126 ;  /* 0x00000001137f7824 */ /* 0x000fe400078e027e */
[----:B------:R-:W-:Y:S01]  /*0b20*/  IMAD.MOV.U32 R126, RZ, RZ, R18 ;  /* 0x000000ffff7e7224 */ /* 0x000fe200078e0012 */
[----:B------:R-:W-:Y:S01]  /*0b30*/  SEL R6, RZ, 0xffffffff, P0 ;  /* 0xffffffffff067807 */ /* 0x000fe20000000000 */
[----:B------:R-:W-:Y:S01]  /*0b40*/  IMAD.WIDE.U32 R22, R223, c[0x0][0x1e8], R22 ;  /* 0x00007a00df167a25 */ /* 0x000fe200078e0016 */
[----:B------:R-:W-:-:S03]  /*0b50*/  ISETP.GE.AND P0, PT, R107, c[0x0][0x1d4], PT ;  /* 0x000075006b007a0c */ /* 0x000fc60003f06270 */
[----:B------:R-:W-:Y:S01]  /*0b60*/  IMAD.SHL.U32 R6, R6, 0x2, RZ ;  /* 0x0000000206067824 */ /* 0x000fe200078e00ff */
[----:B------:R-:W-:Y:S01]  /*0b70*/  SEL R102, RZ, 0x8, P0 ;  /* 0x00000008ff667807 */ /* 0x000fe20000000000 */
[----:B------:R-:W-:Y:S01]  /*0b80*/  IMAD.WIDE.U32 R126, R124, c[0x0][0x248], R126 ;  /* 0x000092007c7e7a25 */ /* 0x000fe200078e007e */
[----:B------:R-:W-:Y:S02]  /*0b90*/  IADD3 R129, R23, R128, RZ ;  /* 0x0000008017817210 */ /* 0x000fe40007ffe0ff */
[----:B------:R-:W-:Y:S01]  /*0ba0*/  LOP3.LUT R6, R6, 0x2, R7, 0xe2, !PT ;  /* 0x0000000206067812 */ /* 0x000fe200078ee207 */
[----:B------:R-:W-:Y:S01]  /*0bb0*/  IMAD.MOV.U32 R128, RZ, RZ, R22 ;  /* 0x000000ffff807224 */ /* 0x000fe200078e0016 */
[----:B------:R-:W-:-:S04]  /*0bc0*/  SEL R7, RZ, 0x4, P1 ;  /* 0x00000004ff077807 */ /* 0x000fc80000800000 */
[----:B------:R-:W-:Y:S01]  /*0bd0*/  LOP3.LUT R102, R102, R6, R7, 0xfe, !PT ;  /* 0x0000000666667212 */ /* 0x000fe200078efe07 */
[----:B------:R-:W-:-:S05]  /*0be0*/  IMAD.SHL.U32 R7, R109, 0x40, RZ ;  /* 0x000000406d077824 */ /* 0x000fca00078e00ff */
[----:B------:R-:W-:-:S04]  /*0bf0*/  LOP3.LUT R7, R7, 0x1c0, RZ, 0xc0, !PT ;  /* 0x000001c007077812 */ /* 0x000fc800078ec0ff */
[----:B------:R-:W-:Y:S02]  /*0c00*/  LOP3.LUT R106, R7, 0x38, R16, 0xf8, !PT ;  /* 0x00000038076a7812 */ /* 0x000fe400078ef810 */
[----:B------:R-:W-:-:S04]  /*0c10*/  SHF.R.U32.HI R6, RZ, 0x3, R7 ;  /* 0x00000003ff067819 */ /* 0x000fc80000011607 */
[----:B------:R-:W-:-:S05]  /*0c20*/  LOP3.LUT R106, R91, R106, R6, 0xf6, !PT ;  /* 0x0000006a5b6a7212 */ /* 0x000fca00078ef606 */
[----:B------:R-:W-:Y:S01]  /*0c30*/  IMAD.SHL.U32 R106, R106, 0x2, RZ ;  /* 0x000000026a6a7824 */ /* 0x000fe200078e00ff */
[----:B--2---:R-:W-:Y:S01]  /*0c40*/  @P3 SHF.R.S32.HI R19, RZ, 0x1f, R4 ;  /* 0x0000001fff133819 */ /* 0x004fe20000011404 */
[----:B------:R-:W-:Y:S01]  /*0c50*/  @!P3 IMAD.MOV.U32 R19, RZ, RZ, R77 ;  /* 0x000000ffff13b224 */ /* 0x000fe200078e004d */
[----:B------:R-:W-:Y:S01]  /*0c60*/  @P3 MOV R18, R4 ;  /* 0x0000000400123202 */ /* 0x000fe20000000f00 */
[----:B------:R-:W-:Y:S01]  /*0c70*/  @!P3 IMAD.MOV.U32 R18, RZ, RZ, R224 ;  /* 0x000000ffff12b224 */ /* 0x000fe200078e00e0 */
[----:B------:R-:W-:Y:S01]  /*0c80*/  SEL R77, R77, RZ, !P5 ;  /* 0x000000ff4d4d7207 */ /* 0x000fe20006800000 */
[----:B------:R-:W-:Y:S01]  /*0c90*/  IMAD R4, R114, c[0x0][0x1e0], RZ ;  /* 0x0000780072047a24 */ /* 0x000fe200078e02ff */
[----:B------:R-:W-:Y:S02]  /*0ca0*/  SEL R75, R19, RZ, !P6 ;  /* 0x000000ff134b7207 */ /* 0x000fe40007000000 */
[----:B------:R-:W-:Y:S01]  /*0cb0*/  SEL R122, R18, RZ, !P6 ;  /* 0x000000ff127a7207 */ /* 0x000fe20007000000 */
[----:B------:R-:W-:-:S02]  /*0cc0*/  IMAD R131, R77, c[0x0][0x248], RZ ;  /* 0x000092004d837a24 */ /* 0x000fc400078e02ff */
[----:B------:R-:W-:Y:S02]  /*0cd0*/  IMAD R79, R75, c[0x0][0x1f0], RZ ;  /* 0x00007c004b4f7a24 */ /* 0x000fe400078e02ff */
[----:B------:R-:W-:-:S04]  /*0ce0*/  IMAD.WIDE.U32 R128, R122, c[0x0][0x1f0], R128 ;  /* 0x00007c007a807a25 */ /* 0x000fc800078e0080 */
[----:B------:R-:W-:Y:S02]  /*0cf0*/  IMAD R79, R122, c[0x0][0x1f4], R79 ;  /* 0x00007d007a4f7a24 */ /* 0x000fe400078e024f */
[----:B------:R-:W-:Y:S02]  /*0d00*/  IMAD R131, R124, c[0x0][0x24c], R131 ;  /* 0x000093007c837a24 */ /* 0x000fe400078e0283 */
[----:B------:R-:W-:Y:S01]  /*0d10*/  IMAD R13, R109, c[0x0][0x1e4], R4 ;  /* 0x000079006d0d7a24 */ /* 0x000fe200078e0204 */
[----:B------:R-:W-:Y:S01]  /*0d20*/  IADD3 R79, R129, R79, RZ ;  /* 0x0000004f814f7210 */ /* 0x000fe20007ffe0ff */
[----:B------:R-:W-:Y:S02]  /*0d30*/  IMAD.IADD R131, R127, 0x1, R131 ;  /* 0x000000017f837824 */ /* 0x000fe400078e0283 */
[----:B------:R-:W-:Y:S01]  /*0d40*/  IMAD.IADD R80, R133, 0x1, R13 ;  /* 0x0000000185507824 */ /* 0x000fe200078e020d */
[----:B------:R-:W-:Y:S05]  /*0d50*/  @!P4 BRA `(.L_x_56) ;  /* 0x000001700000c947 */ /* 0x000fea0003800000 */
[----:B------:R-:W-:Y:S01]  /*0d60*/  LOP3.LUT R8, R102, 0xff, RZ, 0xc0, !PT ;  /* 0x000000ff66087812 */ /* 0x000fe200078ec0ff */
[----:B------:R-:W-:-:S02]  /*0d70*/  IMAD R4, R82, UR7, RZ ;  /* 0x0000000752047c24 */ /* 0x000fc4000f8e02ff */
[----:B------:R-:W-:Y:S01]  /*0d80*/  IMAD.SHL.U32 R18, R102, 0x10, RZ ;  /* 0x0000001066127824 */ /* 0x000fe200078e00ff */
[C---:B------:R-:W-:Y:S01]  /*0d90*/  SHF.L.U32 R10, R8.reuse, 0x2, RZ ;  /* 0x00000002080a7819 */ /* 0x040fe200000006ff */
[----:B------:R-:W-:Y:S02]  /*0da0*/  IMAD.MOV.U32 R130, RZ, RZ, R126 ;  /* 0x000000ffff827224 */ /* 0x000fe400078e007e */
[----:B------:R-:W-:Y:S01]  /*0db0*/  IMAD.SHL.U32 R13, R8, 0x8, RZ ;  /* 0x00000008080d7824 */ /* 0x000fe200078e00ff */
[----:B------:R-:W-:Y:S01]  /*0dc0*/  LOP3.LUT P4, RZ, R18, 0x10, RZ, 0xc0, !PT ;  /* 0x0000001012ff7812 */ /* 0x000fe2000788c0ff */
[----:B------:R-:W-:Y:S01]  /*0dd0*/  IMAD.SHL.U32 R8, R8, 0x2, RZ ;  /* 0x0000000208087824 */ /* 0x000fe200078e00ff */
[----:B------:R-:W-:Y:S01]  /*0de0*/  LOP3.LUT P2, RZ, R10, 0x10, RZ, 0xc0, !PT ;  /* 0x000000100aff7812 */ /* 0x000fe2000784c0ff */
[----:B------:R-:W-:Y:S01]  /*0df0*/  IMAD.WIDE.U32 R22, R82, UR8, R130 ;  /* 0x0000000852167c25 */ /* 0x000fe2000f8e0082 */
[----:B------:R-:W-:Y:S02]  /*0e00*/  LOP3.LUT P3, RZ, R13, 0x10, RZ, 0xc0, !PT ;  /* 0x000000100dff7812 */ /* 0x000fe4000786c0ff */
[----:B------:R-:W-:Y:S01]  /*0e10*/  LOP3.LUT P1, RZ, R8, 0x10, RZ, 0xc0, !PT ;  /* 0x0000001008ff7812 */ /* 0x000fe2000782c0ff */
[----:B------:R-:W-:Y:S01]  /*0e20*/  IMAD R4, R81, UR8, R4 ;  /* 0x0000000851047c24 */ /* 0x000fe2000f8e0204 */
[----:B------:R-:W-:-:S04]  /*0e30*/  LEA R18, P0, R22, c[0x0][0x220], 0x1 ;  /* 0x0000880016127a11 */ /* 0x000fc800078008ff */
[----:B------:R-:W-:-:S04]  /*0e40*/  IADD3 R4, R23, R4, RZ ;  /* 0x0000000417047210 */ /* 0x000fc80007ffe0ff */
[----:B------:R-:W-:-:S05]  /*0e50*/  LEA.HI.X R19, R22, c[0x0][0x224], R4, 0x1, P0 ;  /* 0x0000890016137a11 */ /* 0x000fca00000f0c04 */
[----:B------:R-:W-:Y:S01]  /*0e60*/  @!PT LDS RZ, [RZ] ;  /* 0x00000000fffff984 */ /* 0x000fe20000000800 */
[----:B------:R-:W-:Y:S01]  /*0e70*/  @!PT LDS RZ, [RZ] ;  /* 0x00000000fffff984 */ /* 0x000fe20000000800 */
[----:B------:R-:W-:Y:S01]  /*0e80*/  @!PT LDS RZ, [RZ] ;  /* 0x00000000fffff984 */ /* 0x000fe20000000800 */
[----:B------:R1:W-:Y:S04]  /*0e90*/  LDGSTS.E.BYPASS.LTC128B.128 [R106+0xc080], [R18.64], P4 ;  /* 0x0c080000126a7fae */ /* 0x0003e8000a101d4a */
[----:B------:R1:W-:Y:S04]  /*0ea0*/  LDGSTS.E.BYPASS.LTC128B.128 [R106+0xd080], [R18.64+0x80], P3 ;  /* 0x0d080080126a7fae */ /* 0x0003e80009901d4a */
[----:B------:R1:W-:Y:S04]  /*0eb0*/  LDGSTS.E.BYPASS.LTC128B.128 [R106+0xe080], [R18.64+0x100], P2 ;  /* 0x0e080100126a7fae */ /* 0x0003e80009101d4a */
[----:B------:R1:W-:Y:S02]  /*0ec0*/  LDGSTS.E.BYPASS.LTC128B.128 [R106+0xf080], [R18.64+0x180], P1 ;  /* 0x0f080180126a7fae */ /* 0x0003e40008901d4a */
.L_x_56:
[----:B------:R-:W-:Y:S05]  /*0ed0*/  BSYNC B0 ;  /* 0x0000000000007941 */ /* 0x000fea0003800000 */
.L_x_55:
[----:B------:R-:W-:Y:S01]  /*0ee0*/  IADD3 R4, R9, 0x20, RZ ;  /* 0x0000002009047810 */ /* 0x000fe20007ffe0ff */
[----:B------:R-:W-:Y:S01]  /*0ef0*/  IMAD.SHL.U32 R87, R82, 0x20, RZ ;  /* 0x0000002052577824 */ /* 0x000fe200078e00ff */
[----:B------:R-:W-:Y:S01]  /*0f00*/  IADD3 R20, R20, 0x20, RZ ;  /* 0x0000002014147810 */ /* 0x000fe20007ffe0ff */
[----:B------:R-:W-:Y:S01]  /*0f10*/  IMAD.WIDE.U32 R8, R223, c[0x0][0x260], R16 ;  /* 0x00009800df087a25 */ /* 0x000fe200078e0010 */
[----:B------:R-:W-:Y:S01]  /*0f20*/  ISETP.GE.AND P0, PT, R11, c[0x0][0x27c], PT ;  /* 0x00009f000b007a0c */ /* 0x000fe20003f06270 */
[----:B------:R-:W0:Y:S01]  /*0f30*/  LDGDEPBAR ;  /* 0x00000000000079af */ /* 0x000e220000000000 */
[-C--:B------:R-:W-:Y:S01]  /*0f40*/  IADD3 R85, P5, P4, R2, R87.reuse, R109 ;  /* 0x0000005702557210 */ /* 0x080fe20007cbe06d */
[----:B------:R-:W-:Y:S01]  /*0f50*/  IMAD R97, R3, -0x20, R4 ;  /* 0xffffffe003617824 */ /* 0x000fe200078e0204 */
[----:B------:R-:W-:Y:S01]  /*0f60*/  IADD3 R87, P3, P2, R109, R87, R0 ;  /* 0x000000576d577210 */ /* 0x000fe20007a7e000 */
[----:B------:R-:W-:Y:S01]  /*0f70*/  IMAD R96, R3, -0x20, R20 ;  /* 0xffffffe003607824 */ /* 0x000fe200078e0214 */
[----:B------:R-:W-:Y:S01]  /*0f80*/  SEL R0, RZ, c[0x0][0x27c], !P0 ;  /* 0x00009f00ff007a07 */ /* 0x000fe20004000000 */
[----:B------:R-:W-:Y:S01]  /*0f90*/  IMAD.MOV.U32 R3, RZ, RZ, c[0x0][0x27c] ;  /* 0x00009f00ff037624 */ /* 0x000fe200078e00ff */
[----:B------:R-:W-:Y:S01]  /*0fa0*/  SHF.L.U64.HI R84, R82, 0x5, R81 ;  /* 0x0000000552547819 */ /* 0x000fe20000010251 */
[----:B------:R-:W-:Y:S01]  /*0fb0*/  IMAD R20, R89, c[0x0][0x260], RZ ;  /* 0x0000980059147a24 */ /* 0x000fe200078e02ff */
[----:B------:R-:W-:Y:S01]  /*0fc0*/  ISETP.GE.AND P1, PT, R16, c[0x0][0x27c], PT ;  /* 0x00009f0010007a0c */ /* 0x000fe20003f26270 */
[----:B------:R-:W-:Y:S01]  /*0fd0*/  IMAD.IADD R0, R11, 0x1, R0 ;  /* 0x000000010b007824 */ /* 0x000fe200078e0200 */
[C---:B------:R-:W-:Y:S01]  /*0fe0*/  ISETP.GE.AND P6, PT, R3.reuse, 0x1, PT ;  /* 0x000000010300780c */ /* 0x040fe20003fc6270 */
[----:B------:R-:W-:Y:S01]  /*0ff0*/  IMAD.SHL.U32 R3, R3, 0x2, RZ ;  /* 0x0000000203037824 */ /* 0x000fe200078e00ff */
[-C--:B------:R-:W-:Y:S01]  /*1000*/  IADD3.X R83, R83, R84.reuse, R114, P5, P4 ;  /* 0x0000005453537210 */ /* 0x080fe20002fe8472 */
[C---:B------:R-:W-:Y:S01]  /*1010*/  IMAD R20, R223.reuse, c[0x0][0x264], R20 ;  /* 0x00009900df147a24 */ /* 0x040fe200078e0214 */
[----:B------:R-:W-:Y:S01]  /*1020*/  IADD3.X R84, R114, R84, R5, P3, P2 ;  /* 0x0000005472547210 */ /* 0x000fe20001fe4405 */
[----:B-1----:R-:W-:Y:S01]  /*1030*/  IMAD.WIDE.U32 R18, R223, c[0x0][0x210], R16 ;  /* 0x00008400df127a25 */ /* 0x002fe200078e0010 */
[----:B------:R-:W-:Y:S01]  /*1040*/  IADD3 R2, -R3, c[0x0][0x1d4], RZ ;  /* 0x0000750003027a10 */ /* 0x000fe20007ffe1ff */
[----:B------:R-:W-:Y:S01]  /*1050*/  ULDC.64 UR4, c[0x0][0x290] ;  /* 0x0000a40000047ab9 */ /* 0x000fe20000000a00 */
[----:B------:R-:W-:Y:S01]  /*1060*/  SHF.R.S32.HI R93, RZ, 0x1f, R0 ;  /* 0x0000001fff5d7819 */ /* 0x000fe20000011400 */
[----:B------:R-:W-:Y:S01]  /*1070*/  IMAD.IADD R21, R9, 0x1, R20 ;  /* 0x0000000109157824 */ /* 0x000fe200078e0214 */
[CC--:B------:R-:W-:Y:S01]  /*1080*/  SEL R5, R3.reuse, R2.reuse, !P1 ;  /* 0x0000000203057207 */ /* 0x0c0fe20004800000 */
[----:B------:R-:W-:Y:S01]  /*1090*/  IMAD.MOV.U32 R20, RZ, RZ, R8 ;  /* 0x000000ffff147224 */ /* 0x000fe200078e0008 */
[----:B------:R-:W-:Y:S01]  /*10a0*/  SEL R2, R3, R2, !P0 ;  /* 0x0000000203027207 */ /* 0x000fe20004000000 */
[----:B------:R-:W-:Y:S01]  /*10b0*/  IMAD R8, R89, c[0x0][0x210], RZ ;  /* 0x0000840059087a24 */ /* 0x000fe200078e02ff */
[----:B------:R-:W-:Y:S01]  /*10c0*/  SEL R3, RZ, c[0x0][0x27c], !P1 ;  /* 0x00009f00ff037a07 */ /* 0x000fe20004800000 */
[----:B------:R-:W-:Y:S01]  /*10d0*/  IMAD R75, R75, c[0x0][0x218], RZ ;  /* 0x000086004b4b7a24 */ /* 0x000fe200078e02ff */
[-C--:B------:R-:W-:Y:S01]  /*10e0*/  LEA.HI R100, R93, R0.reuse, RZ, 0x3 ;  /* 0x000000005d647211 */ /* 0x080fe200078f18ff */
[----:B------:R-:W-:Y:S01]  /*10f0*/  IMAD R8, R223, c[0x0][0x214], R8 ;  /* 0x00008500df087a24 */ /* 0x000fe200078e0208 */
[----:B------:R-:W-:Y:S01]  /*1100*/  LEA.HI R93, R93, R0, RZ, 0x6 ;  /* 0x000000005d5d7211 */ /* 0x000fe200078f30ff */
[----:B------:R-:W-:Y:S01]  /*1110*/  IMAD.IADD R4, R16, 0x1, R3 ;  /* 0x0000000110047824 */ /* 0x000fe200078e0203 */
[----:B------:R-:W-:Y:S01]  /*1120*/  SHF.R.S32.HI R0, RZ, 0x1f, R5 ;  /* 0x0000001fff007819 */ /* 0x000fe20000011405 */
[----:B------:R-:W-:Y:S01]  /*1130*/  IMAD.IADD R9, R19, 0x1, R8 ;  /* 0x0000000113097824 */ /* 0x000fe200078e0208 */
[----:B------:R-:W-:Y:S01]  /*1140*/  SHF.R.S32.HI R3, RZ, 0x1f, R2 ;  /* 0x0000001fff037819 */ /* 0x000fe20000011402 */
[----:B------:R-:W-:Y:S01]  /*1150*/  IMAD.SHL.U32 R93, R93, 0x20, RZ ;  /* 0x000000205d5d7824 */ /* 0x000fe200078e00ff */
[----:B------:R-:W-:Y:S01]  /*1160*/  SHF.R.S32.HI R95, RZ, 0x1f, R4 ;  /* 0x0000001fff5f7819 */ /* 0x000fe20000011404 */
[----:B------:R-:W-:Y:S01]  /*1170*/  IMAD.MOV.U32 R8, RZ, RZ, R18 ;  /* 0x000000ffff087224 */ /* 0x000fe200078e0012 */
[----:B------:R-:W-:Y:S01]  /*1180*/  LEA.HI R0, R0, R5, RZ, 0x4 ;  /* 0x0000000500007211 */ /* 0x000fe200078f20ff */
[C---:B------:R-:W-:Y:S01]  /*1190*/  IMAD R75, R122.reuse, c[0x0][0x21c], R75 ;  /* 0x000087007a4b7a24 */ /* 0x040fe200078e024b */
[----:B------:R-:W-:Y:S01]  /*11a0*/  LEA.HI R101, R95, R4, RZ, 0x3 ;  /* 0x000000045f657211 */ /* 0x000fe200078f18ff */
[----:B------:R-:W-:Y:S01]  /*11b0*/  IMAD.WIDE.U32 R122, R122, c[0x0][0x218], R8 ;  /* 0x000086007a7a7a25 */ /* 0x000fe200078e0008 */
[----:B------:R-:W-:Y:S01]  /*11c0*/  LEA.HI R3, R3, R2, RZ, 0x4 ;  /* 0x0000000203037211 */ /* 0x000fe200078f20ff */
[----:B------:R-:W-:Y:S01]  /*11d0*/  USHF.L.U64.HI UR9, UR4, UR6, UR5 ;  /* 0x0000000604097299 */ /* 0x000fe20008010205 */
[----:B------:R-:W-:Y:S01]  /*11e0*/  SHF.R.S32.HI R0, RZ, 0x4, R0 ;  /* 0x00000004ff007819 */ /* 0x000fe20000011400 */
[C---:B------:R-:W-:Y:S01]  /*11f0*/  IMAD R116, R114.reuse, c[0x0][0x290], RZ ;  /* 0x0000a40072747a24 */ /* 0x040fe200078e02ff */
[----:B------:R-:W-:Y:S01]  /*1200*/  LOP3.LUT R5, R7, 0x38, R100, 0xf8, !PT ;  /* 0x0000003807057812 */ /* 0x000fe200078ef864 */
[----:B------:R-:W-:Y:S01]  /*1210*/  IMAD R114, R114, c[0x0][0x280], RZ ;  /* 0x0000a00072727a24 */ /* 0x000fe200078e02ff */
[----:B------:R-:W-:Y:S01]  /*1220*/  LEA.HI.SX32 R99, R101, R0, 0x1d ;  /* 0x0000000065637211 */ /* 0x000fe200078feaff */
[----:B------:R-:W-:Y:S01]  /*1230*/  IMAD.WIDE.U32 R120, R109, c[0x0][0x290], R16 ;  /* 0x0000a4006d787a25 */ /* 0x000fe200078e0010 */
[----:B------:R-:W-:Y:S01]  /*1240*/  SHF.R.S32.HI R3, RZ, 0x4, R3 ;  /* 0x00000004ff037819 */ /* 0x000fe20000011403 */
[----:B------:R-:W-:Y:S01]  /*1250*/  USHF.L.U32 UR12, UR4, 0x5, URZ ;  /* 0x00000005040c7899 */ /* 0x000fe2000800063f */
[----:B------:R-:W-:Y:S01]  /*1260*/  LEA.HI R95, R95, R4, RZ, 0x6 ;  /* 0x000000045f5f7211 */ /* 0x000fe200078f30ff */
[----:B------:R-:W-:Y:S01]  /*1270*/  IMAD.WIDE.U32 R118, R109, c[0x0][0x280], R16 ;  /* 0x0000a0006d767a25 */ /* 0x000fe200078e0010 */
[----:B------:R-:W-:Y:S01]  /*1280*/  LOP3.LUT R93, R93, 0x7ffff800, RZ, 0xc0, !PT ;  /* 0x7ffff8005d5d7812 */ /* 0x000fe200078ec0ff */
[----:B------:R-:W-:Y:S01]  /*1290*/  ULDC.64 UR4, c[0x0][0x280] ;  /* 0x0000a00000047ab9 */ /* 0x000fe20000000a00 */
[-C--:B------:R-:W-:Y:S01]  /*12a0*/  LOP3.LUT R0, R5, R6.reuse, RZ, 0x3c, !PT ;  /* 0x0000000605007212 */ /* 0x080fe200078e3cff */
[----:B------:R-:W-:Y:S01]  /*12b0*/  IMAD.SHL.U32 R95, R95, 0x20, RZ ;  /* 0x000000205f5f7824 */ /* 0x000fe200078e00ff */
[----:B------:R-:W-:Y:S01]  /*12c0*/  SHF.R.S32.HI R4, RZ, 0x1f, R99 ;  /* 0x0000001fff047819 */ /* 0x000fe20000011463 */
[C---:B------:R-:W-:Y:S01]  /*12d0*/  IMAD R116, R109.reuse, c[0x0][0x294], R116 ;  /* 0x0000a5006d747a24 */ /* 0x040fe200078e0274 */
[----:B------:R-:W-:Y:S01]  /*12e0*/  LEA.HI.SX32 R3, R100, R3, 0x1d ;  /* 0x0000000364037211 */ /* 0x000fe200078feaff */
[----:B------:R-:W-:Y:S01]  /*12f0*/  IMAD R114, R109, c[0x0][0x284], R114 ;  /* 0x0000a1006d727a24 */ /* 0x000fe200078e0272 */
[----:B------:R-:W-:Y:S01]  /*1300*/  IADD3 R93, R0, R93, R91 ;  /* 0x0000005d005d7210 */ /* 0x000fe20007ffe05b */
[----:B------:R-:W-:Y:S01]  /*1310*/  IMAD.SHL.U32 R105, R102, 0x10, RZ ;  /* 0x0000001066697824 */ /* 0x000fe200078e00ff */
[----:B------:R-:W-:Y:S01]  /*1320*/  LEA.HI R4, R4, R99, RZ, 0x3 ;  /* 0x0000006304047211 */ /* 0x000fe200078f18ff */
[----:B------:R-:W-:Y:S01]  /*1330*/  IMAD.SHL.U32 R99, R99, 0x8, RZ ;  /* 0x0000000863637824 */ /* 0x000fe200078e00ff */
[----:B------:R-:W-:Y:S01]  /*1340*/  SHF.R.S32.HI R0, RZ, 0x1f, R3 ;  /* 0x0000001fff007819 */ /* 0x000fe20000011403 */
[----:B------:R-:W-:Y:S01]  /*1350*/  IMAD.SHL.U32 R98, R3, 0x8, RZ ;  /* 0x0000000803627824 */ /* 0x000fe200078e00ff */
[----:B------:R-:W-:Y:S01]  /*1360*/  LOP3.LUT R9, R7, 0x38, R101, 0xf8, !PT ;  /* 0x0000003807097812 */ /* 0x000fe200078ef865 */
[----:B------:R-:W-:Y:S01]  /*1370*/  IMAD.IADD R121, R121, 0x1, R116 ;  /* 0x0000000179797824 */ /* 0x000fe200078e0274 */
[----:B------:R-:W-:Y:S01]  /*1380*/  LEA.HI R0, R0, R3, RZ, 0x3 ;  /* 0x0000000300007211 */ /* 0x000fe200078f18ff */
[----:B------:R-:W-:Y:S01]  /*1390*/  IMAD.SHL.U32 R3, R4, 0x100, RZ ;  /* 0x0000010004037824 */ /* 0x000fe200078e00ff */
[----:B------:R-:W-:Y:S01]  /*13a0*/  LOP3.LUT R5, R7, 0x38, R99, 0xf8, !PT ;  /* 0x0000003807057812 */ /* 0x000fe200078ef863 */
[----:B------:R-:W-:Y:S01]  /*13b0*/  IMAD.IADD R119, R119, 0x1, R114 ;  /* 0x0000000177777824 */ /* 0x000fe200078e0272 */
[--C-:B------:R-:W-:Y:S01]  /*13c0*/  SHF.R.S32.HI R15, RZ, 0x1f, R14.reuse ;  /* 0x0000001fff0f7819 */ /* 0x100fe2000001140e */
[----:B------:R-:W-:Y:S01]  /*13d0*/  IMAD.SHL.U32 R0, R0, 0x100, RZ ;  /* 0x0000010000007824 */ /* 0x000fe200078e00ff */
[-C--:B------:R-:W-:Y:S01]  /*13e0*/  LOP3.LUT R94, R5, R6.reuse, RZ, 0x3c, !PT ;  /* 0x00000006055e7212 */ /* 0x080fe200078e3cff */
[----:B------:R-:W-:Y:S01]  /*13f0*/  IMAD R77, R77, c[0x0][0x268], RZ ;  /* 0x00009a004d4d7a24 */ /* 0x000fe200078e02ff */
[----:B------:R-:W-:Y:S01]  /*1400*/  LOP3.LUT R3, R3, 0x7ffff800, RZ, 0xc0, !PT ;  /* 0x7ffff80003037812 */ /* 0x000fe200078ec0ff */
[--C-:B------:R-:W-:Y:S01]  /*1410*/  IMAD.WIDE.U32 R22, R109, c[0x0][0x290], R14.reuse ;  /* 0x0000a4006d167a25 */ /* 0x100fe200078e000e */
[----:B------:R-:W-:Y:S01]  /*1420*/  LOP3.LUT R95, R95, 0x7ffff800, RZ, 0xc0, !PT ;  /* 0x7ffff8005f5f7812 */ /* 0x000fe200078ec0ff */
[----:B------:R-:W-:Y:S01]  /*1430*/  USHF.L.U64.HI UR13, UR4, UR6, UR5 ;  /* 0x00000006040d7299 */ /* 0x000fe20008010205 */
[-C--:B------:R-:W-:Y:S01]  /*1440*/  LOP3.LUT R2, R9, R6.reuse, RZ, 0x3c, !PT ;  /* 0x0000000609027212 */ /* 0x080fe200078e3cff */
[----:B------:R-:W-:Y:S01]  /*1450*/  IMAD.WIDE.U32 R18, R109, c[0x0][0x280], R14 ;  /* 0x0000a0006d127a25 */ /* 0x000fe200078e000e */
[--C-:B------:R-:W-:Y:S01]  /*1460*/  IADD3 R94, R94, R3, R91.reuse ;  /* 0x000000035e5e7210 */ /* 0x100fe20007ffe05b */
[----:B------:R-:W-:Y:S01]  /*1470*/  USHF.L.U32 UR14, UR4, 0x5, URZ ;  /* 0x00000005040e7899 */ /* 0x000fe2000800063f */
[----:B------:R-:W-:Y:S01]  /*1480*/  IADD3 R95, R2, R95, R91 ;  /* 0x0000005f025f7210 */ /* 0x000fe20007ffe05b */
[----:B------:R-:W-:Y:S01]  /*1490*/  IMAD.IADD R117, R116, 0x1, R23 ;  /* 0x0000000174757824 */ /* 0x000fe200078e0217 */
[----:B-----5:R-:W-:Y:S01]  /*14a0*/  SHF.R.S32.HI R3, RZ, 0x1f, R66 ;  /* 0x0000001fff037819 */ /* 0x020fe20000011442 */
[----:B------:R-:W-:Y:S01]  /*14b0*/  IMAD.IADD R115, R114, 0x1, R19 ;  /* 0x0000000172737824 */ /* 0x000fe200078e0213 */
[----:B------:R-:W-:Y:S01]  /*14c0*/  LOP3.LUT R2, R7, 0x38, R98, 0xf8, !PT ;  /* 0x0000003807027812 */ /* 0x000fe200078ef862 */
[----:B------:R-:W-:Y:S01]  /*14d0*/  IMAD.MOV.U32 R116, RZ, RZ, R22 ;  /* 0x000000ffff747224 */ /* 0x000fe200078e0016 */
[----:B------:R-:W-:Y:S01]  /*14e0*/  LOP3.LUT R102, R102, 0xff, RZ, 0xc0, !PT ;  /* 0x000000ff66667812 */ /* 0x000fe200078ec0ff */
[C---:B------:R-:W-:Y:S01]  /*14f0*/  IMAD R69, R3.reuse, c[0x0][0x290], RZ ;  /* 0x0000a40003457a24 */ /* 0x040fe200078e02ff */
[----:B------:R-:W-:Y:S01]  /*1500*/  LOP3.LUT R2, R2, R6, RZ, 0x3c, !PT ;  /* 0x0000000602027212 */ /* 0x000fe200078e3cff */
[----:B------:R-:W-:Y:S01]  /*1510*/  IMAD.MOV.U32 R114, RZ, RZ, R18 ;  /* 0x000000ffff727224 */ /* 0x000fe200078e0012 */
[----:B------:R-:W-:Y:S01]  /*1520*/  LOP3.LUT R0, R0, 0x7ffff800, RZ, 0xc0, !PT ;  /* 0x7ffff80000007812 */ /* 0x000fe200078ec0ff */
[----:B------:R-:W-:Y:S01]  /*1530*/  IMAD R3, R3, c[0x0][0x280], RZ ;  /* 0x0000a00003037a24 */ /* 0x000fe200078e02ff */
[----:B------:R-:W-:Y:S01]  /*1540*/  ULDC.64 UR4, c[0x0][0x1e0] ;  /* 0x0000780000047ab9 */ /* 0x000fe20000000a00 */
[----:B------:R-:W-:Y:S01]  /*1550*/  IMAD.SHL.U32 R104, R102, 0x8, RZ ;  /* 0x0000000866687824 */ /* 0x000fe200078e00ff */
[----:B------:R-:W-:Y:S01]  /*1560*/  IADD3 R91, R2, R0, R91 ;  /* 0x00000000025b7210 */ /* 0x000fe20007ffe05b */
[----:B------:R-:W-:Y:S01]  /*1570*/  IMAD.SHL.U32 R103, R102, 0x4, RZ ;  /* 0x0000000466677824 */ /* 0x000fe200078e00ff */
[----:B------:R-:W-:Y:S01]  /*1580*/  USHF.L.U64.HI UR5, UR4, UR6, UR5 ;  /* 0x0000000604057299 */ /* 0x000fe20008010205 */
[----:B------:R-:W-:Y:S01]  /*1590*/  IMAD R77, R124, c[0x0][0x26c], R77 ;  /* 0x00009b007c4d7a24 */ /* 0x000fe200078e024d */
[----:B------:R-:W-:Y:S01]  /*15a0*/  IADD3 R73, P1, P0, R128, R132, R16 ;  /* 0x0000008480497210 */ /* 0x000fe2000783e010 */
[----:B------:R-:W-:Y:S01]  /*15b0*/  IMAD.SHL.U32 R102, R102, 0x2, RZ ;  /* 0x0000000266667824 */ /* 0x000fe200078e00ff */
[----:B------:R-:W-:Y:S01]  /*15c0*/  LOP3.LUT R101, R101, 0xfffffff8, RZ, 0xc0, !PT ;  /* 0xfffffff865657812 */ /* 0x000fe200078ec0ff */
[----:B------:R-:W-:Y:S01]  /*15d0*/  IMAD R69, R66, c[0x0][0x294], R69 ;  /* 0x0000a50042457a24 */ /* 0x000fe200078e0245 */
[----:B------:R-:W-:Y:S01]  /*15e0*/  LOP3.LUT R100, R100, 0xfffffff8, RZ, 0xc0, !PT ;  /* 0xfffffff864647812 */ /* 0x000fe200078ec0ff */
[----:B------:R-:W-:Y:S01]  /*15f0*/  IMAD.WIDE.U32 R120, R66, c[0x0][0x290], R120 ;  /* 0x0000a40042787a25 */ /* 0x000fe200078e0078 */
[----:B------:R-:W-:Y:S01]  /*1600*/  USHF.L.U32 UR6, UR4, 0x5, URZ ;  /* 0x0000000504067899 */ /* 0x000fe2000800063f */
[----:B------:R-:W-:-:S02]  /*1610*/  IADD3 R10, R14, 0x20, RZ ;  /* 0x000000200e0a7810 */ /* 0x000fc40007ffe0ff */
[----:B------:R-:W-:Y:S01]  /*1620*/  IMAD.WIDE.U32 R124, R124, c[0x0][0x268], R20 ;  /* 0x00009a007c7c7a25 */ /* 0x000fe200078e0014 */
[----:B------:R-:W-:Y:S01]  /*1630*/  ULDC.U8 UR4, c[0x0][0x298] ;  /* 0x0000a60000047ab9 */ /* 0x000fe20000000000 */
[----:B------:R-:W-:Y:S02]  /*1640*/  IADD3 R9, R14, 0x60, RZ ;  /* 0x000000600e097810 */ /* 0x000fe40007ffe0ff */
[C---:B------:R-:W-:Y:S01]  /*1650*/  IMAD R3, R66.reuse, c[0x0][0x284], R3 ;  /* 0x0000a10042037a24 */ /* 0x040fe200078e0203 */
[----:B------:R-:W-:Y:S01]  /*1660*/  IADD3.X R72, R79, R80, R17, P1, P0 ;  /* 0x000000504f487210 */ /* 0x000fe20000fe0411 */
[C---:B------:R-:W-:Y:S01]  /*1670*/  IMAD.WIDE.U32 R118, R66.reuse, c[0x0][0x280], R118 ;  /* 0x0000a00042767a25 */ /* 0x040fe200078e0076 */
[----:B------:R-:W-:Y:S02]  /*1680*/  LOP3.LUT R105, R105, 0x10, RZ, 0xc0, !PT ;  /* 0x0000001069697812 */ /* 0x000fe400078ec0ff */
[----:B------:R-:W-:Y:S01]  /*1690*/  ISETP.NE.AND P5, PT, RZ, UR4, PT ;  /* 0x00000004ff007c0c */ /* 0x000fe2000bfa5270 */
[----:B------:R-:W-:Y:S01]  /*16a0*/  IMAD.WIDE.U32 R116, R66, c[0x0][0x290], R116 ;  /* 0x0000a40042747a25 */ /* 0x000fe200078e0074 */
[----:B------:R-:W-:-:S02]  /*16b0*/  LOP3.LUT R104, R104, 0x10, RZ, 0xc0, !PT ;  /* 0x0000001068687812 */ /* 0x000fc400078ec0ff */
[----:B------:R-:W-:Y:S01]  /*16c0*/  LOP3.LUT R103, R103, 0x10, RZ, 0xc0, !PT ;  /* 0x0000001067677812 */ /* 0x000fe200078ec0ff */
[----:B------:R-:W-:Y:S01]  /*16d0*/  IMAD.WIDE.U32 R114, R66, c[0x0][0x280], R114 ;  /* 0x0000a00042727a25 */ /* 0x000fe200078e0072 */
[----:B------:R-:W-:Y:S02]  /*16e0*/  LOP3.LUT R102, R102, 0x10, RZ, 0xc0, !PT ;  /* 0x0000001066667812 */ /* 0x000fe400078ec0ff */
[----:B------:R-:W-:Y:S01]  /*16f0*/  SHF.R.S32.HI R92, RZ, 0x1f, R101 ;  /* 0x0000001fff5c7819 */ /* 0x000fe20000011465 */
[----:B------:R-:W-:Y:S01]  /*1700*/  IMAD.IADD R71, R121, 0x1, R69 ;  /* 0x0000000179477824 */ /* 0x000fe200078e0245 */
[----:B------:R-:W-:Y:S01]  /*1710*/  SHF.R.S32.HI R90, RZ, 0x1f, R100 ;  /* 0x0000001fff5a7819 */ /* 0x000fe20000011464 */
[----:B------:R-:W-:Y:S01]  /*1720*/  IMAD.IADD R77, R125, 0x1, R77 ;  /* 0x000000017d4d7824 */ /* 0x000fe200078e024d */
[----:B------:R-:W-:Y:S01]  /*1730*/  SHF.R.S32.HI R88, RZ, 0x1f, R99 ;  /* 0x0000001fff587819 */ /* 0x000fe20000011463 */
[----:B------:R-:W-:Y:S01]  /*1740*/  IMAD.IADD R75, R123, 0x1, R75 ;  /* 0x000000017b4b7824 */ /* 0x000fe200078e024b */
[----:B------:R-:W-:Y:S01]  /*1750*/  SHF.R.S32.HI R86, RZ, 0x1f, R98 ;  /* 0x0000001fff567819 */ /* 0x000fe20000011462 */
[----:B------:R-:W-:-:S02]  /*1760*/  IMAD.IADD R70, R119, 0x1, R3 ;  /* 0x0000000177467824 */ /* 0x000fc400078e0203 */
[----:B------:R-:W-:Y:S02]  /*1770*/  IMAD.IADD R69, R69, 0x1, R117 ;  /* 0x0000000145457824 */ /* 0x000fe400078e0275 */
[----:B------:R-:W-:Y:S02]  /*1780*/  IMAD.IADD R68, R3, 0x1, R115 ;  /* 0x0000000103447824 */ /* 0x000fe400078e0273 */
[----:B------:R-:W-:Y:S02]  /*1790*/  IMAD.SHL.U32 R95, R95, 0x2, RZ ;  /* 0x000000025f5f7824 */ /* 0x000fe400078e00ff */
[----:B------:R-:W-:Y:S02]  /*17a0*/  IMAD.SHL.U32 R93, R93, 0x2, RZ ;  /* 0x000000025d5d7824 */ /* 0x000fe400078e00ff */
[----:B------:R-:W-:Y:S02]  /*17b0*/  IMAD.SHL.U32 R94, R94, 0x2, RZ ;  /* 0x000000025e5e7824 */ /* 0x000fe400078e00ff */
[----:B------:R-:W-:Y:S01]  /*17c0*/  IMAD.SHL.U32 R91, R91, 0x2, RZ ;  /* 0x000000025b5b7824 */ /* 0x000fe200078e00ff */
[----:B------:R-:W-:Y:S06]  /*17d0*/  BAR.SYNC.DEFER_BLOCKING 0x0 ;  /* 0x0000000000007b1d */ /* 0x000fec0000010000 */
.L_x_75:
[----:B------:R-:W-:Y:S04]  /*17e0*/  DEPBAR.LE SB0, 0x0 ;  /* 0x000080000000791a */ /* 0x000fe80000000000 */
[----:B------:R-:W-:Y:S01]  /*17f0*/  BAR.SYNC.DEFER_BLOCKING 0x0 ;  /* 0x0000000000007b1d */ /* 0x000fe20000010000 */
[C---:B-1----:R-:W-:Y:S02]  /*1800*/  IMAD R5, R82.reuse, UR5, RZ ;  /* 0x0000000552057c24 */ /* 0x042fe4000f8e02ff */
[----:B-----5:R-:W-:Y:S04]  /*1810*/  IMAD.WIDE.U32 R18, R82, UR6, RZ ;  /* 0x0000000652127c25 */ /* 0x020fe8000f8e00ff */
[----:B------:R-:W-:Y:S01]  /*1820*/  IMAD R5, R81, UR6, R5 ;  /* 0x0000000651057c24 */ /* 0x000fe2000f8e0205 */
[----:B------:R-:W-:Y:S04]  /*1830*/  IADD3 R3, P1, R73, R18, RZ ;  /* 0x0000001249037210 */ /* 0x000fe80007f3e0ff */
[----:B------:R-:W-:Y:S02]  /*1840*/  IADD3 R5, R19, R5, RZ ;  /* 0x0000000513057210 */ /* 0x000fe40007ffe0ff */
[----:B------:R-:W-:Y:S02]  /*1850*/  LEA R52, P0, R3, c[0x0][0x1c8], 0x1 ;  /* 0x0000720003347a11 */ /* 0x000fe400078008ff */
[----:B------:R-:W-:Y:S04]  /*1860*/  IADD3.X R0, R5, R72, RZ, P1, !PT ;  /* 0x0000004805007210 */ /* 0x000fe80000ffe4ff */
[----:B------:R-:W-:Y:S01]  /*1870*/  LEA.HI.X R53, R3, c[0x0][0x1cc], R0, 0x1, P0 ;  /* 0x0000730003357a11 */ /* 0x000fe200000f0c00 */
[----:B------:R-:W-:Y:S01]  /*1880*/  BSSY B1, `(.L_x_57) ;  /* 0x0000256000017945 */ /* 0x000fe20003800000 */
[----:B------:R-:W-:-:S05]  /*1890*/  @!P6 BRA `(.L_x_58) ;  /* 0x000024400000e947 */ /* 0x000fca0003800000 */
[----:B------:R-:W-:Y:S01]  /*18a0*/  IMAD R3, R82, UR13, RZ ;  /* 0x0000000d52037c24 */ /* 0x000fe2000f8e02ff */
[----:B------:R-:W-:Y:S01]  /*18b0*/  IMNMX R67, R96, 0x20, PT ;  /* 0x0000002060437817 */ /* 0x000fe20003800200 */
[C---:B------:R-:W-:Y:S02]  /*18c0*/  IMAD R13, R82.reuse, UR9, RZ ;  /* 0x00000009520d7c24 */ /* 0x040fe4000f8e02ff */
[C---:B------:R-:W-:Y:S04]  /*18d0*/  IMAD.WIDE.U32 R20, R82.reuse, UR14, RZ ;  /* 0x0000000e52147c25 */ /* 0x040fe8000f8e00ff */
[----:B------:R-:W-:Y:S04]  /*18e0*/  IMAD.WIDE.U32 R6, R82, UR12, RZ ;  /* 0x0000000c52067c25 */ /* 0x000fe8000f8e00ff */
[C---:B------:R-:W-:Y:S02]  /*18f0*/  IMAD R3, R81.reuse, UR14, R3 ;  /* 0x0000000e51037c24 */ /* 0x040fe4000f8e0203 */
[----:B------:R-:W-:Y:S03]  /*1900*/  IMAD R13, R81, UR12, R13 ;  /* 0x0000000c510d7c24 */ /* 0x000fe6000f8e020d */
[----:B------:R-:W-:Y:S02]  /*1910*/  IADD3 R3, R21, R3, RZ ;  /* 0x0000000315037210 */ /* 0x000fe40007ffe0ff */
[----:B------:R-:W-:Y:S01]  /*1920*/  IADD3 R0, R7, R13, RZ ;  /* 0x0000000d07007210 */ /* 0x000fe20007ffe0ff */
[----:B------:R-:W-:-:S05]  /*1930*/  @!P5 BRA `(.L_x_59) ;  /* 0x000012000000d947 */ /* 0x000fca0003800000 */
[----:B------:R-:W-:Y:S01]  /*1940*/  ISETP.GE.AND P4, PT, R109, R67, PT ;  /* 0x000000436d00720c */ /* 0x000fe20003f86270 */
[----:B------:R-:W-:Y:S01]  /*1950*/  BSSY B0, `(.L_x_60) ;  /* 0x0000026000007945 */ /* 0x000fe20003800000 */
[----:B------:R-:W-:Y:S01]  /*1960*/  CS2R R40, SRZ ;  /* 0x0000000000287805 */ /* 0x000fe2000001ff00 */
[----:B------:R-:W-:Y:S01]  /*1970*/  CS2R R44, SRZ ;  /* 0x00000000002c7805 */ /* 0x000fe2000001ff00 */
[----:B------:R-:W-:Y:S01]  /*1980*/  CS2R R46, SRZ ;  /* 0x00000000002e7805 */ /* 0x000fe2000001ff00 */
[----:B------:R-:W-:Y:S01]  /*1990*/  CS2R R50, SRZ ;  /* 0x0000000000327805 */ /* 0x000fe2000001ff00 */
[----:B------:R-:W-:Y:S01]  /*19a0*/  CS2R R18, SRZ ;  /* 0x0000000000127805 */ /* 0x000fe2000001ff00 */
[----:B------:R-:W-:Y:S01]  /*19b0*/  CS2R R24, SRZ ;  /* 0x0000000000187805 */ /* 0x000fe2000001ff00 */
[----:B------:R-:W-:Y:S01]  /*19c0*/  CS2R R28, SRZ ;  /* 0x00000000001c7805 */ /* 0x000fe2000001ff00 */
[----:B------:R-:W-:Y:S04]  /*19d0*/  CS2R R32, SRZ ;  /* 0x0000000000207805 */ /* 0x000fe8000001ff00 */
[----:B------:R-:W-:-:S05]  /*19e0*/  @P4 BRA `(.L_x_61) ;  /* 0x000001c000004947 */ /* 0x000fca0003800000 */
[----:B------:R-:W-:Y:S01]  /*19f0*/  IADD3 R20, P1, R114, R20, RZ ;  /* 0x0000001472147210 */ /* 0x000fe20007f3e0ff */
[----:B------:R-:W-:Y:S01]  /*1a00*/  CS2R R50, SRZ ;  /* 0x0000000000327805 */ /* 0x000fe2000001ff00 */
[----:B------:R-:W-:Y:S01]  /*1a10*/  IADD3 R6, P0, R116, R6, RZ ;  /* 0x0000000674067210 */ /* 0x000fe20007f1e0ff */
[----:B------:R-:W-:Y:S01]  /*1a20*/  CS2R R46, SRZ ;  /* 0x00000000002e7805 */ /* 0x000fe2000001ff00 */
[----:B------:R-:W-:Y:S01]  /*1a30*/  ISETP.GE.AND P3, PT, R14, c[0x0][0x27c], PT ;  /* 0x00009f000e007a0c */ /* 0x000fe20003f66270 */
[----:B------:R-:W-:Y:S01]  /*1a40*/  IMAD.X R3, R3, 0x1, R68, P1 ;  /* 0x0000000103037824 */ /* 0x000fe200008e0644 */
[----:B------:R-:W-:Y:S01]  /*1a50*/  LEA R22, P1, R20, c[0x0][0x270], 0x1 ;  /* 0x00009c0014167a11 */ /* 0x000fe200078208ff */
[----:B------:R-:W-:Y:S01]  /*1a60*/  IMAD.X R5, R0, 0x1, R69, P0 ;  /* 0x0000000100057824 */ /* 0x000fe200000e0645 */
[----:B------:R-:W-:Y:S01]  /*1a70*/  LEA R2, P0, R6, c[0x0][0x288], 0x1 ;  /* 0x0000a20006027a11 */ /* 0x000fe200078008ff */
[----:B------:R-:W-:Y:S01]  /*1a80*/  CS2R R44, SRZ ;  /* 0x00000000002c7805 */ /* 0x000fe2000001ff00 */
[----:B------:R-:W-:Y:S01]  /*1a90*/  LEA.HI.X R23, R20, c[0x0][0x274], R3, 0x1, P1 ;  /* 0x00009d0014177a11 */ /* 0x000fe200008f0c03 */
[----:B------:R-:W-:Y:S01]  /*1aa0*/  CS2R R40, SRZ ;  /* 0x0000000000287805 */ /* 0x000fe2000001ff00 */
[----:B------:R-:W-:Y:S01]  /*1ab0*/  LEA.HI.X R3, R6, c[0x0][0x28c], R5, 0x1, P0 ;  /* 0x0000a30006037a11 */ /* 0x000fe200000f0c05 */
[----:B------:R-:W-:Y:S01]  /*1ac0*/  CS2R R32, SRZ ;  /* 0x0000000000207805 */ /* 0x000fe2000001ff00 */
[----:B------:R-:W-:Y:S01]  /*1ad0*/  ISETP.GE.AND P2, PT, R10, c[0x0][0x27c], PT ;  /* 0x00009f000a007a0c */ /* 0x000fe20003f46270 */
[----:B------:R-:W-:Y:S01]  /*1ae0*/  CS2R R28, SRZ ;  /* 0x00000000001c7805 */ /* 0x000fe2000001ff00 */
[----:B------:R-:W-:Y:S01]  /*1af0*/  ISETP.GE.AND P1, PT, R12, c[0x0][0x27c], PT ;  /* 0x00009f000c007a0c */ /* 0x000fe20003f26270 */
[----:B------:R1:W5:Y:S01]  /*1b00*/  @!P3 LDG.E.64 R50, [R22.64] ;  /* 0x0000000a1632b981 */ /* 0x000362000c1e1b00 */
[----:B------:R-:W-:Y:S01]  /*1b10*/  ISETP.GE.AND P0, PT, R9, c[0x0][0x27c], PT ;  /* 0x00009f0009007a0c */ /* 0x000fe20003f06270 */
[----:B------:R-:W-:Y:S01]  /*1b20*/  CS2R R24, SRZ ;  /* 0x0000000000187805 */ /* 0x000fe2000001ff00 */
[----:B------:R-:W-:Y:S01]  /*1b30*/  CS2R R18, SRZ ;  /* 0x0000000000127805 */ /* 0x000fe2000001ff00 */
[----:B------:R1:W5:Y:S06]  /*1b40*/  @!P3 LDG.E.64 R32, [R2.64] ;  /* 0x0000000a0220b981 */ /* 0x00036c000c1e1b00 */
[----:B------:R1:W5:Y:S04]  /*1b50*/  @!P2 LDG.E.64 R46, [R22.64+0x40] ;  /* 0x0000400a162ea981 */ /* 0x000368000c1e1b00 */
[----:B------:R1:W5:Y:S04]  /*1b60*/  @!P1 LDG.E.64 R44, [R22.64+0x80] ;  /* 0x0000800a162c9981 */ /* 0x000368000c1e1b00 */
[----:B------:R1:W5:Y:S04]  /*1b70*/  @!P0 LDG.E.64 R40, [R22.64+0xc0] ;  /* 0x0000c00a16288981 */ /* 0x000368000c1e1b00 */
[----:B------:R1:W5:Y:S04]  /*1b80*/  @!P2 LDG.E.64 R28, [R2.64+0x40] ;  /* 0x0000400a021ca981 */ /* 0x000368000c1e1b00 */
[----:B------:R1:W5:Y:S04]  /*1b90*/  @!P1 LDG.E.64 R24, [R2.64+0x80] ;  /* 0x0000800a02189981 */ /* 0x000368000c1e1b00 */
[----:B------:R1:W5:Y:S02]  /*1ba0*/  @!P0 LDG.E.64 R18, [R2.64+0xc0] ;  /* 0x0000c00a02128981 */ /* 0x000364000c1e1b00 */
.L_x_61:
[----:B------:R-:W-:Y:S05]  /*1bb0*/  BSYNC B0 ;  /* 0x0000000000007941 */ /* 0x000fea0003800000 */
.L_x_60:
[----:B------:R-:W-:-:S05]  /*1bc0*/  @P4 BRA `(.L_x_62) ;  /* 0x0000221000004947 */ /* 0x000fca0003800000 */
[----:B------:R-:W-:Y:S01]  /*1bd0*/  ISETP.GE.AND P0, PT, R16, c[0x0][0x1d4], PT ;  /* 0x0000750010007a0c */ /* 0x000fe20003f06270 */
[----:B-----5:R-:W-:Y:S01]  /*1be0*/  IMAD.MOV.U32 R13, RZ, RZ, R44 ;  /* 0x000000ffff0d7224 */ /* 0x020fe200078e002c */
[----:B------:R-:W-:Y:S01]  /*1bf0*/  MOV R8, R45 ;  /* 0x0000002d00087202 */ /* 0x000fe20000000f00 */
[----:B------:R-:W-:Y:S01]  /*1c00*/  IMAD.MOV.U32 R0, RZ, RZ, R19 ;  /* 0x000000ffff007224 */ /* 0x000fe200078e0013 */
[----:B-1----:R-:W-:Y:S01]  /*1c10*/  MOV R2, R18 ;  /* 0x0000001200027202 */ /* 0x002fe20000000f00 */
[----:B------:R-:W-:Y:S01]  /*1c20*/  IMAD.MOV.U32 R21, RZ, RZ, R40 ;  /* 0x000000ffff157224 */ /* 0x000fe200078e0028 */
[----:B------:R-:W-:Y:S01]  /*1c30*/  PRMT R42, R8, 0x5410, R13 ;  /* 0x00005410082a7816 */ /* 0x000fe2000000000d */
[----:B------:R-:W-:Y:S01]  /*1c40*/  IMAD.MOV.U32 R20, RZ, RZ, R41 ;  /* 0x000000ffff147224 */ /* 0x000fe200078e0029 */
[----:B------:R-:W-:Y:S01]  /*1c50*/  PRMT R5, R0, 0x5410, R2 ;  /* 0x0000541000057816 */ /* 0x000fe20000000002 */
[----:B------:R-:W-:Y:S01]  /*1c60*/  IMAD.MOV.U32 R13, RZ, RZ, R46 ;  /* 0x000000ffff0d7224 */ /* 0x000fe200078e002e */
[----:B------:R-:W-:Y:S01]  /*1c70*/  MOV R3, R25 ;  /* 0x0000001900037202 */ /* 0x000fe20000000f00 */
[----:B------:R-:W-:Y:S01]  /*1c80*/  IMAD.MOV.U32 R8, RZ, RZ, R47 ;  /* 0x000000ffff087224 */ /* 0x000fe200078e002f */
[----:B------:R-:W-:Y:S01]  /*1c90*/  MOV R0, R29 ;  /* 0x0000001d00007202 */ /* 0x000fe20000000f00 */
[----:B------:R-:W-:Y:S01]  /*1ca0*/  IMAD.MOV.U32 R4, RZ, RZ, R24 ;  /* 0x000000ffff047224 */ /* 0x000fe200078e0018 */
[----:B------:R-:W-:Y:S01]  /*1cb0*/  PRMT R38, R20, 0x5410, R21 ;  /* 0x0000541014267816 */ /* 0x000fe20000000015 */
[----:B------:R-:W-:Y:S01]  /*1cc0*/  IMAD.MOV.U32 R2, RZ, RZ, R28 ;  /* 0x000000ffff027224 */ /* 0x000fe200078e001c */
[----:B------:R-:W-:Y:S01]  /*1cd0*/  PRMT R43, R8, 0x5410, R13 ;  /* 0x00005410082b7816 */ /* 0x000fe2000000000d */
[----:B------:R-:W-:Y:S01]  /*1ce0*/  BSSY B0, `(.L_x_63) ;  /* 0x000003b000007945 */ /* 0x000fe20003800000 */
[----:B------:R-:W-:Y:S02]  /*1cf0*/  PRMT R6, R3, 0x5410, R4 ;  /* 0x0000541003067816 */ /* 0x000fe40000000004 */
[----:B------:R-:W-:Y:S01]  /*1d00*/  PRMT R7, R0, 0x5410, R2 ;  /* 0x0000541000077816 */ /* 0x000fe20000000002 */
[----:B------:R-:W-:-:S05]  /*1d10*/  @P0 BRA `(.L_x_64) ;  /* 0x0000037000000947 */ /* 0x000fca0003800000 */
[----:B------:R-:W-:Y:S01]  /*1d20*/  ISETP.GE.AND P0, PT, R14, c[0x0][0x27c], PT ;  /* 0x00009f000e007a0c */ /* 0x000fe20003f06270 */
[----:B------:R-:W1:Y:S01]  /*1d30*/  LDS.128 R20, [R106+0xc080] ;  /* 0x00c080006a147984 */ /* 0x000e620000000c00 */
[----:B------:R-:W-:Y:S02]  /*1d40*/  MOV R26, R32 ;  /* 0x00000020001a7202 */ /* 0x000fe40000000f00 */
[----:B------:R-:W-:Y:S02]  /*1d50*/  MOV R34, R50 ;  /* 0x0000003200227202 */ /* 0x000fe40000000f00 */
[----:B------:R-:W-:Y:S02]  /*1d60*/  MOV R27, R33 ;  /* 0x00000021001b7202 */ /* 0x000fe40000000f00 */
[----:B------:R-:W-:Y:S05]  /*1d70*/  MOV R49, R51 ;  /* 0x0000003300317202 */ /* 0x000fea0000000f00 */
[--C-:B------:R-:W-:Y:S01]  /*1d80*/  @!P0 SHF.R.U64 R31, R32, 0x10, R33.reuse ;  /* 0x00000010201f8819 */ /* 0x100fe20000001221 */
[----:B------:R-:W-:Y:S01]  /*1d90*/  @!P0 HADD2.F32 R35, -RZ, R34.H0_H0 ;  /* 0x20000022ff238230 */ /* 0x000fe20000004100 */
[----:B------:R-:W-:Y:S01]  /*1da0*/  @!P0 SHF.R.U32.HI R13, RZ, 0x10, R33 ;  /* 0x00000010ff0d8819 */ /* 0x000fe20000011621 */
[----:B------:R-:W-:Y:S01]  /*1db0*/  @!P0 HADD2.F32 R33, -RZ, R26.H0_H0 ;  /* 0x2000001aff218230 */ /* 0x000fe20000004100 */
[--C-:B------:R-:W-:Y:S01]  /*1dc0*/  @!P0 SHF.R.U64 R37, R50, 0x10, R51.reuse ;  /* 0x0000001032258819 */ /* 0x100fe20000001233 */
[----:B------:R-:W-:Y:S01]  /*1dd0*/  @!P0 HADD2.F32 R31, -RZ, R31.H0_H0 ;  /* 0x2000001fff1f8230 */ /* 0x000fe20000004100 */
[----:B------:R-:W-:Y:S01]  /*1de0*/  @!P0 SHF.R.U32.HI R39, RZ, 0x10, R51 ;  /* 0x00000010ff278819 */ /* 0x000fe20000011633 */
[----:B------:R-:W-:Y:S02]  /*1df0*/  @!P0 HADD2.F32 R27, -RZ, R27.H0_H0 ;  /* 0x2000001bff1b8230 */ /* 0x000fe40000004100 */
[----:B------:R-:W-:Y:S02]  /*1e00*/  @!P0 HADD2.F32 R37, -RZ, R37.H0_H0 ;  /* 0x20000025ff258230 */ /* 0x000fe40000004100 */
[----:B------:R-:W-:Y:S02]  /*1e10*/  @!P0 HADD2.F32 R39, -RZ, R39.H0_H0 ;  /* 0x20000027ff278230 */ /* 0x000fe40000004100 */
[----:B------:R-:W-:Y:S01]  /*1e20*/  @!P0 HADD2.F32 R13, -RZ, R13.H0_H0 ;  /* 0x2000000dff0d8230 */ /* 0x000fe20000004100 */
[----:B-1----:R-:W-:Y:S01]  /*1e30*/  @!P0 IMAD.MOV.U32 R26, RZ, RZ, R21 ;  /* 0x000000ffff1a8224 */ /* 0x002fe200078e0015 */
[----:B------:R-:W-:Y:S04]  /*1e40*/  @!P0 MOV R8, R20 ;  /* 0x0000001400088202 */ /* 0x000fe80000000f00 */
[----:B------:R-:W-:Y:S02]  /*1e50*/  @!P0 HADD2.F32 R34, -RZ, R26.H1_H1 ;  /* 0x3000001aff228230 */ /* 0x000fe40000004100 */
[--C-:B------:R-:W-:Y:S02]  /*1e60*/  @!P0 HADD2.F32 R30, -RZ, R8.reuse.H1_H1 ;  /* 0x30000008ff1e8230 */ /* 0x100fe40000004100 */
[----:B------:R-:W-:Y:S01]  /*1e70*/  @!P0 HADD2.F32 R8, -RZ, R8.H0_H0 ;  /* 0x20000008ff088230 */ /* 0x000fe20000004100 */
[----:B------:R-:W-:Y:S02]  /*1e80*/  @!P0 FMUL.FTZ R59, R34, R31 ;  /* 0x0000001f223b8220 */ /* 0x000fe40000410000 */
[-C--:B------:R-:W-:Y:S02]  /*1e90*/  @!P0 FMUL.FTZ R57, R30, R33.reuse ;  /* 0x000000211e398220 */ /* 0x080fe40000410000 */
[C---:B------:R-:W-:Y:S02]  /*1ea0*/  @!P0 FMUL.FTZ R0, R8.reuse, R33 ;  /* 0x0000002108008220 */ /* 0x040fe40000410000 */
[-C--:B------:R-:W-:Y:S01]  /*1eb0*/  @!P0 FFMA.FTZ R57, R8, R35.reuse, -R57 ;  /* 0x0000002308398223 */ /* 0x080fe20000010839 */
[----:B------:R-:W-:Y:S01]  /*1ec0*/  @!P0 HADD2.F32 R8, -RZ, R26.H0_H0 ;  /* 0x2000001aff088230 */ /* 0x000fe20000004100 */
[----:B------:R-:W-:Y:S01]  /*1ed0*/  @!P0 FFMA.FTZ R0, R30, R35, R0 ;  /* 0x000000231e008223 */ /* 0x000fe20000010000 */
[----:B------:R-:W-:Y:S01]  /*1ee0*/  @!P0 MOV R26, R22 ;  /* 0x00000016001a8202 */ /* 0x000fe20000000f00 */
[----:B------:R-:W-:Y:S02]  /*1ef0*/  @!P0 HADD2.F32 R35, -RZ, R49.H0_H0 ;  /* 0x20000031ff238230 */ /* 0x000fe40000004100 */
[----:B------:R-:W-:Y:S01]  /*1f00*/  @!P0 FMUL.FTZ R2, R8, R31 ;  /* 0x0000001f08028220 */ /* 0x000fe20000410000 */
[----:B------:R-:W-:Y:S01]  /*1f10*/  @!P0 F2FP.PACK_AB R57, R0, R57 ;  /* 0x000000390039823e */ /* 0x000fe200000000ff */
[----:B------:R-:W-:Y:S01]  /*1f20*/  @!P0 FFMA.FTZ R59, R8, R37, -R59 ;  /* 0x00000025083b8223 */ /* 0x000fe2000001083b */
[----:B------:R-:W-:Y:S01]  /*1f30*/  @!P0 MOV R8, R23 ;  /* 0x0000001700088202 */ /* 0x000fe20000000f00 */
[----:B------:R-:W-:Y:S01]  /*1f40*/  @!P0 FFMA.FTZ R2, R34, R37, R2 ;  /* 0x0000002522028223 */ /* 0x000fe20000010002 */
[--C-:B------:R-:W-:Y:S01]  /*1f50*/  @!P0 HADD2.F32 R30, -RZ, R26.reuse.H1_H1 ;  /* 0x3000001aff1e8230 */ /* 0x100fe20000004100 */
[----:B------:R-:W-:Y:S01]  /*1f60*/  @!P0 IMAD.MOV.U32 R20, RZ, RZ, R57 ;  /* 0x000000ffff148224 */ /* 0x000fe200078e0039 */
[----:B------:R-:W-:Y:S02]  /*1f70*/  @!P0 HADD2.F32 R26, -RZ, R26.H0_H0 ;  /* 0x2000001aff1a8230 */ /* 0x000fe40000004100 */
[--C-:B------:R-:W-:Y:S01]  /*1f80*/  @!P0 HADD2.F32 R36, -RZ, R8.reuse.H1_H1 ;  /* 0x30000008ff248230 */ /* 0x100fe20000004100 */
[-C--:B------:R-:W-:Y:S01]  /*1f90*/  @!P0 FMUL.FTZ R48, R30, R27.reuse ;  /* 0x0000001b1e308220 */ /* 0x080fe20000410000 */
[----:B------:R-:W-:Y:S01]  /*1fa0*/  @!P0 HADD2.F32 R8, -RZ, R8.H0_H0 ;  /* 0x20000008ff088230 */ /* 0x000fe20000004100 */
[----:B------:R-:W-:Y:S01]  /*1fb0*/  @!P0 FMUL.FTZ R3, R26, R27 ;  /* 0x0000001b1a038220 */ /* 0x000fe20000410000 */
[----:B------:R-:W-:Y:S01]  /*1fc0*/  @!P0 F2FP.PACK_AB R56, R2, R59 ;  /* 0x0000003b0238823e */ /* 0x000fe200000000ff */
[-C--:B------:R-:W-:Y:S02]  /*1fd0*/  @!P0 FMUL.FTZ R54, R36, R13.reuse ;  /* 0x0000000d24368220 */ /* 0x080fe40000410000 */
[----:B------:R-:W-:Y:S01]  /*1fe0*/  @!P0 FMUL.FTZ R4, R8, R13 ;  /* 0x0000000d08048220 */ /* 0x000fe20000410000 */
[----:B------:R-:W-:Y:S01]  /*1ff0*/  @!P0 MOV R21, R56 ;  /* 0x0000003800158202 */ /* 0x000fe20000000f00 */
[-C--:B------:R-:W-:Y:S02]  /*2000*/  @!P0 FFMA.FTZ R3, R30, R35.reuse, R3 ;  /* 0x000000231e038223 */ /* 0x080fe40000010003 */
[----:B------:R-:W-:Y:S02]  /*2010*/  @!P0 FFMA.FTZ R48, R26, R35, -R48 ;  /* 0x000000231a308223 */ /* 0x000fe40000010830 */
[-C--:B------:R-:W-:Y:S02]  /*2020*/  @!P0 FFMA.FTZ R54, R8, R39.reuse, -R54 ;  /* 0x0000002708368223 */ /* 0x080fe40000010836 */
[----:B------:R-:W-:Y:S01]  /*2030*/  @!P0 FFMA.FTZ R4, R36, R39, R4 ;  /* 0x0000002724048223 */ /* 0x000fe20000010004 */
[----:B------:R-:W-:Y:S04]  /*2040*/  @!P0 F2FP.PACK_AB R48, R3, R48 ;  /* 0x000000300330823e */ /* 0x000fe800000000ff */
[----:B------:R-:W-:Y:S02]  /*2050*/  @!P0 F2FP.PACK_AB R59, R4, R54 ;  /* 0x00000036043b823e */ /* 0x000fe400000000ff */
[----:B------:R-:W-:Y:S02]  /*2060*/  @!P0 MOV R22, R48 ;  /* 0x0000003000168202 */ /* 0x000fe40000000f00 */
[----:B------:R-:W-:Y:S05]  /*2070*/  @!P0 MOV R23, R59 ;  /* 0x0000003b00178202 */ /* 0x000fea0000000f00 */
[----:B------:R1:W-:Y:S02]  /*2080*/  STG.E.128 [R52.64], R20 ;  /* 0x0000001434007986 */ /* 0x0003e4000c101d0a */
.L_x_64:
[----:B------:R-:W-:Y:S05]  /*2090*/  BSYNC B0 ;  /* 0x0000000000007941 */ /* 0x000fea0003800000 */
.L_x_63:
[----:B------:R-:W-:Y:S01]  /*20a0*/  ISETP.GE.AND P0, PT, R11, c[0x0][0x1d4], PT ;  /* 0x000075000b007a0c */ /* 0x000fe20003f06270 */
[----:B------:R-:W-:Y:S01]  /*20b0*/  @!UPT UIADD3 URZ, URZ, URZ, URZ ;  /* 0x0000003f3f3ff290 */ /* 0x000fe2000fffe03f */
[----:B------:R-:W-:Y:S11]  /*20c0*/  BSSY B0, `(.L_x_65) ;  /* 0x0000036000007945 */ /* 0x000ff60003800000 */
[----:B------:R-:W-:-:S05]  /*20d0*/  @P0 BRA `(.L_x_66) ;  /* 0x0000034000000947 */ /* 0x000fca0003800000 */
[----:B------:R-:W-:Y:S01]  /*20e0*/  ISETP.GE.AND P0, PT, R10, c[0x0][0x27c], PT ;  /* 0x00009f000a007a0c */ /* 0x000fe20003f06270 */
[----:B-1----:R-:W1:Y:S11]  /*20f0*/  LDS.128 R20, [R106+0xd080] ;  /* 0x00d080006a147984 */ /* 0x002e760000000c00 */
[----:B------:R-:W-:Y:S01]  /*2100*/  @!UPT UIADD3 URZ, URZ, URZ, URZ ;  /* 0x0000003f3f3ff290 */ /* 0x000fe2000fffe03f */
[----:B------:R-:W-:Y:S01]  /*2110*/  @!P0 HADD2.F32 R27, -RZ, R7.H1_H1 ;  /* 0x30000007ff1b8230 */ /* 0x000fe20000004100 */
[----:B------:R-:W-:Y:S01]  /*2120*/  @!P0 SHF.R.U64 R8, R28, 0x10, R29 ;  /* 0x000000101c088819 */ /* 0x000fe2000000121d */
[----:B------:R-:W-:Y:S01]  /*2130*/  @!P0 HADD2.F32 R33, -RZ, R43.H1_H1 ;  /* 0x3000002bff218230 */ /* 0x000fe20000004100 */
[----:B------:R-:W-:Y:S01]  /*2140*/  @!P0 SHF.R.U64 R32, R46, 0x10, R47 ;  /* 0x000000102e208819 */ /* 0x000fe2000000122f */
[----:B------:R-:W-:Y:S01]  /*2150*/  @!P0 HADD2.F32 R7, -RZ, R7.H0_H0 ;  /* 0x20000007ff078230 */ /* 0x000fe20000004100 */
[----:B------:R-:W-:Y:S01]  /*2160*/  @!P0 SHF.R.U32.HI R28, RZ, 0x10, R29 ;  /* 0x00000010ff1c8819 */ /* 0x000fe2000001161d */
[----:B------:R-:W-:Y:S01]  /*2170*/  @!P0 HADD2.F32 R8, -RZ, R8.H0_H0 ;  /* 0x20000008ff088230 */ /* 0x000fe20000004100 */
[----:B------:R-:W-:Y:S01]  /*2180*/  @!P0 SHF.R.U32.HI R36, RZ, 0x10, R47 ;  /* 0x00000010ff248819 */ /* 0x000fe2000001162f */
[----:B------:R-:W-:Y:S02]  /*2190*/  @!P0 HADD2.F32 R32, -RZ, R32.H0_H0 ;  /* 0x20000020ff208230 */ /* 0x000fe40000004100 */
[----:B------:R-:W-:Y:S02]  /*21a0*/  @!P0 HADD2.F32 R28, -RZ, R28.H0_H0 ;  /* 0x2000001cff1c8230 */ /* 0x000fe40000004100 */
[----:B------:R-:W-:Y:S01]  /*21b0*/  @!P0 HADD2.F32 R36, -RZ, R36.H0_H0 ;  /* 0x20000024ff248230 */ /* 0x000fe20000004100 */
[----:B-1----:R-:W-:Y:S02]  /*21c0*/  @!P0 MOV R13, R20 ;  /* 0x00000014000d8202 */ /* 0x002fe40000000f00 */
[----:B------:R-:W-:Y:S03]  /*21d0*/  @!P0 MOV R26, R21 ;  /* 0x00000015001a8202 */ /* 0x000fe60000000f00 */
[--C-:B------:R-:W-:Y:S02]  /*21e0*/  @!P0 HADD2.F32 R31, -RZ, R13.reuse.H1_H1 ;  /* 0x3000000dff1f8230 */ /* 0x100fe40000004100 */
[----:B------:R-:W-:Y:S01]  /*21f0*/  @!P0 HADD2.F32 R30, -RZ, R13.H0_H0 ;  /* 0x2000000dff1e8230 */ /* 0x000fe20000004100 */
[----:B------:R-:W-:Y:S01]  /*2200*/  @!P0 MOV R13, R22 ;  /* 0x00000016000d8202 */ /* 0x000fe20000000f00 */
[--C-:B------:R-:W-:Y:S01]  /*2210*/  @!P0 HADD2.F32 R35, -RZ, R26.reuse.H1_H1 ;  /* 0x3000001aff238230 */ /* 0x100fe20000004100 */
[-C--:B------:R-:W-:Y:S02]  /*2220*/  @!P0 FMUL.FTZ R37, R31, R27.reuse ;  /* 0x0000001b1f258220 */ /* 0x080fe40000410000 */
[C---:B------:R-:W-:Y:S01]  /*2230*/  @!P0 FMUL.FTZ R0, R30.reuse, R27 ;  /* 0x0000001b1e008220 */ /* 0x040fe20000410000 */
[----:B------:R-:W-:Y:S01]  /*2240*/  @!P0 HADD2.F32 R27, -RZ, R26.H0_H0 ;  /* 0x2000001aff1b8230 */ /* 0x000fe20000004100 */
[-C--:B------:R-:W-:Y:S01]  /*2250*/  @!P0 FMUL.FTZ R39, R35, R8.reuse ;  /* 0x0000000823278220 */ /* 0x080fe20000410000 */
[--C-:B------:R-:W-:Y:S01]  /*2260*/  @!P0 HADD2.F32 R26, -RZ, R13.reuse.H0_H0 ;  /* 0x2000000dff1a8230 */ /* 0x100fe20000004100 */
[----:B------:R-:W-:Y:S01]  /*2270*/  @!P0 FFMA.FTZ R37, R30, R33, -R37 ;  /* 0x000000211e258223 */ /* 0x000fe20000010825 */
[----:B------:R-:W-:Y:S01]  /*2280*/  @!P0 HADD2.F32 R34, -RZ, R13.H1_H1 ;  /* 0x3000000dff228230 */ /* 0x000fe20000004100 */
[----:B------:R-:W-:Y:S01]  /*2290*/  @!P0 FMUL.FTZ R2, R27, R8 ;  /* 0x000000081b028220 */ /* 0x000fe20000410000 */
[----:B------:R-:W-:Y:S01]  /*22a0*/  @!P0 MOV R8, R23 ;  /* 0x0000001700088202 */ /* 0x000fe20000000f00 */
[----:B------:R-:W-:Y:S01]  /*22b0*/  @!P0 FFMA.FTZ R0, R31, R33, R0 ;  /* 0x000000211f008223 */ /* 0x000fe20000010000 */
[----:B------:R-:W-:Y:S01]  /*22c0*/  @!P0 HADD2.F32 R31, -RZ, R43.H0_H0 ;  /* 0x2000002bff1f8230 */ /* 0x000fe20000004100 */
[-C--:B------:R-:W-:Y:S02]  /*22d0*/  @!P0 FMUL.FTZ R3, R26, R7.reuse ;  /* 0x000000071a038220 */ /* 0x080fe40000410000 */
[----:B------:R-:W-:Y:S01]  /*22e0*/  @!P0 FMUL.FTZ R48, R34, R7 ;  /* 0x0000000722308220 */ /* 0x000fe20000410000 */
[----:B------:R-:W-:Y:S01]  /*22f0*/  @!P0 F2FP.PACK_AB R37, R0, R37 ;  /* 0x000000250025823e */ /* 0x000fe200000000ff */
[-C--:B------:R-:W-:Y:S01]  /*2300*/  @!P0 FFMA.FTZ R2, R35, R32.reuse, R2 ;  /* 0x0000002023028223 */ /* 0x080fe20000010002 */
[--C-:B------:R-:W-:Y:S01]  /*2310*/  @!P0 HADD2.F32 R33, -RZ, R8.reuse.H1_H1 ;  /* 0x30000008ff218230 */ /* 0x100fe20000004100 */
[----:B------:R-:W-:Y:S01]  /*2320*/  @!P0 FFMA.FTZ R3, R34, R31, R3 ;  /* 0x0000001f22038223 */ /* 0x000fe20000010003 */
[----:B------:R-:W-:Y:S01]  /*2330*/  @!P0 MOV R20, R37 ;  /* 0x0000002500148202 */ /* 0x000fe20000000f00 */
[----:B------:R-:W-:Y:S01]  /*2340*/  @!P0 HADD2.F32 R13, -RZ, R8.H0_H0 ;  /* 0x20000008ff0d8230 */ /* 0x000fe20000004100 */
[----:B------:R-:W-:Y:S02]  /*2350*/  @!P0 FFMA.FTZ R39, R27, R32, -R39 ;  /* 0x000000201b278223 */ /* 0x000fe40000010827 */
[-C--:B------:R-:W-:Y:S02]  /*2360*/  @!P0 FMUL.FTZ R49, R33, R28.reuse ;  /* 0x0000001c21318220 */ /* 0x080fe40000410000 */
[C---:B------:R-:W-:Y:S01]  /*2370*/  @!P0 FMUL.FTZ R4, R13.reuse, R28 ;  /* 0x0000001c0d048220 */ /* 0x040fe20000410000 */
[----:B------:R-:W-:Y:S01]  /*2380*/  @!P0 F2FP.PACK_AB R50, R2, R39 ;  /* 0x000000270232823e */ /* 0x000fe200000000ff */
[----:B------:R-:W-:Y:S02]  /*2390*/  @!P0 FFMA.FTZ R48, R26, R31, -R48 ;  /* 0x0000001f1a308223 */ /* 0x000fe40000010830 */
[----:B------:R-:W-:Y:S01]  /*23a0*/  @!P0 FFMA.FTZ R49, R13, R36, -R49 ;  /* 0x000000240d318223 */ /* 0x000fe20000010831 */
[----:B------:R-:W-:Y:S01]  /*23b0*/  @!P0 MOV R21, R50 ;  /* 0x0000003200158202 */ /* 0x000fe20000000f00 */
[----:B------:R-:W-:Y:S01]  /*23c0*/  @!P0 FFMA.FTZ R4, R33, R36, R4 ;  /* 0x0000002421048223 */ /* 0x000fe20000010004 */
[----:B------:R-:W-:Y:S04]  /*23d0*/  @!P0 F2FP.PACK_AB R48, R3, R48 ;  /* 0x000000300330823e */ /* 0x000fe800000000ff */
[----:B------:R-:W-:Y:S02]  /*23e0*/  @!P0 F2FP.PACK_AB R49, R4, R49 ;  /* 0x000000310431823e */ /* 0x000fe400000000ff */
[----:B------:R-:W-:Y:S02]  /*23f0*/  @!P0 MOV R22, R48 ;  /* 0x0000003000168202 */ /* 0x000fe40000000f00 */
[----:B------:R-:W-:Y:S05]  /*2400*/  @!P0 MOV R23, R49 ;  /* 0x0000003100178202 */ /* 0x000fea0000000f00 */
[----:B------:R1:W-:Y:S02]  /*2410*/  STG.E.128 [R52.64+0x80], R20 ;  /* 0x0000801434007986 */ /* 0x0003e4000c101d0a */
.L_x_66:
[----:B------:R-:W-:Y:S05]  /*2420*/  BSYNC B0 ;  /* 0x0000000000007941 */ /* 0x000fea0003800000 */
.L_x_65:
[----:B------:R-:W-:Y:S01]  /*2430*/  ISETP.GE.AND P0, PT, R108, c[0x0][0x1d4], PT ;  /* 0x000075006c007a0c */ /* 0x000fe20003f06270 */
[----:B------:R-:W-:Y:S01]  /*2440*/  @!UPT UIADD3 URZ, URZ, URZ, URZ ;  /* 0x0000003f3f3ff290 */ /* 0x000fe2000fffe03f */
[----:B------:R-:W-:Y:S11]  /*2450*/  BSSY B0, `(.L_x_67) ;  /* 0x0000036000007945 */ /* 0x000ff60003800000 */
[----:B------:R-:W-:-:S05]  /*2460*/  @P0 BRA `(.L_x_68) ;  /* 0x0000034000000947 */ /* 0x000fca0003800000 */
[----:B------:R-:W-:Y:S01]  /*2470*/  ISETP.GE.AND P0, PT, R12, c[0x0][0x27c], PT ;  /* 0x00009f000c007a0c */ /* 0x000fe20003f06270 */
[----:B-1----:R-:W1:Y:S11]  /*2480*/  LDS.128 R20, [R106+0xe080] ;  /* 0x00e080006a147984 */ /* 0x002e760000000c00 */
[----:B------:R-:W-:Y:S01]  /*2490*/  @!UPT UIADD3 URZ, URZ, URZ, URZ ;  /* 0x0000003f3f3ff290 */ /* 0x000fe2000fffe03f */
[--C-:B------:R-:W-:Y:S01]  /*24a0*/  @!P0 HADD2.F32 R29, -RZ, R42.reuse.H1_H1 ;  /* 0x3000002aff1d8230 */ /* 0x100fe20000004100 */
[--C-:B------:R-:W-:Y:S01]  /*24b0*/  @!P0 SHF.R.U64 R7, R24, 0x10, R25.reuse ;  /* 0x0000001018078819 */ /* 0x100fe20000001219 */
[----:B------:R-:W-:Y:S01]  /*24c0*/  @!P0 HADD2.F32 R30, -RZ, R42.H0_H0 ;  /* 0x2000002aff1e8230 */ /* 0x000fe20000004100 */
[----:B------:R-:W-:Y:S01]  /*24d0*/  @!P0 SHF.R.U32.HI R24, RZ, 0x10, R25 ;  /* 0x00000010ff188819 */ /* 0x000fe20000011619 */
[--C-:B------:R-:W-:Y:S01]  /*24e0*/  @!P0 HADD2.F32 R25, -RZ, R6.reuse.H1_H1 ;  /* 0x30000006ff198230 */ /* 0x100fe20000004100 */
[--C-:B------:R-:W-:Y:S01]  /*24f0*/  @!P0 SHF.R.U64 R31, R44, 0x10, R45.reuse ;  /* 0x000000102c1f8819 */ /* 0x100fe2000000122d */
[----:B------:R-:W-:Y:S01]  /*2500*/  @!P0 HADD2.F32 R7, -RZ, R7.H0_H0 ;  /* 0x20000007ff078230 */ /* 0x000fe20000004100 */
[----:B------:R-:W-:Y:S01]  /*2510*/  @!P0 SHF.R.U32.HI R32, RZ, 0x10, R45 ;  /* 0x00000010ff208819 */ /* 0x000fe2000001162d */
[----:B------:R-:W-:Y:S02]  /*2520*/  @!P0 HADD2.F32 R6, -RZ, R6.H0_H0 ;  /* 0x20000006ff068230 */ /* 0x000fe40000004100 */
[----:B------:R-:W-:Y:S02]  /*2530*/  @!P0 HADD2.F32 R31, -RZ, R31.H0_H0 ;  /* 0x2000001fff1f8230 */ /* 0x000fe40000004100 */
[----:B------:R-:W-:Y:S02]  /*2540*/  @!P0 HADD2.F32 R24, -RZ, R24.H0_H0 ;  /* 0x20000018ff188230 */ /* 0x000fe40000004100 */
[----:B------:R-:W-:Y:S01]  /*2550*/  @!P0 HADD2.F32 R32, -RZ, R32.H0_H0 ;  /* 0x20000020ff208230 */ /* 0x000fe20000004100 */
[----:B-1----:R-:W-:Y:S02]  /*2560*/  @!P0 MOV R8, R20 ;  /* 0x0000001400088202 */ /* 0x002fe40000000f00 */
[----:B------:R-:W-:Y:S03]  /*2570*/  @!P0 MOV R13, R21 ;  /* 0x00000015000d8202 */ /* 0x000fe60000000f00 */
[--C-:B------:R-:W-:Y:S02]  /*2580*/  @!P0 HADD2.F32 R27, -RZ, R8.reuse.H1_H1 ;  /* 0x30000008ff1b8230 */ /* 0x100fe40000004100 */
[----:B------:R-:W-:Y:S02]  /*2590*/  @!P0 HADD2.F32 R8, -RZ, R8.H0_H0 ;  /* 0x20000008ff088230 */ /* 0x000fe40000004100 */
[--C-:B------:R-:W-:Y:S01]  /*25a0*/  @!P0 HADD2.F32 R28, -RZ, R13.reuse.H1_H1 ;  /* 0x3000000dff1c8230 */ /* 0x100fe20000004100 */
[CC--:B------:R-:W-:Y:S01]  /*25b0*/  @!P0 FMUL.FTZ R33, R27.reuse, R25.reuse ;  /* 0x000000191b218220 */ /* 0x0c0fe20000410000 */
[----:B------:R-:W-:Y:S01]  /*25c0*/  @!P0 HADD2.F32 R26, -RZ, R13.H0_H0 ;  /* 0x2000000dff1a8230 */ /* 0x000fe20000004100 */
[C---:B------:R-:W-:Y:S02]  /*25d0*/  @!P0 FMUL.FTZ R0, R8.reuse, R25 ;  /* 0x0000001908008220 */ /* 0x040fe40000410000 */
[----:B------:R-:W-:Y:S01]  /*25e0*/  @!P0 FFMA.FTZ R33, R8, R29, -R33 ;  /* 0x0000001d08218223 */ /* 0x000fe20000010821 */
[----:B------:R-:W-:Y:S01]  /*25f0*/  @!P0 MOV R8, R22 ;  /* 0x0000001600088202 */ /* 0x000fe20000000f00 */
[-C--:B------:R-:W-:Y:S02]  /*2600*/  @!P0 FMUL.FTZ R35, R28, R7.reuse ;  /* 0x000000071c238220 */ /* 0x080fe40000410000 */
[----:B------:R-:W-:Y:S01]  /*2610*/  @!P0 FMUL.FTZ R2, R26, R7 ;  /* 0x000000071a028220 */ /* 0x000fe20000410000 */
[----:B------:R-:W-:Y:S01]  /*2620*/  @!P0 MOV R7, R23 ;  /* 0x0000001700078202 */ /* 0x000fe20000000f00 */
[----:B------:R-:W-:Y:S01]  /*2630*/  @!P0 FFMA.FTZ R0, R27, R29, R0 ;  /* 0x0000001d1b008223 */ /* 0x000fe20000010000 */
[--C-:B------:R-:W-:Y:S01]  /*2640*/  @!P0 HADD2.F32 R13, -RZ, R8.reuse.H0_H0 ;  /* 0x20000008ff0d8230 */ /* 0x100fe20000004100 */
[-C--:B------:R-:W-:Y:S01]  /*2650*/  @!P0 FFMA.FTZ R2, R28, R31.reuse, R2 ;  /* 0x0000001f1c028223 */ /* 0x080fe20000010002 */
[----:B------:R-:W-:Y:S01]  /*2660*/  @!P0 HADD2.F32 R27, -RZ, R8.H1_H1 ;  /* 0x30000008ff1b8230 */ /* 0x000fe20000004100 */
[----:B------:R-:W-:Y:S01]  /*2670*/  @!P0 FFMA.FTZ R35, R26, R31, -R35 ;  /* 0x0000001f1a238223 */ /* 0x000fe20000010823 */
[----:B------:R-:W-:Y:S01]  /*2680*/  @!P0 F2FP.PACK_AB R33, R0, R33 ;  /* 0x000000210021823e */ /* 0x000fe200000000ff */
[-C--:B------:R-:W-:Y:S01]  /*2690*/  @!P0 FMUL.FTZ R3, R13, R6.reuse ;  /* 0x000000060d038220 */ /* 0x080fe20000410000 */
[--C-:B------:R-:W-:Y:S01]  /*26a0*/  @!P0 HADD2.F32 R29, -RZ, R7.reuse.H1_H1 ;  /* 0x30000007ff1d8230 */ /* 0x100fe20000004100 */
[----:B------:R-:W-:Y:S01]  /*26b0*/  @!P0 FMUL.FTZ R34, R27, R6 ;  /* 0x000000061b228220 */ /* 0x000fe20000410000 */
[----:B------:R-:W-:Y:S01]  /*26c0*/  @!P0 F2FP.PACK_AB R46, R2, R35 ;  /* 0x00000023022e823e */ /* 0x000fe200000000ff */
[----:B------:R-:W-:Y:S01]  /*26d0*/  @!P0 HADD2.F32 R7, -RZ, R7.H0_H0 ;  /* 0x20000007ff078230 */ /* 0x000fe20000004100 */
[----:B------:R-:W-:Y:S01]  /*26e0*/  @!P0 MOV R20, R33 ;  /* 0x0000002100148202 */ /* 0x000fe20000000f00 */
[----:B------:R-:W-:Y:S01]  /*26f0*/  @!P0 FMUL.FTZ R36, R29, R24 ;  /* 0x000000181d248220 */ /* 0x000fe20000410000 */
[----:B------:R-:W-:Y:S01]  /*2700*/  @!P0 MOV R21, R46 ;  /* 0x0000002e00158202 */ /* 0x000fe20000000f00 */
[----:B------:R-:W-:Y:S02]  /*2710*/  @!P0 FFMA.FTZ R3, R27, R30, R3 ;  /* 0x0000001e1b038223 */ /* 0x000fe40000010003 */
[----:B------:R-:W-:Y:S02]  /*2720*/  @!P0 FMUL.FTZ R4, R7, R24 ;  /* 0x0000001807048220 */ /* 0x000fe40000410000 */
[----:B------:R-:W-:Y:S02]  /*2730*/  @!P0 FFMA.FTZ R34, R13, R30, -R34 ;  /* 0x0000001e0d228223 */ /* 0x000fe40000010822 */
[-C--:B------:R-:W-:Y:S02]  /*2740*/  @!P0 FFMA.FTZ R36, R7, R32.reuse, -R36 ;  /* 0x0000002007248223 */ /* 0x080fe40000010824 */
[----:B------:R-:W-:Y:S01]  /*2750*/  @!P0 FFMA.FTZ R4, R29, R32, R4 ;  /* 0x000000201d048223 */ /* 0x000fe20000010004 */
[----:B------:R-:W-:Y:S04]  /*2760*/  @!P0 F2FP.PACK_AB R34, R3, R34 ;  /* 0x000000220322823e */ /* 0x000fe800000000ff */
[----:B------:R-:W-:Y:S02]  /*2770*/  @!P0 F2FP.PACK_AB R35, R4, R36 ;  /* 0x000000240423823e */ /* 0x000fe400000000ff */
[----:B------:R-:W-:Y:S02]  /*2780*/  @!P0 MOV R22, R34 ;  /* 0x0000002200168202 */ /* 0x000fe40000000f00 */
[----:B------:R-:W-:Y:S05]  /*2790*/  @!P0 MOV R23, R35 ;  /* 0x0000002300178202 */ /* 0x000fea0000000f00 */
[----:B------:R1:W-:Y:S02]  /*27a0*/  STG.E.128 [R52.64+0x100], R20 ;  /* 0x0001001434007986 */ /* 0x0003e4000c101d0a */
.L_x_68:
[----:B------:R-:W-:Y:S05]  /*27b0*/  BSYNC B0 ;  /* 0x0000000000007941 */ /* 0x000fea0003800000 */
.L_x_67:
[----:B------:R-:W-:Y:S11]  /*27c0*/  ISETP.GE.AND P0, PT, R107, c[0x0][0x1d4], PT ;  /* 0x000075006b007a0c */ /* 0x000ff60003f06270 */
[----:B------:R-:W-:Y:S02]  /*27d0*/  @!UPT UIADD3 URZ, URZ, URZ, URZ ;  /* 0x0000003f3f3ff290 */ /* 0x000fe4000fffe03f */
[----:B------:R-:W-:-:S05]  /*27e0*/  @P0 BRA `(.L_x_62) ;  /* 0x000015f000000947 */ /* 0x000fca0003800000 */
[----:B------:R-:W-:Y:S01]  /*27f0*/  ISETP.GE.AND P0, PT, R9, c[0x0][0x27c], PT ;  /* 0x00009f0009007a0c */ /* 0x000fe20003f06270 */
[----:B-1----:R-:W1:Y:S11]  /*2800*/  LDS.128 R20, [R106+0xf080] ;  /* 0x00f080006a147984 */ /* 0x002e760000000c00 */
[----:B------:R-:W-:Y:S01]  /*2810*/  @!UPT UIADD3 URZ, URZ, URZ, URZ ;  /* 0x0000003f3f3ff290 */ /* 0x000fe2000fffe03f */
[--C-:B------:R-:W-:Y:S01]  /*2820*/  @!P0 HADD2.F32 R13, -RZ, R5.reuse.H1_H1 ;  /* 0x30000005ff0d8230 */ /* 0x100fe20000004100 */
        /* <DEDUP_REMOVED lines=47> */
[----:B------:R1:W-:Y:S01]  /*2b20*/  STG.E.128 [R52.64+0x180], R20 ;  /* 0x0001801434007986 */ /* 0x0003e2000c101d0a */
[----:B------:R-:W-:-:S05]  /*2b30*/  BRA `(.L_x_62) ;  /* 0x000012a000007947 */ /* 0x000fca0003800000 */
.L_x_59:
        /* <DEDUP_REMOVED lines=17> */
[----:B------:R-:W-:Y:S01]  /*2c50*/  ISETP.GE.AND P2, PT, R11, c[0x0][0x27c], PT ;  /* 0x00009f000b007a0c */ /* 0x000fe20003f46270 */
[----:B------:R-:W-:Y:S01]  /*2c60*/  IMAD.X R7, R0, 0x1, R71, P0 ;  /* 0x0000000100077824 */ /* 0x000fe200000e0647 */
[----:B------:R-:W-:Y:S01]  /*2c70*/  LEA R20, P1, R2, c[0x0][0x270], 0x1 ;  /* 0x00009c0002147a11 */ /* 0x000fe200078208ff */
[----:B------:R-:W-:Y:S01]  /*2c80*/  CS2R R26, SRZ ;  /* 0x00000000001a7805 */ /* 0x000fe2000001ff00 */
[----:B------:R-:W-:Y:S01]  /*2c90*/  LEA R6, P0, R4, c[0x0][0x288], 0x1 ;  /* 0x0000a20004067a11 */ /* 0x000fe200078008ff */
[----:B------:R-:W-:Y:S01]  /*2ca0*/  CS2R R24, SRZ ;  /* 0x0000000000187805 */ /* 0x000fe2000001ff00 */
[----:B------:R-:W-:Y:S02]  /*2cb0*/  LEA.HI.X R21, R2, c[0x0][0x274], R3, 0x1, P1 ;  /* 0x00009d0002157a11 */ /* 0x000fe400008f0c03 */
[----:B------:R-:W-:Y:S03]  /*2cc0*/  LEA.HI.X R7, R4, c[0x0][0x28c], R7, 0x1, P0 ;  /* 0x0000a30004077a11 */ /* 0x000fe600000f0c07 */
[----:B------:R1:W5:Y:S04]  /*2cd0*/  @!P3 LDG.E.128 R40, [R20.64] ;  /* 0x0000000a1428b981 */ /* 0x000368000c1e1d00 */
[----:B------:R1:W5:Y:S04]  /*2ce0*/  @!P2 LDG.E.128 R56, [R20.64+0x80] ;  /* 0x0000800a1438a981 */ /* 0x000368000c1e1d00 */
[----:B------:R1:W5:Y:S04]  /*2cf0*/  @!P3 LDG.E.128 R28, [R6.64] ;  /* 0x0000000a061cb981 */ /* 0x000368000c1e1d00 */
[----:B------:R1:W5:Y:S02]  /*2d00*/  @!P2 LDG.E.128 R24, [R6.64+0x80] ;  /* 0x0000800a0618a981 */ /* 0x000364000c1e1d00 */
.L_x_70:
[----:B------:R-:W-:Y:S05]  /*2d10*/  BSYNC B0 ;  /* 0x0000000000007941 */ /* 0x000fea0003800000 */
.L_x_69:
[----:B------:R-:W-:Y:S04]  /*2d20*/  IADD3 R135, P0, R132, R18, RZ ;  /* 0x0000001284877210 */ /* 0x000fe80007f1e0ff */
[----:B------:R-:W-:Y:S01]  /*2d30*/  IADD3.X R74, R5, R80, RZ, P0, !PT ;  /* 0x00000050054a7210 */ /* 0x000fe200007fe4ff */
[----:B------:R-:W-:-:S05]  /*2d40*/  @P4 BRA `(.L_x_62) ;  /* 0x0000109000004947 */ /* 0x000fca0003800000 */
[----:B------:R-:W-:Y:S01]  /*2d50*/  ISETP.GE.AND P0, PT, R16, c[0x0][0x1d4], PT ;  /* 0x0000750010007a0c */ /* 0x000fe20003f06270 */
[----:B-----5:R-:W-:Y:S01]  /*2d60*/  IMAD.MOV.U32 R8, RZ, RZ, R58 ;  /* 0x000000ffff087224 */ /* 0x020fe200078e003a */
[----:B-1----:R-:W-:Y:S01]  /*2d70*/  MOV R6, R56 ;  /* 0x0000003800067202 */ /* 0x002fe20000000f00 */
        /* <DEDUP_REMOVED lines=12> */
[----:B------:R-:W-:Y:S01]  /*2e40*/  IMAD.MOV.U32 R33, RZ, RZ, R29 ;  /* 0x000000ffff217224 */ /* 0x000fe200078e001d */
[----:B------:R-:W-:Y:S01]  /*2e50*/  ISETP.GE.AND P0, PT, R16, c[0x0][0x27c], PT ;  /* 0x00009f0010007a0c */ /* 0x000fe20003f06270 */
[----:B------:R-:W1:Y:S01]  /*2e60*/  LDS.128 R60, [R94+0xc080] ;  /* 0x00c080005e3c7984 */ /* 0x000e620000000c00 */
[----:B------:R-:W-:Y:S01]  /*2e70*/  ISETP.GE.AND P1, PT, R99, c[0x0][0x1d4], PT ;  /* 0x0000750063007a0c */ /* 0x000fe20003f26270 */
[----:B------:R-:W-:Y:S01]  /*2e80*/  IMAD.MOV.U32 R19, RZ, RZ, R31 ;  /* 0x000000ffff137224 */ /* 0x000fe200078e001f */
[----:B------:R-:W-:Y:S01]  /*2e90*/  MOV R35, R28 ;  /* 0x0000001c00237202 */ /* 0x000fe20000000f00 */
[----:B------:R-:W-:Y:S01]  /*2ea0*/  IMAD.MOV.U32 R49, RZ, RZ, R43 ;  /* 0x000000ffff317224 */ /* 0x000fe200078e002b */
[-C--:B------:R-:W-:Y:S01]  /*2eb0*/  IADD3 R76, P3, P2, R128, R135.reuse, R101 ;  /* 0x00000087804c7210 */ /* 0x080fe20007a7e065 */
[----:B------:R-:W-:Y:S01]  /*2ec0*/  IMAD.MOV.U32 R44, RZ, RZ, R41 ;  /* 0x000000ffff2c7224 */ /* 0x000fe200078e0029 */
[----:B------:R-:W-:Y:S01]  /*2ed0*/  MOV R50, R40 ;  /* 0x0000002800327202 */ /* 0x000fe20000000f00 */
[----:B------:R-:W2:Y:S01]  /*2ee0*/  LDS.128 R20, [R95+0xc080] ;  /* 0x00c080005f147984 */ /* 0x000ea20000000c00 */
[----:B------:R-:W-:Y:S02]  /*2ef0*/  LEA R138, P4, R76, c[0x0][0x1c8], 0x1 ;  /* 0x000072004c8a7a11 */ /* 0x000fe400078808ff */
[C---:B------:R-:W-:Y:S01]  /*2f00*/  IADD3.X R137, R79.reuse, R74, R92, P3, P2 ;  /* 0x0000004a4f897210 */ /* 0x040fe20001fe445c */
[----:B------:R-:W-:Y:S01]  /*2f10*/  @!P0 HADD2.F32 R37, -RZ, R35.H0_H0 ;  /* 0x20000023ff258230 */ /* 0x000fe20000004100 */
[--C-:B------:R-:W-:Y:S01]  /*2f20*/  @!P0 SHF.R.U64 R47, R42, 0x10, R43.reuse ;  /* 0x000000102a2f8819 */ /* 0x100fe2000000122b */
[----:B------:R-:W-:Y:S01]  /*2f30*/  @!P0 HADD2.F32 R36, -RZ, R33.H0_H0 ;  /* 0x20000021ff248230 */ /* 0x000fe20000004100 */
[----:B------:R-:W-:Y:S01]  /*2f40*/  @!P0 SHF.R.U32.HI R52, RZ, 0x10, R43 ;  /* 0x00000010ff348819 */ /* 0x000fe2000001162b */
[----:B------:R-:W-:Y:S01]  /*2f50*/  @!P0 HADD2.F32 R44, -RZ, R44.H0_H0 ;  /* 0x2000002cff2c8230 */ /* 0x000fe20000004100 */
[--C-:B------:R-:W-:Y:S01]  /*2f60*/  @!P0 SHF.R.U32.HI R32, RZ, 0x10, R29.reuse ;  /* 0x00000010ff208819 */ /* 0x100fe2000001161d */
[----:B------:R-:W-:Y:S01]  /*2f70*/  @!P0 HADD2.F32 R47, -RZ, R47.H0_H0 ;  /* 0x2000002fff2f8230 */ /* 0x000fe20000004100 */
[----:B------:R-:W-:Y:S01]  /*2f80*/  @!P0 SHF.R.U64 R34, R28, 0x10, R29 ;  /* 0x000000101c228819 */ /* 0x000fe2000000121d */
[----:B------:R-:W-:Y:S01]  /*2f90*/  @!P0 HADD2.F32 R52, -RZ, R52.H0_H0 ;  /* 0x20000034ff348230 */ /* 0x000fe20000004100 */
[--C-:B------:R-:W-:Y:S01]  /*2fa0*/  @!P0 SHF.R.U64 R29, R30, 0x10, R31.reuse ;  /* 0x000000101e1d8819 */ /* 0x100fe2000000121f */
[----:B------:R-:W-:Y:S01]  /*2fb0*/  @!P0 HADD2.F32 R32, -RZ, R32.H0_H0 ;  /* 0x20000020ff208230 */ /* 0x000fe20000004100 */
[----:B------:R-:W-:Y:S01]  /*2fc0*/  MOV R28, R30 ;  /* 0x0000001e001c7202 */ /* 0x000fe20000000f00 */
[----:B------:R-:W-:Y:S01]  /*2fd0*/  @!P0 HADD2.F32 R34, -RZ, R34.H0_H0 ;  /* 0x20000022ff228230 */ /* 0x000fe20000004100 */
[----:B------:R-:W-:Y:S01]  /*2fe0*/  @!P0 SHF.R.U32.HI R30, RZ, 0x10, R31 ;  /* 0x00000010ff1e8819 */ /* 0x000fe2000001161f */
[----:B------:R-:W-:Y:S01]  /*2ff0*/  @!P0 HADD2.F32 R29, -RZ, R29.H0_H0 ;  /* 0x2000001dff1d8230 */ /* 0x000fe20000004100 */
[----:B------:R-:W-:Y:S02]  /*3000*/  LEA.HI.X R139, R76, c[0x0][0x1cc], R137, 0x1, P4 ;  /* 0x000073004c8b7a11 */ /* 0x000fe400020f0c89 */
[----:B------:R-:W-:Y:S01]  /*3010*/  @!P1 IADD3 R141, P3, P2, R128, R135, R99 ;  /* 0x00000087808d9210 */ /* 0x000fe20007a7e063 */
[----:B------:R-:W-:Y:S01]  /*3020*/  @!P0 HADD2.F32 R30, -RZ, R30.H0_H0 ;  /* 0x2000001eff1e8230 */ /* 0x000fe20000004100 */
[--C-:B------:R-:W-:Y:S02]  /*3030*/  @!P0 SHF.R.U32.HI R46, RZ, 0x10, R41.reuse ;  /* 0x00000010ff2e8819 */ /* 0x100fe40000011629 */
[----:B------:R-:W-:Y:S02]  /*3040*/  @!P1 IADD3.X R134, R79, R74, R88, P3, P2 ;  /* 0x0000004a4f869210 */ /* 0x000fe40001fe4458 */
[C---:B------:R-:W-:Y:S01]  /*3050*/  @!P1 LEA R136, P2, R141.reuse, c[0x0][0x1c8], 0x1 ;  /* 0x000072008d889a11 */ /* 0x040fe200078408ff */
[----:B------:R-:W-:Y:S01]  /*3060*/  @!P0 HADD2.F32 R46, -RZ, R46.H0_H0 ;  /* 0x2000002eff2e8230 */ /* 0x000fe20000004100 */
[----:B------:R-:W-:Y:S01]  /*3070*/  @!P0 SHF.R.U64 R40, R40, 0x10, R41 ;  /* 0x0000001028288819 */ /* 0x000fe20000001229 */
[----:B------:R-:W-:Y:S01]  /*3080*/  @!P0 HADD2.F32 R41, -RZ, R50.H0_H0 ;  /* 0x20000032ff298230 */ /* 0x000fe20000004100 */
[----:B------:R-:W-:Y:S01]  /*3090*/  @!P1 LEA.HI.X R137, R141, c[0x0][0x1cc], R134, 0x1, P2 ;  /* 0x000073008d899a11 */ /* 0x000fe200010f0c86 */
[----:B-1----:R-:W-:Y:S01]  /*30a0*/  @!P0 IMAD.MOV.U32 R50, RZ, RZ, R62 ;  /* 0x000000ffff328224 */ /* 0x002fe200078e003e */
[----:B------:R-:W-:Y:S01]  /*30b0*/  @!P0 MOV R43, R60 ;  /* 0x0000003c002b8202 */ /* 0x000fe20000000f00 */
[----:B------:R-:W-:Y:S01]  /*30c0*/  @!P0 HADD2.F32 R40, -RZ, R40.H0_H0 ;  /* 0x20000028ff288230 */ /* 0x000fe20000004100 */
[----:B------:R-:W-:Y:S02]  /*30d0*/  @!P0 MOV R48, R61 ;  /* 0x0000003d00308202 */ /* 0x000fe40000000f00 */
[----:B------:R-:W-:Y:S01]  /*30e0*/  @!P0 MOV R51, R63 ;  /* 0x0000003f00338202 */ /* 0x000fe20000000f00 */
[----:B------:R-:W-:Y:S01]  /*30f0*/  @!P0 HADD2.F32 R39, -RZ, R43.H0_H0 ;  /* 0x2000002bff278230 */ /* 0x000fe20000004100 */
[----:B------:R-:W-:Y:S01]  /*3100*/  MOV R45, R42 ;  /* 0x0000002a002d7202 */ /* 0x000fe20000000f00 */
[----:B--2---:R-:W-:Y:S01]  /*3110*/  @!P0 IMAD.MOV.U32 R31, RZ, RZ, R20 ;  /* 0x000000ffff1f8224 */ /* 0x004fe200078e0014 */
[----:B------:R-:W-:Y:S01]  /*3120*/  @!P0 MOV R35, R21 ;  /* 0x0000001500238202 */ /* 0x000fe20000000f00 */
[--C-:B------:R-:W-:Y:S01]  /*3130*/  @!P0 HADD2.F32 R42, -RZ, R48.reuse.H0_H0 ;  /* 0x20000030ff2a8230 */ /* 0x100fe20000004100 */
[CC--:B------:R-:W-:Y:S02]  /*3140*/  @!P0 FMUL.FTZ R76, R39.reuse, R37.reuse ;  /* 0x00000025274c8220 */ /* 0x0c0fe40000410000 */
[----:B------:R-:W-:Y:S02]  /*3150*/  @!P0 HADD2.F32 R38, -RZ, R31.H0_H0 ;  /* 0x2000001fff268230 */ /* 0x000fe40000004100 */
[-C--:B------:R-:W-:Y:S01]  /*3160*/  @!P0 FMUL.FTZ R134, R42, R36.reuse ;  /* 0x000000242a868220 */ /* 0x080fe20000410000 */
[----:B------:R-:W-:Y:S02]  /*3170*/  @!P0 HADD2.F32 R33, -RZ, R35.H0_H0 ;  /* 0x20000023ff218230 */ /* 0x000fe40000004100 */
[C---:B------:R-:W-:Y:S01]  /*3180*/  @!P0 FMUL.FTZ R0, R38.reuse, R37 ;  /* 0x0000002526008220 */ /* 0x040fe20000410000 */
[----:B------:R-:W-:Y:S01]  /*3190*/  @!P0 HADD2.F32 R31, -RZ, R31.H1_H1 ;  /* 0x3000001fff1f8230 */ /* 0x000fe20000004100 */
[-C--:B------:R-:W-:Y:S02]  /*31a0*/  @!P0 FFMA.FTZ R76, R38, R41.reuse, -R76 ;  /* 0x00000029264c8223 */ /* 0x080fe4000001084c */
[----:B------:R-:W-:Y:S01]  /*31b0*/  @!P0 FFMA.FTZ R0, R39, R41, R0 ;  /* 0x0000002927008223 */ /* 0x000fe20000010000 */
[----:B------:R-:W-:Y:S01]  /*31c0*/  @!P0 HADD2.F32 R41, -RZ, R48.H1_H1 ;  /* 0x30000030ff298230 */ /* 0x000fe20000004100 */
[C---:B------:R-:W-:Y:S01]  /*31d0*/  @!P0 FMUL.FTZ R3, R33.reuse, R36 ;  /* 0x0000002421038220 */ /* 0x040fe20000410000 */
[----:B------:R-:W-:Y:S01]  /*31e0*/  @!P0 HADD2.F32 R39, -RZ, R43.H1_H1 ;  /* 0x3000002bff278230 */ /* 0x000fe20000004100 */
[----:B------:R-:W-:Y:S01]  /*31f0*/  @!P0 FFMA.FTZ R134, R33, R44, -R134 ;  /* 0x0000002c21868223 */ /* 0x000fe20000010886 */
[----:B------:R-:W-:Y:S01]  /*3200*/  @!P0 HADD2.F32 R33, -RZ, R35.H1_H1 ;  /* 0x30000023ff218230 */ /* 0x000fe20000004100 */
[----:B------:R-:W-:Y:S01]  /*3210*/  @!P0 FMUL.FTZ R141, R41, R32 ;  /* 0x00000020298d8220 */ /* 0x000fe20000410000 */
[----:B------:R-:W-:Y:S01]  /*3220*/  @!P0 HADD2.F32 R43, -RZ, R45.H0_H0 ;  /* 0x2000002dff2b8230 */ /* 0x000fe20000004100 */
[----:B------:R-:W-:Y:S01]  /*3230*/  @!P0 FMUL.FTZ R143, R39, R34 ;  /* 0x00000022278f8220 */ /* 0x000fe20000410000 */
[--C-:B------:R-:W-:Y:S01]  /*3240*/  @!P0 HADD2.F32 R45, -RZ, R50.reuse.H1_H1 ;  /* 0x30000032ff2d8230 */ /* 0x100fe20000004100 */
[C---:B------:R-:W-:Y:S01]  /*3250*/  @!P0 FMUL.FTZ R4, R33.reuse, R32 ;  /* 0x0000002021048220 */ /* 0x040fe20000410000 */
[----:B------:R-:W-:Y:S01]  /*3260*/  @!P0 HADD2.F32 R48, -RZ, R50.H0_H0 ;  /* 0x20000032ff308230 */ /* 0x000fe20000004100 */
[----:B------:R-:W-:Y:S01]  /*3270*/  @!P0 FFMA.FTZ R141, R33, R46, -R141 ;  /* 0x0000002e218d8223 */ /* 0x000fe2000001088d */
[----:B------:R-:W-:Y:S01]  /*3280*/  @!P0 MOV R33, R22 ;  /* 0x0000001600218202 */ /* 0x000fe20000000f00 */
[C---:B------:R-:W-:Y:S01]  /*3290*/  @!P0 FMUL.FTZ R2, R31.reuse, R34 ;  /* 0x000000221f028220 */ /* 0x040fe20000410000 */
[----:B------:R-:W-:Y:S01]  /*32a0*/  @!P0 HADD2.F32 R50, -RZ, R49.H0_H0 ;  /* 0x20000031ff328230 */ /* 0x000fe20000004100 */
[-C--:B------:R-:W-:Y:S01]  /*32b0*/  @!P0 FFMA.FTZ R143, R31, R40.reuse, -R143 ;  /* 0x000000281f8f8223 */ /* 0x080fe2000001088f */
[----:B------:R-:W-:Y:S01]  /*32c0*/  @!P0 HADD2.F32 R31, -RZ, R28.H0_H0 ;  /* 0x2000001cff1f8230 */ /* 0x000fe20000004100 */
[----:B------:R-:W-:Y:S01]  /*32d0*/  @!P0 FMUL.FTZ R145, R45, R29 ;  /* 0x0000001d2d918220 */ /* 0x000fe20000410000 */
[----:B------:R-:W-:Y:S01]  /*32e0*/  @!P0 HADD2.F32 R28, -RZ, R33.H1_H1 ;  /* 0x30000021ff1c8230 */ /* 0x000fe20000004100 */
[----:B------:R-:W-:Y:S01]  /*32f0*/  @!P0 FFMA.FTZ R2, R39, R40, R2 ;  /* 0x0000002827028223 */ /* 0x000fe20000010002 */
[----:B------:R-:W-:Y:S01]  /*3300*/  @!P0 F2FP.PACK_AB R134, R141, R134 ;  /* 0x000000868d86823e */ /* 0x000fe200000000ff */
[----:B------:R-:W-:Y:S01]  /*3310*/  @!P0 FMUL.FTZ R140, R48, R31 ;  /* 0x0000001f308c8220 */ /* 0x000fe20000410000 */
[----:B------:R-:W-:Y:S01]  /*3320*/  @!P0 F2FP.PACK_AB R143, R143, R76 ;  /* 0x0000004c8f8f823e */ /* 0x000fe200000000ff */
[C---:B------:R-:W-:Y:S01]  /*3330*/  @!P0 FMUL.FTZ R6, R28.reuse, R29 ;  /* 0x0000001d1c068220 */ /* 0x040fe20000410000 */
[----:B------:R-:W-:Y:S01]  /*3340*/  @!P0 MOV R21, R134 ;  /* 0x0000008600158202 */ /* 0x000fe20000000f00 */
[----:B------:R-:W-:Y:S01]  /*3350*/  @!P0 FFMA.FTZ R145, R28, R47, -R145 ;  /* 0x0000002f1c918223 */ /* 0x000fe20000010891 */
[----:B------:R-:W-:Y:S01]  /*3360*/  @!P0 HADD2.F32 R28, -RZ, R19.H0_H0 ;  /* 0x20000013ff1c8230 */ /* 0x000fe20000004100 */
[----:B------:R-:W-:Y:S01]  /*3370*/  @!P0 IMAD.MOV.U32 R19, RZ, RZ, R23 ;  /* 0x000000ffff138224 */ /* 0x000fe200078e0017 */
[--C-:B------:R-:W-:Y:S01]  /*3380*/  @!P0 HADD2.F32 R49, -RZ, R51.reuse.H0_H0 ;  /* 0x20000033ff318230 */ /* 0x100fe20000004100 */
[----:B------:R-:W-:Y:S01]  /*3390*/  @!P0 FFMA.FTZ R3, R42, R44, R3 ;  /* 0x0000002c2a038223 */ /* 0x000fe20000010003 */
[----:B------:R-:W-:Y:S01]  /*33a0*/  @!P0 HADD2.F32 R51, -RZ, R51.H1_H1 ;  /* 0x30000033ff338230 */ /* 0x000fe20000004100 */
[----:B------:R-:W-:Y:S01]  /*33b0*/  @!P0 FFMA.FTZ R4, R41, R46, R4 ;  /* 0x0000002e29048223 */ /* 0x000fe20000010004 */
[----:B------:R-:W-:Y:S01]  /*33c0*/  @!P0 HADD2.F32 R32, -RZ, R33.H0_H0 ;  /* 0x20000021ff208230 */ /* 0x000fe20000004100 */
[----:B------:R-:W-:Y:S01]  /*33d0*/  @!P0 FMUL.FTZ R144, R49, R28 ;  /* 0x0000001c31908220 */ /* 0x000fe20000410000 */
[--C-:B------:R-:W-:Y:S01]  /*33e0*/  @!P0 HADD2.F32 R29, -RZ, R19.reuse.H0_H0 ;  /* 0x20000013ff1d8230 */ /* 0x100fe20000004100 */
[----:B------:R-:W-:Y:S01]  /*33f0*/  @!P0 FMUL.FTZ R142, R51, R30 ;  /* 0x0000001e338e8220 */ /* 0x000fe20000410000 */
[----:B------:R-:W-:Y:S01]  /*3400*/  @!P0 HADD2.F32 R19, -RZ, R19.H1_H1 ;  /* 0x30000013ff138230 */ /* 0x000fe20000004100 */
[C---:B------:R-:W-:Y:S01]  /*3410*/  @!P0 FMUL.FTZ R5, R32.reuse, R31 ;  /* 0x0000001f20058220 */ /* 0x040fe20000410000 */
[----:B------:R-:W-:Y:S01]  /*3420*/  @!P0 MOV R20, R143 ;  /* 0x0000008f00148202 */ /* 0x000fe20000000f00 */
[----:B------:R-:W-:Y:S01]  /*3430*/  @!P0 FFMA.FTZ R140, R32, R43, -R140 ;  /* 0x0000002b208c8223 */ /* 0x000fe2000001088c */
[----:B------:R-:W-:Y:S01]  /*3440*/  @!P0 F2FP.PACK_AB R143, R4, R3 ;  /* 0x00000003048f823e */ /* 0x000fe200000000ff */
[----:B------:R-:W-:Y:S01]  /*3450*/  @!P0 FFMA.FTZ R144, R29, R50, -R144 ;  /* 0x000000321d908223 */ /* 0x000fe20000010890 */
[----:B------:R-:W-:Y:S01]  /*3460*/  @!P0 F2FP.PACK_AB R76, R2, R0 ;  /* 0x00000000024c823e */ /* 0x000fe200000000ff */
[----:B------:R-:W-:Y:S01]  /*3470*/  @!P0 FFMA.FTZ R142, R19, R52, -R142 ;  /* 0x00000034138e8223 */ /* 0x000fe2000001088e */
[----:B------:R-:W-:Y:S01]  /*3480*/  @!P0 F2FP.PACK_AB R140, R145, R140 ;  /* 0x0000008c918c823e */ /* 0x000fe200000000ff */
[----:B------:R-:W-:Y:S01]  /*3490*/  @!P0 FFMA.FTZ R5, R48, R43, R5 ;  /* 0x0000002b30058223 */ /* 0x000fe20000010005 */
[----:B------:R-:W-:Y:S01]  /*34a0*/  @!P0 MOV R60, R76 ;  /* 0x0000004c003c8202 */ /* 0x000fe20000000f00 */
[----:B------:R-:W-:Y:S01]  /*34b0*/  @!P0 FMUL.FTZ R7, R29, R28 ;  /* 0x0000001c1d078220 */ /* 0x000fe20000410000 */
[----:B------:R-:W-:Y:S01]  /*34c0*/  @!P0 F2FP.PACK_AB R141, R142, R144 ;  /* 0x000000908e8d823e */ /* 0x000fe200000000ff */
[----:B------:R-:W-:Y:S02]  /*34d0*/  @!P0 FFMA.FTZ R6, R45, R47, R6 ;  /* 0x0000002f2d068223 */ /* 0x000fe40000010006 */
[----:B------:R-:W-:Y:S01]  /*34e0*/  @!P0 FMUL.FTZ R8, R19, R30 ;  /* 0x0000001e13088220 */ /* 0x000fe20000410000 */
[----:B------:R-:W-:Y:S01]  /*34f0*/  @!P0 MOV R23, R141 ;  /* 0x0000008d00178202 */ /* 0x000fe20000000f00 */
[----:B------:R-:W-:Y:S01]  /*3500*/  @!P0 FFMA.FTZ R7, R49, R50, R7 ;  /* 0x0000003231078223 */ /* 0x000fe20000010007 */
[----:B------:R-:W-:Y:S01]  /*3510*/  @!P0 F2FP.PACK_AB R134, R6, R5 ;  /* 0x000000050686823e */ /* 0x000fe200000000ff */
[----:B------:R-:W-:Y:S02]  /*3520*/  @!P0 FFMA.FTZ R8, R51, R52, R8 ;  /* 0x0000003433088223 */ /* 0x000fe40000010008 */
[----:B------:R-:W-:Y:S01]  /*3530*/  @!P0 IMAD.MOV.U32 R22, RZ, RZ, R140 ;  /* 0x000000ffff168224 */ /* 0x000fe200078e008c */
[----:B------:R-:W-:Y:S01]  /*3540*/  @!P0 MOV R62, R134 ;  /* 0x00000086003e8202 */ /* 0x000fe20000000f00 */
[----:B------:R-:W-:Y:S01]  /*3550*/  @!P0 IMAD.MOV.U32 R61, RZ, RZ, R143 ;  /* 0x000000ffff3d8224 */ /* 0x000fe200078e008f */
[----:B------:R-:W-:Y:S02]  /*3560*/  @!P0 F2FP.PACK_AB R145, R8, R7 ;  /* 0x000000070891823e */ /* 0x000fe400000000ff */
[----:B------:R1:W-:Y:S02]  /*3570*/  STG.E.128 [R138.64], R20 ;  /* 0x000000148a007986 */ /* 0x0003e4000c101d0a */
[----:B------:R-:W-:Y:S06]  /*3580*/  @!P0 MOV R63, R145 ;  /* 0x00000091003f8202 */ /* 0x000fec0000000f00 */
[----:B------:R1:W-:Y:S02]  /*3590*/  @!P1 STG.E.128 [R136.64], R60 ;  /* 0x0000003c88009986 */ /* 0x0003e4000c101d0a */
.L_x_72:
[----:B------:R-:W-:Y:S05]  /*35a0*/  BSYNC B0 ;  /* 0x0000000000007941 */ /* 0x000fea0003800000 */
.L_x_71:
[----:B------:R-:W-:Y:S11]  /*35b0*/  ISETP.GE.AND P0, PT, R11, c[0x0][0x1d4], PT ;  /* 0x000075000b007a0c */ /* 0x000ff60003f06270 */
[----:B------:R-:W-:Y:S02]  /*35c0*/  @!UPT UIADD3 URZ, URZ, URZ, URZ ;  /* 0x0000003f3f3ff290 */ /* 0x000fe4000fffe03f */
[----:B------:R-:W-:-:S05]  /*35d0*/  @P0 BRA `(.L_x_62) ;  /* 0x0000080000000947 */ /* 0x000fca0003800000 */
[----:B------:R-:W-:Y:S01]  /*35e0*/  LDS.128 R48, [R91+0xc080] ;  /* 0x00c080005b307984 */ /* 0x000fe20000000c00 */
[----:B------:R-:W-:Y:S02]  /*35f0*/  ISETP.GE.AND P0, PT, R11, c[0x0][0x27c], PT ;  /* 0x00009f000b007a0c */ /* 0x000fe40003f06270 */
[----:B-1----:R-:W-:Y:S04]  /*3600*/  IADD3 R60, P2, P1, R128, R135, R100 ;  /* 0x00000087803c7210 */ /* 0x002fe8000795e064 */
[----:B------:R-:W-:Y:S01]  /*3610*/  IADD3.X R61, R79, R74, R90, P2, P1 ;  /* 0x0000004a4f3d7210 */ /* 0x000fe200017e245a */
[----:B------:R-:W1:Y:S01]  /*3620*/  LDS.128 R20, [R93+0xc080] ;  /* 0x00c080005d147984 */ /* 0x000e620000000c00 */
[C---:B------:R-:W-:Y:S04]  /*3630*/  LEA R62, P1, R60.reuse, c[0x0][0x1c8], 0x1 ;  /* 0x000072003c3e7a11 */ /* 0x040fe800078208ff */
[----:B------:R-:W-:Y:S01]  /*3640*/  LEA.HI.X R63, R60, c[0x0][0x1cc], R61, 0x1, P1 ;  /* 0x000073003c3f7a11 */ /* 0x000fe200008f0c3d */
[----:B------:R-:W-:Y:S01]  /*3650*/  @!P0 HADD2.F32 R30, -RZ, R18.H1_H1 ;  /* 0x30000012ff1e8230 */ /* 0x000fe20000004100 */
[--C-:B------:R-:W-:Y:S01]  /*3660*/  @!P0 SHF.R.U64 R28, R24, 0x10, R25.reuse ;  /* 0x00000010181c8819 */ /* 0x100fe20000001219 */
[----:B------:R-:W-:Y:S01]  /*3670*/  @!P0 HADD2.F32 R38, -RZ, R54.H1_H1 ;  /* 0x30000036ff268230 */ /* 0x000fe20000004100 */
[----:B------:R-:W-:Y:S01]  /*3680*/  @!P0 SHF.R.U32.HI R19, RZ, 0x10, R25 ;  /* 0x00000010ff138819 */ /* 0x000fe20000011619 */
[----:B------:R-:W-:Y:S01]  /*3690*/  @!P0 HADD2.F32 R29, -RZ, R18.H0_H0 ;  /* 0x20000012ff1d8230 */ /* 0x000fe20000004100 */
[--C-:B------:R-:W-:Y:S01]  /*36a0*/  @!P0 SHF.R.U32.HI R24, RZ, 0x10, R27.reuse ;  /* 0x00000010ff188819 */ /* 0x100fe2000001161b */
[----:B------:R-:W-:Y:S01]  /*36b0*/  @!P0 HADD2.F32 R33, -RZ, R54.H0_H0 ;  /* 0x20000036ff218230 */ /* 0x000fe20000004100 */
[----:B------:R-:W-:Y:S01]  /*36c0*/  @!P0 SHF.R.U64 R26, R26, 0x10, R27 ;  /* 0x000000101a1a8819 */ /* 0x000fe2000000121b */
[--C-:B------:R-:W-:Y:S01]  /*36d0*/  @!P0 HADD2.F32 R46, -RZ, R53.reuse.H1_H1 ;  /* 0x30000035ff2e8230 */ /* 0x100fe20000004100 */
[--C-:B------:R-:W-:Y:S01]  /*36e0*/  @!P0 SHF.R.U64 R35, R56, 0x10, R57.reuse ;  /* 0x0000001038238819 */ /* 0x100fe20000001239 */
[----:B------:R-:W-:Y:S01]  /*36f0*/  @!P0 HADD2.F32 R41, -RZ, R53.H0_H0 ;  /* 0x20000035ff298230 */ /* 0x000fe20000004100 */
[----:B------:R-:W-:Y:S02]  /*3700*/  @!P0 SHF.R.U32.HI R39, RZ, 0x10, R57 ;  /* 0x00000010ff278819 */ /* 0x000fe40000011639 */
[--C-:B------:R-:W-:Y:S01]  /*3710*/  @!P0 SHF.R.U32.HI R47, RZ, 0x10, R59.reuse ;  /* 0x00000010ff2f8819 */ /* 0x100fe2000001163b */
[----:B------:R-:W-:Y:S01]  /*3720*/  @!P0 HADD2.F32 R35, -RZ, R35.H0_H0 ;  /* 0x20000023ff238230 */ /* 0x000fe20000004100 */
[----:B------:R-:W-:Y:S01]  /*3730*/  @!P0 SHF.R.U64 R43, R58, 0x10, R59 ;  /* 0x000000103a2b8819 */ /* 0x000fe2000000123b */
[----:B------:R-:W-:Y:S01]  /*3740*/  @!P0 HADD2.F32 R39, -RZ, R39.H0_H0 ;  /* 0x20000027ff278230 */ /* 0x000fe20000004100 */
[----:B------:R-:W-:Y:S01]  /*3750*/  ISETP.GE.AND P1, PT, R98, c[0x0][0x1d4], PT ;  /* 0x0000750062007a0c */ /* 0x000fe20003f26270 */
[----:B------:R-:W-:Y:S02]  /*3760*/  @!P0 HADD2.F32 R47, -RZ, R47.H0_H0 ;  /* 0x2000002fff2f8230 */ /* 0x000fe40000004100 */
[----:B------:R-:W-:Y:S01]  /*3770*/  @!P0 HADD2.F32 R43, -RZ, R43.H0_H0 ;  /* 0x2000002bff2b8230 */ /* 0x000fe20000004100 */
[----:B-1----:R-:W-:Y:S02]  /*3780*/  @!P0 MOV R25, R21 ;  /* 0x0000001500198202 */ /* 0x002fe40000000f00 */
[----:B------:R-:W-:Y:S02]  /*3790*/  @!P0 MOV R37, R49 ;  /* 0x0000003100258202 */ /* 0x000fe40000000f00 */
[----:B------:R-:W-:Y:S01]  /*37a0*/  @!P0 MOV R34, R48 ;  /* 0x0000003000228202 */ /* 0x000fe20000000f00 */
[----:B------:R-:W-:Y:S01]  /*37b0*/  @!P0 HADD2.F32 R27, -RZ, R25.H0_H0 ;  /* 0x20000019ff1b8230 */ /* 0x000fe20000004100 */
[----:B------:R-:W-:Y:S01]  /*37c0*/  @!P0 MOV R18, R20 ;  /* 0x0000001400128202 */ /* 0x000fe20000000f00 */
[----:B------:R-:W-:Y:S01]  /*37d0*/  @!P0 HADD2.F32 R36, -RZ, R37.H0_H0 ;  /* 0x20000025ff248230 */ /* 0x000fe20000004100 */
[----:B------:R-:W-:Y:S01]  /*37e0*/  @!P0 MOV R40, R51 ;  /* 0x0000003300288202 */ /* 0x000fe20000000f00 */
[----:B------:R-:W-:Y:S01]  /*37f0*/  @!P0 HADD2.F32 R32, -RZ, R25.H1_H1 ;  /* 0x30000019ff208230 */ /* 0x000fe20000004100 */
[CC--:B------:R-:W-:Y:S01]  /*3800*/  @!P0 FMUL.FTZ R3, R27.reuse, R30.reuse ;  /* 0x0000001e1b038220 */ /* 0x0c0fe20000410000 */
[--C-:B------:R-:W-:Y:S01]  /*3810*/  @!P0 HADD2.F32 R31, -RZ, R34.reuse.H0_H0 ;  /* 0x20000022ff1f8230 */ /* 0x100fe20000004100 */
[----:B------:R-:W-:Y:S01]  /*3820*/  @!P0 FMUL.FTZ R52, R36, R30 ;  /* 0x0000001e24348220 */ /* 0x000fe20000410000 */
[----:B------:R-:W-:Y:S01]  /*3830*/  @!P0 HADD2.F32 R34, -RZ, R34.H1_H1 ;  /* 0x30000022ff228230 */ /* 0x000fe20000004100 */
[----:B------:R-:W-:Y:S01]  /*3840*/  @!P0 IMAD.MOV.U32 R30, RZ, RZ, R23 ;  /* 0x000000ffff1e8224 */ /* 0x000fe200078e0017 */
[----:B------:R-:W-:Y:S01]  /*3850*/  @!P0 HADD2.F32 R37, -RZ, R37.H1_H1 ;  /* 0x30000025ff258230 */ /* 0x000fe20000004100 */
[----:B------:R-:W-:Y:S01]  /*3860*/  @!P0 FFMA.FTZ R52, R27, R38, -R52 ;  /* 0x000000261b348223 */ /* 0x000fe20000010834 */
[----:B------:R-:W-:Y:S01]  /*3870*/  @!P0 HADD2.F32 R27, -RZ, R28.H0_H0 ;  /* 0x2000001cff1b8230 */ /* 0x000fe20000004100 */
[----:B------:R-:W-:Y:S01]  /*3880*/  @!P0 FMUL.FTZ R60, R31, R29 ;  /* 0x0000001d1f3c8220 */ /* 0x000fe20000410000 */
[--C-:B------:R-:W-:Y:S01]  /*3890*/  @!P0 HADD2.F32 R28, -RZ, R18.reuse.H0_H0 ;  /* 0x20000012ff1c8230 */ /* 0x100fe20000004100 */
[----:B------:R-:W-:Y:S01]  /*38a0*/  @!P0 MOV R42, R50 ;  /* 0x00000032002a8202 */ /* 0x000fe20000000f00 */
[----:B------:R-:W-:Y:S01]  /*38b0*/  @!P0 HADD2.F32 R18, -RZ, R18.H1_H1 ;  /* 0x30000012ff128230 */ /* 0x000fe20000004100 */
[----:B------:R-:W-:Y:S01]  /*38c0*/  @!P0 FMUL.FTZ R61, R34, R27 ;  /* 0x0000001b223d8220 */ /* 0x000fe20000410000 */
[----:B------:R-:W-:Y:S01]  /*38d0*/  @!P0 HADD2.F32 R25, -RZ, R30.H0_H0 ;  /* 0x2000001eff198230 */ /* 0x000fe20000004100 */
[C---:B------:R-:W-:Y:S01]  /*38e0*/  @!P0 FMUL.FTZ R0, R28.reuse, R29 ;  /* 0x0000001d1c008220 */ /* 0x040fe20000410000 */
[----:B------:R-:W-:Y:S01]  /*38f0*/  @!P0 HADD2.F32 R29, -RZ, R19.H0_H0 ;  /* 0x20000013ff1d8230 */ /* 0x000fe20000004100 */
[----:B------:R-:W-:Y:S01]  /*3900*/  @!P0 FFMA.FTZ R60, R28, R33, -R60 ;  /* 0x000000211c3c8223 */ /* 0x000fe2000001083c */
[----:B------:R-:W-:Y:S01]  /*3910*/  @!P0 MOV R28, R22 ;  /* 0x00000016001c8202 */ /* 0x000fe20000000f00 */
[C---:B------:R-:W-:Y:S01]  /*3920*/  @!P0 FMUL.FTZ R2, R18.reuse, R27 ;  /* 0x0000001b12028220 */ /* 0x040fe20000410000 */
[--C-:B------:R-:W-:Y:S01]  /*3930*/  @!P0 HADD2.F32 R27, -RZ, R13.reuse.H1_H1 ;  /* 0x3000000dff1b8230 */ /* 0x100fe20000004100 */
[----:B------:R-:W-:Y:S01]  /*3940*/  @!P0 FFMA.FTZ R61, R18, R35, -R61 ;  /* 0x00000023123d8223 */ /* 0x000fe2000001083d */
[----:B------:R-:W-:Y:S01]  /*3950*/  @!P0 HADD2.F32 R18, -RZ, R13.H0_H0 ;  /* 0x2000000dff128230 */ /* 0x000fe20000004100 */
[----:B------:R-:W-:Y:S01]  /*3960*/  @!P0 FMUL.FTZ R141, R37, R29 ;  /* 0x0000001d258d8220 */ /* 0x000fe20000410000 */
[----:B------:R-:W-:Y:S01]  /*3970*/  @!P0 HADD2.F32 R13, -RZ, R24.H0_H0 ;  /* 0x20000018ff0d8230 */ /* 0x000fe20000004100 */
[----:B------:R-:W-:Y:S01]  /*3980*/  @!P0 FFMA.FTZ R0, R31, R33, R0 ;  /* 0x000000211f008223 */ /* 0x000fe20000010000 */
[----:B------:R-:W-:Y:S01]  /*3990*/  @!P0 HADD2.F32 R19, -RZ, R26.H0_H0 ;  /* 0x2000001aff138230 */ /* 0x000fe20000004100 */
[C---:B------:R-:W-:Y:S01]  /*39a0*/  @!P0 FFMA.FTZ R141, R32.reuse, R39, -R141 ;  /* 0x00000027208d8223 */ /* 0x040fe2000001088d */
[--C-:B------:R-:W-:Y:S01]  /*39b0*/  @!P0 HADD2.F32 R44, -RZ, R40.reuse.H0_H0 ;  /* 0x20000028ff2c8230 */ /* 0x100fe20000004100 */
[----:B------:R-:W-:Y:S01]  /*39c0*/  @!P0 FMUL.FTZ R4, R32, R29 ;  /* 0x0000001d20048220 */ /* 0x000fe20000410000 */
[----:B------:R-:W-:Y:S01]  /*39d0*/  @!P0 HADD2.F32 R45, -RZ, R40.H1_H1 ;  /* 0x30000028ff2d8230 */ /* 0x000fe20000004100 */
[----:B------:R-:W-:Y:S01]  /*39e0*/  @!P0 FFMA.FTZ R2, R34, R35, R2 ;  /* 0x0000002322028223 */ /* 0x000fe20000010002 */
[--C-:B------:R-:W-:Y:S01]  /*39f0*/  @!P0 HADD2.F32 R40, -RZ, R42.reuse.H0_H0 ;  /* 0x2000002aff288230 */ /* 0x100fe20000004100 */
[----:B------:R-:W-:Y:S01]  /*3a00*/  @!P0 FMUL.FTZ R137, R44, R18 ;  /* 0x000000122c898220 */ /* 0x000fe20000410000 */
[----:B------:R-:W-:Y:S01]  /*3a10*/  @!P0 HADD2.F32 R42, -RZ, R42.H1_H1 ;  /* 0x3000002aff2a8230 */ /* 0x000fe20000004100 */
[----:B------:R-:W-:Y:S01]  /*3a20*/  @!P0 FMUL.FTZ R76, R45, R13 ;  /* 0x0000000d2d4c8220 */ /* 0x000fe20000410000 */
[----:B------:R-:W-:Y:S01]  /*3a30*/  @!P0 HADD2.F32 R24, -RZ, R30.H1_H1 ;  /* 0x3000001eff188230 */ /* 0x000fe20000004100 */
[----:B------:R-:W-:Y:S01]  /*3a40*/  @!P0 FMUL.FTZ R139, R40, R27 ;  /* 0x0000001b288b8220 */ /* 0x000fe20000410000 */
[--C-:B------:R-:W-:Y:S01]  /*3a50*/  @!P0 HADD2.F32 R30, -RZ, R28.reuse.H0_H0 ;  /* 0x2000001cff1e8230 */ /* 0x100fe20000004100 */
[----:B------:R-:W-:Y:S01]  /*3a60*/  @!P0 FMUL.FTZ R134, R42, R19 ;  /* 0x000000132a868220 */ /* 0x000fe20000410000 */
[----:B------:R-:W-:Y:S01]  /*3a70*/  @!P0 HADD2.F32 R26, -RZ, R28.H1_H1 ;  /* 0x3000001cff1a8230 */ /* 0x000fe20000004100 */
[----:B------:R-:W-:Y:S01]  /*3a80*/  @!P0 FFMA.FTZ R137, R25, R46, -R137 ;  /* 0x0000002e19898223 */ /* 0x000fe20000010889 */
[----:B------:R-:W-:Y:S01]  /*3a90*/  @!P0 F2FP.PACK_AB R61, R61, R60 ;  /* 0x0000003c3d3d823e */ /* 0x000fe200000000ff */
[----:B------:R-:W-:Y:S01]  /*3aa0*/  @!P0 FFMA.FTZ R76, R24, R47, -R76 ;  /* 0x0000002f184c8223 */ /* 0x000fe2000001084c */
[----:B------:R-:W-:Y:S01]  /*3ab0*/  @!P0 F2FP.PACK_AB R52, R141, R52 ;  /* 0x000000348d34823e */ /* 0x000fe200000000ff */
[----:B------:R-:W-:Y:S02]  /*3ac0*/  @!P0 FFMA.FTZ R139, R30, R41, -R139 ;  /* 0x000000291e8b8223 */ /* 0x000fe4000001088b */
[----:B------:R-:W-:Y:S01]  /*3ad0*/  @!P0 FFMA.FTZ R134, R26, R43, -R134 ;  /* 0x0000002b1a868223 */ /* 0x000fe20000010886 */
[----:B------:R-:W-:Y:S01]  /*3ae0*/  @!P0 F2FP.PACK_AB R76, R76, R137 ;  /* 0x000000894c4c823e */ /* 0x000fe200000000ff */
[----:B------:R-:W-:Y:S01]  /*3af0*/  @!P0 IMAD.MOV.U32 R20, RZ, RZ, R61 ;  /* 0x000000ffff148224 */ /* 0x000fe200078e003d */
[----:B------:R-:W-:Y:S01]  /*3b00*/  @!P0 MOV R21, R52 ;  /* 0x0000003400158202 */ /* 0x000fe20000000f00 */
[----:B------:R-:W-:Y:S01]  /*3b10*/  @!P0 FMUL.FTZ R5, R30, R27 ;  /* 0x0000001b1e058220 */ /* 0x000fe20000410000 */
[----:B------:R-:W-:Y:S01]  /*3b20*/  @!P0 F2FP.PACK_AB R139, R134, R139 ;  /* 0x0000008b868b823e */ /* 0x000fe200000000ff */
[----:B------:R-:W-:Y:S01]  /*3b30*/  @!P0 FFMA.FTZ R3, R36, R38, R3 ;  /* 0x0000002624038223 */ /* 0x000fe20000010003 */
[----:B------:R-:W-:Y:S01]  /*3b40*/  @!P0 MOV R23, R76 ;  /* 0x0000004c00178202 */ /* 0x000fe20000000f00 */
[----:B------:R-:W-:Y:S01]  /*3b50*/  @!P0 FMUL.FTZ R6, R26, R19 ;  /* 0x000000131a068220 */ /* 0x000fe20000410000 */
[----:B------:R-:W-:Y:S01]  /*3b60*/  @!P0 MOV R22, R139 ;  /* 0x0000008b00168202 */ /* 0x000fe20000000f00 */
[----:B------:R-:W-:Y:S01]  /*3b70*/  @!P0 FFMA.FTZ R4, R37, R39, R4 ;  /* 0x0000002725048223 */ /* 0x000fe20000010004 */
[----:B------:R-:W-:Y:S01]  /*3b80*/  @!P0 F2FP.PACK_AB R52, R2, R0 ;  /* 0x000000000234823e */ /* 0x000fe200000000ff */
[----:B------:R-:W-:Y:S02]  /*3b90*/  @!P0 FMUL.FTZ R7, R25, R18 ;  /* 0x0000001219078220 */ /* 0x000fe40000410000 */
[----:B------:R1:W-:Y:S01]  /*3ba0*/  STG.E.128 [R62.64], R20 ;  /* 0x000000143e007986 */ /* 0x0003e2000c101d0a */
[----:B------:R-:W-:Y:S01]  /*3bb0*/  @!P0 F2FP.PACK_AB R61, R4, R3 ;  /* 0x00000003043d823e */ /* 0x000fe200000000ff */
[----:B------:R-:W-:Y:S02]  /*3bc0*/  @!P0 FFMA.FTZ R5, R40, R41, R5 ;  /* 0x0000002928058223 */ /* 0x000fe40000010005 */
[----:B------:R-:W-:Y:S01]  /*3bd0*/  @!P0 FMUL.FTZ R8, R24, R13 ;  /* 0x0000000d18088220 */ /* 0x000fe20000410000 */
[----:B------:R-:W-:Y:S01]  /*3be0*/  @!P0 MOV R49, R61 ;  /* 0x0000003d00318202 */ /* 0x000fe20000000f00 */
[----:B------:R-:W-:Y:S02]  /*3bf0*/  @!P0 FFMA.FTZ R6, R42, R43, R6 ;  /* 0x0000002b2a068223 */ /* 0x000fe40000010006 */
[----:B------:R-:W-:Y:S02]  /*3c00*/  @!P0 FFMA.FTZ R7, R44, R46, R7 ;  /* 0x0000002e2c078223 */ /* 0x000fe40000010007 */
[----:B------:R-:W-:Y:S01]  /*3c10*/  @!P0 FFMA.FTZ R8, R45, R47, R8 ;  /* 0x0000002f2d088223 */ /* 0x000fe20000010008 */
[----:B------:R-:W-:Y:S01]  /*3c20*/  @!P0 F2FP.PACK_AB R60, R6, R5 ;  /* 0x00000005063c823e */ /* 0x000fe200000000ff */
[----:B------:R-:W-:Y:S03]  /*3c30*/  @!P0 IMAD.MOV.U32 R48, RZ, RZ, R52 ;  /* 0x000000ffff308224 */ /* 0x000fe600078e0034 */
[----:B------:R-:W-:Y:S02]  /*3c40*/  @!P0 MOV R50, R60 ;  /* 0x0000003c00328202 */ /* 0x000fe40000000f00 */
[----:B-1----:R-:W-:Y:S04]  /*3c50*/  @!P0 F2FP.PACK_AB R63, R8, R7 ;  /* 0x00000007083f823e */ /* 0x002fe800000000ff */
[----:B------:R-:W-:Y:S01]  /*3c60*/  @!P0 MOV R51, R63 ;  /* 0x0000003f00338202 */ /* 0x000fe20000000f00 */
[----:B------:R-:W-:-:S05]  /*3c70*/  @P1 BRA `(.L_x_62) ;  /* 0x0000016000001947 */ /* 0x000fca0003800000 */
[----:B------:R-:W-:Y:S04]  /*3c80*/  IADD3 R135, P1, P0, R128, R135, R98 ;  /* 0x0000008780877210 */ /* 0x000fe8000783e062 */
[----:B------:R-:W-:Y:S02]  /*3c90*/  IADD3.X R74, R79, R74, R86, P1, P0 ;  /* 0x0000004a4f4a7210 */ /* 0x000fe40000fe0456 */
[C---:B------:R-:W-:Y:S04]  /*3ca0*/  LEA R2, P0, R135.reuse, c[0x0][0x1c8], 0x1 ;  /* 0x0000720087027a11 */ /* 0x040fe800078008ff */
[----:B------:R-:W-:Y:S05]  /*3cb0*/  LEA.HI.X R3, R135, c[0x0][0x1cc], R74, 0x1, P0 ;  /* 0x0000730087037a11 */ /* 0x000fea00000f0c4a */
[----:B------:R1:W-:Y:S01]  /*3cc0*/  STG.E.128 [R2.64], R48 ;  /* 0x0000003002007986 */ /* 0x0003e2000c101d0a */
[----:B------:R-:W-:-:S05]  /*3cd0*/  BRA `(.L_x_62) ;  /* 0x0000010000007947 */ /* 0x000fca0003800000 */
.L_x_58:
[----:B------:R-:W-:Y:S04]  /*3ce0*/  IMNMX R67, R96, 0x20, PT ;  /* 0x0000002060437817 */ /* 0x000fe80003800200 */
[----:B------:R-:W-:Y:S11]  /*3cf0*/  ISETP.GE.AND P0, PT, R109, R67, PT ;  /* 0x000000436d00720c */ /* 0x000ff60003f06270 */
[----:B------:R-:W-:Y:S02]  /*3d00*/  @!UPT UIADD3 URZ, URZ, URZ, URZ ;  /* 0x0000003f3f3ff290 */ /* 0x000fe4000fffe03f */
[----:B------:R-:W-:-:S05]  /*3d10*/  @P0 BRA `(.L_x_62) ;  /* 0x000000c000000947 */ /* 0x000fca0003800000 */
[----:B------:R-:W-:Y:S02]  /*3d20*/  ISETP.GE.AND P3, PT, R16, c[0x0][0x1d4], PT ;  /* 0x0000750010007a0c */ /* 0x000fe40003f66270 */
[----:B------:R-:W-:Y:S02]  /*3d30*/  ISETP.GE.AND P2, PT, R11, c[0x0][0x1d4], PT ;  /* 0x000075000b007a0c */ /* 0x000fe40003f46270 */
[----:B------:R-:W-:Y:S02]  /*3d40*/  ISETP.GE.AND P1, PT, R108, c[0x0][0x1d4], PT ;  /* 0x000075006c007a0c */ /* 0x000fe40003f26270 */
[----:B------:R-:W-:Y:S07]  /*3d50*/  ISETP.GE.AND P0, PT, R107, c[0x0][0x1d4], PT ;  /* 0x000075006b007a0c */ /* 0x000fee0003f06270 */
[----:B------:R-:W1:Y:S04]  /*3d60*/  @!P3 LDS.128 R28, [R106+0xc080] ;  /* 0x00c080006a1cb984 */ /* 0x000e680000000c00 */
[----:B------:R-:W2:Y:S04]  /*3d70*/  @!P2 LDS.128 R24, [R106+0xd080] ;  /* 0x00d080006a18a984 */ /* 0x000ea80000000c00 */
[----:B------:R-:W3:Y:S04]  /*3d80*/  @!P1 LDS.128 R20, [R106+0xe080] ;  /* 0x00e080006a149984 */ /* 0x000ee80000000c00 */
[----:B------:R-:W4:Y:S04]  /*3d90*/  @!P0 LDS.128 R4, [R106+0xf080] ;  /* 0x00f080006a048984 */ /* 0x000f280000000c00 */
[----:B-1----:R1:W-:Y:S04]  /*3da0*/  @!P3 STG.E.128 [R52.64], R28 ;  /* 0x0000001c3400b986 */ /* 0x0023e8000c101d0a */
[----:B--2---:R1:W-:Y:S04]  /*3db0*/  @!P2 STG.E.128 [R52.64+0x80], R24 ;  /* 0x000080183400a986 */ /* 0x0043e8000c101d0a */
[----:B---3--:R1:W-:Y:S04]  /*3dc0*/  @!P1 STG.E.128 [R52.64+0x100], R20 ;  /* 0x0001001434009986 */ /* 0x0083e8000c101d0a */
[----:B----4-:R1:W-:Y:S02]  /*3dd0*/  @!P0 STG.E.128 [R52.64+0x180], R4 ;  /* 0x0001800434008986 */ /* 0x0103e4000c101d0a */
.L_x_62:
[----:B------:R-:W-:Y:S05]  /*3de0*/  BSYNC B1 ;  /* 0x0000000000017941 */ /* 0x000fea0003800000 */
.L_x_57:
[----:B------:R-:W-:Y:S01]  /*3df0*/  ISETP.GE.AND P0, PT, R97, 0x1, PT ;  /* 0x000000016100780c */ /* 0x000fe20003f06270 */
[----:B------:R-:W-:Y:S01]  /*3e00*/  @!UPT UIADD3 URZ, URZ, URZ, URZ ;  /* 0x0000003f3f3ff290 */ /* 0x000fe2000fffe03f */
[----:B------:R-:W-:Y:S11]  /*3e10*/  BSSY B0, `(.L_x_73) ;  /* 0x000002b000007945 */ /* 0x000ff60003800000 */
[----:B------:R-:W-:Y:S01]  /*3e20*/  @P0 IMAD.MOV.U32 R76, RZ, RZ, R124 ;  /* 0x000000ffff4c0224 */ /* 0x000fe200078e007c */
[----:B------:R-:W-:Y:S01]  /*3e30*/  @P0 ISETP.NE.U32.AND P4, PT, R105, RZ, PT ;  /* 0x000000ff6900020c */ /* 0x000fe20003f85070 */
[----:B------:R-:W-:Y:S01]  /*3e40*/  @P0 IMAD R0, R84, c[0x0][0x258], RZ ;  /* 0x0000960054000a24 */ /* 0x000fe200078e02ff */
[----:B------:R-:W-:Y:S01]  /*3e50*/  @P0 ISETP.NE.U32.AND P3, PT, R104, RZ, PT ;  /* 0x000000ff6800020c */ /* 0x000fe20003f65070 */
[----:B-1----:R-:W-:Y:S01]  /*3e60*/  @P0 IMAD.WIDE.U32 R2, R87, c[0x0][0x258], R76 ;  /* 0x0000960057020a25 */ /* 0x002fe200078e004c */
[----:B------:R-:W-:Y:S03]  /*3e70*/  @P0 ISETP.NE.U32.AND P2, PT, R103, RZ, PT ;  /* 0x000000ff6700020c */ /* 0x000fe60003f45070 */
[----:B------:R-:W-:Y:S01]  /*3e80*/  @P0 IMAD R0, R87, c[0x0][0x25c], R0 ;  /* 0x0000970057000a24 */ /* 0x000fe200078e0200 */
[C---:B------:R-:W-:Y:S03]  /*3e90*/  @P0 LEA R4, P1, R2.reuse, c[0x0][0x250], 0x1 ;  /* 0x0000940002040a11 */ /* 0x040fe600078208ff */
[----:B------:R-:W-:Y:S05]  /*3ea0*/  @P0 IMAD.IADD R0, R3, 0x1, R0 ;  /* 0x0000000103000824 */ /* 0x000fea00078e0200 */
[----:B------:R-:W-:Y:S02]  /*3eb0*/  @P0 LEA.HI.X R5, R2, c[0x0][0x254], R0, 0x1, P1 ;  /* 0x0000950002050a11 */ /* 0x000fe400008f0c00 */
[----:B------:R-:W-:Y:S03]  /*3ec0*/  @P0 ISETP.NE.U32.AND P1, PT, R102, RZ, PT ;  /* 0x000000ff6600020c */ /* 0x000fe60003f25070 */
[----:B------:R-:W-:Y:S01]  /*3ed0*/  @!PT LDS RZ, [RZ] ;  /* 0x00000000fffff984 */ /* 0x000fe20000000800 */
[----:B------:R-:W-:Y:S01]  /*3ee0*/  @!PT LDS RZ, [RZ] ;  /* 0x00000000fffff984 */ /* 0x000fe20000000800 */
[----:B------:R-:W-:Y:S01]  /*3ef0*/  @!PT LDS RZ, [RZ] ;  /* 0x00000000fffff984 */ /* 0x000fe20000000800 */
[----:B------:R1:W-:Y:S04]  /*3f00*/  @P0 LDGSTS.E.BYPASS.LTC128B.128 [R106+0x8080], [R4.64], P4 ;  /* 0x08080000046a0fae */ /* 0x0003e8000a101d4a */
[----:B------:R1:W-:Y:S04]  /*3f10*/  @P0 LDGSTS.E.BYPASS.LTC128B.128 [R106+0x9080], [R4.64+0x80], P3 ;  /* 0x09080080046a0fae */ /* 0x0003e80009901d4a */
[----:B------:R1:W-:Y:S04]  /*3f20*/  @P0 LDGSTS.E.BYPASS.LTC128B.128 [R106+0xa080], [R4.64+0x100], P2 ;  /* 0x0a080100046a0fae */ /* 0x0003e80009101d4a */
[----:B------:R1:W-:Y:S01]  /*3f30*/  @P0 LDGSTS.E.BYPASS.LTC128B.128 [R106+0xb080], [R4.64+0x180], P1 ;  /* 0x0b080180046a0fae */ /* 0x0003e20008901d4a */
[----:B------:R-:W-:Y:S03]  /*3f40*/  ISETP.GE.AND P0, PT, R109, R67, PT ;  /* 0x000000436d00720c */ /* 0x000fe60003f06270 */
[----:B------:R-:W0:Y:S01]  /*3f50*/  LDGDEPBAR ;  /* 0x00000000000079af */ /* 0x000e220000000000 */
[----:B------:R-:W-:Y:S04]  /*3f60*/  DEPBAR.LE SB0, 0x0 ;  /* 0x000080000000791a */ /* 0x000fe80000000000 */
[----:B------:R-:W-:Y:S06]  /*3f70*/  BAR.SYNC.DEFER_BLOCKING 0x0 ;  /* 0x0000000000007b1d */ /* 0x000fec0000010000 */
[----:B------:R-:W-:-:S05]  /*3f80*/  @P0 BRA `(.L_x_74) ;  /* 0x0000013000000947 */ /* 0x000fca0003800000 */
[----:B-1----:R-:W-:Y:S01]  /*3f90*/  ISETP.GE.AND P3, PT, R16, c[0x0][0x1d4], PT ;  /* 0x0000750010007a0c */ /* 0x002fe20003f66270 */
[----:B------:R-:W-:Y:S01]  /*3fa0*/  IMAD.MOV.U32 R74, RZ, RZ, R122 ;  /* 0x000000ffff4a7224 */ /* 0x000fe200078e007a */
[----:B------:R-:W-:Y:S01]  /*3fb0*/  ISETP.GE.AND P2, PT, R11, c[0x0][0x1d4], PT ;  /* 0x000075000b007a0c */ /* 0x000fe20003f46270 */
[----:B------:R-:W-:Y:S01]  /*3fc0*/  IMAD R0, R83, c[0x0][0x208], RZ ;  /* 0x0000820053007a24 */ /* 0x000fe200078e02ff */
[----:B------:R-:W-:Y:S01]  /*3fd0*/  ISETP.GE.AND P1, PT, R108, c[0x0][0x1d4], PT ;  /* 0x000075006c007a0c */ /* 0x000fe20003f26270 */
[----:B------:R-:W-:Y:S01]  /*3fe0*/  IMAD.WIDE.U32 R2, R85, c[0x0][0x208], R74 ;  /* 0x0000820055027a25 */ /* 0x000fe200078e004a */
[----:B------:R-:W-:Y:S03]  /*3ff0*/  ISETP.GE.AND P0, PT, R107, c[0x0][0x1d4], PT ;  /* 0x000075006b007a0c */ /* 0x000fe60003f06270 */
[----:B------:R-:W-:Y:S01]  /*4000*/  IMAD R0, R85, c[0x0][0x20c], R0 ;  /* 0x0000830055007a24 */ /* 0x000fe200078e0200 */
[C---:B-----5:R-:W-:Y:S03]  /*4010*/  LEA R18, P4, R2.reuse, c[0x0][0x1f8], 0x1 ;  /* 0x00007e0002127a11 */ /* 0x060fe600078808ff */
[----:B------:R-:W1:Y:S01]  /*4020*/  @!P3 LDS.128 R28, [R106+0x8080] ;  /* 0x008080006a1cb984 */ /* 0x000e620000000c00 */
[----:B------:R-:W-:Y:S03]  /*4030*/  IMAD.IADD R0, R3, 0x1, R0 ;  /* 0x0000000103007824 */ /* 0x000fe600078e0200 */
[----:B------:R-:W2:Y:S02]  /*4040*/  @!P2 LDS.128 R24, [R106+0x9080] ;  /* 0x009080006a18a984 */ /* 0x000ea40000000c00 */
[----:B------:R-:W-:Y:S02]  /*4050*/  LEA.HI.X R19, R2, c[0x0][0x1fc], R0, 0x1, P4 ;  /* 0x00007f0002137a11 */ /* 0x000fe400020f0c00 */
[----:B------:R-:W3:Y:S04]  /*4060*/  @!P1 LDS.128 R20, [R106+0xa080] ;  /* 0x00a080006a149984 */ /* 0x000ee80000000c00 */
[----:B------:R-:W4:Y:S04]  /*4070*/  @!P0 LDS.128 R4, [R106+0xb080] ;  /* 0x00b080006a048984 */ /* 0x000f280000000c00 */
[----:B-1----:R1:W-:Y:S04]  /*4080*/  @!P3 STG.E.128 [R18.64], R28 ;  /* 0x0000001c1200b986 */ /* 0x0023e8000c101d0a */
[----:B--2---:R1:W-:Y:S04]  /*4090*/  @!P2 STG.E.128 [R18.64+0x80], R24 ;  /* 0x000080181200a986 */ /* 0x0043e8000c101d0a */
[----:B---3--:R1:W-:Y:S04]  /*40a0*/  @!P1 STG.E.128 [R18.64+0x100], R20 ;  /* 0x0001001412009986 */ /* 0x0083e8000c101d0a */
[----:B----4-:R1:W-:Y:S02]  /*40b0*/  @!P0 STG.E.128 [R18.64+0x180], R4 ;  /* 0x0001800412008986 */ /* 0x0103e4000c101d0a */
.L_x_74:
[----:B-1----:R-:W-:Y:S05]  /*40c0*/  BSYNC B0 ;  /* 0x0000000000007941 */ /* 0x002fea0003800000 */
.L_x_73:
[CC--:B------:R-:W-:Y:S02]  /*40d0*/  ISETP.GT.AND P0, PT, R82.reuse, R78.reuse, PT ;  /* 0x0000004e5200720c */ /* 0x0c0fe40003f04270 */
[----:B------:R-:W-:Y:S02]  /*40e0*/  IADD3 R82, P1, R82, -0x1, RZ ;  /* 0xffffffff52527810 */ /* 0x000fe40007f3e0ff */
[----:B------:R-:W-:Y:S02]  /*40f0*/  IADD3 R97, R97, 0x20, RZ ;  /* 0x0000002061617810 */ /* 0x000fe40007ffe0ff */
[----:B------:R-:W-:Y:S02]  /*4100*/  IADD3.X R81, R81, -0x1, RZ, P1, !PT ;  /* 0xffffffff51517810 */ /* 0x000fe40000ffe4ff */
[----:B------:R-:W-:Y:S05]  /*4110*/  IADD3 R96, R96, 0x20, RZ ;  /* 0x0000002060607810 */ /* 0x000fea0007ffe0ff */
[----:B------:R-:W-:Y:S01]  /*4120*/  @P0 ISETP.NE.U32.AND P4, PT, R105, RZ, PT ;  /* 0x000000ff6900020c */ /* 0x000fe20003f85070 */
[----:B------:R-:W-:Y:S01]  /*4130*/  @P0 IMAD.MOV.U32 R2, RZ, RZ, R126 ;  /* 0x000000ffff020224 */ /* 0x000fe200078e007e */
[----:B------:R-:W-:Y:S01]  /*4140*/  @P0 ISETP.NE.U32.AND P3, PT, R104, RZ, PT ;  /* 0x000000ff6800020c */ /* 0x000fe20003f65070 */
[----:B------:R-:W-:Y:S01]  /*4150*/  @P0 IMAD.MOV.U32 R3, RZ, RZ, R131 ;  /* 0x000000ffff030224 */ /* 0x000fe200078e0083 */
[----:B------:R-:W-:Y:S01]  /*4160*/  @P0 ISETP.NE.U32.AND P2, PT, R103, RZ, PT ;  /* 0x000000ff6700020c */ /* 0x000fe20003f45070 */
[C---:B------:R-:W-:Y:S02]  /*4170*/  @P0 IMAD R0, R82.reuse, UR7, RZ ;  /* 0x0000000752000c24 */ /* 0x040fe4000f8e02ff */
[----:B------:R-:W-:Y:S04]  /*4180*/  @P0 IMAD.WIDE.U32 R2, R82, UR8, R2 ;  /* 0x0000000852020c25 */ /* 0x000fe8000f8e0002 */
[----:B------:R-:W-:Y:S01]  /*4190*/  @P0 IMAD R0, R81, UR8, R0 ;  /* 0x0000000851000c24 */ /* 0x000fe2000f8e0200 */
[----:B------:R-:W-:Y:S03]  /*41a0*/  @P0 LEA R4, P1, R2, c[0x0][0x220], 0x1 ;  /* 0x0000880002040a11 */ /* 0x000fe600078208ff */
[----:B------:R-:W-:Y:S01]  /*41b0*/  @P0 IMAD.IADD R0, R3, 0x1, R0 ;  /* 0x0000000103000824 */ /* 0x000fe200078e0200 */
[----:B------:R-:W-:Y:S04]  /*41c0*/  IADD3 R3, R82, 0x1, RZ ;  /* 0x0000000152037810 */ /* 0x000fe80007ffe0ff */
[----:B------:R-:W-:Y:S02]  /*41d0*/  @P0 LEA.HI.X R5, R2, c[0x0][0x224], R0, 0x1, P1 ;  /* 0x0000890002050a11 */ /* 0x000fe400008f0c00 */
[----:B------:R-:W-:Y:S03]  /*41e0*/  @P0 ISETP.NE.U32.AND P1, PT, R102, RZ, PT ;  /* 0x000000ff6600020c */ /* 0x000fe60003f25070 */
[----:B------:R-:W-:Y:S01]  /*41f0*/  @!PT LDS RZ, [RZ] ;  /* 0x00000000fffff984 */ /* 0x000fe20000000800 */
[----:B------:R-:W-:Y:S01]  /*4200*/  @!PT LDS RZ, [RZ] ;  /* 0x00000000fffff984 */ /* 0x000fe20000000800 */
[----:B------:R-:W-:Y:S01]  /*4210*/  @!PT LDS RZ, [RZ] ;  /* 0x00000000fffff984 */ /* 0x000fe20000000800 */
[----:B------:R1:W-:Y:S04]  /*4220*/  @P0 LDGSTS.E.BYPASS.LTC128B.128 [R106+0xc080], [R4.64], P4 ;  /* 0x0c080000046a0fae */ /* 0x0003e8000a101d4a */
[----:B------:R1:W-:Y:S04]  /*4230*/  @P0 LDGSTS.E.BYPASS.LTC128B.128 [R106+0xd080], [R4.64+0x80], P3 ;  /* 0x0d080080046a0fae */ /* 0x0003e80009901d4a */
[----:B------:R1:W-:Y:S01]  /*4240*/  @P0 LDGSTS.E.BYPASS.LTC128B.128 [R106+0xe080], [R4.64+0x100], P2 ;  /* 0x0e080100046a0fae */ /* 0x0003e20009101d4a */
[----:B------:R-:W-:Y:S03]  /*4250*/  ISETP.GT.AND P2, PT, R3, R78, PT ;  /* 0x0000004e0300720c */ /* 0x000fe60003f44270 */
[----:B------:R1:W-:Y:S01]  /*4260*/  @P0 LDGSTS.E.BYPASS.LTC128B.128 [R106+0xf080], [R4.64+0x180], P1 ;  /* 0x0f080180046a0fae */ /* 0x0003e20008901d4a */
[----:B------:R-:W-:Y:S02]  /*4270*/  IADD3 R85, P1, R85, -0x20, RZ ;  /* 0xffffffe055557810 */ /* 0x000fe40007f3e0ff */
[----:B------:R-:W-:Y:S01]  /*4280*/  IADD3 R87, P0, R87, -0x20, RZ ;  /* 0xffffffe057577810 */ /* 0x000fe20007f1e0ff */
[----:B------:R-:W0:Y:S01]  /*4290*/  LDGDEPBAR ;  /* 0x00000000000079af */ /* 0x000e220000000000 */
[----:B------:R-:W-:Y:S02]  /*42a0*/  IADD3.X R83, R83, -0x1, RZ, P1, !PT ;  /* 0xffffffff53537810 */ /* 0x000fe40000ffe4ff */
[----:B------:R-:W-:Y:S03]  /*42b0*/  IADD3.X R84, R84, -0x1, RZ, P0, !PT ;  /* 0xffffffff54547810 */ /* 0x000fe600007fe4ff */
[----:B------:R-:W-:-:S05]  /*42c0*/  @P2 BRA `(.L_x_75) ;  /* 0xffffd51000002947 */ /* 0x000fca000383ffff */
[----:B------:R-:W-:Y:S06]  /*42d0*/  BAR.SYNC.DEFER_BLOCKING 0x0 ;  /* 0x0000000000007b1d */ /* 0x000fec0000010000 */
.L_x_54:
[----:B-1----:R-:W-:Y:S01]  /*42e0*/  ISETP.GE.AND P0, PT, R55, 0x1, PT ;  /* 0x000000013700780c */ /* 0x002fe20003f06270 */
[----:B------:R-:W-:Y:S01]  /*42f0*/  IMAD.IADD R0, R110, 0x1, R111 ;  /* 0x000000016e007824 */ /* 0x000fe200078e026f */
[----:B------:R-:W-:Y:S01]  /*4300*/  PLOP3.LUT P2, PT, PT, PT, PT, 0x80, 0x0 ;  /* 0x000000000000781c */ /* 0x000fe20003f4f070 */
        /* <DEDUP_REMOVED lines=38> */
[----:B------:R-:W-:Y:S01]  /*4570*/  MOV R4, RZ ;  /* 0x000000ff00047202 */ /* 0x000fe20000000f00 */
[----:B------:R-:W-:Y:S01]  /*4580*/  CS2R R6, SRZ ;  /* 0x0000000000067805 */ /* 0x000fe2000001ff00 */
[----:B------:R-:W-:Y:S01]  /*4590*/  CS2R R62, SRZ ;  /* 0x00000000003e7805 */ /* 0x000fe2000001ff00 */
[----:B------:R-:W-:Y:S01]  /*45a0*/  CS2R R60, SRZ ;  /* 0x00000000003c7805 */ /* 0x000fe2000001ff00 */
[----:B-----5:R-:W-:Y:S01]  /*45b0*/  CS2R R58, SRZ ;  /* 0x00000000003a7805 */ /* 0x020fe2000001ff00 */
        /* <DEDUP_REMOVED lines=24> */
[----:B------:R-:W-:Y:S05]  /*4740*/  @!P0 BRA `(.L_x_76) ;  /* 0x0000be5000008947 */ /* 0x000fea0003800000 */
[----:B------:R-:W-:-:S04]  /*4750*/  ISETP.NE.U32.AND P0, PT, RZ, c[0x0][0x340], PT ;  /* 0x0000d000ff007a0c */ /* 0x000fc80003f05070 */
[----:B------:R-:W-:-:S13]  /*4760*/  ISETP.NE.AND.EX P2, PT, RZ, c[0x0][0x344], PT, P0 ;  /* 0x0000d100ff007a0c */ /* 0x000fda0003f45300 */
[----:B------:R-:W-:-:S04]  /*4770*/  @P2 IMAD.MOV.U32 R27, RZ, RZ, 0x4 ;  /* 0x00000004ff1b2424 */ /* 0x000fc800078e00ff */
[----:B------:R-:W-:-:S06]  /*4780*/  @P2 IMAD.WIDE R26, R224, R27, c[0x0][0x340] ;  /* 0x0000d000e01a2625 */ /* 0x000fcc00078e021b */
[----:B------:R-:W2:Y:S01]  /*4790*/  @P2 LDG.E R26, [R26.64] ;  /* 0x0000000a1a1a2981 */ /* 0x000ea2000c1e1900 */
[----:B------:R-:W-:Y:S01]  /*47a0*/  SHF.R.S32.HI R3, RZ, 0x1f, R112 ;  /* 0x0000001fff037819 */ /* 0x000fe20000011470 */
[C---:B------:R-:W-:Y:S01]  /*47b0*/  IMAD.WIDE.U32 R10, R112.reuse, c[0x0][0x178], RZ ;  /* 0x00005e00700a7a25 */ /* 0x040fe200078e00ff */
[----:B------:R-:W-:Y:S01]  /*47c0*/  SHF.R.S32.HI R23, RZ, 0x1f, R64 ;  /* 0x0000001fff177819 */ /* 0x000fe20000011440 */
[----:B------:R-:W-:Y:S01]  /*47d0*/  BSSY B0, `(.L_x_77) ;  /* 0x00000c0000007945 */ /* 0x000fe20003800000 */
[----:B------:R-:W-:Y:S01]  /*47e0*/  ISETP.NE.U32.AND P0, PT, RZ, c[0x0][0x348], PT ;  /* 0x0000d200ff007a0c */ /* 0x000fe20003f05070 */
[----:B------:R-:W-:Y:S01]  /*47f0*/  IMAD R3, R3, c[0x0][0x178], RZ ;  /* 0x00005e0003037a24 */ /* 0x000fe200078e02ff */
[----:B------:R-:W-:Y:S01]  /*4800*/  LEA.HI R21, R23, R64, RZ, 0x3 ;  /* 0x0000004017157211 */ /* 0x000fe200078f18ff */
[----:B------:R-:W-:Y:S01]  /*4810*/  IMAD.MOV.U32 R2, RZ, RZ, c[0x0][0x2c4] ;  /* 0x0000b100ff027624 */ /* 0x000fe200078e00ff */
[----:B------:R-:W-:Y:S01]  /*4820*/  ISETP.NE.AND.EX P0, PT, RZ, c[0x0][0x34c], PT, P0 ;  /* 0x0000d300ff007a0c */ /* 0x000fe20003f05300 */
[----:B------:R-:W-:Y:S01]  /*4830*/  IMAD R3, R112, c[0x0][0x17c], R3 ;  /* 0x00005f0070037a24 */ /* 0x000fe200078e0203 */
[----:B------:R-:W-:Y:S01]  /*4840*/  SHF.R.S32.HI R28, RZ, 0x1f, R0 ;  /* 0x0000001fff1c7819 */ /* 0x000fe20000011400 */
[----:B------:R-:W-:Y:S01]  /*4850*/  IMAD R4, R89, c[0x0][0x1b8], RZ ;  /* 0x00006e0059047a24 */ /* 0x000fe200078e02ff */
[----:B------:R-:W-:Y:S01]  /*4860*/  ISETP.NE.AND P1, PT, R2, 0x1, PT ;  /* 0x000000010200780c */ /* 0x000fe20003f25270 */
[----:B------:R-:W-:Y:S01]  /*4870*/  IMAD.IADD R11, R11, 0x1, R3 ;  /* 0x000000010b0b7824 */ /* 0x000fe200078e0203 */
[----:B------:R-:W-:Y:S01]  /*4880*/  LOP3.LUT R3, R21, 0xfffffff8, RZ, 0xc0, !PT ;  /* 0xfffffff815037812 */ /* 0x000fe200078ec0ff */
[C---:B------:R-:W-:Y:S01]  /*4890*/  IMAD R9, R223.reuse, c[0x0][0x1bc], R4 ;  /* 0x00006f00df097a24 */ /* 0x040fe200078e0204 */
[----:B------:R-:W-:Y:S01]  /*48a0*/  SHF.R.S32.HI R21, RZ, 0x3, R21 ;  /* 0x00000003ff157819 */ /* 0x000fe20000011415 */
[----:B------:R-:W-:Y:S01]  /*48b0*/  IMAD.WIDE.U32 R10, R223, c[0x0][0x1b8], R10 ;  /* 0x00006e00df0a7a25 */ /* 0x000fe200078e000a */
[----:B------:R-:W-:-:S02]  /*48c0*/  SEL R8, R224, RZ, !P0 ;  /* 0x000000ffe0087207 */ /* 0x000fc40004000000 */
[----:B------:R-:W-:Y:S01]  /*48d0*/  LEA.HI R41, R23, R64, RZ, 0x6 ;  /* 0x0000004017297211 */ /* 0x000fe200078f30ff */
[----:B------:R-:W-:Y:S01]  /*48e0*/  IMAD.IADD R16, R64, 0x1, -R3 ;  /* 0x0000000140107824 */ /* 0x000fe200078e0a03 */
[----:B------:R-:W-:Y:S01]  /*48f0*/  SHF.R.S32.HI R3, RZ, 0x1f, R224 ;  /* 0x0000001fff037819 */ /* 0x000fe200000114e0 */
[----:B------:R-:W-:Y:S02]  /*4900*/  IMAD.IADD R11, R11, 0x1, R9 ;  /* 0x000000010b0b7824 */ /* 0x000fe400078e0209 */
[----:B------:R-:W-:Y:S01]  /*4910*/  IMAD R2, R16, 0x20, R21 ;  /* 0x0000002010027824 */ /* 0x000fe200078e0215 */
[----:B------:R-:W-:Y:S01]  /*4920*/  SEL R7, R3, RZ, !P0 ;  /* 0x000000ff03077207 */ /* 0x000fe20004000000 */
[----:B------:R-:W-:Y:S02]  /*4930*/  IMAD R34, R113, c[0x0][0x2c4], RZ ;  /* 0x0000b10071227a24 */ /* 0x000fe400078e02ff */
[----:B------:R-:W-:Y:S02]  /*4940*/  IMAD R5, R65, 0x80, R2 ;  /* 0x0000008041057824 */ /* 0x000fe400078e0202 */
[----:B------:R-:W-:-:S02]  /*4950*/  IMAD R7, R7, c[0x0][0x1c0], RZ ;  /* 0x0000700007077a24 */ /* 0x000fc400078e02ff */
[----:B------:R-:W-:-:S04]  /*4960*/  @P1 IMAD.HI.U32 R2, R5, c[0x0][0x2c8], RZ ;  /* 0x0000b20005021a27 */ /* 0x000fc800078e00ff */
[----:B------:R-:W-:Y:S01]  /*4970*/  IMAD.MOV.U32 R4, RZ, RZ, R5 ;  /* 0x000000ffff047224 */ /* 0x000fe200078e0005 */
[----:B------:R-:W-:Y:S01]  /*4980*/  @P1 SHF.R.U32.HI R4, RZ, c[0x0][0x2cc], R2 ;  /* 0x0000b300ff041a19 */ /* 0x000fe20000011602 */
[C---:B------:R-:W-:Y:S02]  /*4990*/  IMAD R7, R8.reuse, c[0x0][0x1c4], R7 ;  /* 0x0000710008077a24 */ /* 0x040fe400078e0207 */
[----:B------:R-:W-:Y:S01]  /*49a0*/  IMAD.WIDE.U32 R8, R8, c[0x0][0x1c0], R10 ;  /* 0x0000700008087a25 */ /* 0x000fe200078e000a */
[--C-:B------:R-:W-:Y:S02]  /*49b0*/  SHF.R.S32.HI R15, RZ, 0x1f, R4.reuse ;  /* 0x0000001fff0f7819 */ /* 0x100fe40000011404 */
[----:B------:R-:W-:Y:S01]  /*49c0*/  LEA.HI R11, R23, R64, RZ, 0x4 ;  /* 0x00000040170b7211 */ /* 0x000fe200078f20ff */
[----:B------:R-:W-:Y:S02]  /*49d0*/  IMAD.MOV R24, RZ, RZ, -R4 ;  /* 0x000000ffff187224 */ /* 0x000fe400078e0a04 */
[----:B------:R-:W-:Y:S01]  /*49e0*/  IMAD R15, R15, c[0x0][0x1b0], RZ ;  /* 0x00006c000f0f7a24 */ /* 0x000fe200078e02ff */
[----:B------:R-:W-:Y:S01]  /*49f0*/  SHF.R.S32.HI R2, RZ, 0x4, R11 ;  /* 0x00000004ff027819 */ /* 0x000fe2000001140b */
[----:B------:R-:W-:-:S02]  /*4a00*/  IMAD.IADD R9, R9, 0x1, R7 ;  /* 0x0000000109097824 */ /* 0x000fc400078e0207 */
[----:B------:R-:W-:Y:S01]  /*4a10*/  IMAD R24, R24, c[0x0][0x2c4], R5 ;  /* 0x0000b10018187a24 */ /* 0x000fe200078e0205 */
[----:B------:R-:W-:Y:S01]  /*4a20*/  LEA.HI R19, R11, R2, RZ, 0x1 ;  /* 0x000000020b137211 */ /* 0x000fe200078f08ff */
[----:B------:R-:W-:Y:S01]  /*4a30*/  IMAD R7, R65, 0x80, R21 ;  /* 0x0000008041077824 */ /* 0x000fe200078e0215 */
[----:B------:R-:W-:Y:S01]  /*4a40*/  LOP3.LUT R11, R11, 0xfffffff0, RZ, 0xc0, !PT ;  /* 0xfffffff00b0b7812 */ /* 0x000fe200078ec0ff */
[C---:B------:R-:W-:Y:S01]  /*4a50*/  IMAD R15, R4.reuse, c[0x0][0x1b4], R15 ;  /* 0x00006d00040f7a24 */ /* 0x040fe200078e020f */
[----:B------:R-:W-:Y:S01]  /*4a60*/  LOP3.LUT R19, R19, 0xfffffffe, RZ, 0xc0, !PT ;  /* 0xfffffffe13137812 */ /* 0x000fe200078ec0ff */
[----:B------:R-:W-:Y:S01]  /*4a70*/  IMAD.WIDE.U32 R4, R4, c[0x0][0x1b0], R8 ;  /* 0x00006c0004047a25 */ /* 0x000fe200078e0008 */
[----:B------:R-:W-:Y:S02]  /*4a80*/  SHF.R.S32.HI R9, RZ, 0x1f, R24 ;  /* 0x0000001fff097819 */ /* 0x000fe40000011418 */
[----:B------:R-:W-:Y:S01]  /*4a90*/  IADD3 R13, R7, 0x20, RZ ;  /* 0x00000020070d7810 */ /* 0x000fe20007ffe0ff */
[----:B------:R-:W-:Y:S01]  /*4aa0*/  IMAD.IADD R5, R5, 0x1, R15 ;  /* 0x0000000105057824 */ /* 0x000fe200078e020f */
[-C--:B------:R-:W-:Y:S01]  /*4ab0*/  ISETP.GE.AND P1, PT, R7, R34.reuse, PT ;  /* 0x000000220700720c */ /* 0x080fe20003f26270 */
[----:B------:R-:W-:Y:S01]  /*4ac0*/  IMAD R9, R9, c[0x0][0x1a8], RZ ;  /* 0x00006a0009097a24 */ /* 0x000fe200078e02ff */
[----:B------:R-:W-:Y:S01]  /*4ad0*/  ISETP.GE.AND P0, PT, R13, R34, PT ;  /* 0x000000220d00720c */ /* 0x000fe20003f06270 */
[----:B------:R-:W-:-:S02]  /*4ae0*/  IMAD.SHL.U32 R40, R16, 0x8, RZ ;  /* 0x0000000810287824 */ /* 0x000fc400078e00ff */
[----:B------:R-:W-:Y:S01]  /*4af0*/  IMAD.IADD R19, R2, 0x1, -R19 ;  /* 0x0000000102137824 */ /* 0x000fe200078e0a13 */
[----:B------:R-:W-:Y:S01]  /*4b00*/  P2R R2, PR, RZ, 0x1 ;  /* 0x00000001ff027803 */ /* 0x000fe20000000000 */
[----:B------:R-:W-:Y:S01]  /*4b10*/  IMAD.IADD R11, R64, 0x1, -R11 ;  /* 0x00000001400b7824 */ /* 0x000fe200078e0a0b */
[C---:B------:R-:W-:Y:S01]  /*4b20*/  IADD3 R15, P0, R21.reuse, R0, RZ ;  /* 0x00000000150f7210 */ /* 0x040fe20007f1e0ff */
[----:B------:R-:W-:Y:S01]  /*4b30*/  IMAD R8, R24, c[0x0][0x1ac], R9 ;  /* 0x00006b0018087a24 */ /* 0x000fe200078e0209 */
[----:B------:R-:W-:Y:S01]  /*4b40*/  IADD3 R6, R40, 0x80, RZ ;  /* 0x0000008028067810 */ /* 0x000fe20007ffe0ff */
[----:B------:R-:W-:Y:S01]  /*4b50*/  IMAD.WIDE.U32 R24, R24, c[0x0][0x1a8], R4 ;  /* 0x00006a0018187a25 */ /* 0x000fe200078e0004 */
[----:B------:R-:W-:Y:S02]  /*4b60*/  SHF.R.S32.HI R18, RZ, 0x1f, R11 ;  /* 0x0000001fff127819 */ /* 0x000fe4000001140b */
[----:B------:R-:W-:Y:S01]  /*4b70*/  LEA.HI.X.SX32 R28, R21, R28, 0x1, P0 ;  /* 0x0000001c151c7211 */ /* 0x000fe200000f0eff */
[----:B------:R-:W-:Y:S01]  /*4b80*/  IMAD.SHL.U32 R44, R16, 0x8, RZ ;  /* 0x00000008102c7824 */ /* 0x000fe200078e00ff */
[----:B------:R-:W-:Y:S01]  /*4b90*/  LEA R9, P0, R24, c[0x0][0x160], 0x1 ;  /* 0x0000580018097a11 */ /* 0x000fe200078008ff */
[----:B------:R-:W-:Y:S01]  /*4ba0*/  IMAD.IADD R8, R25, 0x1, R8 ;  /* 0x0000000119087824 */ /* 0x000fe200078e0208 */
[----:B------:R-:W-:Y:S01]  /*4bb0*/  ISETP.GE.AND P5, PT, R6, c[0x0][0x198], PT ;  /* 0x0000660006007a0c */ /* 0x000fe20003fa6270 */
[----:B------:R-:W-:Y:S01]  /*4bc0*/  IMAD R30, R28, c[0x0][0x1e0], RZ ;  /* 0x000078001c1e7a24 */ /* 0x000fe200078e02ff */
[----:B------:R-:W-:Y:S01]  /*4bd0*/  LEA.HI R18, R18, R11, RZ, 0x3 ;  /* 0x0000000b12127211 */ /* 0x000fe200078f18ff */
[----:B------:R-:W-:Y:S01]  /*4be0*/  IMAD R28, R28, c[0x0][0x208], RZ ;  /* 0x000082001c1c7a24 */ /* 0x000fe200078e02ff */
[----:B------:R-:W-:Y:S01]  /*4bf0*/  SHF.R.S32.HI R45, RZ, 0x1f, R44 ;  /* 0x0000001fff2d7819 */ /* 0x000fe2000001142c */
[C---:B------:R-:W-:Y:S01]  /*4c00*/  IMAD R30, R15.reuse, c[0x0][0x1e4], R30 ;  /* 0x000079000f1e7a24 */ /* 0x040fe200078e021e */
[----:B------:R-:W-:Y:S01]  /*4c10*/  LEA.HI.X R8, R24, c[0x0][0x164], R8, 0x1, P0 ;  /* 0x0000590018087a11 */ /* 0x000fe200000f0c08 */
[C---:B------:R-:W-:Y:S01]  /*4c20*/  IMAD R28, R15.reuse, c[0x0][0x20c], R28 ;  /* 0x000083000f1c7a24 */ /* 0x040fe200078e021c */
[----:B------:R-:W-:Y:S01]  /*4c30*/  IADD3 R4, R40, 0xc0, RZ ;  /* 0x000000c028047810 */ /* 0x000fe20007ffe0ff */
[----:B------:R-:W1:Y:S01]  /*4c40*/  SHFL.IDX PT, R24, R9, RZ, 0x181f ;  /* 0x00181fff09187589 */ /* 0x000e6200000e0000 */
[----:B------:R-:W-:Y:S01]  /*4c50*/  P2R R0, PR, RZ, 0x20 ;  /* 0x00000020ff007803 */ /* 0x000fe20000000000 */
[C-C-:B------:R-:W-:Y:S01]  /*4c60*/  IMAD.WIDE.U32 R32, R15.reuse, c[0x0][0x1e0], R44.reuse ;  /* 0x000078000f207a25 */ /* 0x140fe200078e002c */
[----:B------:R-:W-:Y:S01]  /*4c70*/  LOP3.LUT R0, R18, 0xfffffff8, RZ, 0xc0, !PT ;  /* 0xfffffff812007812 */ /* 0x000fe200078ec0ff */
[----:B------:R-:W3:Y:S01]  /*4c80*/  SHFL.IDX PT, R25, R8, RZ, 0x181f ;  /* 0x00181fff08197589 */ /* 0x000ee200000e0000 */
[----:B------:R-:W-:Y:S01]  /*4c90*/  ISETP.GE.AND P4, PT, R4, c[0x0][0x198], PT ;  /* 0x0000660004007a0c */ /* 0x000fe20003f86270 */
[----:B------:R-:W-:Y:S01]  /*4ca0*/  IMAD.WIDE.U32 R14, R15, c[0x0][0x208], R44 ;  /* 0x000082000f0e7a25 */ /* 0x000fe200078e002c */
[----:B------:R-:W-:-:S02]  /*4cb0*/  @!P1 SHF.R.S32.HI R13, RZ, 0x1f, R6 ;  /* 0x0000001fff0d9819 */ /* 0x000fc40000011406 */
[----:B------:R-:W-:Y:S01]  /*4cc0*/  P2R R10, PR, RZ, 0x10 ;  /* 0x00000010ff0a7803 */ /* 0x000fe20000000000 */
[----:B------:R-:W-:Y:S01]  /*4cd0*/  IMAD.IADD R0, R11, 0x1, -R0 ;  /* 0x000000010b007824 */ /* 0x000fe200078e0a00 */
[----:B------:R-:W-:Y:S01]  /*4ce0*/  @!P1 SHF.R.S32.HI R5, RZ, 0x1f, R4 ;  /* 0x0000001fff059819 */ /* 0x000fe20000011404 */
[----:B------:R-:W-:Y:S01]  /*4cf0*/  IMAD.IADD R29, R15, 0x1, R28 ;  /* 0x000000010f1d7824 */ /* 0x000fe200078e021c */
[----:B------:R-:W-:Y:S01]  /*4d00*/  @!P1 LEA.HI R13, R13, R6, RZ, 0x3 ;  /* 0x000000060d0d9211 */ /* 0x000fe200078f18ff */
[----:B------:R-:W-:Y:S01]  /*4d10*/  IMAD R10, R89, c[0x0][0x210], RZ ;  /* 0x00008400590a7a24 */ /* 0x000fe200078e02ff */
[C---:B------:R-:W-:Y:S01]  /*4d20*/  LOP3.LUT P3, RZ, R0.reuse, 0x4, RZ, 0xc0, !PT ;  /* 0x0000000400ff7812 */ /* 0x040fe2000786c0ff */
[----:B------:R-:W-:Y:S01]  /*4d30*/  IMAD.SHL.U32 R15, R0, 0x40, RZ ;  /* 0x00000040000f7824 */ /* 0x000fe200078e00ff */
[----:B------:R-:W-:Y:S01]  /*4d40*/  @!P1 LEA.HI R5, R5, R4, RZ, 0x3 ;  /* 0x0000000405059211 */ /* 0x000fe200078f18ff */
[----:B------:R-:W-:Y:S01]  /*4d50*/  IMAD R11, R223, c[0x0][0x214], R10 ;  /* 0x00008500df0b7a24 */ /* 0x000fe200078e020a */
[----:B------:R-:W-:Y:S01]  /*4d60*/  @!P1 LOP3.LUT R13, R13, 0xfffffff8, RZ, 0xc0, !PT ;  /* 0xfffffff80d0d9812 */ /* 0x000fe200078ec0ff */
[----:B------:R-:W-:Y:S01]  /*4d70*/  IMAD.SHL.U32 R10, R19, 0x8, RZ ;  /* 0x00000008130a7824 */ /* 0x000fe200078e00ff */
[----:B------:R-:W-:Y:S01]  /*4d80*/  LOP3.LUT R15, R15, 0x1c0, RZ, 0xc0, !PT ;  /* 0x000001c00f0f7812 */ /* 0x000fe200078ec0ff */
[----:B------:R-:W-:Y:S01]  /*4d90*/  IMAD.IADD R31, R33, 0x1, R30 ;  /* 0x00000001211f7824 */ /* 0x000fe200078e021e */
[----:B------:R-:W-:Y:S01]  /*4da0*/  @!P1 LOP3.LUT R5, R5, 0xfffffff8, RZ, 0xc0, !PT ;  /* 0xfffffff805059812 */ /* 0x000fe200078ec0ff */
[----:B------:R-:W-:Y:S01]  /*4db0*/  IMAD.MOV.U32 R30, RZ, RZ, R32 ;  /* 0x000000ffff1e7224 */ /* 0x000fe200078e0020 */
[----:B------:R-:W-:Y:S01]  /*4dc0*/  LOP3.LUT R10, R15, 0x8, R10, 0xf8, !PT ;  /* 0x000000080f0a7812 */ /* 0x000fe200078ef80a */
[----:B------:R-:W-:Y:S01]  /*4dd0*/  IMAD.MOV.U32 R28, RZ, RZ, R14 ;  /* 0x000000ffff1c7224 */ /* 0x000fe200078e000e */
[----:B------:R-:W-:Y:S01]  /*4de0*/  SHF.R.U32.HI R15, RZ, 0x3, R15 ;  /* 0x00000003ff0f7819 */ /* 0x000fe2000001160f */
[----:B------:R-:W-:-:S03]  /*4df0*/  IMAD.WIDE.U32 R32, R223, c[0x0][0x1e8], R30 ;  /* 0x00007a00df207a25 */ /* 0x000fc600078e001e */
[----:B------:R-:W-:Y:S01]  /*4e00*/  LOP3.LUT R15, R10, R15, RZ, 0x3c, !PT ;  /* 0x0000000f0a0f7212 */ /* 0x000fe200078e3cff */
[----:B------:R-:W-:Y:S01]  /*4e10*/  IMAD.WIDE.U32 R30, R223, c[0x0][0x210], R28 ;  /* 0x00008400df1e7a25 */ /* 0x000fe200078e001c */
[----:B-1----:R-:W-:-:S03]  /*4e20*/  @!P1 LEA R28, P0, R40, R24, 0x1 ;  /* 0x00000018281c9211 */ /* 0x002fc600078008ff */
[----:B------:R-:W-:Y:S01]  /*4e30*/  IMAD.SHL.U32 R43, R21, 0x40, RZ ;  /* 0x00000040152b7824 */ /* 0x000fe200078e00ff */
[----:B---3--:R-:W-:Y:S01]  /*4e40*/  @!P1 LEA.HI.X R29, R40, R25, R45, 0x1, P0 ;  /* 0x00000019281d9211 */ /* 0x008fe200000f0c2d */
[----:B------:R-:W-:Y:S01]  /*4e50*/  IMAD.MOV.U32 R10, RZ, RZ, R30 ;  /* 0x000000ffff0a7224 */ /* 0x000fe200078e001e */
[----:B------:R-:W-:Y:S01]  /*4e60*/  IADD3 R30, R44, 0x40, RZ ;  /* 0x000000402c1e7810 */ /* 0x000fe20007ffe0ff */
[----:B------:R-:W-:Y:S01]  /*4e70*/  IMAD.SHL.U32 R41, R41, 0x8, RZ ;  /* 0x0000000829297824 */ /* 0x000fe200078e00ff */
[----:B------:R-:W-:Y:S01]  /*4e80*/  LOP3.LUT P0, RZ, R0, 0x2, RZ, 0xc0, !PT ;  /* 0x0000000200ff7812 */ /* 0x000fe2000780c0ff */
[----:B------:R-:W-:Y:S01]  /*4e90*/  IMAD.MOV.U32 R0, RZ, RZ, 0x10 ;  /* 0x00000010ff007424 */ /* 0x000fe200078e00ff */
[----:B------:R-:W-:Y:S01]  /*4ea0*/  LOP3.LUT R43, R43, 0x1c0, RZ, 0xc0, !PT ;  /* 0x000001c02b2b7812 */ /* 0x000fe200078ec0ff */
[----:B------:R-:W-:Y:S01]  /*4eb0*/  IMAD.SHL.U32 R18, R18, 0x40, RZ ;  /* 0x0000004012127824 */ /* 0x000fe200078e00ff */
[----:B------:R-:W-:Y:S01]  /*4ec0*/  @!P1 SHF.R.S32.HI R17, RZ, 0x1f, R30 ;  /* 0x0000001fff119819 */ /* 0x000fe2000001141e */
[----:B------:R-:W-:Y:S01]  /*4ed0*/  IMAD R230, R89, c[0x0][0x1e8], RZ ;  /* 0x00007a0059e67a24 */ /* 0x000fe200078e02ff */
[----:B------:R-:W-:Y:S01]  /*4ee0*/  LOP3.LUT R41, R41, 0xfffffe00, RZ, 0xc0, !PT ;  /* 0xfffffe0029297812 */ /* 0x000fe200078ec0ff */
[----:B------:R-:W-:Y:S01]  /*4ef0*/  IMAD.IADD R11, R11, 0x1, R31 ;  /* 0x000000010b0b7824 */ /* 0x000fe200078e021f */
[----:B------:R-:W-:Y:S01]  /*4f00*/  SHF.R.U32.HI R46, RZ, 0x3, R43 ;  /* 0x00000003ff2e7819 */ /* 0x000fe2000001162b */
[----:B------:R-:W-:Y:S01]  /*4f10*/  IMAD R230, R223, c[0x0][0x1ec], R230 ;  /* 0x00007b00dfe67a24 */ /* 0x000fe200078e02e6 */
[----:B------:R-:W-:-:S02]  /*4f20*/  SEL R0, R0, 0xfffffff0, !P0 ;  /* 0xfffffff000007807 */ /* 0x000fc40004000000 */
[----:B------:R-:W-:Y:S01]  /*4f30*/  ISETP.NE.AND P0, PT, R2, RZ, PT ;  /* 0x000000ff0200720c */ /* 0x000fe20003f05270 */
[----:B------:R-:W-:Y:S01]  /*4f40*/  IMAD.IADD R231, R230, 0x1, R33 ;  /* 0x00000001e6e77824 */ /* 0x000fe200078e0221 */
[----:B------:R-:W-:Y:S01]  /*4f50*/  ISETP.GE.AND P6, PT, R30, c[0x0][0x198], PT ;  /* 0x000066001e007a0c */ /* 0x000fe20003fc6270 */
[----:B------:R-:W-:Y:S01]  /*4f60*/  IMAD.MOV.U32 R230, RZ, RZ, R32 ;  /* 0x000000ffffe67224 */ /* 0x000fe200078e0020 */
[----:B------:R-:W-:Y:S02]  /*4f70*/  LOP3.LUT R2, R15, 0xfffffe00, R18, 0xf8, !PT ;  /* 0xfffffe000f027812 */ /* 0x000fe400078ef812 */
[----:B--2---:R-:W-:Y:S01]  /*4f80*/  @P2 SHF.R.S32.HI R27, RZ, 0x1f, R26 ;  /* 0x0000001fff1b2819 */ /* 0x004fe2000001141a */
[----:B------:R-:W-:Y:S02]  /*4f90*/  @!P2 IMAD.MOV.U32 R26, RZ, RZ, R224 ;  /* 0x000000ffff1aa224 */ /* 0x000fe400078e00e0 */
[----:B------:R-:W-:Y:S01]  /*4fa0*/  @!P2 IMAD.MOV.U32 R27, RZ, RZ, R3 ;  /* 0x000000ffff1ba224 */ /* 0x000fe200078e0003 */
[----:B------:R-:W-:-:S02]  /*4fb0*/  ISETP.NE.U32.AND P2, PT, RZ, c[0x0][0x350], PT ;  /* 0x0000d400ff007a0c */ /* 0x000fc40003f45070 */
[----:B------:R-:W-:Y:S02]  /*4fc0*/  LOP3.LUT R3, R43, 0x38, R44, 0xf8, !PT ;  /* 0x000000382b037812 */ /* 0x000fe400078ef82c */
[----:B------:R-:W-:Y:S02]  /*4fd0*/  ISETP.NE.AND.EX P2, PT, RZ, c[0x0][0x354], PT, P2 ;  /* 0x0000d500ff007a0c */ /* 0x000fe40003f45320 */
[----:B------:R-:W-:Y:S02]  /*4fe0*/  LOP3.LUT R3, R41, R3, R46, 0xf6, !PT ;  /* 0x0000000329037212 */ /* 0x000fe400078ef62e */
[----:B------:R-:W-:Y:S02]  /*4ff0*/  SEL R226, R26, RZ, !P2 ;  /* 0x000000ff1ae27207 */ /* 0x000fe40005000000 */
[----:B------:R-:W-:Y:S01]  /*5000*/  SEL R12, R27, RZ, !P2 ;  /* 0x000000ff1b0c7207 */ /* 0x000fe20005000000 */
[----:B------:R1:W2:Y:S01]  /*5010*/  SHFL.IDX PT, R26, R9, 0x1, 0x181f ;  /* 0x00381f00091a7f89 */ /* 0x0002a200000e0000 */
[----:B------:R-:W-:Y:S01]  /*5020*/  ISETP.GE.AND P2, PT, R40, c[0x0][0x198], PT ;  /* 0x0000660028007a0c */ /* 0x000fe20003f46270 */
[----:B------:R-:W-:-:S02]  /*5030*/  IMAD.WIDE.U32 R230, R226, c[0x0][0x1f0], R230 ;  /* 0x00007c00e2e67a25 */ /* 0x000fc400078e00e6 */
[----:B------:R1:W3:Y:S01]  /*5040*/  SHFL.IDX PT, R27, R8, 0x1, 0x181f ;  /* 0x00381f00081b7f89 */ /* 0x0002e200000e0000 */
[----:B------:R-:W-:Y:S01]  /*5050*/  P2R R14, PR, RZ, 0x4 ;  /* 0x00000004ff0e7803 */ /* 0x000fe20000000000 */
[C---:B------:R-:W-:Y:S01]  /*5060*/  IMAD R233, R12.reuse, c[0x0][0x1f0], RZ ;  /* 0x00007c000ce97a24 */ /* 0x040fe200078e02ff */
[----:B------:R-:W-:Y:S01]  /*5070*/  @!P1 LEA.HI R14, R17, R30, RZ, 0x3 ;  /* 0x0000001e110e9211 */ /* 0x000fe200078f18ff */
[----:B------:R-:W-:Y:S02]  /*5080*/  @!P1 IMAD.SHL.U32 R17, R3, 0x2, RZ ;  /* 0x0000000203119824 */ /* 0x000fe400078e00ff */
[----:B------:R-:W-:Y:S01]  /*5090*/  IMAD R225, R12, c[0x0][0x218], RZ ;  /* 0x000086000ce17a24 */ /* 0x000fe200078e02ff */
[----:B------:R-:W-:Y:S01]  /*50a0*/  @!P1 LOP3.LUT R15, R14, 0xfffffff8, RZ, 0xc0, !PT ;  /* 0xfffffff80e0f9812 */ /* 0x000fe200078ec0ff */
[C---:B------:R-:W-:Y:S02]  /*50b0*/  IMAD R233, R226.reuse, c[0x0][0x1f4], R233 ;  /* 0x00007d00e2e97a24 */ /* 0x040fe400078e02e9 */
[----:B------:R-:W-:Y:S01]  /*50c0*/  IMAD R225, R226, c[0x0][0x21c], R225 ;  /* 0x00008700e2e17a24 */ /* 0x000fe200078e02e1 */
[----:B------:R4:W-:Y:S01]  /*50d0*/  @!P1 LDGSTS.E.BYPASS.LTC128B.128 [R17+0x10080], [R28.64], !P2 ;  /* 0x100800001c119fae */ /* 0x0009e2000d101d4a */
[----:B------:R-:W-:Y:S01]  /*50e0*/  @!P1 IMAD.WIDE R32, R15, 0x2, R24 ;  /* 0x000000020f209825 */ /* 0x000fe200078e0218 */
[----:B------:R-:W-:-:S03]  /*50f0*/  ISETP.GE.AND P2, PT, R44, c[0x0][0x1d4], PT ;  /* 0x000075002c007a0c */ /* 0x000fc60003f46270 */
[--C-:B------:R-:W-:Y:S01]  /*5100*/  @!P1 IMAD.WIDE R14, R13, 0x2, R24.reuse ;  /* 0x000000020d0e9825 */ /* 0x100fe200078e0218 */
[----:B------:R4:W-:Y:S03]  /*5110*/  @!P1 LDGSTS.E.BYPASS.LTC128B.128 [R17+0x14080], [R32.64], !P6 ;  /* 0x1408000020119fae */ /* 0x0009e6000f101d4a */
[----:B------:R-:W-:Y:S01]  /*5120*/  @!P1 IMAD.WIDE R24, R5, 0x2, R24 ;  /* 0x0000000205189825 */ /* 0x000fe200078e0218 */
[----:B------:R4:W-:Y:S01]  /*5130*/  @!P1 LDGSTS.E.BYPASS.LTC128B.128 [R17+0x18080], [R14.64], !P5 ;  /* 0x180800000e119fae */ /* 0x0009e2000e901d4a */
[----:B------:R-:W-:Y:S02]  /*5140*/  ISETP.GE.AND P5, PT, R30, c[0x0][0x1d4], PT ;  /* 0x000075001e007a0c */ /* 0x000fe40003fa6270 */
[----:B------:R-:W-:Y:S01]  /*5150*/  IMAD.MOV.U32 R5, RZ, RZ, 0x20 ;  /* 0x00000020ff057424 */ /* 0x000fe200078e00ff */
[----:B------:R4:W-:Y:S01]  /*5160*/  @!P1 LDGSTS.E.BYPASS.LTC128B.128 [R17+0x1c080], [R24.64], !P4 ;  /* 0x1c08000018119fae */ /* 0x0009e2000e101d4a */
[----:B------:R-:W-:Y:S01]  /*5170*/  IMAD.WIDE.U32 R226, R226, c[0x0][0x218], R10 ;  /* 0x00008600e2e27a25 */ /* 0x000fe200078e000a */
[----:B------:R-:W-:-:S02]  /*5180*/  IADD3 R11, R44, 0x80, RZ ;  /* 0x000000802c0b7810 */ /* 0x000fc40007ffe0ff */
[----:B------:R-:W-:Y:S01]  /*5190*/  IADD3 R10, R44, 0xc0, RZ ;  /* 0x000000c02c0a7810 */ /* 0x000fe20007ffe0ff */
[----:B------:R-:W-:Y:S01]  /*51a0*/  IMAD.IADD R233, R231, 0x1, R233 ;  /* 0x00000001e7e97824 */ /* 0x000fe200078e02e9 */
[----:B------:R-:W-:Y:S01]  /*51b0*/  SEL R5, R5, 0xffffffe0, !P3 ;  /* 0xffffffe005057807 */ /* 0x000fe20005800000 */
[----:B------:R-:W-:Y:S01]  /*51c0*/  IMAD.IADD R225, R227, 0x1, R225 ;  /* 0x00000001e3e17824 */ /* 0x000fe200078e02e1 */
[----:B------:R-:W-:Y:S02]  /*51d0*/  ISETP.GE.AND P4, PT, R11, c[0x0][0x1d4], PT ;  /* 0x000075000b007a0c */ /* 0x000fe40003f86270 */
[----:B------:R-:W-:Y:S02]  /*51e0*/  ISETP.GE.AND P3, PT, R10, c[0x0][0x1d4], PT ;  /* 0x000075000a007a0c */ /* 0x000fe40003f66270 */
[----:B----4-:R-:W-:Y:S01]  /*51f0*/  SEL R17, RZ, 0x1, P2 ;  /* 0x00000001ff117807 */ /* 0x010fe20001000000 */
[----:B------:R-:W-:Y:S05]  /*5200*/  @P0 BRA `(.L_x_78) ;  /* 0x000001c000000947 */ /* 0x000fea0003800000 */
[C---:B-123--:R-:W-:Y:S01]  /*5210*/  IADD3 R13, R40.reuse, 0x80, RZ ;  /* 0x00000080280d7810 */ /* 0x04efe20007ffe0ff */
[----:B------:R-:W-:Y:S01]  /*5220*/  IMAD.SHL.U32 R31, R3, 0x2, RZ ;  /* 0x00000002031f7824 */ /* 0x000fe200078e00ff */
[----:B------:R-:W-:-:S02]  /*5230*/  IADD3 R11, R40, 0xc0, RZ ;  /* 0x000000c0280b7810 */ /* 0x000fc40007ffe0ff */
[----:B------:R-:W-:Y:S02]  /*5240*/  SHF.R.S32.HI R25, RZ, 0x1f, R30 ;  /* 0x0000001fff197819 */ /* 0x000fe4000001141e */
[----:B------:R-:W-:Y:S02]  /*5250*/  SHF.R.S32.HI R12, RZ, 0x1f, R13 ;  /* 0x0000001fff0c7819 */ /* 0x000fe4000001140d */
[----:B------:R-:W-:Y:S02]  /*5260*/  LEA R28, P0, R40, R26, 0x1 ;  /* 0x0000001a281c7211 */ /* 0x000fe400078008ff */
[----:B------:R-:W-:Y:S02]  /*5270*/  SHF.R.S32.HI R10, RZ, 0x1f, R11 ;  /* 0x0000001fff0a7819 */ /* 0x000fe4000001140b */
[----:B------:R-:W-:Y:S02]  /*5280*/  P2R R18, PR, RZ, 0x4 ;  /* 0x00000004ff127803 */ /* 0x000fe40000000000 */
[----:B------:R-:W-:-:S02]  /*5290*/  LEA.HI R14, R25, R30, RZ, 0x3 ;  /* 0x0000001e190e7211 */ /* 0x000fc400078f18ff */
[----:B------:R-:W-:Y:S02]  /*52a0*/  ISETP.GE.AND P2, PT, R40, c[0x0][0x198], PT ;  /* 0x0000660028007a0c */ /* 0x000fe40003f46270 */
[----:B------:R-:W-:Y:S02]  /*52b0*/  P2R R15, PR, RZ, 0x2 ;  /* 0x00000002ff0f7803 */ /* 0x000fe40000000000 */
[----:B------:R-:W-:Y:S02]  /*52c0*/  LEA.HI R12, R12, R13, RZ, 0x3 ;  /* 0x0000000d0c0c7211 */ /* 0x000fe400078f18ff */
[----:B------:R-:W-:Y:S02]  /*52d0*/  LEA.HI.X R29, R40, R27, R45, 0x1, P0 ;  /* 0x0000001b281d7211 */ /* 0x000fe400000f0c2d */
[----:B------:R-:W-:Y:S02]  /*52e0*/  LEA.HI R10, R10, R11, RZ, 0x3 ;  /* 0x0000000b0a0a7211 */ /* 0x000fe400078f18ff */
[----:B------:R-:W-:-:S02]  /*52f0*/  ISETP.GE.AND P1, PT, R6, c[0x0][0x198], PT ;  /* 0x0000660006007a0c */ /* 0x000fc40003f26270 */
[----:B------:R-:W-:Y:S01]  /*5300*/  ISETP.GE.AND P0, PT, R4, c[0x0][0x198], PT ;  /* 0x0000660004007a0c */ /* 0x000fe20003f06270 */
[----:B------:R1:W-:Y:S01]  /*5310*/  LDGSTS.E.BYPASS.LTC128B.128 [R31+0x11080], [R28.64], !P2 ;  /* 0x110800001c1f7fae */ /* 0x0003e2000d101d4a */
[----:B------:R-:W-:Y:S02]  /*5320*/  LOP3.LUT R11, R14, 0xfffffff8, RZ, 0xc0, !PT ;  /* 0xfffffff80e0b7812 */ /* 0x000fe400078ec0ff */
[----:B------:R-:W-:Y:S02]  /*5330*/  LOP3.LUT R13, R12, 0xfffffff8, RZ, 0xc0, !PT ;  /* 0xfffffff80c0d7812 */ /* 0x000fe400078ec0ff */
[----:B------:R-:W-:Y:S01]  /*5340*/  LOP3.LUT R25, R10, 0xfffffff8, RZ, 0xc0, !PT ;  /* 0xfffffff80a197812 */ /* 0x000fe200078ec0ff */
[----:B------:R-:W-:Y:S01]  /*5350*/  IMAD.WIDE R10, R11, 0x2, R26 ;  /* 0x000000020b0a7825 */ /* 0x000fe200078e021a */
[----:B------:R-:W-:-:S03]  /*5360*/  ISETP.NE.AND P2, PT, R18, RZ, PT ;  /* 0x000000ff1200720c */ /* 0x000fc60003f45270 */
[--C-:B------:R-:W-:Y:S01]  /*5370*/  IMAD.WIDE R12, R13, 0x2, R26.reuse ;  /* 0x000000020d0c7825 */ /* 0x100fe200078e021a */
[----:B------:R1:W-:Y:S03]  /*5380*/  LDGSTS.E.BYPASS.LTC128B.128 [R31+0x15080], [R10.64], !P6 ;  /* 0x150800000a1f7fae */ /* 0x0003e6000f101d4a */
[----:B------:R-:W-:Y:S01]  /*5390*/  IMAD.WIDE R26, R25, 0x2, R26 ;  /* 0x00000002191a7825 */ /* 0x000fe200078e021a */
[----:B------:R1:W-:Y:S01]  /*53a0*/  LDGSTS.E.BYPASS.LTC128B.128 [R31+0x19080], [R12.64], !P1 ;  /* 0x190800000c1f7fae */ /* 0x0003e2000c901d4a */
[----:B------:R-:W-:-:S03]  /*53b0*/  ISETP.NE.AND P1, PT, R15, RZ, PT ;  /* 0x000000ff0f00720c */ /* 0x000fc60003f25270 */
[----:B------:R1:W-:Y:S05]  /*53c0*/  LDGSTS.E.BYPASS.LTC128B.128 [R31+0x1d080], [R26.64], !P0 ;  /* 0x1d0800001a1f7fae */ /* 0x0003ea000c101d4a */
.L_x_78:
[----:B-123--:R-:W-:Y:S05]  /*53d0*/  BSYNC B0 ;  /* 0x0000000000007941 */ /* 0x00efea0003800000 */
.L_x_77:
[----:B------:R-:W-:Y:S01]  /*53e0*/  IADD3 R11, R7, 0x40, RZ ;  /* 0x00000040070b7810 */ /* 0x000fe20007ffe0ff */
[----:B------:R1:W2:Y:S01]  /*53f0*/  SHFL.IDX PT, R27, R8, 0x2, 0x181f ;  /* 0x00581f00081b7f89 */ /* 0x0002a200000e0000 */
[----:B------:R-:W-:Y:S02]  /*5400*/  BSSY B0, `(.L_x_79) ;  /* 0x0000021000007945 */ /* 0x000fe40003800000 */
[----:B------:R-:W-:Y:S01]  /*5410*/  ISETP.GE.AND P0, PT, R11, R34, PT ;  /* 0x000000220b00720c */ /* 0x000fe20003f06270 */
[----:B------:R1:W3:-:S12]  /*5420*/  SHFL.IDX PT, R26, R9, 0x2, 0x181f ;  /* 0x00581f00091a7f89 */ /* 0x0002d800000e0000 */
[----:B------:R-:W-:Y:S05]  /*5430*/  @P0 BRA `(.L_x_80) ;  /* 0x000001d000000947 */ /* 0x000fea0003800000 */
[C---:B------:R-:W-:Y:S01]  /*5440*/  IADD3 R13, R40.reuse, 0x80, RZ ;  /* 0x00000080280d7810 */ /* 0x040fe20007ffe0ff */
[----:B------:R-:W-:Y:S01]  /*5450*/  IMAD.SHL.U32 R31, R3, 0x2, RZ ;  /* 0x00000002031f7824 */ /* 0x000fe200078e00ff */
[C---:B------:R-:W-:Y:S02]  /*5460*/  IADD3 R11, R40.reuse, 0xc0, RZ ;  /* 0x000000c0280b7810 */ /* 0x040fe40007ffe0ff */
[----:B------:R-:W-:Y:S02]  /*5470*/  SHF.R.S32.HI R25, RZ, 0x1f, R30 ;  /* 0x0000001fff197819 */ /* 0x000fe4000001141e */
[----:B------:R-:W-:Y:S02]  /*5480*/  SHF.R.S32.HI R12, RZ, 0x1f, R13 ;  /* 0x0000001fff0c7819 */ /* 0x000fe4000001140d */
[----:B---3--:R-:W-:Y:S02]  /*5490*/  LEA R28, P0, R40, R26, 0x1 ;  /* 0x0000001a281c7211 */ /* 0x008fe400078008ff */
[----:B------:R-:W-:-:S02]  /*54a0*/  SHF.R.S32.HI R10, RZ, 0x1f, R11 ;  /* 0x0000001fff0a7819 */ /* 0x000fc4000001140b */
[----:B------:R-:W-:Y:S02]  /*54b0*/  P2R R18, PR, RZ, 0x4 ;  /* 0x00000004ff127803 */ /* 0x000fe40000000000 */
[----:B------:R-:W-:Y:S02]  /*54c0*/  LEA.HI R14, R25, R30, RZ, 0x3 ;  /* 0x0000001e190e7211 */ /* 0x000fe400078f18ff */
[----:B------:R-:W-:Y:S02]  /*54d0*/  ISETP.GE.AND P2, PT, R40, c[0x0][0x198], PT ;  /* 0x0000660028007a0c */ /* 0x000fe40003f46270 */
[----:B------:R-:W-:Y:S02]  /*54e0*/  P2R R15, PR, RZ, 0x2 ;  /* 0x00000002ff0f7803 */ /* 0x000fe40000000000 */
[----:B------:R-:W-:Y:S02]  /*54f0*/  LEA.HI R12, R12, R13, RZ, 0x3 ;  /* 0x0000000d0c0c7211 */ /* 0x000fe400078f18ff */
[----:B--2---:R-:W-:-:S02]  /*5500*/  LEA.HI.X R29, R40, R27, R45, 0x1, P0 ;  /* 0x0000001b281d7211 */ /* 0x004fc400000f0c2d */
[----:B------:R-:W-:Y:S02]  /*5510*/  LEA.HI R10, R10, R11, RZ, 0x3 ;  /* 0x0000000b0a0a7211 */ /* 0x000fe400078f18ff */
[----:B------:R-:W-:Y:S02]  /*5520*/  ISETP.GE.AND P1, PT, R6, c[0x0][0x198], PT ;  /* 0x0000660006007a0c */ /* 0x000fe40003f26270 */
[----:B------:R-:W-:Y:S01]  /*5530*/  ISETP.GE.AND P0, PT, R4, c[0x0][0x198], PT ;  /* 0x0000660004007a0c */ /* 0x000fe20003f06270 */
[----:B------:R-:W-:Y:S01]  /*5540*/  @!PT LDS RZ, [RZ] ;  /* 0x00000000fffff984 */ /* 0x000fe20000000800 */
        /* <DEDUP_REMOVED lines=12> */
.L_x_80:
[----:B------:R-:W-:Y:S05]  /*5610*/  BSYNC B0 ;  /* 0x0000000000007941 */ /* 0x000fea0003800000 */
.L_x_79:
[----:B------:R-:W-:Y:S01]  /*5620*/  IADD3 R7, R7, 0x60, RZ ;  /* 0x0000006007077810 */ /* 0x000fe20007ffe0ff */
[----:B--2---:R2:W4:Y:S01]  /*5630*/  SHFL.IDX PT, R13, R8, 0x3, 0x181f ;  /* 0x00781f00080d7f89 */ /* 0x00452200000e0000 */
[----:B------:R-:W-:Y:S02]  /*5640*/  BSSY B0, `(.L_x_81) ;  /* 0x000001d000007945 */ /* 0x000fe40003800000 */
[----:B------:R-:W-:Y:S01]  /*5650*/  ISETP.GE.AND P0, PT, R7, R34, PT ;  /* 0x000000220700720c */ /* 0x000fe20003f06270 */
[----:B------:R2:W1:-:S12]  /*5660*/  SHFL.IDX PT, R12, R9, 0x3, 0x181f ;  /* 0x00781f00090c7f89 */ /* 0x00045800000e0000 */
[----:B------:R-:W-:Y:S05]  /*5670*/  @P0 BRA `(.L_x_82) ;  /* 0x0000019000000947 */ /* 0x000fea0003800000 */
[C---:B-1----:R-:W-:Y:S01]  /*5680*/  LEA R14, P0, R40.reuse, R12, 0x1 ;  /* 0x0000000c280e7211 */ /* 0x042fe200078008ff */
[----:B------:R-:W-:Y:S01]  /*5690*/  IMAD.SHL.U32 R11, R3, 0x2, RZ ;  /* 0x00000002030b7824 */ /* 0x000fe200078e00ff */
[----:B------:R-:W-:Y:S02]  /*56a0*/  SHF.R.S32.HI R7, RZ, 0x1f, R30 ;  /* 0x0000001fff077819 */ /* 0x000fe4000001141e */
[C---:B----4-:R-:W-:Y:S02]  /*56b0*/  LEA.HI.X R15, R40.reuse, R13, R45, 0x1, P0 ;  /* 0x0000000d280f7211 */ /* 0x050fe400000f0c2d */
[C---:B------:R-:W-:Y:S02]  /*56c0*/  ISETP.GE.AND P0, PT, R40.reuse, c[0x0][0x198], PT ;  /* 0x0000660028007a0c */ /* 0x040fe40003f06270 */
[----:B------:R-:W-:Y:S02]  /*56d0*/  LEA.HI R7, R7, R30, RZ, 0x3 ;  /* 0x0000001e07077211 */ /* 0x000fe400078f18ff */
[----:B------:R-:W-:-:S02]  /*56e0*/  IADD3 R10, R40, 0x80, RZ ;  /* 0x00000080280a7810 */ /* 0x000fc40007ffe0ff */
[----:B------:R-:W-:Y:S02]  /*56f0*/  LOP3.LUT R7, R7, 0xfffffff8, RZ, 0xc0, !PT ;  /* 0xfffffff807077812 */ /* 0x000fe400078ec0ff */
[----:B--2---:R-:W-:Y:S02]  /*5700*/  IADD3 R8, R40, 0xc0, RZ ;  /* 0x000000c028087810 */ /* 0x004fe40007ffe0ff */
[----:B------:R-:W-:Y:S01]  /*5710*/  SHF.R.S32.HI R9, RZ, 0x1f, R10 ;  /* 0x0000001fff097819 */ /* 0x000fe2000001140a */
[----:B------:R-:W-:Y:S01]  /*5720*/  IMAD.WIDE R24, R7, 0x2, R12 ;  /* 0x0000000207187825 */ /* 0x000fe200078e020c */
[----:B------:R-:W-:Y:S01]  /*5730*/  SHF.R.S32.HI R7, RZ, 0x1f, R8 ;  /* 0x0000001fff077819 */ /* 0x000fe20000011408 */
[----:B------:R-:W-:Y:S01]  /*5740*/  @!PT LDS RZ, [RZ] ;  /* 0x00000000fffff984 */ /* 0x000fe20000000800 */
[----:B------:R1:W-:Y:S01]  /*5750*/  LDGSTS.E.BYPASS.LTC128B.128 [R11+0x13080], [R14.64], !P0 ;  /* 0x130800000e0b7fae */ /* 0x0003e2000c101d4a */
[----:B------:R-:W-:Y:S02]  /*5760*/  LEA.HI R9, R9, R10, RZ, 0x3 ;  /* 0x0000000a09097211 */ /* 0x000fe400078f18ff */
[----:B------:R-:W-:Y:S01]  /*5770*/  LEA.HI R7, R7, R8, RZ, 0x3 ;  /* 0x0000000807077211 */ /* 0x000fe200078f18ff */
[----:B------:R1:W-:Y:S01]  /*5780*/  LDGSTS.E.BYPASS.LTC128B.128 [R11+0x17080], [R24.64], !P6 ;  /* 0x17080000180b7fae */ /* 0x0003e2000f101d4a */
[----:B------:R-:W-:-:S02]  /*5790*/  ISETP.GE.AND P6, PT, R6, c[0x0][0x198], PT ;  /* 0x0000660006007a0c */ /* 0x000fc40003fc6270 */
[----:B------:R-:W-:Y:S02]  /*57a0*/  ISETP.GE.AND P0, PT, R4, c[0x0][0x198], PT ;  /* 0x0000660004007a0c */ /* 0x000fe40003f06270 */
[----:B------:R-:W-:Y:S02]  /*57b0*/  LOP3.LUT R9, R9, 0xfffffff8, RZ, 0xc0, !PT ;  /* 0xfffffff809097812 */ /* 0x000fe400078ec0ff */
[----:B------:R-:W-:-:S03]  /*57c0*/  LOP3.LUT R7, R7, 0xfffffff8, RZ, 0xc0, !PT ;  /* 0xfffffff807077812 */ /* 0x000fc600078ec0ff */
[----:B------:R-:W-:-:S04]  /*57d0*/  IMAD.WIDE R8, R9, 0x2, R12 ;  /* 0x0000000209087825 */ /* 0x000fc800078e020c */
[----:B------:R-:W-:Y:S01]  /*57e0*/  IMAD.WIDE R12, R7, 0x2, R12 ;  /* 0x00000002070c7825 */ /* 0x000fe200078e020c */
[----:B------:R1:W-:Y:S04]  /*57f0*/  LDGSTS.E.BYPASS.LTC128B.128 [R11+0x1b080], [R8.64], !P6 ;  /* 0x1b080000080b7fae */ /* 0x0003e8000f101d4a */
[----:B------:R1:W-:Y:S02]  /*5800*/  LDGSTS.E.BYPASS.LTC128B.128 [R11+0x1f080], [R12.64], !P0 ;  /* 0x1f0800000c0b7fae */ /* 0x0003e4000c101d4a */
.L_x_82:
[----:B------:R-:W-:Y:S05]  /*5810*/  BSYNC B0 ;  /* 0x0000000000007941 */ /* 0x000fea0003800000 */
.L_x_81:
[----:B------:R-:W-:Y:S01]  /*5820*/  LEA.HI.SX32 R18, R149, 0xffffffff, 0x1b ;  /* 0xffffffff95127811 */ /* 0x000fe200078fdaff */
[----:B------:R-:W-:Y:S01]  /*5830*/  IMAD.IADD R7, R55, 0x1, -R21 ;  /* 0x0000000137077824 */ /* 0x000fe200078e0a15 */
[----:B------:R-:W0:Y:S01]  /*5840*/  LDGDEPBAR ;  /* 0x00000000000079af */ /* 0x000e220000000000 */
[----:B------:R-:W-:Y:S01]  /*5850*/  BSSY B0, `(.L_x_83) ;  /* 0x0000019000007945 */ /* 0x000fe20003800000 */
[----:B------:R-:W-:Y:S01]  /*5860*/  SHF.R.S32.HI R20, RZ, 0x1f, R18 ;  /* 0x0000001fff147819 */ /* 0x000fe20000011412 */
[----:B------:R-:W-:-:S02]  /*5870*/  IMAD R4, R18, -0x20, R7 ;  /* 0xffffffe012047824 */ /* 0x000fc400078e0207 */
[----:B------:R-:W-:Y:S01]  /*5880*/  IMAD.MOV.U32 R7, RZ, RZ, c[0x0][0x1e0] ;  /* 0x00007800ff077624 */ /* 0x000fe200078e00ff */
[----:B------:R-:W-:Y:S02]  /*5890*/  BAR.SYNC.DEFER_BLOCKING 0x0 ;  /* 0x0000000000007b1d */ /* 0x000fe40000010000 */
[----:B------:R-:W-:Y:S02]  /*58a0*/  ISETP.GE.AND P0, PT, R4, 0x1, PT ;  /* 0x000000010400780c */ /* 0x000fe40003f06270 */
[----:B------:R-:W-:-:S04]  /*58b0*/  MOV R4, 0x5 ;  /* 0x0000000500047802 */ /* 0x000fc80000000f00 */
[C---:B------:R-:W-:Y:S01]  /*58c0*/  SHF.L.U64.HI R4, R7.reuse, R4, c[0x0][0x1e4] ;  /* 0x0000790007047619 */ /* 0x040fe20000010204 */
[----:B------:R-:W-:-:S06]  /*58d0*/  IMAD.SHL.U32 R7, R7, 0x20, RZ ;  /* 0x0000002007077824 */ /* 0x000fcc00078e00ff */
[----:B------:R-:W-:Y:S05]  /*58e0*/  @!P0 BRA `(.L_x_84) ;  /* 0x000000f000008947 */ /* 0x000fea0003800000 */
[----:B------:R-:W-:Y:S01]  /*58f0*/  MOV R232, R230 ;  /* 0x000000e600e87202 */ /* 0x000fe20000000f00 */
[----:B------:R-:W-:-:S04]  /*5900*/  IMAD R6, R4, R18, RZ ;  /* 0x0000001204067224 */ /* 0x000fc800078e02ff */
[----:B-12---:R-:W-:-:S04]  /*5910*/  IMAD.WIDE.U32 R8, R18, R7, R232 ;  /* 0x0000000712087225 */ /* 0x006fc800078e00e8 */
[----:B------:R-:W-:Y:S01]  /*5920*/  IMAD R6, R20, R7, R6 ;  /* 0x0000000714067224 */ /* 0x000fe200078e0206 */
[----:B------:R-:W-:-:S04]  /*5930*/  LEA R10, P0, R8, c[0x0][0x1c8], 0x1 ;  /* 0x00007200080a7a11 */ /* 0x000fc800078008ff */
[----:B------:R-:W-:-:S04]  /*5940*/  IADD3 R6, R9, R6, RZ ;  /* 0x0000000609067210 */ /* 0x000fc80007ffe0ff */
[----:B------:R-:W-:Y:S02]  /*5950*/  LEA.HI.X R11, R8, c[0x0][0x1cc], R6, 0x1, P0 ;  /* 0x00007300080b7a11 */ /* 0x000fe400000f0c06 */
[----:B------:R-:W-:-:S05]  /*5960*/  SHF.L.U32 R6, R3, 0x1, RZ ;  /* 0x0000000103067819 */ /* 0x000fca00000006ff */
[----:B------:R-:W-:Y:S01]  /*5970*/  @!PT LDS RZ, [RZ] ;  /* 0x00000000fffff984 */ /* 0x000fe20000000800 */
[----:B------:R-:W-:Y:S01]  /*5980*/  @!PT LDS RZ, [RZ] ;  /* 0x00000000fffff984 */ /* 0x000fe20000000800 */
[----:B------:R-:W-:Y:S01]  /*5990*/  @!PT LDS RZ, [RZ] ;  /* 0x00000000fffff984 */ /* 0x000fe20000000800 */
[----:B------:R1:W-:Y:S04]  /*59a0*/  LDGSTS.E.BYPASS.LTC128B.128 [R6+0xc080], [R10.64], !P2 ;  /* 0x0c0800000a067fae */ /* 0x0003e8000d101d4a */
[----:B------:R1:W-:Y:S04]  /*59b0*/  LDGSTS.E.BYPASS.LTC128B.128 [R6+0xd080], [R10.64+0x80], !P5 ;  /* 0x0d0800800a067fae */ /* 0x0003e8000e901d4a */
[----:B------:R1:W-:Y:S04]  /*59c0*/  LDGSTS.E.BYPASS.LTC128B.128 [R6+0xe080], [R10.64+0x100], !P4 ;  /* 0x0e0801000a067fae */ /* 0x0003e8000e101d4a */
[----:B------:R1:W-:Y:S02]  /*59d0*/  LDGSTS.E.BYPASS.LTC128B.128 [R6+0xf080], [R10.64+0x180], !P3 ;  /* 0x0f0801800a067fae */ /* 0x0003e4000d901d4a */
.L_x_84:
[----:B------:R-:W-:Y:S05]  /*59e0*/  BSYNC B0 ;  /* 0x0000000000007941 */ /* 0x000fea0003800000 */
.L_x_83:
[----:B------:R-:W-:Y:S01]  /*59f0*/  ISETP.LT.AND P0, PT, RZ, c[0x0][0x27c], PT ;  /* 0x00009f00ff007a0c */ /* 0x000fe20003f01270 */
[----:B------:R-:W0:-:S12]  /*5a00*/  LDGDEPBAR ;  /* 0x00000000000079af */ /* 0x000e180000000000 */
[----:B------:R-:W-:Y:S05]  /*5a10*/  @P0 BRA `(.L_x_85) ;  /* 0x0000002000000947 */ /* 0x000fea0003800000 */
[----:B------:R-:W-:-:S04]  /*5a20*/  DEPBAR.LE SB0, 0x1 ;  /* 0x000080400000791a */ /* 0x000fc80000000000 */
[----:B------:R-:W-:Y:S05]  /*5a30*/  BRA `(.L_x_86) ;  /* 0x00006ab000007947 */ /* 0x000fea0003800000 */
.L_x_85:
[----:B-12---:R-:W-:Y:S01]  /*5a40*/  SHF.R.S32.HI R9, RZ, 0x1f, R66 ;  /* 0x0000001fff097819 */ /* 0x006fe20000011442 */
[----:B------:R-:W-:Y:S01]  /*5a50*/  ULDC.U8 UR4, c[0x0][0x298] ;  /* 0x0000a60000047ab9 */ /* 0x000fe20000000000 */
[----:B----4-:R-:W-:Y:S01]  /*5a60*/  IMAD.WIDE.U32 R12, R66, c[0x0][0x280], RZ ;  /* 0x0000a000420c7a25 */ /* 0x010fe200078e00ff */
[----:B------:R-:W-:Y:S01]  /*5a70*/  ISETP.NE.AND P6, PT, RZ, UR4, PT ;  /* 0x00000004ff007c0c */ /* 0x000fe2000bfc5270 */
[----:B------:R-:W-:Y:S01]  /*5a80*/  BSSY B2, `(.L_x_86) ;  /* 0x00006a6000027945 */ /* 0x000fe20003800000 */
[----:B------:R-:W-:Y:S01]  /*5a90*/  SHF.L.U32 R39, R3, 0x1, RZ ;  /* 0x0000000103277819 */ /* 0x000fe200000006ff */
[C---:B------:R-:W-:Y:S01]  /*5aa0*/  IMAD R11, R9.reuse, c[0x0][0x280], RZ ;  /* 0x0000a000090b7a24 */ /* 0x040fe200078e02ff */
[----:B------:R-:W-:Y:S01]  /*5ab0*/  LEA R28, P0, R12, c[0x0][0x270], 0x1 ;  /* 0x00009c000c1c7a11 */ /* 0x000fe200078008ff */
[----:B------:R-:W-:Y:S02]  /*5ac0*/  IMAD R9, R9, c[0x0][0x290], RZ ;  /* 0x0000a40009097a24 */ /* 0x000fe400078e02ff */
[----:B------:R-:W-:-:S02]  /*5ad0*/  IMAD R6, R66, c[0x0][0x284], R11 ;  /* 0x0000a10042067a24 */ /* 0x000fc400078e020b */
[----:B------:R-:W-:-:S03]  /*5ae0*/  IMAD.WIDE.U32 R10, R66, c[0x0][0x290], RZ ;  /* 0x0000a400420a7a25 */ /* 0x000fc600078e00ff */
[----:B------:R-:W-:Y:S01]  /*5af0*/  IADD3 R6, R6, R13, RZ ;  /* 0x0000000d06067210 */ /* 0x000fe20007ffe0ff */
[----:B------:R-:W-:-:S03]  /*5b00*/  IMAD R66, R66, c[0x0][0x294], R9 ;  /* 0x0000a50042427a24 */ /* 0x000fc600078e0209 */
[----:B------:R-:W-:Y:S02]  /*5b10*/  LEA.HI.X R29, R12, c[0x0][0x274], R6, 0x1, P0 ;  /* 0x00009d000c1d7a11 */ /* 0x000fe400000f0c06 */
[----:B------:R-:W-:Y:S02]  /*5b20*/  LEA R32, P0, R10, c[0x0][0x288], 0x1 ;  /* 0x0000a2000a207a11 */ /* 0x000fe400078008ff */
[----:B------:R-:W-:-:S04]  /*5b30*/  IADD3 R66, R66, R11, RZ ;  /* 0x0000000b42427210 */ /* 0x000fc80007ffe0ff */
[----:B------:R-:W-:Y:S01]  /*5b40*/  LEA.HI.X R33, R10, c[0x0][0x28c], R66, 0x1, P0 ;  /* 0x0000a3000a217a11 */ /* 0x000fe200000f0c42 */
[----:B------:R-:W-:Y:S05]  /*5b50*/  @!P6 BRA `(.L_x_87) ;  /* 0x000031e00000e947 */ /* 0x000fea0003800000 */
[----:B------:R-:W-:Y:S01]  /*5b60*/  BSSY B0, `(.L_x_88) ;  /* 0x0000033000007945 */ /* 0x000fe20003800000 */
[----:B------:R-:W-:Y:S01]  /*5b70*/  SHF.L.U32 R6, R16, 0x2, RZ ;  /* 0x0000000210067819 */ /* 0x000fe200000006ff */
[----:B------:R-:W-:Y:S01]  /*5b80*/  CS2R R36, SRZ ;  /* 0x0000000000247805 */ /* 0x000fe2000001ff00 */
[----:B------:R-:W-:Y:S01]  /*5b90*/  CS2R R14, SRZ ;  /* 0x00000000000e7805 */ /* 0x000fe2000001ff00 */
[----:B---3--:R-:W-:Y:S01]  /*5ba0*/  CS2R R26, SRZ ;  /* 0x00000000001a7805 */ /* 0x008fe2000001ff00 */
[----:B------:R-:W-:Y:S01]  /*5bb0*/  CS2R R24, SRZ ;  /* 0x0000000000187805 */ /* 0x000fe2000001ff00 */
[----:B------:R-:W-:Y:S01]  /*5bc0*/  CS2R R50, SRZ ;  /* 0x0000000000327805 */ /* 0x000fe2000001ff00 */
[----:B------:R-:W-:Y:S01]  /*5bd0*/  CS2R R8, SRZ ;  /* 0x0000000000087805 */ /* 0x000fe2000001ff00 */
[----:B------:R-:W-:Y:S01]  /*5be0*/  CS2R R10, SRZ ;  /* 0x00000000000a7805 */ /* 0x000fe2000001ff00 */
[----:B------:R-:W-:Y:S01]  /*5bf0*/  CS2R R12, SRZ ;  /* 0x00000000000c7805 */ /* 0x000fe2000001ff00 */
[----:B------:R-:W-:Y:S05]  /*5c00*/  @P1 BRA `(.L_x_89) ;  /* 0x0000028000001947 */ /* 0x000fea0003800000 */
[C---:B------:R-:W-:Y:S01]  /*5c10*/  ISETP.GE.AND P0, PT, R6.reuse, c[0x0][0x27c], PT ;  /* 0x00009f0006007a0c */ /* 0x040fe20003f06270 */
[----:B------:R-:W-:Y:S01]  /*5c20*/  CS2R R24, SRZ ;  /* 0x0000000000187805 */ /* 0x000fe2000001ff00 */
[----:B------:R-:W-:Y:S01]  /*5c30*/  CS2R R12, SRZ ;  /* 0x00000000000c7805 */ /* 0x000fe2000001ff00 */
[----:B------:R-:W-:-:S02]  /*5c40*/  IADD3 R10, R6, 0x20, RZ ;  /* 0x00000020060a7810 */ /* 0x000fc40007ffe0ff */
[C---:B------:R-:W-:Y:S02]  /*5c50*/  IADD3 R9, R6.reuse, 0x40, RZ ;  /* 0x0000004006097810 */ /* 0x040fe40007ffe0ff */
[----:B------:R-:W-:-:S06]  /*5c60*/  IADD3 R8, R6, 0x60, RZ ;  /* 0x0000006006087810 */ /* 0x000fcc0007ffe0ff */
[----:B------:R-:W-:-:S04]  /*5c70*/  @!P0 IMAD.WIDE R30, R6, 0x2, R28 ;  /* 0x00000002061e8825 */ /* 0x000fc800078e021c */
[----:B------:R-:W-:Y:S01]  /*5c80*/  @!P0 IMAD.WIDE R26, R6, 0x2, R32 ;  /* 0x00000002061a8825 */ /* 0x000fe200078e0220 */
[----:B------:R1:W5:Y:S01]  /*5c90*/  @!P0 LD.E.64 R24, [R30.64] ;  /* 0x0000000a1e188980 */ /* 0x000362000c101b00 */
[----:B------:R-:W-:Y:S02]  /*5ca0*/  ISETP.GE.AND P6, PT, R10, c[0x0][0x27c], PT ;  /* 0x00009f000a007a0c */ /* 0x000fe40003fc6270 */
[----:B------:R-:W-:Y:S01]  /*5cb0*/  ISETP.GE.AND P1, PT, R9, c[0x0][0x27c], PT ;  /* 0x00009f0009007a0c */ /* 0x000fe20003f26270 */
[----:B------:R2:W5:Y:S01]  /*5cc0*/  @!P0 LD.E.64 R12, [R26.64] ;  /* 0x0000000a1a0c8980 */ /* 0x000562000c101b00 */
[----:B------:R-:W-:-:S09]  /*5cd0*/  ISETP.GE.AND P0, PT, R8, c[0x0][0x27c], PT ;  /* 0x00009f0008007a0c */ /* 0x000fd20003f06270 */
[----:B------:R-:W-:Y:S02]  /*5ce0*/  @!P6 SHF.R.S32.HI R15, RZ, 0x1f, R10 ;  /* 0x0000001fff0fe819 */ /* 0x000fe4000001140a */
[----:B------:R-:W-:Y:S02]  /*5cf0*/  @!P1 SHF.R.S32.HI R14, RZ, 0x1f, R9 ;  /* 0x0000001fff0e9819 */ /* 0x000fe40000011409 */
[----:B------:R-:W-:Y:S02]  /*5d00*/  @!P0 SHF.R.S32.HI R11, RZ, 0x1f, R8 ;  /* 0x0000001fff0b8819 */ /* 0x000fe40000011408 */
[----:B------:R-:W-:Y:S02]  /*5d10*/  @!P6 LEA.HI R15, R15, R10, RZ, 0x2 ;  /* 0x0000000a0f0fe211 */ /* 0x000fe400078f10ff */
[----:B------:R-:W-:Y:S02]  /*5d20*/  @!P1 LEA.HI R14, R14, R9, RZ, 0x2 ;  /* 0x000000090e0e9211 */ /* 0x000fe400078f10ff */
[----:B------:R-:W-:-:S02]  /*5d30*/  @!P0 LEA.HI R9, R11, R8, RZ, 0x2 ;  /* 0x000000080b098211 */ /* 0x000fc400078f10ff */
[----:B------:R-:W-:Y:S02]  /*5d40*/  @!P6 LOP3.LUT R15, R15, 0xfffffffc, RZ, 0xc0, !PT ;  /* 0xfffffffc0f0fe812 */ /* 0x000fe400078ec0ff */
[----:B------:R-:W-:Y:S01]  /*5d50*/  @!P1 LOP3.LUT R11, R14, 0xfffffffc, RZ, 0xc0, !PT ;  /* 0xfffffffc0e0b9812 */ /* 0x000fe200078ec0ff */
[----:B--2---:R-:W-:Y:S01]  /*5d60*/  CS2R R26, SRZ ;  /* 0x00000000001a7805 */ /* 0x004fe2000001ff00 */
[----:B------:R-:W-:Y:S01]  /*5d70*/  @!P0 LOP3.LUT R9, R9, 0xfffffffc, RZ, 0xc0, !PT ;  /* 0xfffffffc09098812 */ /* 0x000fe200078ec0ff */
[--C-:B------:R-:W-:Y:S01]  /*5d80*/  @!P6 IMAD.WIDE R44, R15, 0x2, R28.reuse ;  /* 0x000000020f2ce825 */ /* 0x100fe200078e021c */
[----:B------:R-:W-:Y:S01]  /*5d90*/  CS2R R36, SRZ ;  /* 0x0000000000247805 */ /* 0x000fe2000001ff00 */
[----:B------:R-:W-:Y:S02]  /*5da0*/  CS2R R50, SRZ ;  /* 0x0000000000327805 */ /* 0x000fe4000001ff00 */
[----:B-1----:R-:W-:Y:S01]  /*5db0*/  @!P1 IMAD.WIDE R30, R11, 0x2, R28 ;  /* 0x000000020b1e9825 */ /* 0x002fe200078e021c */
[----:B------:R1:W5:Y:S03]  /*5dc0*/  @!P6 LD.E.64 R26, [R44.64] ;  /* 0x0000000a2c1ae980 */ /* 0x000366000c101b00 */
[----:B------:R-:W-:-:S02]  /*5dd0*/  @!P6 IMAD.WIDE R40, R15, 0x2, R32 ;  /* 0x000000020f28e825 */ /* 0x000fc400078e0220 */
[----:B------:R-:W-:Y:S02]  /*5de0*/  CS2R R14, SRZ ;  /* 0x00000000000e7805 */ /* 0x000fe4000001ff00 */
[----:B------:R-:W-:Y:S02]  /*5df0*/  @!P1 IMAD.WIDE R42, R11, 0x2, R32 ;  /* 0x000000020b2a9825 */ /* 0x000fe400078e0220 */
[----:B------:R-:W-:Y:S02]  /*5e00*/  CS2R R10, SRZ ;  /* 0x00000000000a7805 */ /* 0x000fe4000001ff00 */
[C---:B------:R-:W-:Y:S01]  /*5e10*/  @!P0 IMAD.WIDE R28, R9.reuse, 0x2, R28 ;  /* 0x00000002091c8825 */ /* 0x040fe200078e021c */
[----:B------:R1:W5:Y:S03]  /*5e20*/  @!P1 LD.E.64 R14, [R30.64] ;  /* 0x0000000a1e0e9980 */ /* 0x000366000c101b00 */
[----:B------:R-:W-:Y:S01]  /*5e30*/  @!P0 IMAD.WIDE R32, R9, 0x2, R32 ;  /* 0x0000000209208825 */ /* 0x000fe200078e0220 */
[----:B------:R1:W5:Y:S01]  /*5e40*/  @!P6 LD.E.64 R10, [R40.64] ;  /* 0x0000000a280ae980 */ /* 0x000362000c101b00 */
[----:B------:R-:W-:-:S03]  /*5e50*/  CS2R R8, SRZ ;  /* 0x0000000000087805 */ /* 0x000fc6000001ff00 */
[----:B------:R1:W5:Y:S04]  /*5e60*/  @!P0 LD.E.64 R36, [R28.64] ;  /* 0x0000000a1c248980 */ /* 0x000368000c101b00 */
[----:B------:R1:W5:Y:S04]  /*5e70*/  @!P1 LD.E.64 R8, [R42.64] ;  /* 0x0000000a2a089980 */ /* 0x000368000c101b00 */
[----:B------:R1:W5:Y:S02]  /*5e80*/  @!P0 LD.E.64 R50, [R32.64] ;  /* 0x0000000a20328980 */ /* 0x000364000c101b00 */
.L_x_89:
[----:B------:R-:W-:Y:S05]  /*5e90*/  BSYNC B0 ;  /* 0x0000000000007941 */ /* 0x000fea0003800000 */
.L_x_88:
[----:B-1---5:R-:W-:Y:S01]  /*5ea0*/  IMAD.MOV.U32 R30, RZ, RZ, R26 ;  /* 0x000000ffff1e7224 */ /* 0x022fe200078e001a */
[----:B------:R-:W-:Y:S01]  /*5eb0*/  SHF.R.U64 R45, R26, 0x10, R27 ;  /* 0x000000101a2d7819 */ /* 0x000fe2000000121b */
[----:B------:R-:W-:Y:S01]  /*5ec0*/  IMAD.MOV.U32 R26, RZ, RZ, R36 ;  /* 0x000000ffff1a7224 */ /* 0x000fe200078e0024 */
[----:B------:R-:W-:Y:S01]  /*5ed0*/  SHF.R.U64 R41, R36, 0x10, R37 ;  /* 0x0000001024297819 */ /* 0x000fe20000001225 */
[----:B------:R-:W-:Y:S01]  /*5ee0*/  IMAD R36, R65, -0x80, R34 ;  /* 0xffffff8041247824 */ /* 0x000fe200078e0222 */
[----:B------:R-:W-:Y:S01]  /*5ef0*/  SHF.R.U64 R42, R14, 0x10, R15 ;  /* 0x000000100e2a7819 */ /* 0x000fe2000000120f */
[----:B------:R-:W-:Y:S01]  /*5f00*/  IMAD.MOV.U32 R44, RZ, RZ, R14 ;  /* 0x000000ffff2c7224 */ /* 0x000fe200078e000e */
[--C-:B------:R-:W-:Y:S01]  /*5f10*/  SHF.R.U32.HI R28, RZ, 0x10, R27.reuse ;  /* 0x00000010ff1c7819 */ /* 0x100fe2000001161b */
[----:B------:R-:W-:Y:S01]  /*5f20*/  IMAD.MOV.U32 R47, RZ, RZ, R27 ;  /* 0x000000ffff2f7224 */ /* 0x000fe200078e001b */
[----:B------:R-:W-:Y:S01]  /*5f30*/  IMNMX R36, R36, 0x80, PT ;  /* 0x0000008024247817 */ /* 0x000fe20003800200 */
[--C-:B------:R-:W-:Y:S01]  /*5f40*/  IMAD.MOV.U32 R43, RZ, RZ, R37.reuse ;  /* 0x000000ffff2b7224 */ /* 0x100fe200078e0025 */
[----:B------:R-:W-:Y:S01]  /*5f50*/  SHF.R.U32.HI R14, RZ, 0x10, R37 ;  /* 0x00000010ff0e7819 */ /* 0x000fe20000011625 */
[--C-:B------:R-:W-:Y:S01]  /*5f60*/  IMAD.MOV.U32 R33, RZ, RZ, R13.reuse ;  /* 0x000000ffff217224 */ /* 0x100fe200078e000d */
[----:B------:R-:W-:Y:S01]  /*5f70*/  ISETP.GE.AND P0, PT, R21, R36, PT ;  /* 0x000000241500720c */ /* 0x000fe20003f06270 */
[----:B------:R-:W-:Y:S01]  /*5f80*/  IMAD.MOV.U32 R38, RZ, RZ, R10 ;  /* 0x000000ffff267224 */ /* 0x000fe200078e000a */
[----:B------:R-:W-:Y:S01]  /*5f90*/  SHF.R.U64 R37, R12, 0x10, R13 ;  /* 0x000000100c257819 */ /* 0x000fe2000000120d */
[----:B------:R-:W-:Y:S01]  /*5fa0*/  IMAD.MOV.U32 R29, RZ, RZ, R11 ;  /* 0x000000ffff1d7224 */ /* 0x000fe200078e000b */
[----:B------:R-:W-:Y:S01]  /*5fb0*/  SHF.R.U32.HI R31, RZ, 0x10, R13 ;  /* 0x00000010ff1f7819 */ /* 0x000fe2000001160d */
[----:B------:R-:W-:Y:S01]  /*5fc0*/  IMAD.MOV.U32 R48, RZ, RZ, R24 ;  /* 0x000000ffff307224 */ /* 0x000fe200078e0018 */
[----:B------:R-:W-:Y:S01]  /*5fd0*/  SHF.R.U64 R35, R10, 0x10, R11 ;  /* 0x000000100a237819 */ /* 0x000fe2000000120b */
[----:B------:R-:W-:Y:S01]  /*5fe0*/  IMAD.MOV.U32 R49, RZ, RZ, R25 ;  /* 0x000000ffff317224 */ /* 0x000fe200078e0019 */
[----:B------:R-:W-:Y:S01]  /*5ff0*/  SHF.R.U32.HI R27, RZ, 0x10, R11 ;  /* 0x00000010ff1b7819 */ /* 0x000fe2000001160b */
[----:B------:R-:W-:Y:S01]  /*6000*/  IMAD.MOV.U32 R11, RZ, RZ, R9 ;  /* 0x000000ffff0b7224 */ /* 0x000fe200078e0009 */
[--C-:B------:R-:W-:Y:S01]  /*6010*/  SHF.R.U64 R46, R24, 0x10, R25.reuse ;  /* 0x00000010182e7819 */ /* 0x100fe20000001219 */
[----:B------:R-:W-:Y:S01]  /*6020*/  IMAD.MOV.U32 R40, RZ, RZ, R12 ;  /* 0x000000ffff287224 */ /* 0x000fe200078e000c */
[----:B------:R-:W-:Y:S01]  /*6030*/  SHF.R.U32.HI R32, RZ, 0x10, R25 ;  /* 0x00000010ff207819 */ /* 0x000fe20000011619 */
[----:B------:R-:W-:Y:S01]  /*6040*/  IMAD.MOV.U32 R25, RZ, RZ, R15 ;  /* 0x000000ffff197224 */ /* 0x000fe200078e000f */
[--C-:B------:R-:W-:Y:S01]  /*6050*/  SHF.R.U64 R10, R8, 0x10, R9.reuse ;  /* 0x00000010080a7819 */ /* 0x100fe20000001209 */
[----:B------:R-:W-:Y:S01]  /*6060*/  IMAD.MOV.U32 R22, RZ, RZ, R8 ;  /* 0x000000ffff167224 */ /* 0x000fe200078e0008 */
[----:B------:R-:W-:Y:S01]  /*6070*/  SHF.R.U32.HI R13, RZ, 0x10, R9 ;  /* 0x00000010ff0d7819 */ /* 0x000fe20000011609 */
[----:B------:R-:W-:Y:S01]  /*6080*/  IMAD.MOV.U32 R24, RZ, RZ, R50 ;  /* 0x000000ffff187224 */ /* 0x000fe200078e0032 */
[----:B------:R-:W-:Y:S01]  /*6090*/  SHF.R.U32.HI R15, RZ, 0x10, R15 ;  /* 0x00000010ff0f7819 */ /* 0x000fe2000001160f */
[--C-:B------:R-:W-:Y:S01]  /*60a0*/  IMAD.MOV.U32 R9, RZ, RZ, R51.reuse ;  /* 0x000000ffff097224 */ /* 0x100fe200078e0033 */
[----:B------:R-:W-:Y:S01]  /*60b0*/  SHF.R.U64 R8, R50, 0x10, R51 ;  /* 0x0000001032087819 */ /* 0x000fe20000001233 */
[----:B------:R-:W-:-:S04]  /*60c0*/  DEPBAR.LE SB0, 0x1 ;  /* 0x000080400000791a */ /* 0x000fc80000000000 */
[----:B------:R-:W-:Y:S01]  /*60d0*/  SHF.R.U32.HI R12, RZ, 0x10, R51 ;  /* 0x00000010ff0c7819 */ /* 0x000fe20000011633 */
[----:B------:R-:W-:Y:S01]  /*60e0*/  BSSY B1, `(.L_x_90) ;  /* 0x00000bc000017945 */ /* 0x000fe20003800000 */
[----:B------:R-:W-:Y:S02]  /*60f0*/  PRMT R34, R49, 0x5410, R48 ;  /* 0x0000541031227816 */ /* 0x000fe40000000030 */
[----:B------:R-:W-:Y:S02]  /*6100*/  PRMT R32, R32, 0x5410, R46 ;  /* 0x0000541020207816 */ /* 0x000fe4000000002e */
[----:B------:R-:W-:Y:S02]  /*6110*/  PRMT R30, R47, 0x5410, R30 ;  /* 0x000054102f1e7816 */ /* 0x000fe4000000001e */
[----:B------:R-:W-:Y:S02]  /*6120*/  PRMT R28, R28, 0x5410, R45 ;  /* 0x000054101c1c7816 */ /* 0x000fe4000000002d */
[----:B------:R-:W-:-:S02]  /*6130*/  PRMT R25, R25, 0x5410, R44 ;  /* 0x0000541019197816 */ /* 0x000fc4000000002c */
[----:B------:R-:W-:Y:S02]  /*6140*/  PRMT R15, R15, 0x5410, R42 ;  /* 0x000054100f0f7816 */ /* 0x000fe4000000002a */
        /* <DEDUP_REMOVED lines=9> */
[----:B------:R-:W-:Y:S01]  /*61e0*/  PRMT R12, R12, 0x5410, R8 ;  /* 0x000054100c0c7816 */ /* 0x000fe20000000008 */
[----:B------:R-:W-:Y:S06]  /*61f0*/  BAR.SYNC.DEFER_BLOCKING 0x0 ;  /* 0x0000000000007b1d */ /* 0x000fec0000010000 */
[----:B------:R-:W-:Y:S05]  /*6200*/  @P0 BRA `(.L_x_91) ;  /* 0x00000a9000000947 */ /* 0x000fea0003800000 */
[----:B------:R-:W-:Y:S01]  /*6210*/  ISETP.GE.AND P0, PT, R6, c[0x0][0x27c], PT ;  /* 0x00009f0006007a0c */ /* 0x000fe20003f06270 */
[----:B------:R-:W-:-:S12]  /*6220*/  BSSY B0, `(.L_x_92) ;  /* 0x0000028000007945 */ /* 0x000fd80003800000 */
[----:B------:R-:W-:Y:S05]  /*6230*/  @P0 BRA `(.L_x_93) ;  /* 0x0000026000000947 */ /* 0x000fea0003800000 */
[----:B------:R-:W1:Y:S01]  /*6240*/  LDS.128 R8, [R39+0x10080] ;  /* 0x0100800027087984 */ /* 0x000e620000000c00 */
[----:B------:R-:W-:Y:S02]  /*6250*/  HADD2.F32 R35, -RZ, R33.H1_H1 ;  /* 0x30000021ff237230 */ /* 0x000fe40000004100 */
[----:B------:R-:W-:Y:S02]  /*6260*/  HADD2.F32 R42, -RZ, R31.H1_H1 ;  /* 0x3000001fff2a7230 */ /* 0x000fe40000004100 */
[----:B------:R-:W-:Y:S02]  /*6270*/  HADD2.F32 R43, -RZ, R32.H1_H1 ;  /* 0x30000020ff2b7230 */ /* 0x000fe40000004100 */
[----:B------:R-:W-:Y:S02]  /*6280*/  HADD2.F32 R45, -RZ, R34.H1_H1 ;  /* 0x30000022ff2d7230 */ /* 0x000fe40000004100 */
[--C-:B-1----:R-:W-:Y:S02]  /*6290*/  HADD2.F32 R38, -RZ, R8.reuse.H0_H0 ;  /* 0x20000008ff267230 */ /* 0x102fe40000004100 */
[----:B------:R-:W-:-:S02]  /*62a0*/  HADD2.F32 R40, -RZ, R8.H1_H1 ;  /* 0x30000008ff287230 */ /* 0x000fc40000004100 */
[--C-:B------:R-:W-:Y:S01]  /*62b0*/  HADD2.F32 R37, -RZ, R9.reuse.H1_H1 ;  /* 0x30000009ff257230 */ /* 0x100fe20000004100 */
[----:B------:R-:W-:Y:S01]  /*62c0*/  FMUL.FTZ R46, R38, R35 ;  /* 0x00000023262e7220 */ /* 0x000fe20000410000 */
[----:B------:R-:W-:Y:S02]  /*62d0*/  HADD2.F32 R8, -RZ, R9.H0_H0 ;  /* 0x20000009ff087230 */ /* 0x000fe40000004100 */
[--C-:B------:R-:W-:Y:S01]  /*62e0*/  HADD2.F32 R9, -RZ, R10.reuse.H0_H0 ;  /* 0x2000000aff097230 */ /* 0x100fe20000004100 */
[C---:B------:R-:W-:Y:S01]  /*62f0*/  FFMA.FTZ R46, R40.reuse, R45, R46 ;  /* 0x0000002d282e7223 */ /* 0x040fe2000001002e */
[----:B------:R-:W-:Y:S02]  /*6300*/  HADD2.F32 R41, -RZ, R10.H1_H1 ;  /* 0x3000000aff297230 */ /* 0x000fe40000004100 */
[--C-:B------:R-:W-:Y:S02]  /*6310*/  HADD2.F32 R10, -RZ, R11.reuse.H0_H0 ;  /* 0x2000000bff0a7230 */ /* 0x100fe40000004100 */
[----:B------:R-:W-:Y:S01]  /*6320*/  HADD2.F32 R44, -RZ, R11.H1_H1 ;  /* 0x3000000bff2c7230 */ /* 0x000fe20000004100 */
[----:B------:R-:W-:Y:S01]  /*6330*/  FMUL.FTZ R11, R40, R35 ;  /* 0x00000023280b7220 */ /* 0x000fe20000410000 */
[----:B------:R-:W-:Y:S01]  /*6340*/  HADD2.F32 R40, -RZ, R34.H0_H0 ;  /* 0x20000022ff287230 */ /* 0x000fe20000004100 */
[----:B------:R-:W-:-:S02]  /*6350*/  FMUL.FTZ R35, R37, R42 ;  /* 0x0000002a25237220 */ /* 0x000fc40000410000 */
[C---:B------:R-:W-:Y:S02]  /*6360*/  FMUL.FTZ R42, R8.reuse, R42 ;  /* 0x0000002a082a7220 */ /* 0x040fe40000410000 */
[-C--:B------:R-:W-:Y:S01]  /*6370*/  FFMA.FTZ R35, R8, R43.reuse, -R35 ;  /* 0x0000002b08237223 */ /* 0x080fe20000010823 */
[----:B------:R-:W-:Y:S01]  /*6380*/  HADD2.F32 R8, -RZ, R33.H0_H0 ;  /* 0x20000021ff087230 */ /* 0x000fe20000004100 */
[----:B------:R-:W-:Y:S01]  /*6390*/  FFMA.FTZ R42, R37, R43, R42 ;  /* 0x0000002b252a7223 */ /* 0x000fe2000001002a */
[----:B------:R-:W-:Y:S01]  /*63a0*/  HADD2.F32 R43, -RZ, R31.H0_H0 ;  /* 0x2000001fff2b7230 */ /* 0x000fe20000004100 */
[----:B------:R-:W-:Y:S01]  /*63b0*/  FFMA.FTZ R11, R38, R45, -R11 ;  /* 0x0000002d260b7223 */ /* 0x000fe2000001080b */
[----:B------:R-:W-:Y:S01]  /*63c0*/  HADD2.F32 R38, -RZ, R32.H0_H0 ;  /* 0x20000020ff267230 */ /* 0x000fe20000004100 */
[----:B------:R-:W-:Y:S02]  /*63d0*/  FMUL.FTZ R37, R41, R8 ;  /* 0x0000000829257220 */ /* 0x000fe40000410000 */
[----:B------:R-:W-:-:S02]  /*63e0*/  FMUL.FTZ R45, R44, R43 ;  /* 0x0000002b2c2d7220 */ /* 0x000fc40000410000 */
[C---:B------:R-:W-:Y:S02]  /*63f0*/  FMUL.FTZ R8, R9.reuse, R8 ;  /* 0x0000000809087220 */ /* 0x040fe40000410000 */
[----:B------:R-:W-:Y:S02]  /*6400*/  FMUL.FTZ R43, R10, R43 ;  /* 0x0000002b0a2b7220 */ /* 0x000fe40000410000 */
[----:B------:R-:W-:Y:S01]  /*6410*/  FFMA.FTZ R37, R9, R40, -R37 ;  /* 0x0000002809257223 */ /* 0x000fe20000010825 */
[----:B------:R-:W-:Y:S01]  /*6420*/  F2FP.PACK_AB R9, R42, R35 ;  /* 0x000000232a09723e */ /* 0x000fe200000000ff */
[----:B------:R-:W-:Y:S02]  /*6430*/  FFMA.FTZ R45, R10, R38, -R45 ;  /* 0x000000260a2d7223 */ /* 0x000fe4000001082d */
[----:B------:R-:W-:Y:S01]  /*6440*/  FFMA.FTZ R40, R41, R40, R8 ;  /* 0x0000002829287223 */ /* 0x000fe20000010008 */
[----:B------:R-:W-:Y:S01]  /*6450*/  F2FP.PACK_AB R8, R46, R11 ;  /* 0x0000000b2e08723e */ /* 0x000fe200000000ff */
[----:B------:R-:W-:-:S03]  /*6460*/  FFMA.FTZ R38, R44, R38, R43 ;  /* 0x000000262c267223 */ /* 0x000fc6000001002b */
[----:B------:R-:W-:Y:S02]  /*6470*/  F2FP.PACK_AB R10, R40, R37 ;  /* 0x00000025280a723e */ /* 0x000fe400000000ff */
[----:B------:R-:W-:-:S05]  /*6480*/  F2FP.PACK_AB R11, R38, R45 ;  /* 0x0000002d260b723e */ /* 0x000fca00000000ff */
[----:B------:R1:W-:Y:S02]  /*6490*/  STS.128 [R39+0x10080], R8 ;  /* 0x0100800827007388 */ /* 0x0003e40000000c00 */
.L_x_93:
[----:B------:R-:W-:Y:S05]  /*64a0*/  BSYNC B0 ;  /* 0x0000000000007941 */ /* 0x000fea0003800000 */
.L_x_92:
[----:B-1----:R-:W-:Y:S01]  /*64b0*/  IADD3 R8, R6, 0x20, RZ ;  /* 0x0000002006087810 */ /* 0x002fe20007ffe0ff */
[----:B------:R-:W-:Y:S03]  /*64c0*/  BSSY B0, `(.L_x_94) ;  /* 0x0000029000007945 */ /* 0x000fe60003800000 */
[----:B------:R-:W-:-:S13]  /*64d0*/  ISETP.GE.AND P0, PT, R8, c[0x0][0x27c], PT ;  /* 0x00009f0008007a0c */ /* 0x000fda0003f06270 */
        /* <DEDUP_REMOVED lines=39> */
.L_x_95:
[----:B------:R-:W-:Y:S05]  /*6750*/  BSYNC B0 ;  /* 0x0000000000007941 */ /* 0x000fea0003800000 */
.L_x_94:
        /* <DEDUP_REMOVED lines=42> */
.L_x_97:
[----:B------:R-:W-:Y:S05]  /*6a00*/  BSYNC B0 ;  /* 0x0000000000007941 */ /* 0x000fea0003800000 */
.L_x_96:
[----:B-1----:R-:W-:-:S04]  /*6a10*/  IADD3 R8, R6, 0x60, RZ ;  /* 0x0000006006087810 */ /* 0x002fc80007ffe0ff */
        /* <DEDUP_REMOVED lines=40> */
.L_x_91:
[----:B------:R-:W-:Y:S05]  /*6ca0*/  BSYNC B1 ;  /* 0x0000000000017941 */ /* 0x000fea0003800000 */
.L_x_90:
[----:B-1----:R-:W-:Y:S01]  /*6cb0*/  IADD3 R9, R21, 0x20, RZ ;  /* 0x0000002015097810 */ /* 0x002fe20007ffe0ff */
[----:B------:R-:W-:Y:S03]  /*6cc0*/  BSSY B1, `(.L_x_98) ;  /* 0x00000ac000017945 */ /* 0x000fe60003800000 */
[----:B------:R-:W-:-:S13]  /*6cd0*/  ISETP.GE.AND P0, PT, R9, R36, PT ;  /* 0x000000240900720c */ /* 0x000fda0003f06270 */
[----:B------:R-:W-:Y:S05]  /*6ce0*/  @P0 BRA `(.L_x_99) ;  /* 0x00000a9000000947 */ /* 0x000fea0003800000 */
[----:B------:R-:W-:Y:S01]  /*6cf0*/  ISETP.GE.AND P0, PT, R6, c[0x0][0x27c], PT ;  /* 0x00009f0006007a0c */ /* 0x000fe20003f06270 */
[----:B------:R-:W-:-:S12]  /*6d00*/  BSSY B0, `(.L_x_100) ;  /* 0x0000028000007945 */ /* 0x000fd80003800000 */
[----:B------:R-:W-:Y:S05]  /*6d10*/  @P0 BRA `(.L_x_101) ;  /* 0x0000026000000947 */ /* 0x000fea0003800000 */
[----:B------:R-:W1:Y:S01]  /*6d20*/  LDS.128 R8, [R39+0x11080] ;  /* 0x0110800027087984 */ /* 0x000e620000000c00 */
[----:B------:R-:W-:Y:S02]  /*6d30*/  HADD2.F32 R40, -RZ, R33.H1_H1 ;  /* 0x30000021ff287230 */ /* 0x000fe40000004100 */
[----:B------:R-:W-:Y:S02]  /*6d40*/  HADD2.F32 R44, -RZ, R34.H1_H1 ;  /* 0x30000022ff2c7230 */ /* 0x000fe40000004100 */
[----:B------:R-:W-:Y:S02]  /*6d50*/  HADD2.F32 R47, -RZ, R31.H0_H0 ;  /* 0x2000001fff2f7230 */ /* 0x000fe40000004100 */
[--C-:B-1----:R-:W-:Y:S02]  /*6d60*/  HADD2.F32 R41, -RZ, R8.reuse.H1_H1 ;  /* 0x30000008ff297230 */ /* 0x102fe40000004100 */
[----:B------:R-:W-:Y:S02]  /*6d70*/  HADD2.F32 R45, -RZ, R8.H0_H0 ;  /* 0x20000008ff2d7230 */ /* 0x000fe40000004100 */
[----:B------:R-:W-:Y:S01]  /*6d80*/  HADD2.F32 R38, -RZ, R9.H0_H0 ;  /* 0x20000009ff267230 */ /* 0x000fe20000004100 */
[C---:B------:R-:W-:Y:S01]  /*6d90*/  FMUL.FTZ R42, R40.reuse, R41 ;  /* 0x00000029282a7220 */ /* 0x040fe20000410000 */
[--C-:B------:R-:W-:Y:S01]  /*6da0*/  HADD2.F32 R8, -RZ, R11.reuse.H0_H0 ;  /* 0x2000000bff087230 */ /* 0x100fe20000004100 */
[-C--:B------:R-:W-:Y:S01]  /*6db0*/  FMUL.FTZ R40, R40, R45.reuse ;  /* 0x0000002d28287220 */ /* 0x080fe20000410000 */
[----:B------:R-:W-:Y:S01]  /*6dc0*/  HADD2.F32 R46, -RZ, R11.H1_H1 ;  /* 0x3000000bff2e7230 */ /* 0x000fe20000004100 */
[C---:B------:R-:W-:Y:S01]  /*6dd0*/  FFMA.FTZ R45, R44.reuse, R45, -R42 ;  /* 0x0000002d2c2d7223 */ /* 0x040fe2000001082a */
[----:B------:R-:W-:Y:S01]  /*6de0*/  HADD2.F32 R9, -RZ, R9.H1_H1 ;  /* 0x30000009ff097230 */ /* 0x000fe20000004100 */
[----:B------:R-:W-:Y:S01]  /*6df0*/  FFMA.FTZ R44, R44, R41, R40 ;  /* 0x000000292c2c7223 */ /* 0x000fe20000010028 */
[----:B------:R-:W-:Y:S01]  /*6e00*/  HADD2.F32 R11, -RZ, R31.H1_H1 ;  /* 0x3000001fff0b7230 */ /* 0x000fe20000004100 */
[----:B------:R-:W-:Y:S01]  /*6e10*/  FMUL.FTZ R41, R47, R46 ;  /* 0x0000002e2f297220 */ /* 0x000fe20000410000 */
[----:B------:R-:W-:-:S02]  /*6e20*/  HADD2.F32 R37, -RZ, R10.H0_H0 ;  /* 0x2000000aff257230 */ /* 0x000fc40000004100 */
[----:B------:R-:W-:Y:S01]  /*6e30*/  HADD2.F32 R35, -RZ, R10.H1_H1 ;  /* 0x3000000aff237230 */ /* 0x000fe20000004100 */
[CC--:B------:R-:W-:Y:S01]  /*6e40*/  FMUL.FTZ R43, R11.reuse, R9.reuse ;  /* 0x000000090b2b7220 */ /* 0x0c0fe20000410000 */
[----:B------:R-:W-:Y:S01]  /*6e50*/  HADD2.F32 R10, -RZ, R32.H1_H1 ;  /* 0x30000020ff0a7230 */ /* 0x000fe20000004100 */
[-C--:B------:R-:W-:Y:S01]  /*6e60*/  FMUL.FTZ R11, R11, R38.reuse ;  /* 0x000000260b0b7220 */ /* 0x080fe20000410000 */
[----:B------:R-:W-:Y:S02]  /*6e70*/  HADD2.F32 R42, -RZ, R33.H0_H0 ;  /* 0x20000021ff2a7230 */ /* 0x000fe40000004100 */
[----:B------:R-:W-:Y:S01]  /*6e80*/  HADD2.F32 R40, -RZ, R34.H0_H0 ;  /* 0x20000022ff287230 */ /* 0x000fe20000004100 */
[C---:B------:R-:W-:Y:S02]  /*6e90*/  FFMA.FTZ R38, R10.reuse, R38, -R43 ;  /* 0x000000260a267223 */ /* 0x040fe4000001082b */
[----:B------:R-:W-:Y:S01]  /*6ea0*/  FFMA.FTZ R9, R10, R9, R11 ;  /* 0x000000090a097223 */ /* 0x000fe2000001000b */
[----:B------:R-:W-:Y:S01]  /*6eb0*/  HADD2.F32 R11, -RZ, R32.H0_H0 ;  /* 0x20000020ff0b7230 */ /* 0x000fe20000004100 */
[----:B------:R-:W-:-:S02]  /*6ec0*/  FMUL.FTZ R10, R42, R35 ;  /* 0x000000232a0a7220 */ /* 0x000fc40000410000 */
[-C--:B------:R-:W-:Y:S01]  /*6ed0*/  FMUL.FTZ R43, R42, R37.reuse ;  /* 0x000000252a2b7220 */ /* 0x080fe20000410000 */
[----:B------:R-:W-:Y:S01]  /*6ee0*/  F2FP.PACK_AB R9, R9, R38 ;  /* 0x000000260909723e */ /* 0x000fe200000000ff */
[-C--:B------:R-:W-:Y:S02]  /*6ef0*/  FMUL.FTZ R42, R47, R8.reuse ;  /* 0x000000082f2a7220 */ /* 0x080fe40000410000 */
[C---:B------:R-:W-:Y:S02]  /*6f00*/  FFMA.FTZ R10, R40.reuse, R37, -R10 ;  /* 0x00000025280a7223 */ /* 0x040fe4000001080a */
[----:B------:R-:W-:Y:S02]  /*6f10*/  FFMA.FTZ R43, R40, R35, R43 ;  /* 0x00000023282b7223 */ /* 0x000fe4000001002b */
[C---:B------:R-:W-:Y:S01]  /*6f20*/  FFMA.FTZ R41, R11.reuse, R8, -R41 ;  /* 0x000000080b297223 */ /* 0x040fe20000010829 */
[----:B------:R-:W-:Y:S01]  /*6f30*/  F2FP.PACK_AB R8, R44, R45 ;  /* 0x0000002d2c08723e */ /* 0x000fe200000000ff */
[----:B------:R-:W-:Y:S01]  /*6f40*/  FFMA.FTZ R42, R11, R46, R42 ;  /* 0x0000002e0b2a7223 */ /* 0x000fe2000001002a */
[----:B------:R-:W-:-:S04]  /*6f50*/  F2FP.PACK_AB R10, R43, R10 ;  /* 0x0000000a2b0a723e */ /* 0x000fc800000000ff */
[----:B------:R-:W-:-:S05]  /*6f60*/  F2FP.PACK_AB R11, R42, R41 ;  /* 0x000000292a0b723e */ /* 0x000fca00000000ff */
[----:B------:R1:W-:Y:S02]  /*6f70*/  STS.128 [R39+0x11080], R8 ;  /* 0x0110800827007388 */ /* 0x0003e40000000c00 */
.L_x_101:
[----:B------:R-:W-:Y:S05]  /*6f80*/  BSYNC B0 ;  /* 0x0000000000007941 */ /* 0x000fea0003800000 */
.L_x_100:
[----:B-1----:R-:W-:Y:S01]  /*6f90*/  IADD3 R8, R6, 0x20, RZ ;  /* 0x0000002006087810 */ /* 0x002fe20007ffe0ff */
[----:B------:R-:W-:Y:S03]  /*6fa0*/  BSSY B0, `(.L_x_102) ;  /* 0x0000029000007945 */ /* 0x000fe60003800000 */
[----:B------:R-:W-:-:S13]  /*6fb0*/  ISETP.GE.AND P0, PT, R8, c[0x0][0x27c], PT ;  /* 0x00009f0008007a0c */ /* 0x000fda0003f06270 */
        /* <DEDUP_REMOVED lines=39> */
.L_x_103:
[----:B------:R-:W-:Y:S05]  /*7230*/  BSYNC B0 ;  /* 0x0000000000007941 */ /* 0x000fea0003800000 */
.L_x_102:
        /* <DEDUP_REMOVED lines=42> */
.L_x_105:
[----:B------:R-:W-:Y:S05]  /*74e0*/  BSYNC B0 ;  /* 0x0000000000007941 */ /* 0x000fea0003800000 */
.L_x_104:
[----:B-1----:R-:W-:-:S04]  /*74f0*/  IADD3 R8, R6, 0x60, RZ ;  /* 0x0000006006087810 */ /* 0x002fc80007ffe0ff */
        /* <DEDUP_REMOVED lines=40> */
.L_x_99:
[----:B------:R-:W-:Y:S05]  /*7780*/  BSYNC B1 ;  /* 0x0000000000017941 */ /* 0x000fea0003800000 */
.L_x_98:
        /* <DEDUP_REMOVED lines=45> */
.L_x_109:
[----:B------:R-:W-:Y:S05]  /*7a60*/  BSYNC B0 ;  /* 0x0000000000007941 */ /* 0x000fea0003800000 */
.L_x_108:
        /* <DEDUP_REMOVED lines=42> */
.L_x_111:
[----:B------:R-:W-:Y:S05]  /*7d10*/  BSYNC B0 ;  /* 0x0000000000007941 */ /* 0x000fea0003800000 */
.L_x_110:
        /* <DEDUP_REMOVED lines=42> */
.L_x_113:
[----:B------:R-:W-:Y:S05]  /*7fc0*/  BSYNC B0 ;  /* 0x0000000000007941 */ /* 0x000fea0003800000 */
.L_x_112:
        /* <DEDUP_REMOVED lines=41> */
.L_x_107:
[----:B------:R-:W-:Y:S05]  /*8260*/  BSYNC B1 ;  /* 0x0000000000017941 */ /* 0x000fea0003800000 */
.L_x_106:
[----:B-1----:R-:W-:-:S04]  /*8270*/  IADD3 R9, R21, 0x60, RZ ;  /* 0x0000006015097810 */ /* 0x002fc80007ffe0ff */
        /* <DEDUP_REMOVED lines=9> */
[----:B------:R-:W-:Y:S02]  /*8310*/  HADD2.F32 R33, -RZ, R33.H0_H0 ;  /* 0x20000021ff217230 */ /* 0x000fe40000004100 */
[----:B------:R-:W-:Y:S02]  /*8320*/  HADD2.F32 R31, -RZ, R31.H0_H0 ;  /* 0x2000001fff1f7230 */ /* 0x000fe40000004100 */
[----:B------:R-:W-:-:S02]  /*8330*/  HADD2.F32 R43, -RZ, R34.H1_H1 ;  /* 0x30000022ff2b7230 */ /* 0x000fc40000004100 */
[----:B------:R-:W-:Y:S02]  /*8340*/  HADD2.F32 R32, -RZ, R32.H0_H0 ;  /* 0x20000020ff207230 */ /* 0x000fe40000004100 */
[----:B------:R-:W-:Y:S02]  /*8350*/  HADD2.F32 R34, -RZ, R34.H0_H0 ;  /* 0x20000022ff227230 */ /* 0x000fe40000004100 */
[--C-:B-1----:R-:W-:Y:S02]  /*8360*/  HADD2.F32 R36, -RZ, R8.reuse.H0_H0 ;  /* 0x20000008ff247230 */ /* 0x102fe40000004100 */
[----:B------:R-:W-:Y:S02]  /*8370*/  HADD2.F32 R38, -RZ, R8.H1_H1 ;  /* 0x30000008ff267230 */ /* 0x000fe40000004100 */
[--C-:B------:R-:W-:Y:S01]  /*8380*/  HADD2.F32 R37, -RZ, R9.reuse.H1_H1 ;  /* 0x30000009ff257230 */ /* 0x100fe20000004100 */
[C---:B------:R-:W-:Y:S01]  /*8390*/  FMUL.FTZ R45, R35.reuse, R36 ;  /* 0x00000024232d7220 */ /* 0x040fe20000410000 */
[----:B------:R-:W-:Y:S01]  /*83a0*/  HADD2.F32 R8, -RZ, R9.H0_H0 ;  /* 0x20000009ff087230 */ /* 0x000fe20000004100 */
[----:B------:R-:W-:Y:S01]  /*83b0*/  FMUL.FTZ R42, R35, R38 ;  /* 0x00000026232a7220 */ /* 0x000fe20000410000 */
[--C-:B------:R-:W-:Y:S01]  /*83c0*/  HADD2.F32 R9, -RZ, R10.reuse.H0_H0 ;  /* 0x2000000aff097230 */ /* 0x100fe20000004100 */
[CC--:B------:R-:W-:Y:S01]  /*83d0*/  FMUL.FTZ R35, R41.reuse, R37.reuse ;  /* 0x0000002529237220 */ /* 0x0c0fe20000410000 */
[----:B------:R-:W-:Y:S01]  /*83e0*/  HADD2.F32 R40, -RZ, R10.H1_H1 ;  /* 0x3000000aff287230 */ /* 0x000fe20000004100 */
[-C--:B------:R-:W-:Y:S01]  /*83f0*/  FMUL.FTZ R41, R41, R8.reuse ;  /* 0x0000000829297220 */ /* 0x080fe20000410000 */
[--C-:B------:R-:W-:Y:S01]  /*8400*/  HADD2.F32 R10, -RZ, R11.reuse.H0_H0 ;  /* 0x2000000bff0a7230 */ /* 0x100fe20000004100 */
[C---:B------:R-:W-:Y:S01]  /*8410*/  FFMA.FTZ R35, R44.reuse, R8, -R35 ;  /* 0x000000082c237223 */ /* 0x040fe20000010823 */
[----:B------:R-:W-:Y:S01]  /*8420*/  HADD2.F32 R11, -RZ, R11.H1_H1 ;  /* 0x3000000bff0b7230 */ /* 0x000fe20000004100 */
[----:B------:R-:W-:-:S02]  /*8430*/  FFMA.FTZ R44, R44, R37, R41 ;  /* 0x000000252c2c7223 */ /* 0x000fc40000010029 */
[C---:B------:R-:W-:Y:S02]  /*8440*/  FMUL.FTZ R8, R33.reuse, R40 ;  /* 0x0000002821087220 */ /* 0x040fe40000410000 */
[----:B------:R-:W-:Y:S02]  /*8450*/  FMUL.FTZ R37, R33, R9 ;  /* 0x0000000921257220 */ /* 0x000fe40000410000 */
[C---:B------:R-:W-:Y:S02]  /*8460*/  FMUL.FTZ R33, R31.reuse, R11 ;  /* 0x0000000b1f217220 */ /* 0x040fe40000410000 */
[----:B------:R-:W-:Y:S02]  /*8470*/  FMUL.FTZ R31, R31, R10 ;  /* 0x0000000a1f1f7220 */ /* 0x000fe40000410000 */
[----:B------:R-:W-:Y:S02]  /*8480*/  FFMA.FTZ R42, R43, R36, -R42 ;  /* 0x000000242b2a7223 */ /* 0x000fe4000001082a */
[----:B------:R-:W-:-:S02]  /*8490*/  FFMA.FTZ R33, R32, R10, -R33 ;  /* 0x0000000a20217223 */ /* 0x000fc40000010821 */
[----:B------:R-:W-:Y:S02]  /*84a0*/  FFMA.FTZ R45, R43, R38, R45 ;  /* 0x000000262b2d7223 */ /* 0x000fe4000001002d */
[----:B------:R-:W-:Y:S01]  /*84b0*/  FFMA.FTZ R36, R34, R9, -R8 ;  /* 0x0000000922247223 */ /* 0x000fe20000010808 */
[----:B------:R-:W-:Y:S01]  /*84c0*/  F2FP.PACK_AB R9, R44, R35 ;  /* 0x000000232c09723e */ /* 0x000fe200000000ff */
[----:B------:R-:W-:Y:S01]  /*84d0*/  FFMA.FTZ R37, R34, R40, R37 ;  /* 0x0000002822257223 */ /* 0x000fe20000010025 */
[----:B------:R-:W-:Y:S01]  /*84e0*/  F2FP.PACK_AB R8, R45, R42 ;  /* 0x0000002a2d08723e */ /* 0x000fe200000000ff */
[----:B------:R-:W-:-:S03]  /*84f0*/  FFMA.FTZ R32, R32, R11, R31 ;  /* 0x0000000b20207223 */ /* 0x000fc6000001001f */
[----:B------:R-:W-:Y:S02]  /*8500*/  F2FP.PACK_AB R10, R37, R36 ;  /* 0x00000024250a723e */ /* 0x000fe400000000ff */
[----:B------:R-:W-:-:S05]  /*8510*/  F2FP.PACK_AB R11, R32, R33 ;  /* 0x00000021200b723e */ /* 0x000fca00000000ff */
[----:B------:R1:W-:Y:S02]  /*8520*/  STS.128 [R39+0x13080], R8 ;  /* 0x0130800827007388 */ /* 0x0003e40000000c00 */
.L_x_116:
[----:B------:R-:W-:Y:S05]  /*8530*/  BSYNC B0 ;  /* 0x0000000000007941 */ /* 0x000fea0003800000 */
.L_x_115:
[----:B-1----:R-:W-:Y:S01]  /*8540*/  IADD3 R8, R6, 0x20, RZ ;  /* 0x0000002006087810 */ /* 0x002fe20007ffe0ff */
[----:B------:R-:W-:Y:S03]  /*8550*/  BSSY B0, `(.L_x_117) ;  /* 0x0000029000007945 */ /* 0x000fe60003800000 */
[----:B------:R-:W-:-:S13]  /*8560*/  ISETP.GE.AND P0, PT, R8, c[0x0][0x27c], PT ;  /* 0x00009f0008007a0c */ /* 0x000fda0003f06270 */
[----:B------:R-:W-:Y:S05]  /*8570*/  @P0 BRA `(.L_x_118) ;  /* 0x0000026000000947 */ /* 0x000fea0003800000 */
[----:B------:R-:W1:Y:S01]  /*8580*/  LDS.128 R8, [R39+0x17080] ;  /* 0x0170800027087984 */ /* 0x000e620000000c00 */
[----:B------:R-:W-:Y:S02]  /*8590*/  HADD2.F32 R31, -RZ, R29.H1_H1 ;  /* 0x3000001dff1f7230 */ /* 0x000fe40000004100 */
[--C-:B------:R-:W-:Y:S02]  /*85a0*/  HADD2.F32 R36, -RZ, R27.reuse.H1_H1 ;  /* 0x3000001bff247230 */ /* 0x100fe40000004100 */
[----:B------:R-:W-:Y:S02]  /*85b0*/  HADD2.F32 R40, -RZ, R28.H1_H1 ;  /* 0x3000001cff287230 */ /* 0x000fe40000004100 */
[----:B------:R-:W-:Y:S02]  /*85c0*/  HADD2.F32 R27, -RZ, R27.H0_H0 ;  /* 0x2000001bff1b7230 */ /* 0x000fe40000004100 */
[--C-:B------:R-:W-:Y:S02]  /*85d0*/  HADD2.F32 R37, -RZ, R30.reuse.H1_H1 ;  /* 0x3000001eff257230 */ /* 0x100fe40000004100 */
[----:B------:R-:W-:-:S02]  /*85e0*/  HADD2.F32 R30, -RZ, R30.H0_H0 ;  /* 0x2000001eff1e7230 */ /* 0x000fc40000004100 */
        /* <DEDUP_REMOVED lines=14> */
[----:B------:R-:W-:Y:S01]  /*86d0*/  FFMA.FTZ R36, R40, R33, R36 ;  /* 0x0000002128247223 */ /* 0x000fe20000010024 */
[----:B------:R-:W-:Y:S01]  /*86e0*/  HADD2.F32 R8, -RZ, R29.H0_H0 ;  /* 0x2000001dff087230 */ /* 0x000fe20000004100 */
[----:B------:R-:W-:-:S02]  /*86f0*/  FFMA.FTZ R38, R37, R32, -R38 ;  /* 0x0000002025267223 */ /* 0x000fc40000010826 */
[C---:B------:R-:W-:Y:S02]  /*8700*/  FMUL.FTZ R33, R27.reuse, R11 ;  /* 0x0000000b1b217220 */ /* 0x040fe40000410000 */
[C---:B------:R-:W-:Y:S02]  /*8710*/  FMUL.FTZ R29, R8.reuse, R35 ;  /* 0x00000023081d7220 */ /* 0x040fe40000410000 */
[-C--:B------:R-:W-:Y:S02]  /*8720*/  FMUL.FTZ R8, R8, R9.reuse ;  /* 0x0000000908087220 */ /* 0x080fe40000410000 */
[-C--:B------:R-:W-:Y:S02]  /*8730*/  FMUL.FTZ R27, R27, R10.reuse ;  /* 0x0000000a1b1b7220 */ /* 0x080fe40000410000 */
[----:B------:R-:W-:Y:S01]  /*8740*/  FFMA.FTZ R29, R30, R9, -R29 ;  /* 0x000000091e1d7223 */ /* 0x000fe2000001081d */
[----:B------:R-:W-:Y:S01]  /*8750*/  F2FP.PACK_AB R9, R36, R31 ;  /* 0x0000001f2409723e */ /* 0x000fe200000000ff */
[----:B------:R-:W-:-:S02]  /*8760*/  FFMA.FTZ R33, R28, R10, -R33 ;  /* 0x0000000a1c217223 */ /* 0x000fc40000010821 */
[----:B------:R-:W-:Y:S02]  /*8770*/  FFMA.FTZ R41, R37, R34, R41 ;  /* 0x0000002225297223 */ /* 0x000fe40000010029 */
[----:B------:R-:W-:Y:S02]  /*8780*/  FFMA.FTZ R30, R30, R35, R8 ;  /* 0x000000231e1e7223 */ /* 0x000fe40000010008 */
[----:B------:R-:W-:Y:S01]  /*8790*/  FFMA.FTZ R28, R28, R11, R27 ;  /* 0x0000000b1c1c7223 */ /* 0x000fe2000001001b */
[----:B------:R-:W-:Y:S02]  /*87a0*/  F2FP.PACK_AB R8, R41, R38 ;  /* 0x000000262908723e */ /* 0x000fe400000000ff */
[----:B------:R-:W-:Y:S02]  /*87b0*/  F2FP.PACK_AB R10, R30, R29 ;  /* 0x0000001d1e0a723e */ /* 0x000fe400000000ff */
[----:B------:R-:W-:-:S05]  /*87c0*/  F2FP.PACK_AB R11, R28, R33 ;  /* 0x000000211c0b723e */ /* 0x000fca00000000ff */
[----:B------:R1:W-:Y:S02]  /*87d0*/  STS.128 [R39+0x17080], R8 ;  /* 0x0170800827007388 */ /* 0x0003e40000000c00 */
.L_x_118:
[----:B------:R-:W-:Y:S05]  /*87e0*/  BSYNC B0 ;  /* 0x0000000000007941 */ /* 0x000fea0003800000 */
.L_x_117:
[----:B-1----:R-:W-:Y:S01]  /*87f0*/  IADD3 R8, R6, 0x40, RZ ;  /* 0x0000004006087810 */ /* 0x002fe20007ffe0ff */
[----:B------:R-:W-:Y:S03]  /*8800*/  BSSY B0, `(.L_x_119) ;  /* 0x0000029000007945 */ /* 0x000fe60003800000 */
[----:B------:R-:W-:-:S13]  /*8810*/  ISETP.GE.AND P0, PT, R8, c[0x0][0x27c], PT ;  /* 0x00009f0008007a0c */ /* 0x000fda0003f06270 */
[----:B------:R-:W-:Y:S05]  /*8820*/  @P0 BRA `(.L_x_120) ;  /* 0x0000026000000947 */ /* 0x000fea0003800000 */
[----:B------:R-:W1:Y:S01]  /*8830*/  LDS.128 R8, [R39+0x1b080] ;  /* 0x01b0800027087984 */ /* 0x000e620000000c00 */
[--C-:B------:R-:W-:Y:S02]  /*8840*/  HADD2.F32 R27, -RZ, R22.reuse.H1_H1 ;  /* 0x30000016ff1b7230 */ /* 0x100fe40000004100 */
[----:B------:R-:W-:Y:S02]  /*8850*/  HADD2.F32 R32, -RZ, R13.H1_H1 ;  /* 0x3000000dff207230 */ /* 0x000fe40000004100 */
[----:B------:R-:W-:Y:S02]  /*8860*/  HADD2.F32 R35, -RZ, R15.H1_H1 ;  /* 0x3000000fff237230 */ /* 0x000fe40000004100 */
[----:B------:R-:W-:Y:S02]  /*8870*/  HADD2.F32 R33, -RZ, R25.H1_H1 ;  /* 0x30000019ff217230 */ /* 0x000fe40000004100 */
[----:B------:R-:W-:Y:S02]  /*8880*/  HADD2.F32 R22, -RZ, R22.H0_H0 ;  /* 0x20000016ff167230 */ /* 0x000fe40000004100 */
        /* <DEDUP_REMOVED lines=9> */
[C---:B------:R-:W-:Y:S01]  /*8920*/  FMUL.FTZ R27, R32.reuse, R29 ;  /* 0x0000001d201b7220 */ /* 0x040fe20000410000 */
[----:B------:R-:W-:Y:S01]  /*8930*/  HADD2.F32 R31, -RZ, R10.H1_H1 ;  /* 0x3000000aff1f7230 */ /* 0x000fe20000004100 */
[-C--:B------:R-:W-:Y:S01]  /*8940*/  FMUL.FTZ R32, R32, R8.reuse ;  /* 0x0000000820207220 */ /* 0x080fe20000410000 */
[--C-:B------:R-:W-:Y:S01]  /*8950*/  HADD2.F32 R10, -RZ, R11.reuse.H0_H0 ;  /* 0x2000000bff0a7230 */ /* 0x100fe20000004100 */
[----:B------:R-:W-:Y:S01]  /*8960*/  FFMA.FTZ R27, R35, R8, -R27 ;  /* 0x00000008231b7223 */ /* 0x000fe2000001081b */
[----:B------:R-:W-:Y:S01]  /*8970*/  HADD2.F32 R11, -RZ, R11.H1_H1 ;  /* 0x3000000bff0b7230 */ /* 0x000fe20000004100 */
[C---:B------:R-:W-:Y:S01]  /*8980*/  FFMA.FTZ R34, R33.reuse, R28, -R34 ;  /* 0x0000001c21227223 */ /* 0x040fe20000010822 */
[----:B------:R-:W-:Y:S01]  /*8990*/  HADD2.F32 R8, -RZ, R25.H0_H0 ;  /* 0x20000019ff087230 */ /* 0x000fe20000004100 */
[----:B------:R-:W-:-:S02]  /*89a0*/  FFMA.FTZ R33, R33, R30, R36 ;  /* 0x0000001e21217223 */ /* 0x000fc40000010024 */
[C---:B------:R-:W-:Y:S02]  /*89b0*/  FMUL.FTZ R25, R22.reuse, R31 ;  /* 0x0000001f16197220 */ /* 0x040fe40000410000 */
[----:B------:R-:W-:Y:S02]  /*89c0*/  FMUL.FTZ R28, R22, R9 ;  /* 0x00000009161c7220 */ /* 0x000fe40000410000 */
[C---:B------:R-:W-:Y:S02]  /*89d0*/  FMUL.FTZ R22, R13.reuse, R11 ;  /* 0x0000000b0d167220 */ /* 0x040fe40000410000 */
[----:B------:R-:W-:Y:S02]  /*89e0*/  FMUL.FTZ R30, R13, R10 ;  /* 0x0000000a0d1e7220 */ /* 0x000fe40000410000 */
[----:B------:R-:W-:Y:S02]  /*89f0*/  FFMA.FTZ R32, R35, R29, R32 ;  /* 0x0000001d23207223 */ /* 0x000fe40000010020 */
[----:B------:R-:W-:-:S02]  /*8a00*/  FFMA.FTZ R25, R8, R9, -R25 ;  /* 0x0000000908197223 */ /* 0x000fc40000010819 */
[----:B------:R-:W-:Y:S01]  /*8a10*/  FFMA.FTZ R28, R8, R31, R28 ;  /* 0x0000001f081c7223 */ /* 0x000fe2000001001c */
[----:B------:R-:W-:Y:S01]  /*8a20*/  F2FP.PACK_AB R8, R33, R34 ;  /* 0x000000222108723e */ /* 0x000fe200000000ff */
[C---:B------:R-:W-:Y:S01]  /*8a30*/  FFMA.FTZ R22, R15.reuse, R10, -R22 ;  /* 0x0000000a0f167223 */ /* 0x040fe20000010816 */
[----:B------:R-:W-:Y:S01]  /*8a40*/  F2FP.PACK_AB R9, R32, R27 ;  /* 0x0000001b2009723e */ /* 0x000fe200000000ff */
[----:B------:R-:W-:Y:S01]  /*8a50*/  FFMA.FTZ R11, R15, R11, R30 ;  /* 0x0000000b0f0b7223 */ /* 0x000fe2000001001e */
[----:B------:R-:W-:-:S04]  /*8a60*/  F2FP.PACK_AB R10, R28, R25 ;  /* 0x000000191c0a723e */ /* 0x000fc800000000ff */
[----:B------:R-:W-:-:S05]  /*8a70*/  F2FP.PACK_AB R11, R11, R22 ;  /* 0x000000160b0b723e */ /* 0x000fca00000000ff */
[----:B------:R1:W-:Y:S02]  /*8a80*/  STS.128 [R39+0x1b080], R8 ;  /* 0x01b0800827007388 */ /* 0x0003e40000000c00 */
.L_x_120:
[----:B------:R-:W-:Y:S05]  /*8a90*/  BSYNC B0 ;  /* 0x0000000000007941 */ /* 0x000fea0003800000 */
.L_x_119:
[----:B------:R-:W-:-:S04]  /*8aa0*/  IADD3 R6, R6, 0x60, RZ ;  /* 0x0000006006067810 */ /* 0x000fc80007ffe0ff */
[----:B------:R-:W-:-:S13]  /*8ab0*/  ISETP.GE.AND P0, PT, R6, c[0x0][0x27c], PT ;  /* 0x00009f0006007a0c */ /* 0x000fda0003f06270 */
[----:B------:R-:W-:Y:S05]  /*8ac0*/  @P0 BRA `(.L_x_114) ;  /* 0x00003a1000000947 */ /* 0x000fea0003800000 */
[----:B-1----:R-:W1:Y:S01]  /*8ad0*/  LDS.128 R8, [R39+0x1f080] ;  /* 0x01f0800027087984 */ /* 0x002e620000000c00 */
[----:B------:R-:W-:Y:S02]  /*8ae0*/  HADD2.F32 R6, -RZ, R24.H1_H1 ;  /* 0x30000018ff067230 */ /* 0x000fe40000004100 */
[----:B------:R-:W-:Y:S02]  /*8af0*/  HADD2.F32 R27, -RZ, R12.H1_H1 ;  /* 0x3000000cff1b7230 */ /* 0x000fe40000004100 */
[----:B------:R-:W-:Y:S02]  /*8b00*/  HADD2.F32 R28, -RZ, R26.H1_H1 ;  /* 0x3000001aff1c7230 */ /* 0x000fe40000004100 */
[----:B------:R-:W-:Y:S02]  /*8b10*/  HADD2.F32 R31, -RZ, R14.H1_H1 ;  /* 0x3000000eff1f7230 */ /* 0x000fe40000004100 */
[----:B------:R-:W-:Y:S02]  /*8b20*/  HADD2.F32 R24, -RZ, R24.H0_H0 ;  /* 0x20000018ff187230 */ /* 0x000fe40000004100 */
[----:B------:R-:W-:-:S02]  /*8b30*/  HADD2.F32 R12, -RZ, R12.H0_H0 ;  /* 0x2000000cff0c7230 */ /* 0x000fc40000004100 */
        /* <DEDUP_REMOVED lines=11> */
[----:B------:R-:W-:Y:S01]  /*8bf0*/  FFMA.FTZ R29, R28, R13, -R29 ;  /* 0x0000000d1c1d7223 */ /* 0x000fe2000001081d */
[--C-:B------:R-:W-:Y:S01]  /*8c00*/  HADD2.F32 R10, -RZ, R11.reuse.H0_H0 ;  /* 0x2000000bff0a7230 */ /* 0x100fe20000004100 */
[-C--:B------:R-:W-:Y:S01]  /*8c10*/  FMUL.FTZ R27, R27, R8.reuse ;  /* 0x000000081b1b7220 */ /* 0x080fe20000410000 */
[----:B------:R-:W-:Y:S01]  /*8c20*/  HADD2.F32 R11, -RZ, R11.H1_H1 ;  /* 0x3000000bff0b7230 */ /* 0x000fe20000004100 */
[----:B------:R-:W-:-:S02]  /*8c30*/  FFMA.FTZ R6, R31, R8, -R6 ;  /* 0x000000081f067223 */ /* 0x000fc40000010806 */
[----:B------:R-:W-:Y:S02]  /*8c40*/  FMUL.FTZ R8, R24, R25 ;  /* 0x0000001918087220 */ /* 0x000fe40000410000 */
[----:B------:R-:W-:Y:S02]  /*8c50*/  FMUL.FTZ R13, R12, R11 ;  /* 0x0000000b0c0d7220 */ /* 0x000fe40000410000 */
[----:B------:R-:W-:Y:S02]  /*8c60*/  FMUL.FTZ R24, R24, R9 ;  /* 0x0000000918187220 */ /* 0x000fe40000410000 */
[----:B------:R-:W-:Y:S02]  /*8c70*/  FMUL.FTZ R12, R12, R10 ;  /* 0x0000000a0c0c7220 */ /* 0x000fe40000410000 */
[----:B------:R-:W-:Y:S02]  /*8c80*/  FFMA.FTZ R30, R28, R15, R30 ;  /* 0x0000000f1c1e7223 */ /* 0x000fe4000001001e */
[----:B------:R-:W-:-:S02]  /*8c90*/  FFMA.FTZ R27, R31, R22, R27 ;  /* 0x000000161f1b7223 */ /* 0x000fc4000001001b */
[----:B------:R-:W-:Y:S01]  /*8ca0*/  FFMA.FTZ R15, R26, R9, -R8 ;  /* 0x000000091a0f7223 */ /* 0x000fe20000010808 */
[----:B------:R-:W-:Y:S01]  /*8cb0*/  F2FP.PACK_AB R8, R30, R29 ;  /* 0x0000001d1e08723e */ /* 0x000fe200000000ff */
[----:B------:R-:W-:Y:S01]  /*8cc0*/  FFMA.FTZ R24, R26, R25, R24 ;  /* 0x000000191a187223 */ /* 0x000fe20000010018 */
[----:B------:R-:W-:Y:S01]  /*8cd0*/  F2FP.PACK_AB R9, R27, R6 ;  /* 0x000000061b09723e */ /* 0x000fe200000000ff */
[C---:B------:R-:W-:Y:S02]  /*8ce0*/  FFMA.FTZ R13, R14.reuse, R10, -R13 ;  /* 0x0000000a0e0d7223 */ /* 0x040fe4000001080d */
[----:B------:R-:W-:Y:S01]  /*8cf0*/  FFMA.FTZ R12, R14, R11, R12 ;  /* 0x0000000b0e0c7223 */ /* 0x000fe2000001000c */
[----:B------:R-:W-:-:S04]  /*8d00*/  F2FP.PACK_AB R10, R24, R15 ;  /* 0x0000000f180a723e */ /* 0x000fc800000000ff */
[----:B------:R-:W-:-:S05]  /*8d10*/  F2FP.PACK_AB R11, R12, R13 ;  /* 0x0000000d0c0b723e */ /* 0x000fca00000000ff */
[----:B------:R1:W-:Y:S01]  /*8d20*/  STS.128 [R39+0x1f080], R8 ;  /* 0x01f0800827007388 */ /* 0x0003e20000000c00 */
[----:B------:R-:W-:Y:S05]  /*8d30*/  BRA `(.L_x_114) ;  /* 0x000037a000007947 */ /* 0x000fea0003800000 */
.L_x_87:
[----:B------:R-:W-:Y:S01]  /*8d40*/  BSSY B0, `(.L_x_121) ;  /* 0x000001f000007945 */ /* 0x000fe20003800000 */
[----:B---3--:R-:W-:Y:S01]  /*8d50*/  CS2R R26, SRZ ;  /* 0x00000000001a7805 */ /* 0x008fe2000001ff00 */
[----:B------:R-:W-:Y:S01]  /*8d60*/  CS2R R24, SRZ ;  /* 0x0000000000187805 */ /* 0x000fe2000001ff00 */
[----:B------:R-:W-:Y:S01]  /*8d70*/  CS2R R50, SRZ ;  /* 0x0000000000327805 */ /* 0x000fe2000001ff00 */
[----:B------:R-:W-:Y:S01]  /*8d80*/  CS2R R48, SRZ ;  /* 0x0000000000307805 */ /* 0x000fe2000001ff00 */
[----:B------:R-:W-:Y:S01]  /*8d90*/  CS2R R14, SRZ ;  /* 0x00000000000e7805 */ /* 0x000fe2000001ff00 */
[----:B------:R-:W-:Y:S01]  /*8da0*/  CS2R R12, SRZ ;  /* 0x00000000000c7805 */ /* 0x000fe2000001ff00 */
[----:B------:R-:W-:Y:S01]  /*8db0*/  CS2R R10, SRZ ;  /* 0x00000000000a7805 */ /* 0x000fe2000001ff00 */
[----:B------:R-:W-:Y:S01]  /*8dc0*/  CS2R R8, SRZ ;  /* 0x0000000000087805 */ /* 0x000fe2000001ff00 */
[----:B------:R-:W-:Y:S05]  /*8dd0*/  @P1 BRA `(.L_x_122) ;  /* 0x0000015000001947 */ /* 0x000fea0003800000 */
[----:B------:R-:W-:Y:S01]  /*8de0*/  ISETP.GE.AND P0, PT, R40, c[0x0][0x27c], PT ;  /* 0x00009f0028007a0c */ /* 0x000fe20003f06270 */
[----:B------:R-:W-:Y:S01]  /*8df0*/  CS2R R26, SRZ ;  /* 0x00000000001a7805 */ /* 0x000fe2000001ff00 */
[----:B------:R-:W-:-:S11]  /*8e00*/  ISETP.GE.AND P1, PT, R30, c[0x0][0x27c], PT ;  /* 0x00009f001e007a0c */ /* 0x000fd60003f26270 */
[C---:B------:R-:W-:Y:S01]  /*8e10*/  @!P0 IMAD.SHL.U32 R15, R40.reuse, 0x2, RZ ;  /* 0x00000002280f8824 */ /* 0x040fe200078e00ff */
[----:B------:R-:W-:Y:S02]  /*8e20*/  @!P0 SHF.L.U64.HI R13, R40, 0x1, R45 ;  /* 0x00000001280d8819 */ /* 0x000fe4000001022d */
[----:B------:R-:W-:Y:S02]  /*8e30*/  @!P1 SHF.R.S32.HI R25, RZ, 0x1f, R30 ;  /* 0x0000001fff199819 */ /* 0x000fe4000001141e */
[----:B------:R-:W-:Y:S02]  /*8e40*/  @!P0 IADD3 R36, P6, R15, R28, RZ ;  /* 0x0000001c0f248210 */ /* 0x000fe40007fde0ff */
[----:B------:R-:W-:Y:S02]  /*8e50*/  @!P1 LEA.HI R6, R25, R30, RZ, 0x3 ;  /* 0x0000001e19069211 */ /* 0x000fe400078f18ff */
[----:B------:R-:W-:Y:S01]  /*8e60*/  CS2R R24, SRZ ;  /* 0x0000000000187805 */ /* 0x000fe2000001ff00 */
[----:B------:R-:W-:Y:S01]  /*8e70*/  @!P0 IMAD.X R37, R13, 0x1, R29, P6 ;  /* 0x000000010d258824 */ /* 0x000fe200030e061d */
[----:B------:R-:W-:-:S02]  /*8e80*/  @!P0 IADD3 R52, P6, R15, R32, RZ ;  /* 0x000000200f348210 */ /* 0x000fc40007fde0ff */
[----:B------:R-:W-:Y:S01]  /*8e90*/  @!P1 LOP3.LUT R6, R6, 0xfffffff8, RZ, 0xc0, !PT ;  /* 0xfffffff806069812 */ /* 0x000fe200078ec0ff */
[----:B------:R-:W-:Y:S01]  /*8ea0*/  CS2R R14, SRZ ;  /* 0x00000000000e7805 */ /* 0x000fe2000001ff00 */
[----:B------:R1:W5:Y:S01]  /*8eb0*/  @!P0 LD.E.128 R48, [R36.64] ;  /* 0x0000000a24308980 */ /* 0x000362000c101d00 */
[----:B------:R-:W-:Y:S02]  /*8ec0*/  @!P0 IMAD.X R53, R13, 0x1, R33, P6 ;  /* 0x000000010d358824 */ /* 0x000fe400030e0621 */
[----:B------:R-:W-:Y:S01]  /*8ed0*/  CS2R R12, SRZ ;  /* 0x00000000000c7805 */ /* 0x000fe2000001ff00 */
[C---:B------:R-:W-:Y:S02]  /*8ee0*/  @!P1 IMAD.WIDE R28, R6.reuse, 0x2, R28 ;  /* 0x00000002061c9825 */ /* 0x040fe400078e021c */
[----:B------:R1:W5:Y:S02]  /*8ef0*/  @!P0 LD.E.128 R8, [R52.64] ;  /* 0x0000000a34088980 */ /* 0x000364000c101d00 */
[----:B------:R-:W-:-:S02]  /*8f00*/  @!P1 IMAD.WIDE R32, R6, 0x2, R32 ;  /* 0x0000000206209825 */ /* 0x000fc400078e0220 */
[----:B------:R1:W5:Y:S04]  /*8f10*/  @!P1 LD.E.128 R24, [R28.64] ;  /* 0x0000000a1c189980 */ /* 0x000368000c101d00 */
[----:B------:R1:W5:Y:S02]  /*8f20*/  @!P1 LD.E.128 R12, [R32.64] ;  /* 0x0000000a200c9980 */ /* 0x000364000c101d00 */
.L_x_122:
[----:B------:R-:W-:Y:S05]  /*8f30*/  BSYNC B0 ;  /* 0x0000000000007941 */ /* 0x000fea0003800000 */
.L_x_121:
[--C-:B-----5:R-:W-:Y:S01]  /*8f40*/  SHF.R.U64 R42, R10, 0x10, R11.reuse ;  /* 0x000000100a2a7819 */ /* 0x120fe2000000120b */
[----:B------:R-:W-:Y:S01]  /*8f50*/  IMAD R65, R65, -0x80, R34 ;  /* 0xffffff8041417824 */ /* 0x000fe200078e0222 */
[----:B------:R-:W-:Y:S01]  /*8f60*/  SHF.R.U32.HI R31, RZ, 0x10, R11 ;  /* 0x00000010ff1f7819 */ /* 0x000fe2000001160b */
[--C-:B------:R-:W-:Y:S01]  /*8f70*/  IMAD.MOV.U32 R57, RZ, RZ, R51.reuse ;  /* 0x000000ffff397224 */ /* 0x100fe200078e0033 */
[--C-:B------:R-:W-:Y:S01]  /*8f80*/  SHF.R.U64 R54, R50, 0x10, R51.reuse ;  /* 0x0000001032367819 */ /* 0x100fe20000001233 */
[----:B------:R-:W-:Y:S01]  /*8f90*/  IMAD.MOV.U32 R38, RZ, RZ, R50 ;  /* 0x000000ffff267224 */ /* 0x000fe200078e0032 */
[----:B------:R-:W-:Y:S01]  /*8fa0*/  PRMT R31, R31, 0x5410, R42 ;  /* 0x000054101f1f7816 */ /* 0x000fe2000000002a */
[----:B-1----:R-:W-:Y:S01]  /*8fb0*/  IMAD.MOV.U32 R53, RZ, RZ, R24 ;  /* 0x000000ffff357224 */ /* 0x002fe200078e0018 */
[----:B------:R-:W-:Y:S01]  /*8fc0*/  IMNMX R42, R65, 0x80, PT ;  /* 0x00000080412a7817 */ /* 0x000fe20003800200 */
[----:B------:R-:W-:Y:S01]  /*8fd0*/  IMAD.MOV.U32 R59, RZ, RZ, R48 ;  /* 0x000000ffff3b7224 */ /* 0x000fe200078e0030 */
[----:B------:R-:W-:Y:S01]  /*8fe0*/  SHF.R.U32.HI R33, RZ, 0x10, R51 ;  /* 0x00000010ff217819 */ /* 0x000fe20000011633 */
[----:B------:R-:W-:Y:S01]  /*8ff0*/  IMAD.MOV.U32 R37, RZ, RZ, R49 ;  /* 0x000000ffff257224 */ /* 0x000fe200078e0031 */
[----:B------:R-:W-:Y:S01]  /*9000*/  ISETP.GE.AND P0, PT, R21, R42, PT ;  /* 0x0000002a1500720c */ /* 0x000fe20003f06270 */
[----:B------:R-:W-:Y:S01]  /*9010*/  IMAD.MOV.U32 R52, RZ, RZ, R26 ;  /* 0x000000ffff347224 */ /* 0x000fe200078e001a */
[----:B------:R-:W-:Y:S01]  /*9020*/  SHF.R.U64 R51, R24, 0x10, R25 ;  /* 0x0000001018337819 */ /* 0x000fe20000001219 */
[----:B------:R-:W-:Y:S01]  /*9030*/  IMAD.MOV.U32 R29, RZ, RZ, R27 ;  /* 0x000000ffff1d7224 */ /* 0x000fe200078e001b */
[--C-:B------:R-:W-:Y:S01]  /*9040*/  SHF.R.U64 R56, R48, 0x10, R49.reuse ;  /* 0x0000001030387819 */ /* 0x100fe20000001231 */
        /* <DEDUP_REMOVED lines=8> */
[--C-:B------:R-:W-:Y:S01]  /*90d0*/  IMAD.MOV.U32 R35, RZ, RZ, R9.reuse ;  /* 0x000000ffff237224 */ /* 0x100fe200078e0009 */
[----:B------:R-:W-:Y:S01]  /*90e0*/  SHF.R.U32.HI R48, RZ, 0x10, R9 ;  /* 0x00000010ff307819 */ /* 0x000fe20000011609 */
[----:B------:R-:W-:Y:S01]  /*90f0*/  IMAD.MOV.U32 R11, RZ, RZ, R12 ;  /* 0x000000ffff0b7224 */ /* 0x000fe200078e000c */
[----:B------:R-:W-:Y:S01]  /*9100*/  SHF.R.U32.HI R25, RZ, 0x10, R25 ;  /* 0x00000010ff197819 */ /* 0x000fe20000011619 */
[--C-:B------:R-:W-:Y:S01]  /*9110*/  IMAD.MOV.U32 R26, RZ, RZ, R13.reuse ;  /* 0x000000ffff1a7224 */ /* 0x100fe200078e000d */
[--C-:B------:R-:W-:Y:S01]  /*9120*/  SHF.R.U64 R9, R12, 0x10, R13.reuse ;  /* 0x000000100c097819 */ /* 0x100fe2000000120d */
        /* <DEDUP_REMOVED lines=21> */
[----:B------:R-:W-:Y:S01]  /*9280*/  PRMT R6, R6, 0x5410, R8 ;  /* 0x0000541006067816 */ /* 0x000fe20000000008 */
[----:B------:R-:W-:Y:S06]  /*9290*/  BAR.SYNC.DEFER_BLOCKING 0x0 ;  /* 0x0000000000007b1d */ /* 0x000fec0000010000 */
[----:B------:R-:W-:Y:S05]  /*92a0*/  @P0 BRA `(.L_x_124) ;  /* 0x00000bd000000947 */ /* 0x000fea0003800000 */
[----:B------:R-:W-:Y:S01]  /*92b0*/  ISETP.GE.AND P0, PT, R40, c[0x0][0x27c], PT ;  /* 0x00009f0028007a0c */ /* 0x000fe20003f06270 */
[----:B------:R-:W-:Y:S01]  /*92c0*/  IMAD.MOV.U32 R49, RZ, RZ, c[0x0][0x27c] ;  /* 0x00009f00ff317624 */ /* 0x000fe200078e00ff */
[----:B------:R-:W-:Y:S04]  /*92d0*/  BSSY B0, `(.L_x_125) ;  /* 0x0000059000007945 */ /* 0x000fe80003800000 */
[----:B------:R-:W-:-:S07]  /*92e0*/  SHF.R.U32.HI R49, RZ, 0x3, R49 ;  /* 0x00000003ff317819 */ /* 0x000fce0000011631 */
[----:B------:R-:W-:Y:S05]  /*92f0*/  @P0 BRA `(.L_x_126) ;  /* 0x0000056000000947 */ /* 0x000fea0003800000 */
[----:B------:R-:W-:Y:S01]  /*9300*/  IADD3 R10, R16, R49, RZ ;  /* 0x00000031100a7210 */ /* 0x000fe20007ffe0ff */
[----:B------:R-:W1:Y:S01]  /*9310*/  LDS.128 R12, [R39+0x10080] ;  /* 0x01008000270c7984 */ /* 0x000e620000000c00 */
[----:B------:R-:W-:Y:S02]  /*9320*/  HADD2.F32 R62, -RZ, R32.H1_H1 ;  /* 0x30000020ff3e7230 */ /* 0x000fe40000004100 */
[----:B------:R-:W-:Y:S01]  /*9330*/  SHF.R.S32.HI R9, RZ, 0x1f, R10 ;  /* 0x0000001fff097819 */ /* 0x000fe2000001140a */
[----:B------:R-:W-:Y:S01]  /*9340*/  HADD2.F32 R73, -RZ, R34.H1_H1 ;  /* 0x30000022ff497230 */ /* 0x000fe20000004100 */
[----:B------:R-:W-:Y:S01]  /*9350*/  SHF.L.U32 R8, R10, 0x3, RZ ;  /* 0x000000030a087819 */ /* 0x000fe200000006ff */
[--C-:B------:R-:W-:Y:S01]  /*9360*/  HADD2.F32 R67, -RZ, R35.reuse.H1_H1 ;  /* 0x30000023ff437230 */ /* 0x100fe20000004100 */
[----:B------:R-:W-:Y:S01]  /*9370*/  LEA.HI R9, R9, R10, RZ, 0x3 ;  /* 0x0000000a09097211 */ /* 0x000fe200078f18ff */
[----:B------:R-:W-:Y:S01]  /*9380*/  HADD2.F32 R63, -RZ, R35.H0_H0 ;  /* 0x20000023ff3f7230 */ /* 0x000fe20000004100 */
[----:B------:R-:W-:Y:S01]  /*9390*/  LOP3.LUT R11, R43, 0x38, R8, 0xf8, !PT ;  /* 0x000000382b0b7812 */ /* 0x000fe200078ef808 */
[----:B------:R-:W-:Y:S01]  /*93a0*/  HADD2.F32 R58, -RZ, R36.H1_H1 ;  /* 0x30000024ff3a7230 */ /* 0x000fe20000004100 */
[----:B------:R-:W-:Y:S01]  /*93b0*/  SHF.L.U32 R9, R9, 0xa, RZ ;  /* 0x0000000a09097819 */ /* 0x000fe200000006ff */
[--C-:B------:R-:W-:Y:S01]  /*93c0*/  HADD2.F32 R74, -RZ, R37.reuse.H1_H1 ;  /* 0x30000025ff4a7230 */ /* 0x100fe20000004100 */
[----:B------:R-:W-:Y:S01]  /*93d0*/  LOP3.LUT R8, R11, R46, RZ, 0x3c, !PT ;  /* 0x0000002e0b087212 */ /* 0x000fe200078e3cff */
[----:B------:R-:W-:Y:S01]  /*93e0*/  HADD2.F32 R72, -RZ, R37.H0_H0 ;  /* 0x20000025ff487230 */ /* 0x000fe20000004100 */
[----:B------:R-:W-:Y:S01]  /*93f0*/  LOP3.LUT R9, R9, 0x7fffe000, RZ, 0xc0, !PT ;  /* 0x7fffe00009097812 */ /* 0x000fe200078ec0ff */
[----:B------:R-:W-:-:S02]  /*9400*/  HADD2.F32 R70, -RZ, R38.H1_H1 ;  /* 0x30000026ff467230 */ /* 0x000fc40000004100 */
[----:B------:R-:W-:Y:S01]  /*9410*/  HADD2.F32 R61, -RZ, R32.H0_H0 ;  /* 0x20000020ff3d7230 */ /* 0x000fe20000004100 */
[----:B------:R-:W-:Y:S01]  /*9420*/  IADD3 R8, R8, R9, R41 ;  /* 0x0000000908087210 */ /* 0x000fe20007ffe029 */
[----:B------:R-:W-:Y:S02]  /*9430*/  HADD2.F32 R56, -RZ, R31.H1_H1 ;  /* 0x3000001fff387230 */ /* 0x000fe40000004100 */
[----:B------:R-:W-:Y:S01]  /*9440*/  HADD2.F32 R71, -RZ, R34.H0_H0 ;  /* 0x20000022ff477230 */ /* 0x000fe20000004100 */
[----:B------:R-:W-:Y:S01]  /*9450*/  SHF.L.U32 R47, R8, 0x1, RZ ;  /* 0x00000001082f7819 */ /* 0x000fe200000006ff */
[--C-:B------:R-:W-:Y:S02]  /*9460*/  HADD2.F32 R69, -RZ, R33.reuse.H1_H1 ;  /* 0x30000021ff457230 */ /* 0x100fe40000004100 */
[----:B------:R-:W-:Y:S02]  /*9470*/  HADD2.F32 R66, -RZ, R33.H0_H0 ;  /* 0x20000021ff427230 */ /* 0x000fe40000004100 */
[----:B------:R-:W2:Y:S01]  /*9480*/  LDS.128 R8, [R47+0x10080] ;  /* 0x010080002f087984 */ /* 0x000ea20000000c00 */
[----:B------:R-:W-:-:S02]  /*9490*/  HADD2.F32 R68, -RZ, R38.H0_H0 ;  /* 0x20000026ff447230 */ /* 0x000fc40000004100 */
[--C-:B-1----:R-:W-:Y:S02]  /*94a0*/  HADD2.F32 R51, -RZ, R12.reuse.H1_H1 ;  /* 0x3000000cff337230 */ /* 0x102fe40000004100 */
[----:B------:R-:W-:Y:S02]  /*94b0*/  HADD2.F32 R48, -RZ, R12.H0_H0 ;  /* 0x2000000cff307230 */ /* 0x000fe40000004100 */
[--C-:B------:R-:W-:Y:S01]  /*94c0*/  HADD2.F32 R12, -RZ, R13.reuse.H0_H0 ;  /* 0x2000000dff0c7230 */ /* 0x100fe20000004100 */
[----:B------:R-:W-:Y:S01]  /*94d0*/  FMUL.FTZ R60, R51, R62 ;  /* 0x0000003e333c7220 */ /* 0x000fe20000410000 */
[----:B------:R-:W-:Y:S02]  /*94e0*/  HADD2.F32 R52, -RZ, R13.H1_H1 ;  /* 0x3000000dff347230 */ /* 0x000fe40000004100 */
[--C-:B------:R-:W-:Y:S01]  /*94f0*/  HADD2.F32 R13, -RZ, R14.reuse.H0_H0 ;  /* 0x2000000eff0d7230 */ /* 0x100fe20000004100 */
[----:B------:R-:W-:Y:S01]  /*9500*/  FMUL.FTZ R54, R12, R63 ;  /* 0x0000003f0c367220 */ /* 0x000fe20000410000 */
[----:B------:R-:W-:-:S02]  /*9510*/  HADD2.F32 R53, -RZ, R14.H1_H1 ;  /* 0x3000000eff357230 */ /* 0x000fc40000004100 */
[--C-:B------:R-:W-:Y:S02]  /*9520*/  HADD2.F32 R14, -RZ, R15.reuse.H0_H0 ;  /* 0x2000000fff0e7230 */ /* 0x100fe40000004100 */
[----:B------:R-:W-:Y:S02]  /*9530*/  HADD2.F32 R15, -RZ, R15.H1_H1 ;  /* 0x3000000fff0f7230 */ /* 0x000fe40000004100 */
[--C-:B--2---:R-:W-:Y:S02]  /*9540*/  HADD2.F32 R65, -RZ, R8.reuse.H0_H0 ;  /* 0x20000008ff417230 */ /* 0x104fe40000004100 */
[----:B------:R-:W-:Y:S02]  /*9550*/  HADD2.F32 R8, -RZ, R8.H1_H1 ;  /* 0x30000008ff087230 */ /* 0x000fe40000004100 */
[--C-:B------:R-:W-:Y:S02]  /*9560*/  HADD2.F32 R57, -RZ, R10.reuse.H0_H0 ;  /* 0x2000000aff397230 */ /* 0x100fe40000004100 */
[--C-:B------:R-:W-:Y:S01]  /*9570*/  HADD2.F32 R59, -RZ, R9.reuse.H0_H0 ;  /* 0x20000009ff3b7230 */ /* 0x100fe20000004100 */
[C---:B------:R-:W-:Y:S01]  /*9580*/  FMUL.FTZ R62, R8.reuse, R62 ;  /* 0x0000003e083e7220 */ /* 0x040fe20000410000 */
[----:B------:R-:W-:Y:S01]  /*9590*/  HADD2.F32 R50, -RZ, R9.H1_H1 ;  /* 0x30000009ff327230 */ /* 0x000fe20000004100 */
[----:B------:R-:W-:Y:S01]  /*95a0*/  FFMA.FTZ R60, R8, R73, R60 ;  /* 0x00000049083c7223 */ /* 0x000fe2000001003c */
[----:B------:R-:W-:Y:S01]  /*95b0*/  HADD2.F32 R10, -RZ, R10.H1_H1 ;  /* 0x3000000aff0a7230 */ /* 0x000fe20000004100 */
[-C--:B------:R-:W-:Y:S01]  /*95c0*/  FMUL.FTZ R9, R48, R67.reuse ;  /* 0x0000004330097220 */ /* 0x080fe20000410000 */
[--C-:B------:R-:W-:Y:S01]  /*95d0*/  HADD2.F32 R77, -RZ, R11.reuse.H0_H0 ;  /* 0x2000000bff4d7230 */ /* 0x100fe20000004100 */
[----:B------:R-:W-:Y:S01]  /*95e0*/  FMUL.FTZ R8, R13, R58 ;  /* 0x0000003a0d087220 */ /* 0x000fe20000410000 */
[----:B------:R-:W-:Y:S01]  /*95f0*/  HADD2.F32 R75, -RZ, R11.H1_H1 ;  /* 0x3000000bff4b7230 */ /* 0x000fe20000004100 */
[----:B------:R-:W-:-:S02]  /*9600*/  FMUL.FTZ R67, R65, R67 ;  /* 0x0000004341437220 */ /* 0x000fc40000410000 */
[----:B------:R-:W-:Y:S02]  /*9610*/  FMUL.FTZ R58, R57, R58 ;  /* 0x0000003a393a7220 */ /* 0x000fe40000410000 */
[----:B------:R-:W-:Y:S02]  /*9620*/  FFMA.FTZ R65, R65, R74, R9 ;  /* 0x0000004a41417223 */ /* 0x000fe40000010009 */
[C---:B------:R-:W-:Y:S02]  /*9630*/  FMUL.FTZ R63, R59.reuse, R63 ;  /* 0x0000003f3b3f7220 */ /* 0x040fe40000410000 */
[----:B------:R-:W-:Y:S01]  /*9640*/  FFMA.FTZ R54, R59, R72, R54 ;  /* 0x000000483b367223 */ /* 0x000fe20000010036 */
[----:B------:R-:W-:Y:S01]  /*9650*/  HADD2.F32 R59, -RZ, R36.H0_H0 ;  /* 0x20000024ff3b7230 */ /* 0x000fe20000004100 */
[----:B------:R-:W-:Y:S01]  /*9660*/  FFMA.FTZ R57, R57, R70, R8 ;  /* 0x0000004639397223 */ /* 0x000fe20000010008 */
[----:B------:R-:W-:Y:S01]  /*9670*/  HADD2.F32 R8, -RZ, R31.H0_H0 ;  /* 0x2000001fff087230 */ /* 0x000fe20000004100 */
[----:B------:R-:W-:-:S02]  /*9680*/  FMUL.FTZ R9, R52, R61 ;  /* 0x0000003d34097220 */ /* 0x000fc40000410000 */
[-C--:B------:R-:W-:Y:S02]  /*9690*/  FMUL.FTZ R11, R53, R56.reuse ;  /* 0x00000038350b7220 */ /* 0x080fe40000410000 */
[----:B------:R-:W-:Y:S02]  /*96a0*/  FMUL.FTZ R56, R10, R56 ;  /* 0x000000380a387220 */ /* 0x000fe40000410000 */
[C---:B------:R-:W-:Y:S02]  /*96b0*/  FMUL.FTZ R61, R50.reuse, R61 ;  /* 0x0000003d323d7220 */ /* 0x040fe40000410000 */
[----:B------:R-:W-:Y:S02]  /*96c0*/  FFMA.FTZ R9, R50, R71, R9 ;  /* 0x0000004732097223 */ /* 0x000fe40000010009 */
[----:B------:R-:W-:Y:S02]  /*96d0*/  FFMA.FTZ R10, R10, R69, R11 ;  /* 0x000000450a0a7223 */ /* 0x000fe4000001000b */
[----:B------:R-:W-:Y:S01]  /*96e0*/  FMUL.FTZ R50, R14, R59 ;  /* 0x0000003b0e327220 */ /* 0x000fe20000410000 */
[----:B------:R-:W-:Y:S01]  /*96f0*/  F2FP.PACK_AB R9, R9, R54 ;  /* 0x000000360909723e */ /* 0x000fe200000000ff */
[----:B------:R-:W-:Y:S01]  /*9700*/  FMUL.FTZ R11, R15, R8 ;  /* 0x000000080f0b7220 */ /* 0x000fe20000410000 */
[----:B------:R-:W-:Y:S01]  /*9710*/  F2FP.PACK_AB R10, R10, R57 ;  /* 0x000000390a0a723e */ /* 0x000fe200000000ff */
[----:B------:R-:W-:-:S02]  /*9720*/  FMUL.FTZ R59, R77, R59 ;  /* 0x0000003b4d3b7220 */ /* 0x000fc40000410000 */
[C---:B------:R-:W-:Y:S02]  /*9730*/  FMUL.FTZ R8, R75.reuse, R8 ;  /* 0x000000084b087220 */ /* 0x040fe40000410000 */
[----:B------:R-:W-:Y:S02]  /*9740*/  FFMA.FTZ R11, R75, R66, R11 ;  /* 0x000000424b0b7223 */ /* 0x000fe4000001000b */
[----:B------:R-:W-:Y:S02]  /*9750*/  FFMA.FTZ R67, R48, R74, -R67 ;  /* 0x0000004a30437223 */ /* 0x000fe40000010843 */
[----:B------:R-:W-:Y:S02]  /*9760*/  FFMA.FTZ R62, R51, R73, -R62 ;  /* 0x00000049333e7223 */ /* 0x000fe4000001083e */
[----:B------:R-:W-:Y:S02]  /*9770*/  FFMA.FTZ R63, R12, R72, -R63 ;  /* 0x000000480c3f7223 */ /* 0x000fe4000001083f */
[----:B------:R-:W-:Y:S01]  /*9780*/  FFMA.FTZ R52, R52, R71, -R61 ;  /* 0x0000004734347223 */ /* 0x000fe2000001083d */
[----:B------:R-:W-:Y:S01]  /*9790*/  F2FP.PACK_AB R12, R62, R67 ;  /* 0x000000433e0c723e */ /* 0x000fe200000000ff */
[----:B------:R-:W-:-:S02]  /*97a0*/  FFMA.FTZ R58, R13, R70, -R58 ;  /* 0x000000460d3a7223 */ /* 0x000fc4000001083a */
[----:B------:R-:W-:Y:S01]  /*97b0*/  FFMA.FTZ R53, R53, R69, -R56 ;  /* 0x0000004535357223 */ /* 0x000fe20000010838 */
[----:B------:R-:W-:Y:S01]  /*97c0*/  F2FP.PACK_AB R13, R52, R63 ;  /* 0x0000003f340d723e */ /* 0x000fe200000000ff */
[----:B------:R-:W-:Y:S02]  /*97d0*/  FFMA.FTZ R59, R14, R68, -R59 ;  /* 0x000000440e3b7223 */ /* 0x000fe4000001083b */
[----:B------:R-:W-:Y:S01]  /*97e0*/  FFMA.FTZ R66, R15, R66, -R8 ;  /* 0x000000420f427223 */ /* 0x000fe20000010808 */
[----:B------:R-:W-:Y:S01]  /*97f0*/  F2FP.PACK_AB R14, R53, R58 ;  /* 0x0000003a350e723e */ /* 0x000fe200000000ff */
[----:B------:R-:W-:Y:S01]  /*9800*/  FFMA.FTZ R50, R77, R68, R50 ;  /* 0x000000444d327223 */ /* 0x000fe20000010032 */
[----:B------:R-:W-:Y:S02]  /*9810*/  F2FP.PACK_AB R8, R60, R65 ;  /* 0x000000413c08723e */ /* 0x000fe400000000ff */
[----:B------:R-:W-:Y:S02]  /*9820*/  F2FP.PACK_AB R15, R66, R59 ;  /* 0x0000003b420f723e */ /* 0x000fe400000000ff */
[----:B------:R-:W-:-:S03]  /*9830*/  F2FP.PACK_AB R11, R11, R50 ;  /* 0x000000320b0b723e */ /* 0x000fc600000000ff */
[----:B------:R1:W-:Y:S04]  /*9840*/  STS.128 [R39+0x10080], R12 ;  /* 0x0100800c27007388 */ /* 0x0003e80000000c00 */
[----:B------:R1:W-:Y:S02]  /*9850*/  STS.128 [R47+0x10080], R8 ;  /* 0x010080082f007388 */ /* 0x0003e40000000c00 */
.L_x_126:
[----:B------:R-:W-:Y:S05]  /*9860*/  BSYNC B0 ;  /* 0x0000000000007941 */ /* 0x000fea0003800000 */
.L_x_125:
[----:B------:R-:W-:-:S13]  /*9870*/  ISETP.GE.AND P0, PT, R30, c[0x0][0x27c], PT ;  /* 0x00009f001e007a0c */ /* 0x000fda0003f06270 */
[----:B------:R-:W-:Y:S05]  /*9880*/  @P0 BRA `(.L_x_124) ;  /* 0x000005f000000947 */ /* 0x000fea0003800000 */
[----:B-1----:R-:W-:Y:S01]  /*9890*/  SHF.R.S32.HI R9, RZ, 0x1f, R30 ;  /* 0x0000001fff097819 */ /* 0x002fe2000001141e */
[----:B------:R-:W-:Y:S02]  /*98a0*/  HADD2.F32 R60, -RZ, R26.H1_H1 ;  /* 0x3000001aff3c7230 */ /* 0x000fe40000004100 */
[----:B------:R-:W-:Y:S01]  /*98b0*/  HADD2.F32 R58, -RZ, R22.H1_H1 ;  /* 0x30000016ff3a7230 */ /* 0x000fe20000004100 */
[CC--:B------:R-:W-:Y:S01]  /*98c0*/  LEA.HI R8, R9.reuse, R30.reuse, RZ, 0x3 ;  /* 0x0000001e09087211 */ /* 0x0c0fe200078f18ff */
[----:B------:R-:W-:Y:S01]  /*98d0*/  HADD2.F32 R70, -RZ, R28.H1_H1 ;  /* 0x3000001cff467230 */ /* 0x000fe20000004100 */
[----:B------:R-:W-:Y:S01]  /*98e0*/  LEA.HI R9, R9, R30, RZ, 0x6 ;  /* 0x0000001e09097211 */ /* 0x000fe200078f30ff */
[----:B------:R-:W-:Y:S01]  /*98f0*/  HADD2.F32 R57, -RZ, R22.H0_H0 ;  /* 0x20000016ff397230 */ /* 0x000fe20000004100 */
[----:B------:R-:W-:Y:S01]  /*9900*/  LEA.HI.SX32 R49, R8, R49, 0x1d ;  /* 0x0000003108317211 */ /* 0x000fe200078feaff */
[----:B------:R-:W-:Y:S01]  /*9910*/  HADD2.F32 R69, -RZ, R25.H1_H1 ;  /* 0x30000019ff457230 */ /* 0x000fe20000004100 */
[----:B------:R-:W-:Y:S01]  /*9920*/  LOP3.LUT R11, R43, 0x38, R8, 0xf8, !PT ;  /* 0x000000382b0b7812 */ /* 0x000fe200078ef808 */
[----:B------:R-:W-:Y:S01]  /*9930*/  HADD2.F32 R59, -RZ, R26.H0_H0 ;  /* 0x2000001aff3b7230 */ /* 0x000fe20000004100 */
[----:B------:R-:W-:Y:S01]  /*9940*/  SHF.R.S32.HI R8, RZ, 0x1f, R49 ;  /* 0x0000001fff087819 */ /* 0x000fe20000011431 */
[----:B------:R-:W-:Y:S01]  /*9950*/  HADD2.F32 R62, -RZ, R27.H1_H1 ;  /* 0x3000001bff3e7230 */ /* 0x000fe20000004100 */
[----:B------:R-:W-:Y:S01]  /*9960*/  SHF.L.U32 R10, R49, 0x3, RZ ;  /* 0x00000003310a7819 */ /* 0x000fe200000006ff */
[----:B------:R-:W-:Y:S01]  /*9970*/  HADD2.F32 R67, -RZ, R25.H0_H0 ;  /* 0x20000019ff437230 */ /* 0x000fe20000004100 */
[----:B------:R-:W-:Y:S01]  /*9980*/  LEA.HI R8, R8, R49, RZ, 0x3 ;  /* 0x0000003108087211 */ /* 0x000fe200078f18ff */
[----:B------:R-:W-:Y:S01]  /*9990*/  HADD2.F32 R68, -RZ, R28.H0_H0 ;  /* 0x2000001cff447230 */ /* 0x000fe20000004100 */
[----:B------:R-:W-:Y:S01]  /*99a0*/  SHF.L.U32 R9, R9, 0x7, RZ ;  /* 0x0000000709097819 */ /* 0x000fe200000006ff */
[--C-:B------:R-:W-:Y:S01]  /*99b0*/  HADD2.F32 R66, -RZ, R29.reuse.H1_H1 ;  /* 0x3000001dff427230 */ /* 0x100fe20000004100 */
[----:B------:R-:W-:Y:S01]  /*99c0*/  LOP3.LUT R43, R43, 0x38, R10, 0xf8, !PT ;  /* 0x000000382b2b7812 */ /* 0x000fe200078ef80a */
[----:B------:R-:W-:Y:S01]  /*99d0*/  HADD2.F32 R52, -RZ, R6.H1_H1 ;  /* 0x30000006ff347230 */ /* 0x000fe20000004100 */
[----:B------:R-:W-:Y:S01]  /*99e0*/  SHF.L.U32 R8, R8, 0xa, RZ ;  /* 0x0000000a08087819 */ /* 0x000fe200000006ff */
[----:B------:R-:W-:Y:S01]  /*99f0*/  HADD2.F32 R65, -RZ, R24.H1_H1 ;  /* 0x30000018ff417230 */ /* 0x000fe20000004100 */
[----:B------:R-:W-:Y:S01]  /*9a00*/  LOP3.LUT R9, R9, 0x7fffe000, RZ, 0xc0, !PT ;  /* 0x7fffe00009097812 */ /* 0x000fe200078ec0ff */
[----:B------:R-:W-:Y:S01]  /*9a10*/  HADD2.F32 R63, -RZ, R29.H0_H0 ;  /* 0x2000001dff3f7230 */ /* 0x000fe20000004100 */
[----:B------:R-:W-:-:S02]  /*9a20*/  LOP3.LUT R12, R11, R46, RZ, 0x3c, !PT ;  /* 0x0000002e0b0c7212 */ /* 0x000fc400078e3cff */
[----:B------:R-:W-:Y:S02]  /*9a30*/  LOP3.LUT R46, R43, R46, RZ, 0x3c, !PT ;  /* 0x0000002e2b2e7212 */ /* 0x000fe400078e3cff */
[----:B------:R-:W-:Y:S02]  /*9a40*/  LOP3.LUT R8, R8, 0x7fffe000, RZ, 0xc0, !PT ;  /* 0x7fffe00008087812 */ /* 0x000fe400078ec0ff */
[--C-:B------:R-:W-:Y:S02]  /*9a50*/  IADD3 R9, R12, R9, R41.reuse ;  /* 0x000000090c097210 */ /* 0x100fe40007ffe029 */
[----:B------:R-:W-:Y:S02]  /*9a60*/  IADD3 R41, R46, R8, R41 ;  /* 0x000000082e297210 */ /* 0x000fe40007ffe029 */
[----:B------:R-:W-:Y:S02]  /*9a70*/  SHF.L.U32 R39, R9, 0x1, RZ ;  /* 0x0000000109277819 */ /* 0x000fe400000006ff */
[----:B------:R-:W-:-:S03]  /*9a80*/  SHF.L.U32 R41, R41, 0x1, RZ ;  /* 0x0000000129297819 */ /* 0x000fc600000006ff */
[----:B------:R-:W1:Y:S04]  /*9a90*/  LDS.128 R12, [R39+0x10080] ;  /* 0x01008000270c7984 */ /* 0x000e680000000c00 */
[----:B------:R-:W2:Y:S01]  /*9aa0*/  LDS.128 R8, [R41+0x10080] ;  /* 0x0100800029087984 */ /* 0x000ea20000000c00 */
[--C-:B-1----:R-:W-:Y:S02]  /*9ab0*/  HADD2.F32 R43, -RZ, R12.reuse.H0_H0 ;  /* 0x2000000cff2b7230 */ /* 0x102fe40000004100 */
[----:B------:R-:W-:Y:S02]  /*9ac0*/  HADD2.F32 R47, -RZ, R12.H1_H1 ;  /* 0x3000000cff2f7230 */ /* 0x000fe40000004100 */
[--C-:B--2---:R-:W-:Y:S02]  /*9ad0*/  HADD2.F32 R61, -RZ, R8.reuse.H0_H0 ;  /* 0x20000008ff3d7230 */ /* 0x104fe40000004100 */
[--C-:B------:R-:W-:Y:S01]  /*9ae0*/  HADD2.F32 R53, -RZ, R9.reuse.H0_H0 ;  /* 0x20000009ff357230 */ /* 0x100fe20000004100 */
[----:B------:R-:W-:Y:S01]  /*9af0*/  FMUL.FTZ R56, R47, R58 ;  /* 0x0000003a2f387220 */ /* 0x000fe20000410000 */
[----:B------:R-:W-:Y:S01]  /*9b00*/  HADD2.F32 R54, -RZ, R9.H1_H1 ;  /* 0x30000009ff367230 */ /* 0x000fe20000004100 */
[-C--:B------:R-:W-:Y:S01]  /*9b10*/  FMUL.FTZ R9, R43, R60.reuse ;  /* 0x0000003c2b097220 */ /* 0x080fe20000410000 */
[--C-:B------:R-:W-:Y:S01]  /*9b20*/  HADD2.F32 R48, -RZ, R13.reuse.H1_H1 ;  /* 0x3000000dff307230 */ /* 0x100fe20000004100 */
[C---:B------:R-:W-:Y:S01]  /*9b30*/  FMUL.FTZ R60, R61.reuse, R60 ;  /* 0x0000003c3d3c7220 */ /* 0x040fe20000410000 */
[----:B------:R-:W-:Y:S01]  /*9b40*/  HADD2.F32 R12, -RZ, R13.H0_H0 ;  /* 0x2000000dff0c7230 */ /* 0x000fe20000004100 */
[----:B------:R-:W-:Y:S01]  /*9b50*/  FFMA.FTZ R61, R61, R70, R9 ;  /* 0x000000463d3d7223 */ /* 0x000fe20000010009 */
[----:B------:R-:W-:Y:S01]  /*9b60*/  HADD2.F32 R8, -RZ, R8.H1_H1 ;  /* 0x30000008ff087230 */ /* 0x000fe20000004100 */
[----:B------:R-:W-:Y:S01]  /*9b70*/  FMUL.FTZ R9, R48, R57 ;  /* 0x0000003930097220 */ /* 0x000fe20000410000 */
[----:B------:R-:W-:Y:S01]  /*9b80*/  HADD2.F32 R13, -RZ, R14.H0_H0 ;  /* 0x2000000eff0d7230 */ /* 0x000fe20000004100 */
[----:B------:R-:W-:Y:S01]  /*9b90*/  FMUL.FTZ R50, R12, R59 ;  /* 0x0000003b0c327220 */ /* 0x000fe20000410000 */
[----:B------:R-:W-:Y:S01]  /*9ba0*/  HADD2.F32 R51, -RZ, R10.H0_H0 ;  /* 0x2000000aff337230 */ /* 0x000fe20000004100 */
[C---:B------:R-:W-:Y:S01]  /*9bb0*/  FMUL.FTZ R58, R8.reuse, R58 ;  /* 0x0000003a083a7220 */ /* 0x040fe20000410000 */
[----:B------:R-:W-:Y:S01]  /*9bc0*/  HADD2.F32 R49, -RZ, R14.H1_H1 ;  /* 0x3000000eff317230 */ /* 0x000fe20000004100 */
[----:B------:R-:W-:Y:S01]  /*9bd0*/  FFMA.FTZ R56, R8, R69, R56 ;  /* 0x0000004508387223 */ /* 0x000fe20000010038 */
[----:B------:R-:W-:Y:S01]  /*9be0*/  HADD2.F32 R10, -RZ, R10.H1_H1 ;  /* 0x3000000aff0a7230 */ /* 0x000fe20000004100 */
[-C--:B------:R-:W-:Y:S01]  /*9bf0*/  FMUL.FTZ R8, R13, R62.reuse ;  /* 0x0000003e0d087220 */ /* 0x080fe20000410000 */
[----:B------:R-:W-:Y:S01]  /*9c00*/  HADD2.F32 R14, -RZ, R15.H0_H0 ;  /* 0x2000000fff0e7230 */ /* 0x000fe20000004100 */
[C---:B------:R-:W-:Y:S01]  /*9c10*/  FMUL.FTZ R57, R54.reuse, R57 ;  /* 0x0000003936397220 */ /* 0x040fe20000410000 */
[--C-:B------:R-:W-:Y:S01]  /*9c20*/  HADD2.F32 R46, -RZ, R11.reuse.H0_H0 ;  /* 0x2000000bff2e7230 */ /* 0x100fe20000004100 */
[----:B------:R-:W-:Y:S01]  /*9c30*/  FFMA.FTZ R9, R54, R67, R9 ;  /* 0x0000004336097223 */ /* 0x000fe20000010009 */
[----:B------:R-:W-:Y:S01]  /*9c40*/  HADD2.F32 R71, -RZ, R11.H1_H1 ;  /* 0x3000000bff477230 */ /* 0x000fe20000004100 */
[----:B------:R-:W-:Y:S01]  /*9c50*/  FMUL.FTZ R54, R51, R62 ;  /* 0x0000003e33367220 */ /* 0x000fe20000410000 */
[----:B------:R-:W-:Y:S01]  /*9c60*/  HADD2.F32 R15, -RZ, R15.H1_H1 ;  /* 0x3000000fff0f7230 */ /* 0x000fe20000004100 */
[C---:B------:R-:W-:Y:S01]  /*9c70*/  FMUL.FTZ R59, R53.reuse, R59 ;  /* 0x0000003b353b7220 */ /* 0x040fe20000410000 */
[----:B------:R-:W-:Y:S01]  /*9c80*/  HADD2.F32 R62, -RZ, R24.H0_H0 ;  /* 0x20000018ff3e7230 */ /* 0x000fe20000004100 */
[----:B------:R-:W-:Y:S01]  /*9c90*/  FFMA.FTZ R50, R53, R68, R50 ;  /* 0x0000004435327223 */ /* 0x000fe20000010032 */
[----:B------:R-:W-:Y:S01]  /*9ca0*/  HADD2.F32 R53, -RZ, R27.H0_H0 ;  /* 0x2000001bff357230 */ /* 0x000fe20000004100 */
[----:B------:R-:W-:Y:S01]  /*9cb0*/  FFMA.FTZ R51, R51, R66, R8 ;  /* 0x0000004233337223 */ /* 0x000fe20000010008 */
[----:B------:R-:W-:Y:S01]  /*9cc0*/  HADD2.F32 R8, -RZ, R6.H0_H0 ;  /* 0x20000006ff087230 */ /* 0x000fe20000004100 */
[----:B------:R-:W-:Y:S01]  /*9cd0*/  FMUL.FTZ R11, R49, R52 ;  /* 0x00000034310b7220 */ /* 0x000fe20000410000 */
[----:B------:R-:W-:Y:S01]  /*9ce0*/  F2FP.PACK_AB R9, R9, R50 ;  /* 0x000000320909723e */ /* 0x000fe200000000ff */
[----:B------:R-:W-:-:S02]  /*9cf0*/  FMUL.FTZ R52, R10, R52 ;  /* 0x000000340a347220 */ /* 0x000fc40000410000 */
[----:B------:R-:W-:Y:S02]  /*9d00*/  FFMA.FTZ R10, R10, R65, R11 ;  /* 0x000000410a0a7223 */ /* 0x000fe4000001000b */
[----:B------:R-:W-:Y:S02]  /*9d10*/  FMUL.FTZ R72, R14, R53 ;  /* 0x000000350e487220 */ /* 0x000fe40000410000 */
[-C--:B------:R-:W-:Y:S01]  /*9d20*/  FMUL.FTZ R11, R15, R8.reuse ;  /* 0x000000080f0b7220 */ /* 0x080fe20000410000 */
[----:B------:R-:W-:Y:S01]  /*9d30*/  F2FP.PACK_AB R10, R10, R51 ;  /* 0x000000330a0a723e */ /* 0x000fe200000000ff */
[----:B------:R-:W-:Y:S02]  /*9d40*/  FMUL.FTZ R53, R46, R53 ;  /* 0x000000352e357220 */ /* 0x000fe40000410000 */
[C---:B------:R-:W-:Y:S02]  /*9d50*/  FMUL.FTZ R8, R71.reuse, R8 ;  /* 0x0000000847087220 */ /* 0x040fe40000410000 */
[----:B------:R-:W-:-:S02]  /*9d60*/  FFMA.FTZ R11, R71, R62, R11 ;  /* 0x0000003e470b7223 */ /* 0x000fc4000001000b */
[----:B------:R-:W-:Y:S02]  /*9d70*/  FFMA.FTZ R60, R43, R70, -R60 ;  /* 0x000000462b3c7223 */ /* 0x000fe4000001083c */
[----:B------:R-:W-:Y:S02]  /*9d80*/  FFMA.FTZ R47, R47, R69, -R58 ;  /* 0x000000452f2f7223 */ /* 0x000fe4000001083a */
[----:B------:R-:W-:Y:S02]  /*9d90*/  FFMA.FTZ R59, R12, R68, -R59 ;  /* 0x000000440c3b7223 */ /* 0x000fe4000001083b */
[----:B------:R-:W-:Y:S01]  /*9da0*/  FFMA.FTZ R48, R48, R67, -R57 ;  /* 0x0000004330307223 */ /* 0x000fe20000010839 */
[----:B------:R-:W-:Y:S01]  /*9db0*/  F2FP.PACK_AB R12, R47, R60 ;  /* 0x0000003c2f0c723e */ /* 0x000fe200000000ff */
[----:B------:R-:W-:Y:S02]  /*9dc0*/  FFMA.FTZ R54, R13, R66, -R54 ;  /* 0x000000420d367223 */ /* 0x000fe40000010836 */
[----:B------:R-:W-:Y:S01]  /*9dd0*/  FFMA.FTZ R49, R49, R65, -R52 ;  /* 0x0000004131317223 */ /* 0x000fe20000010834 */
[----:B------:R-:W-:Y:S01]  /*9de0*/  F2FP.PACK_AB R13, R48, R59 ;  /* 0x0000003b300d723e */ /* 0x000fe200000000ff */
[----:B------:R-:W-:-:S02]  /*9df0*/  FFMA.FTZ R53, R14, R63, -R53 ;  /* 0x0000003f0e357223 */ /* 0x000fc40000010835 */
        /* <DEDUP_REMOVED lines=8> */
.L_x_124:
[----:B------:R-:W-:Y:S05]  /*9e80*/  BSYNC B1 ;  /* 0x0000000000017941 */ /* 0x000fea0003800000 */
.L_x_123:
[----:B-1----:R-:W-:Y:S01]  /*9e90*/  IADD3 R39, R21, 0x20, RZ ;  /* 0x0000002015277810 */ /* 0x002fe20007ffe0ff */
[----:B------:R-:W-:Y:S03]  /*9ea0*/  BSSY B1, `(.L_x_127) ;  /* 0x00000cb000017945 */ /* 0x000fe60003800000 */
[----:B------:R-:W-:-:S13]  /*9eb0*/  ISETP.GE.AND P0, PT, R39, R42, PT ;  /* 0x0000002a2700720c */ /* 0x000fda0003f06270 */
[----:B------:R-:W-:Y:S05]  /*9ec0*/  @P0 BRA `(.L_x_128) ;  /* 0x00000c8000000947 */ /* 0x000fea0003800000 */
[----:B------:R-:W-:Y:S01]  /*9ed0*/  ISETP.GE.AND P0, PT, R40, c[0x0][0x27c], PT ;  /* 0x00009f0028007a0c */ /* 0x000fe20003f06270 */
[----:B------:R-:W-:Y:S01]  /*9ee0*/  IMAD.SHL.U32 R49, R39, 0x40, RZ ;  /* 0x0000004027317824 */ /* 0x000fe200078e00ff */
[----:B------:R-:W-:Y:S01]  /*9ef0*/  SHF.R.S32.HI R8, RZ, 0x1f, R39 ;  /* 0x0000001fff087819 */ /* 0x000fe20000011427 */
[----:B------:R-:W-:Y:S01]  /*9f00*/  IMAD.MOV.U32 R41, RZ, RZ, c[0x0][0x27c] ;  /* 0x00009f00ff297624 */ /* 0x000fe200078e00ff */
[----:B------:R-:W-:Y:S02]  /*9f10*/  BSSY B0, `(.L_x_129) ;  /* 0x0000062000007945 */ /* 0x000fe40003800000 */
[----:B------:R-:W-:Y:S02]  /*9f20*/  LEA.HI R39, R8, R39, RZ, 0x3 ;  /* 0x0000002708277211 */ /* 0x000fe400078f18ff */
[----:B------:R-:W-:Y:S02]  /*9f30*/  LOP3.LUT R49, R49, 0x1c0, RZ, 0xc0, !PT ;  /* 0x000001c031317812 */ /* 0x000fe400078ec0ff */
[----:B------:R-:W-:Y:S01]  /*9f40*/  SHF.R.U32.HI R41, RZ, 0x3, R41 ;  /* 0x00000003ff297819 */ /* 0x000fe20000011629 */
[----:B------:R-:W-:Y:S01]  /*9f50*/  IMAD.SHL.U32 R39, R39, 0x40, RZ ;  /* 0x0000004027277824 */ /* 0x000fe200078e00ff */
[----:B------:R-:W-:-:S04]  /*9f60*/  SHF.R.U32.HI R47, RZ, 0x3, R49 ;  /* 0x00000003ff2f7819 */ /* 0x000fc80000011631 */
[----:B------:R-:W-:Y:S01]  /*9f70*/  LOP3.LUT R39, R39, 0xfffffe00, RZ, 0xc0, !PT ;  /* 0xfffffe0027277812 */ /* 0x000fe200078ec0ff */
[----:B------:R-:W-:Y:S05]  /*9f80*/  @P0 BRA `(.L_x_130) ;  /* 0x000005a000000947 */ /* 0x000fea0003800000 */
[----:B------:R-:W-:Y:S01]  /*9f90*/  IADD3 R9, R16, R41, RZ ;  /* 0x0000002910097210 */ /* 0x000fe20007ffe0ff */
[--C-:B------:R-:W-:Y:S01]  /*9fa0*/  HADD2.F32 R63, -RZ, R35.reuse.H1_H1 ;  /* 0x30000023ff3f7230 */ /* 0x100fe20000004100 */
[----:B------:R-:W-:Y:S01]  /*9fb0*/  LOP3.LUT R46, R49, 0x38, R44, 0xf8, !PT ;  /* 0x00000038312e7812 */ /* 0x000fe200078ef82c */
[----:B------:R-:W-:Y:S01]  /*9fc0*/  HADD2.F32 R60, -RZ, R34.H1_H1 ;  /* 0x30000022ff3c7230 */ /* 0x000fe20000004100 */
[----:B------:R-:W-:Y:S01]  /*9fd0*/  SHF.R.S32.HI R8, RZ, 0x1f, R9 ;  /* 0x0000001fff087819 */ /* 0x000fe20000011409 */
[----:B------:R-:W-:Y:S01]  /*9fe0*/  HADD2.F32 R69, -RZ, R35.H0_H0 ;  /* 0x20000023ff457230 */ /* 0x000fe20000004100 */
[----:B------:R-:W-:Y:S01]  /*9ff0*/  SHF.L.U32 R10, R9, 0x3, RZ ;  /* 0x00000003090a7819 */ /* 0x000fe200000006ff */
[----:B------:R-:W-:Y:S01]  /*a000*/  HADD2.F32 R65, -RZ, R37.H1_H1 ;  /* 0x30000025ff417230 */ /* 0x000fe20000004100 */
[----:B------:R-:W-:Y:S01]  /*a010*/  LEA.HI R8, R8, R9, RZ, 0x3 ;  /* 0x0000000908087211 */ /* 0x000fe200078f18ff */
[--C-:B------:R-:W-:Y:S01]  /*a020*/  HADD2.F32 R66, -RZ, R31.reuse.H1_H1 ;  /* 0x3000001fff427230 */ /* 0x100fe20000004100 */
[----:B------:R-:W-:Y:S01]  /*a030*/  LOP3.LUT R10, R49, 0x38, R10, 0xf8, !PT ;  /* 0x00000038310a7812 */ /* 0x000fe200078ef80a */
[----:B------:R-:W-:Y:S01]  /*a040*/  HADD2.F32 R74, -RZ, R31.H0_H0 ;  /* 0x2000001fff4a7230 */ /* 0x000fe20000004100 */
[----:B------:R-:W-:Y:S01]  /*a050*/  SHF.L.U32 R8, R8, 0xa, RZ ;  /* 0x0000000a08087819 */ /* 0x000fe200000006ff */
[----:B------:R-:W-:Y:S01]  /*a060*/  HADD2.F32 R77, -RZ, R36.H0_H0 ;  /* 0x20000024ff4d7230 */ /* 0x000fe20000004100 */
[----:B------:R-:W-:-:S02]  /*a070*/  LOP3.LUT R9, R10, R47, RZ, 0x3c, !PT ;  /* 0x0000002f0a097212 */ /* 0x000fc400078e3cff */
[----:B------:R-:W-:Y:S02]  /*a080*/  LOP3.LUT R8, R8, 0x7fffe000, RZ, 0xc0, !PT ;  /* 0x7fffe00008087812 */ /* 0x000fe400078ec0ff */
[----:B------:R-:W-:Y:S02]  /*a090*/  LOP3.LUT R46, R46, R47, RZ, 0x3c, !PT ;  /* 0x0000002f2e2e7212 */ /* 0x000fe400078e3cff */
[----:B------:R-:W-:Y:S02]  /*a0a0*/  IADD3 R8, R9, R8, R39 ;  /* 0x0000000809087210 */ /* 0x000fe40007ffe027 */
[----:B------:R-:W-:Y:S02]  /*a0b0*/  IADD3 R46, R39, R46, RZ ;  /* 0x0000002e272e7210 */ /* 0x000fe40007ffe0ff */
[----:B------:R-:W-:Y:S02]  /*a0c0*/  SHF.L.U32 R43, R8, 0x1, RZ ;  /* 0x00000001082b7819 */ /* 0x000fe400000006ff */
[----:B------:R-:W-:-:S03]  /*a0d0*/  SHF.L.U32 R46, R46, 0x1, RZ ;  /* 0x000000012e2e7819 */ /* 0x000fc600000006ff */
[----:B------:R-:W1:Y:S04]  /*a0e0*/  LDS.128 R8, [R43+0x10080] ;  /* 0x010080002b087984 */ /* 0x000e680000000c00 */
[----:B------:R-:W2:Y:S01]  /*a0f0*/  LDS.128 R12, [R46+0x10080] ;  /* 0x010080002e0c7984 */ /* 0x000ea20000000c00 */
[--C-:B-1----:R-:W-:Y:S02]  /*a100*/  HADD2.F32 R57, -RZ, R10.reuse.H0_H0 ;  /* 0x2000000aff397230 */ /* 0x102fe40000004100 */
[----:B------:R-:W-:Y:S02]  /*a110*/  HADD2.F32 R59, -RZ, R10.H1_H1 ;  /* 0x3000000aff3b7230 */ /* 0x000fe40000004100 */
[----:B--2---:R-:W-:Y:S02]  /*a120*/  HADD2.F32 R51, -RZ, R12.H1_H1 ;  /* 0x3000000cff337230 */ /* 0x004fe40000004100 */
[----:B------:R-:W-:-:S02]  /*a130*/  HADD2.F32 R10, -RZ, R32.H1_H1 ;  /* 0x30000020ff0a7230 */ /* 0x000fc40000004100 */
[----:B------:R-:W-:Y:S02]  /*a140*/  HADD2.F32 R48, -RZ, R12.H0_H0 ;  /* 0x2000000cff307230 */ /* 0x000fe40000004100 */
[--C-:B------:R-:W-:Y:S01]  /*a150*/  HADD2.F32 R58, -RZ, R8.reuse.H0_H0 ;  /* 0x20000008ff3a7230 */ /* 0x100fe20000004100 */
[C---:B------:R-:W-:Y:S01]  /*a160*/  FMUL.FTZ R70, R10.reuse, R51 ;  /* 0x000000330a467220 */ /* 0x040fe20000410000 */
[----:B------:R-:W-:Y:S01]  /*a170*/  HADD2.F32 R61, -RZ, R8.H1_H1 ;  /* 0x30000008ff3d7230 */ /* 0x000fe20000004100 */
[C---:B------:R-:W-:Y:S01]  /*a180*/  FMUL.FTZ R73, R63.reuse, R48 ;  /* 0x000000303f497220 */ /* 0x040fe20000410000 */
[--C-:B------:R-:W-:Y:S01]  /*a190*/  HADD2.F32 R50, -RZ, R11.reuse.H0_H0 ;  /* 0x2000000bff327230 */ /* 0x100fe20000004100 */
[-C--:B------:R-:W-:Y:S01]  /*a1a0*/  FMUL.FTZ R72, R63, R58.reuse ;  /* 0x0000003a3f487220 */ /* 0x080fe20000410000 */
[----:B------:R-:W-:Y:S01]  /*a1b0*/  HADD2.F32 R75, -RZ, R11.H1_H1 ;  /* 0x3000000bff4b7230 */ /* 0x000fe20000004100 */
[-C--:B------:R-:W-:Y:S01]  /*a1c0*/  FMUL.FTZ R71, R10, R61.reuse ;  /* 0x0000003d0a477220 */ /* 0x080fe20000410000 */
[--C-:B------:R-:W-:Y:S01]  /*a1d0*/  HADD2.F32 R12, -RZ, R13.reuse.H0_H0 ;  /* 0x2000000dff0c7230 */ /* 0x100fe20000004100 */
[----:B------:R-:W-:Y:S01]  /*a1e0*/  FFMA.FTZ R70, R60, R61, R70 ;  /* 0x0000003d3c467223 */ /* 0x000fe20000010046 */
[----:B------:R-:W-:Y:S01]  /*a1f0*/  HADD2.F32 R52, -RZ, R13.H1_H1 ;  /* 0x3000000dff347230 */ /* 0x000fe20000004100 */
[----:B------:R-:W-:Y:S01]  /*a200*/  FFMA.FTZ R73, R65, R58, R73 ;  /* 0x0000003a41497223 */ /* 0x000fe20000010049 */
[----:B------:R-:W-:Y:S01]  /*a210*/  HADD2.F32 R11, -RZ, R32.H0_H0 ;  /* 0x20000020ff0b7230 */ /* 0x000fe20000004100 */
[----:B------:R-:W-:Y:S01]  /*a220*/  FMUL.FTZ R8, R69, R12 ;  /* 0x0000000c45087220 */ /* 0x000fe20000410000 */
[--C-:B------:R-:W-:Y:S01]  /*a230*/  HADD2.F32 R54, -RZ, R9.reuse.H0_H0 ;  /* 0x20000009ff367230 */ /* 0x100fe20000004100 */
[----:B------:R-:W-:Y:S01]  /*a240*/  FMUL.FTZ R62, R77, R50 ;  /* 0x000000324d3e7220 */ /* 0x000fe20000410000 */
[----:B------:R-:W-:Y:S01]  /*a250*/  HADD2.F32 R56, -RZ, R9.H1_H1 ;  /* 0x30000009ff387230 */ /* 0x000fe20000004100 */
[----:B------:R-:W-:Y:S01]  /*a260*/  FMUL.FTZ R9, R11, R52 ;  /* 0x000000340b097220 */ /* 0x000fe20000410000 */
[----:B------:R-:W-:Y:S01]  /*a270*/  HADD2.F32 R63, -RZ, R37.H0_H0 ;  /* 0x20000025ff3f7230 */ /* 0x000fe20000004100 */
[----:B------:R-:W-:Y:S01]  /*a280*/  FMUL.FTZ R69, R69, R54 ;  /* 0x0000003645457220 */ /* 0x000fe20000410000 */
[----:B------:R-:W-:Y:S01]  /*a290*/  HADD2.F32 R61, -RZ, R34.H0_H0 ;  /* 0x20000022ff3d7230 */ /* 0x000fe20000004100 */
[----:B------:R-:W-:Y:S01]  /*a2a0*/  FMUL.FTZ R68, R11, R56 ;  /* 0x000000380b447220 */ /* 0x000fe20000410000 */
[----:B------:R-:W-:Y:S01]  /*a2b0*/  HADD2.F32 R13, -RZ, R14.H0_H0 ;  /* 0x2000000eff0d7230 */ /* 0x000fe20000004100 */
[----:B------:R-:W-:Y:S01]  /*a2c0*/  FFMA.FTZ R54, R63, R54, R8 ;  /* 0x000000363f367223 */ /* 0x000fe20000010008 */
[----:B------:R-:W-:Y:S01]  /*a2d0*/  HADD2.F32 R10, -RZ, R36.H1_H1 ;  /* 0x30000024ff0a7230 */ /* 0x000fe20000004100 */
[----:B------:R-:W-:Y:S01]  /*a2e0*/  FFMA.FTZ R9, R61, R56, R9 ;  /* 0x000000383d097223 */ /* 0x000fe20000010009 */
[----:B------:R-:W-:Y:S01]  /*a2f0*/  HADD2.F32 R53, -RZ, R14.H1_H1 ;  /* 0x3000000eff357230 */ /* 0x000fe20000004100 */
[----:B------:R-:W-:Y:S01]  /*a300*/  FFMA.FTZ R72, R65, R48, -R72 ;  /* 0x0000003041487223 */ /* 0x000fe20000010848 */
[----:B------:R-:W-:Y:S01]  /*a310*/  HADD2.F32 R14, -RZ, R15.H0_H0 ;  /* 0x2000000fff0e7230 */ /* 0x000fe20000004100 */
[C---:B------:R-:W-:Y:S01]  /*a320*/  FMUL.FTZ R8, R10.reuse, R13 ;  /* 0x0000000d0a087220 */ /* 0x040fe20000410000 */
[--C-:B------:R-:W-:Y:S01]  /*a330*/  HADD2.F32 R58, -RZ, R38.reuse.H1_H1 ;  /* 0x30000026ff3a7230 */ /* 0x100fe20000004100 */
[----:B------:R-:W-:Y:S01]  /*a340*/  FMUL.FTZ R67, R10, R57 ;  /* 0x000000390a437220 */ /* 0x000fe20000410000 */
[----:B------:R-:W-:Y:S01]  /*a350*/  HADD2.F32 R56, -RZ, R33.H1_H1 ;  /* 0x30000021ff387230 */ /* 0x000fe20000004100 */
[----:B------:R-:W-:Y:S01]  /*a360*/  FMUL.FTZ R10, R66, R53 ;  /* 0x00000035420a7220 */ /* 0x000fe20000410000 */
[----:B------:R-:W-:Y:S01]  /*a370*/  HADD2.F32 R15, -RZ, R15.H1_H1 ;  /* 0x3000000fff0f7230 */ /* 0x000fe20000004100 */
[----:B------:R-:W-:Y:S01]  /*a380*/  FFMA.FTZ R57, R58, R57, R8 ;  /* 0x000000393a397223 */ /* 0x000fe20000010008 */
[----:B------:R-:W-:Y:S01]  /*a390*/  HADD2.F32 R8, -RZ, R33.H0_H0 ;  /* 0x20000021ff087230 */ /* 0x000fe20000004100 */
[-C--:B------:R-:W-:Y:S01]  /*a3a0*/  FMUL.FTZ R66, R66, R59.reuse ;  /* 0x0000003b42427220 */ /* 0x080fe20000410000 */
[----:B------:R-:W-:Y:S01]  /*a3b0*/  F2FP.PACK_AB R9, R9, R54 ;  /* 0x000000360909723e */ /* 0x000fe200000000ff */
[----:B------:R-:W-:Y:S01]  /*a3c0*/  FFMA.FTZ R10, R56, R59, R10 ;  /* 0x0000003b380a7223 */ /* 0x000fe2000001000a */
[----:B------:R-:W-:Y:S01]  /*a3d0*/  HADD2.F32 R59, -RZ, R38.H0_H0 ;  /* 0x20000026ff3b7230 */ /* 0x000fe20000004100 */
[----:B------:R-:W-:-:S02]  /*a3e0*/  FMUL.FTZ R11, R74, R15 ;  /* 0x0000000f4a0b7220 */ /* 0x000fc40000410000 */
[----:B------:R-:W-:Y:S01]  /*a3f0*/  FMUL.FTZ R74, R74, R75 ;  /* 0x0000004b4a4a7220 */ /* 0x000fe20000410000 */
[----:B------:R-:W-:Y:S01]  /*a400*/  F2FP.PACK_AB R10, R10, R57 ;  /* 0x000000390a0a723e */ /* 0x000fe200000000ff */
[----:B------:R-:W-:Y:S02]  /*a410*/  FMUL.FTZ R76, R77, R14 ;  /* 0x0000000e4d4c7220 */ /* 0x000fe40000410000 */
[----:B------:R-:W-:Y:S02]  /*a420*/  FFMA.FTZ R71, R60, R51, -R71 ;  /* 0x000000333c477223 */ /* 0x000fe40000010847 */
[----:B------:R-:W-:Y:S02]  /*a430*/  FFMA.FTZ R69, R63, R12, -R69 ;  /* 0x0000000c3f457223 */ /* 0x000fe40000010845 */
[----:B------:R-:W-:Y:S01]  /*a440*/  FFMA.FTZ R68, R61, R52, -R68 ;  /* 0x000000343d447223 */ /* 0x000fe20000010844 */
[----:B------:R-:W-:Y:S01]  /*a450*/  F2FP.PACK_AB R12, R71, R72 ;  /* 0x00000048470c723e */ /* 0x000fe200000000ff */
[----:B------:R-:W-:-:S02]  /*a460*/  FFMA.FTZ R67, R58, R13, -R67 ;  /* 0x0000000d3a437223 */ /* 0x000fc40000010843 */
[----:B------:R-:W-:Y:S01]  /*a470*/  FFMA.FTZ R66, R56, R53, -R66 ;  /* 0x0000003538427223 */ /* 0x000fe20000010842 */
[----:B------:R-:W-:Y:S01]  /*a480*/  F2FP.PACK_AB R13, R68, R69 ;  /* 0x00000045440d723e */ /* 0x000fe200000000ff */
[C---:B------:R-:W-:Y:S02]  /*a490*/  FFMA.FTZ R62, R59.reuse, R14, -R62 ;  /* 0x0000000e3b3e7223 */ /* 0x040fe4000001083e */
[----:B------:R-:W-:Y:S01]  /*a4a0*/  FFMA.FTZ R15, R8, R15, -R74 ;  /* 0x0000000f080f7223 */ /* 0x000fe2000001084a */
[----:B------:R-:W-:Y:S01]  /*a4b0*/  F2FP.PACK_AB R14, R66, R67 ;  /* 0x00000043420e723e */ /* 0x000fe200000000ff */
[----:B------:R-:W-:Y:S02]  /*a4c0*/  FFMA.FTZ R50, R59, R50, R76 ;  /* 0x000000323b327223 */ /* 0x000fe4000001004c */
[----:B------:R-:W-:Y:S01]  /*a4d0*/  FFMA.FTZ R11, R8, R75, R11 ;  /* 0x0000004b080b7223 */ /* 0x000fe2000001000b */
[----:B------:R-:W-:Y:S02]  /*a4e0*/  F2FP.PACK_AB R15, R15, R62 ;  /* 0x0000003e0f0f723e */ /* 0x000fe400000000ff */
[----:B------:R-:W-:-:S02]  /*a4f0*/  F2FP.PACK_AB R8, R70, R73 ;  /* 0x000000494608723e */ /* 0x000fc400000000ff */
[----:B------:R-:W-:Y:S01]  /*a500*/  F2FP.PACK_AB R11, R11, R50 ;  /* 0x000000320b0b723e */ /* 0x000fe200000000ff */
[----:B------:R1:W-:Y:S04]  /*a510*/  STS.128 [R46+0x10080], R12 ;  /* 0x0100800c2e007388 */ /* 0x0003e80000000c00 */
[----:B------:R1:W-:Y:S02]  /*a520*/  STS.128 [R43+0x10080], R8 ;  /* 0x010080082b007388 */ /* 0x0003e40000000c00 */
.L_x_130:
[----:B------:R-:W-:Y:S05]  /*a530*/  BSYNC B0 ;  /* 0x0000000000007941 */ /* 0x000fea0003800000 */
.L_x_129:
[----:B------:R-:W-:-:S13]  /*a540*/  ISETP.GE.AND P0, PT, R30, c[0x0][0x27c], PT ;  /* 0x00009f001e007a0c */ /* 0x000fda0003f06270 */
[----:B------:R-:W-:Y:S05]  /*a550*/  @P0 BRA `(.L_x_128) ;  /* 0x000005f000000947 */ /* 0x000fea0003800000 */
[----:B-1----:R-:W-:Y:S01]  /*a560*/  SHF.R.S32.HI R9, RZ, 0x1f, R30 ;  /* 0x0000001fff097819 */ /* 0x002fe2000001141e */
[----:B------:R-:W-:Y:S02]  /*a570*/  HADD2.F32 R68, -RZ, R26.H1_H1 ;  /* 0x3000001aff447230 */ /* 0x000fe40000004100 */
[----:B------:R-:W-:Y:S01]  /*a580*/  HADD2.F32 R58, -RZ, R28.H1_H1 ;  /* 0x3000001cff3a7230 */ /* 0x000fe20000004100 */
[CC--:B------:R-:W-:Y:S01]  /*a590*/  LEA.HI R10, R9.reuse, R30.reuse, RZ, 0x3 ;  /* 0x0000001e090a7211 */ /* 0x0c0fe200078f18ff */
[----:B------:R-:W-:Y:S01]  /*a5a0*/  HADD2.F32 R65, -RZ, R26.H0_H0 ;  /* 0x2000001aff417230 */ /* 0x000fe20000004100 */
[----:B------:R-:W-:Y:S01]  /*a5b0*/  LEA.HI R12, R9, R30, RZ, 0x6 ;  /* 0x0000001e090c7211 */ /* 0x000fe200078f30ff */
[----:B------:R-:W-:Y:S01]  /*a5c0*/  HADD2.F32 R56, -RZ, R25.H1_H1 ;  /* 0x30000019ff387230 */ /* 0x000fe20000004100 */
[----:B------:R-:W-:Y:S01]  /*a5d0*/  LEA.HI.SX32 R41, R10, R41, 0x1d ;  /* 0x000000290a297211 */ /* 0x000fe200078feaff */
[----:B------:R-:W-:Y:S01]  /*a5e0*/  HADD2.F32 R59, -RZ, R28.H0_H0 ;  /* 0x2000001cff3b7230 */ /* 0x000fe20000004100 */
[----:B------:R-:W-:Y:S01]  /*a5f0*/  LOP3.LUT R10, R49, 0x38, R10, 0xf8, !PT ;  /* 0x00000038310a7812 */ /* 0x000fe200078ef80a */
[----:B------:R-:W-:Y:S01]  /*a600*/  HADD2.F32 R63, -RZ, R22.H0_H0 ;  /* 0x20000016ff3f7230 */ /* 0x000fe20000004100 */
[----:B------:R-:W-:Y:S01]  /*a610*/  SHF.R.S32.HI R8, RZ, 0x1f, R41 ;  /* 0x0000001fff087819 */ /* 0x000fe20000011429 */
[----:B------:R-:W-:Y:S01]  /*a620*/  HADD2.F32 R62, -RZ, R27.H1_H1 ;  /* 0x3000001bff3e7230 */ /* 0x000fe20000004100 */
[----:B------:R-:W-:Y:S01]  /*a630*/  LOP3.LUT R9, R10, R47, RZ, 0x3c, !PT ;  /* 0x0000002f0a097212 */ /* 0x000fe200078e3cff */
[----:B------:R-:W-:Y:S01]  /*a640*/  HADD2.F32 R54, -RZ, R29.H1_H1 ;  /* 0x3000001dff367230 */ /* 0x000fe20000004100 */
[----:B------:R-:W-:Y:S01]  /*a650*/  SHF.L.U32 R10, R41, 0x3, RZ ;  /* 0x00000003290a7819 */ /* 0x000fe200000006ff */
[----:B------:R-:W-:Y:S01]  /*a660*/  HADD2.F32 R70, -RZ, R6.H0_H0 ;  /* 0x20000006ff467230 */ /* 0x000fe20000004100 */
[----:B------:R-:W-:Y:S01]  /*a670*/  LEA.HI R8, R8, R41, RZ, 0x3 ;  /* 0x0000002908087211 */ /* 0x000fe200078f18ff */
[----:B------:R-:W-:Y:S01]  /*a680*/  HADD2.F32 R73, -RZ, R27.H0_H0 ;  /* 0x2000001bff497230 */ /* 0x000fe20000004100 */
[----:B------:R-:W-:-:S02]  /*a690*/  SHF.L.U32 R12, R12, 0x7, RZ ;  /* 0x000000070c0c7819 */ /* 0x000fc400000006ff */
[----:B------:R-:W-:Y:S02]  /*a6a0*/  LOP3.LUT R10, R49, 0x38, R10, 0xf8, !PT ;  /* 0x00000038310a7812 */ /* 0x000fe400078ef80a */
[----:B------:R-:W-:Y:S02]  /*a6b0*/  SHF.L.U32 R8, R8, 0xa, RZ ;  /* 0x0000000a08087819 */ /* 0x000fe400000006ff */
[----:B------:R-:W-:Y:S02]  /*a6c0*/  LOP3.LUT R12, R12, 0x7fffe000, RZ, 0xc0, !PT ;  /* 0x7fffe0000c0c7812 */ /* 0x000fe400078ec0ff */
[----:B------:R-:W-:Y:S02]  /*a6d0*/  LOP3.LUT R47, R10, R47, RZ, 0x3c, !PT ;  /* 0x0000002f0a2f7212 */ /* 0x000fe400078e3cff */
[----:B------:R-:W-:Y:S02]  /*a6e0*/  LOP3.LUT R8, R8, 0x7fffe000, RZ, 0xc0, !PT ;  /* 0x7fffe00008087812 */ /* 0x000fe400078ec0ff */
[----:B------:R-:W-:-:S02]  /*a6f0*/  IADD3 R9, R9, R12, R39 ;  /* 0x0000000c09097210 */ /* 0x000fc40007ffe027 */
        /* <DEDUP_REMOVED lines=8> */
[----:B------:R-:W-:-:S02]  /*a780*/  HADD2.F32 R53, -RZ, R10.H1_H1 ;  /* 0x3000000aff357230 */ /* 0x000fc40000004100 */
[----:B------:R-:W-:Y:S02]  /*a790*/  HADD2.F32 R69, -RZ, R8.H0_H0 ;  /* 0x20000008ff457230 */ /* 0x000fe40000004100 */
[----:B------:R-:W-:Y:S02]  /*a7a0*/  HADD2.F32 R10, -RZ, R22.H1_H1 ;  /* 0x30000016ff0a7230 */ /* 0x000fe40000004100 */
[----:B------:R-:W-:Y:S01]  /*a7b0*/  HADD2.F32 R57, -RZ, R8.H1_H1 ;  /* 0x30000008ff397230 */ /* 0x000fe20000004100 */
[C---:B------:R-:W-:Y:S01]  /*a7c0*/  FMUL.FTZ R8, R68.reuse, R43 ;  /* 0x0000002b44087220 */ /* 0x040fe20000410000 */
[----:B------:R-:W-:Y:S01]  /*a7d0*/  HADD2.F32 R12, -RZ, R13.H0_H0 ;  /* 0x2000000dff0c7230 */ /* 0x000fe20000004100 */
[----:B------:R-:W-:Y:S01]  /*a7e0*/  FMUL.FTZ R68, R68, R69 ;  /* 0x0000004544447220 */ /* 0x000fe20000410000 */
[----:B------:R-:W-:Y:S01]  /*a7f0*/  HADD2.F32 R50, -RZ, R9.H0_H0 ;  /* 0x20000009ff327230 */ /* 0x000fe20000004100 */
[----:B------:R-:W-:Y:S01]  /*a800*/  FMUL.FTZ R66, R10, R47 ;  /* 0x0000002f0a427220 */ /* 0x000fe20000410000 */
[----:B------:R-:W-:Y:S01]  /*a810*/  HADD2.F32 R48, -RZ, R13.H1_H1 ;  /* 0x3000000dff307230 */ /* 0x000fe20000004100 */
[----:B------:R-:W-:Y:S01]  /*a820*/  FFMA.FTZ R69, R58, R69, R8 ;  /* 0x000000453a457223 */ /* 0x000fe20000010008 */
[--C-:B------:R-:W-:Y:S01]  /*a830*/  HADD2.F32 R13, -RZ, R14.reuse.H0_H0 ;  /* 0x2000000eff0d7230 */ /* 0x100fe20000004100 */
[C---:B------:R-:W-:Y:S01]  /*a840*/  FMUL.FTZ R8, R65.reuse, R12 ;  /* 0x0000000c41087220 */ /* 0x040fe20000410000 */
[----:B------:R-:W-:Y:S01]  /*a850*/  HADD2.F32 R52, -RZ, R9.H1_H1 ;  /* 0x30000009ff347230 */ /* 0x000fe20000004100 */
[-C--:B------:R-:W-:Y:S01]  /*a860*/  FMUL.FTZ R67, R10, R57.reuse ;  /* 0x000000390a437220 */ /* 0x080fe20000410000 */
[----:B------:R-:W-:Y:S01]  /*a870*/  HADD2.F32 R49, -RZ, R14.H1_H1 ;  /* 0x3000000eff317230 */ /* 0x000fe20000004100 */
[----:B------:R-:W-:Y:S01]  /*a880*/  FFMA.FTZ R66, R56, R57, R66 ;  /* 0x0000003938427223 */ /* 0x000fe20000010042 */
[----:B------:R-:W-:Y:S01]  /*a890*/  HADD2.F32 R57, -RZ, R25.H0_H0 ;  /* 0x20000019ff397230 */ /* 0x000fe20000004100 */
[-C--:B------:R-:W-:Y:S01]  /*a8a0*/  FMUL.FTZ R65, R65, R50.reuse ;  /* 0x0000003241417220 */ /* 0x080fe20000410000 */
[--C-:B------:R-:W-:Y:S01]  /*a8b0*/  HADD2.F32 R14, -RZ, R15.reuse.H0_H0 ;  /* 0x2000000fff0e7230 */ /* 0x100fe20000004100 */
[----:B------:R-:W-:Y:S01]  /*a8c0*/  FFMA.FTZ R50, R59, R50, R8 ;  /* 0x000000323b327223 */ /* 0x000fe20000010008 */
[----:B------:R-:W-:Y:S01]  /*a8d0*/  HADD2.F32 R8, -RZ, R6.H1_H1 ;  /* 0x30000006ff087230 */ /* 0x000fe20000004100 */
[C---:B------:R-:W-:Y:S01]  /*a8e0*/  FMUL.FTZ R9, R63.reuse, R48 ;  /* 0x000000303f097220 */ /* 0x040fe20000410000 */
[----:B------:R-:W-:Y:S01]  /*a8f0*/  HADD2.F32 R15, -RZ, R15.H1_H1 ;  /* 0x3000000fff0f7230 */ /* 0x000fe20000004100 */
[C---:B------:R-:W-:Y:S01]  /*a900*/  FMUL.FTZ R10, R62.reuse, R13 ;  /* 0x0000000d3e0a7220 */ /* 0x040fe20000410000 */
[--C-:B------:R-:W-:Y:S01]  /*a910*/  HADD2.F32 R46, -RZ, R11.reuse.H0_H0 ;  /* 0x2000000bff2e7230 */ /* 0x100fe20000004100 */
[-C--:B------:R-:W-:Y:S01]  /*a920*/  FMUL.FTZ R63, R63, R52.reuse ;  /* 0x000000343f3f7220 */ /* 0x080fe20000410000 */
[----:B------:R-:W-:Y:S01]  /*a930*/  HADD2.F32 R71, -RZ, R11.H1_H1 ;  /* 0x3000000bff477230 */ /* 0x000fe20000004100 */
[----:B------:R-:W-:Y:S01]  /*a940*/  FFMA.FTZ R9, R57, R52, R9 ;  /* 0x0000003439097223 */ /* 0x000fe20000010009 */
[----:B------:R-:W-:Y:S01]  /*a950*/  HADD2.F32 R52, -RZ, R24.H1_H1 ;  /* 0x30000018ff347230 */ /* 0x000fe20000004100 */
[----:B------:R-:W-:-:S02]  /*a960*/  FMUL.FTZ R62, R62, R51 ;  /* 0x000000333e3e7220 */ /* 0x000fc40000410000 */
[----:B------:R-:W-:Y:S01]  /*a970*/  FFMA.FTZ R51, R54, R51, R10 ;  /* 0x0000003336337223 */ /* 0x000fe2000001000a */
[----:B------:R-:W-:Y:S01]  /*a980*/  F2FP.PACK_AB R9, R9, R50 ;  /* 0x000000320909723e */ /* 0x000fe200000000ff */
[C---:B------:R-:W-:Y:S02]  /*a990*/  FMUL.FTZ R10, R8.reuse, R49 ;  /* 0x00000031080a7220 */ /* 0x040fe40000410000 */
[-C--:B------:R-:W-:Y:S01]  /*a9a0*/  FMUL.FTZ R61, R8, R53.reuse ;  /* 0x00000035083d7220 */ /* 0x080fe20000410000 */
[----:B------:R-:W-:Y:S01]  /*a9b0*/  HADD2.F32 R8, -RZ, R24.H0_H0 ;  /* 0x20000018ff087230 */ /* 0x000fe20000004100 */
[----:B------:R-:W-:Y:S01]  /*a9c0*/  FFMA.FTZ R10, R52, R53, R10 ;  /* 0x00000035340a7223 */ /* 0x000fe2000001000a */
[----:B------:R-:W-:Y:S01]  /*a9d0*/  HADD2.F32 R53, -RZ, R29.H0_H0 ;  /* 0x2000001dff357230 */ /* 0x000fe20000004100 */
[----:B------:R-:W-:Y:S02]  /*a9e0*/  FMUL.FTZ R11, R70, R15 ;  /* 0x0000000f460b7220 */ /* 0x000fe40000410000 */
[----:B------:R-:W-:Y:S01]  /*a9f0*/  FMUL.FTZ R60, R73, R46 ;  /* 0x0000002e493c7220 */ /* 0x000fe20000410000 */
[----:B------:R-:W-:Y:S01]  /*aa00*/  F2FP.PACK_AB R10, R10, R51 ;  /* 0x000000330a0a723e */ /* 0x000fe200000000ff */
[----:B------:R-:W-:-:S02]  /*aa10*/  FMUL.FTZ R70, R70, R71 ;  /* 0x0000004746467220 */ /* 0x000fc40000410000 */
[----:B------:R-:W-:Y:S02]  /*aa20*/  FMUL.FTZ R72, R73, R14 ;  /* 0x0000000e49487220 */ /* 0x000fe40000410000 */
        /* <DEDUP_REMOVED lines=9> */
[C---:B------:R-:W-:Y:S01]  /*aac0*/  FFMA.FTZ R15, R8.reuse, R15, -R70 ;  /* 0x0000000f080f7223 */ /* 0x040fe20000010846 */
        /* <DEDUP_REMOVED lines=8> */
.L_x_128:
[----:B------:R-:W-:Y:S05]  /*ab50*/  BSYNC B1 ;  /* 0x0000000000017941 */ /* 0x000fea0003800000 */
.L_x_127:
        /* <DEDUP_REMOVED lines=106> */
.L_x_134:
[----:B------:R-:W-:Y:S05]  /*b200*/  BSYNC B0 ;  /* 0x0000000000007941 */ /* 0x000fea0003800000 */
.L_x_133:
        /* <DEDUP_REMOVED lines=97> */
.L_x_132:
[----:B------:R-:W-:Y:S05]  /*b820*/  BSYNC B1 ;  /* 0x0000000000017941 */ /* 0x000fea0003800000 */
.L_x_131:
[----:B-1----:R-:W-:-:S04]  /*b830*/  IADD3 R39, R21, 0x60, RZ ;  /* 0x0000006015277810 */ /* 0x002fc80007ffe0ff */
        /* <DEDUP_REMOVED lines=17> */
[----:B------:R-:W-:Y:S01]  /*b950*/  HADD2.F32 R35, -RZ, R35.H0_H0 ;  /* 0x20000023ff237230 */ /* 0x000fe20000004100 */
[----:B------:R-:W-:Y:S01]  /*b960*/  SHF.R.S32.HI R9, RZ, 0x1f, R8 ;  /* 0x0000001fff097819 */ /* 0x000fe20000011408 */
[--C-:B------:R-:W-:Y:S01]  /*b970*/  HADD2.F32 R54, -RZ, R37.reuse.H1_H1 ;  /* 0x30000025ff367230 */ /* 0x100fe20000004100 */
[----:B------:R-:W-:Y:S01]  /*b980*/  SHF.L.U32 R10, R8, 0x3, RZ ;  /* 0x00000003080a7819 */ /* 0x000fe200000006ff */
[----:B------:R-:W-:Y:S01]  /*b990*/  HADD2.F32 R37, -RZ, R37.H0_H0 ;  /* 0x20000025ff257230 */ /* 0x000fe20000004100 */
[----:B------:R-:W-:Y:S01]  /*b9a0*/  LEA.HI R8, R9, R8, RZ, 0x3 ;  /* 0x0000000809087211 */ /* 0x000fe200078f18ff */
[--C-:B------:R-:W-:Y:S01]  /*b9b0*/  HADD2.F32 R56, -RZ, R32.reuse.H1_H1 ;  /* 0x30000020ff387230 */ /* 0x100fe20000004100 */
[----:B------:R-:W-:Y:S01]  /*b9c0*/  LOP3.LUT R44, R45, R40, RZ, 0x3c, !PT ;  /* 0x000000282d2c7212 */ /* 0x000fe200078e3cff */
[----:B------:R-:W-:Y:S01]  /*b9d0*/  HADD2.F32 R32, -RZ, R32.H0_H0 ;  /* 0x20000020ff207230 */ /* 0x000fe20000004100 */
[----:B------:R-:W-:Y:S01]  /*b9e0*/  LOP3.LUT R9, R43, 0x38, R10, 0xf8, !PT ;  /* 0x000000382b097812 */ /* 0x000fe200078ef80a */
[--C-:B------:R-:W-:Y:S01]  /*b9f0*/  HADD2.F32 R62, -RZ, R38.reuse.H1_H1 ;  /* 0x30000026ff3e7230 */ /* 0x100fe20000004100 */
[----:B------:R-:W-:Y:S01]  /*ba00*/  SHF.L.U32 R8, R8, 0xa, RZ ;  /* 0x0000000a08087819 */ /* 0x000fe200000006ff */
[----:B------:R-:W-:Y:S01]  /*ba10*/  HADD2.F32 R63, -RZ, R38.H0_H0 ;  /* 0x20000026ff3f7230 */ /* 0x000fe20000004100 */
[----:B------:R-:W-:Y:S01]  /*ba20*/  IADD3 R44, R39, R44, RZ ;  /* 0x0000002c272c7210 */ /* 0x000fe20007ffe0ff */
[----:B------:R-:W-:Y:S01]  /*ba30*/  HADD2.F32 R38, -RZ, R33.H0_H0 ;  /* 0x20000021ff267230 */ /* 0x000fe20000004100 */
[----:B------:R-:W-:-:S02]  /*ba40*/  LOP3.LUT R9, R9, R40, RZ, 0x3c, !PT ;  /* 0x0000002809097212 */ /* 0x000fc400078e3cff */
[----:B------:R-:W-:Y:S02]  /*ba50*/  LOP3.LUT R8, R8, 0x7fffe000, RZ, 0xc0, !PT ;  /* 0x7fffe00008087812 */ /* 0x000fe400078ec0ff */
[----:B------:R-:W-:Y:S02]  /*ba60*/  SHF.L.U32 R44, R44, 0x1, RZ ;  /* 0x000000012c2c7819 */ /* 0x000fe400000006ff */
[----:B------:R-:W-:-:S03]  /*ba70*/  IADD3 R8, R9, R8, R39 ;  /* 0x0000000809087210 */ /* 0x000fc60007ffe027 */
[----:B------:R-:W1:Y:S01]  /*ba80*/  LDS.128 R12, [R44+0x10080] ;  /* 0x010080002c0c7984 */ /* 0x000e620000000c00 */
[----:B------:R-:W-:-:S05]  /*ba90*/  SHF.L.U32 R42, R8, 0x1, RZ ;  /* 0x00000001082a7819 */ /* 0x000fca00000006ff */
[----:B------:R-:W2:Y:S01]  /*baa0*/  LDS.128 R8, [R42+0x10080] ;  /* 0x010080002a087984 */ /* 0x000ea20000000c00 */
[--C-:B-1----:R-:W-:Y:S02]  /*bab0*/  HADD2.F32 R45, -RZ, R12.reuse.H0_H0 ;  /* 0x2000000cff2d7230 */ /* 0x102fe40000004100 */
[----:B------:R-:W-:Y:S02]  /*bac0*/  HADD2.F32 R46, -RZ, R12.H1_H1 ;  /* 0x3000000cff2e7230 */ /* 0x000fe40000004100 */
[----:B------:R-:W-:Y:S01]  /*bad0*/  HADD2.F32 R12, -RZ, R13.H0_H0 ;  /* 0x2000000dff0c7230 */ /* 0x000fe20000004100 */
[----:B------:R-:W-:Y:S01]  /*bae0*/  FMUL.FTZ R57, R50, R45 ;  /* 0x0000002d32397220 */ /* 0x000fe20000410000 */
[--C-:B--2---:R-:W-:Y:S01]  /*baf0*/  HADD2.F32 R49, -RZ, R8.reuse.H0_H0 ;  /* 0x20000008ff317230 */ /* 0x104fe20000004100 */
[----:B------:R-:W-:Y:S01]  /*bb00*/  FMUL.FTZ R60, R56, R46 ;  /* 0x0000002e383c7220 */ /* 0x000fe20000410000 */
[----:B------:R-:W-:Y:S01]  /*bb10*/  HADD2.F32 R51, -RZ, R8.H1_H1 ;  /* 0x30000008ff337230 */ /* 0x000fe20000004100 */
[C---:B------:R-:W-:Y:S01]  /*bb20*/  FMUL.FTZ R58, R35.reuse, R12 ;  /* 0x0000000c233a7220 */ /* 0x040fe20000410000 */
[----:B------:R-:W-:Y:S01]  /*bb30*/  HADD2.F32 R8, -RZ, R9.H0_H0 ;  /* 0x20000009ff087230 */ /* 0x000fe20000004100 */
[-C--:B------:R-:W-:Y:S01]  /*bb40*/  FMUL.FTZ R50, R50, R49.reuse ;  /* 0x0000003132327220 */ /* 0x080fe20000410000 */
[----:B------:R-:W-:Y:S01]  /*bb50*/  HADD2.F32 R47, -RZ, R13.H1_H1 ;  /* 0x3000000dff2f7230 */ /* 0x000fe20000004100 */
[----:B------:R-:W-:Y:S01]  /*bb60*/  FFMA.FTZ R49, R54, R49, R57 ;  /* 0x0000003136317223 */ /* 0x000fe20000010039 */
[----:B------:R-:W-:Y:S01]  /*bb70*/  HADD2.F32 R13, -RZ, R14.H0_H0 ;  /* 0x2000000eff0d7230 */ /* 0x000fe20000004100 */
[-C--:B------:R-:W-:Y:S01]  /*bb80*/  FMUL.FTZ R35, R35, R8.reuse ;  /* 0x0000000823237220 */ /* 0x080fe20000410000 */
[----:B------:R-:W-:Y:S01]  /*bb90*/  HADD2.F32 R57, -RZ, R34.H1_H1 ;  /* 0x30000022ff397230 */ /* 0x000fe20000004100 */
[----:B------:R-:W-:Y:S01]  /*bba0*/  FFMA.FTZ R58, R37, R8, R58 ;  /* 0x00000008253a7223 */ /* 0x000fe2000001003a */
[----:B------:R-:W-:Y:S01]  /*bbb0*/  HADD2.F32 R8, -RZ, R36.H1_H1 ;  /* 0x30000024ff087230 */ /* 0x000fe20000004100 */
[----:B------:R-:W-:Y:S01]  /*bbc0*/  FMUL.FTZ R59, R32, R47 ;  /* 0x0000002f203b7220 */ /* 0x000fe20000410000 */
[----:B------:R-:W-:Y:S01]  /*bbd0*/  HADD2.F32 R52, -RZ, R9.H1_H1 ;  /* 0x30000009ff347230 */ /* 0x000fe20000004100 */
[----:B------:R-:W-:Y:S01]  /*bbe0*/  FMUL.FTZ R56, R56, R51 ;  /* 0x0000003338387220 */ /* 0x000fe20000410000 */
[----:B------:R-:W-:Y:S01]  /*bbf0*/  HADD2.F32 R34, -RZ, R34.H0_H0 ;  /* 0x20000022ff227230 */ /* 0x000fe20000004100 */
[----:B------:R-:W-:Y:S01]  /*bc00*/  FMUL.FTZ R61, R8, R13 ;  /* 0x0000000d083d7220 */ /* 0x000fe20000410000 */
[----:B------:R-:W-:Y:S01]  /*bc10*/  HADD2.F32 R9, -RZ, R10.H0_H0 ;  /* 0x2000000aff097230 */ /* 0x000fe20000004100 */
[-C--:B------:R-:W-:Y:S01]  /*bc20*/  FMUL.FTZ R32, R32, R52.reuse ;  /* 0x0000003420207220 */ /* 0x080fe20000410000 */
[----:B------:R-:W-:Y:S01]  /*bc30*/  HADD2.F32 R48, -RZ, R14.H1_H1 ;  /* 0x3000000eff307230 */ /* 0x000fe20000004100 */
[----:B------:R-:W-:Y:S01]  /*bc40*/  FFMA.FTZ R59, R34, R52, R59 ;  /* 0x00000034223b7223 */ /* 0x000fe2000001003b */
[--C-:B------:R-:W-:Y:S01]  /*bc50*/  HADD2.F32 R14, -RZ, R15.reuse.H0_H0 ;  /* 0x2000000fff0e7230 */ /* 0x100fe20000004100 */
[----:B------:R-:W-:Y:S01]  /*bc60*/  FFMA.FTZ R52, R62, R9, R61 ;  /* 0x000000093e347223 */ /* 0x000fe2000001003d */
[----:B------:R-:W-:Y:S01]  /*bc70*/  HADD2.F32 R61, -RZ, R36.H0_H0 ;  /* 0x20000024ff3d7230 */ /* 0x000fe20000004100 */
[C---:B------:R-:W-:Y:S01]  /*bc80*/  FFMA.FTZ R60, R57.reuse, R51, R60 ;  /* 0x00000033393c7223 */ /* 0x040fe2000001003c */
[----:B------:R-:W-:Y:S01]  /*bc90*/  HADD2.F32 R53, -RZ, R10.H1_H1 ;  /* 0x3000000aff357230 */ /* 0x000fe20000004100 */
[----:B------:R-:W-:Y:S01]  /*bca0*/  FMUL.FTZ R8, R8, R9 ;  /* 0x0000000908087220 */ /* 0x000fe20000410000 */
[----:B------:R-:W-:Y:S01]  /*bcb0*/  HADD2.F32 R15, -RZ, R15.H1_H1 ;  /* 0x3000000fff0f7230 */ /* 0x000fe20000004100 */
[----:B------:R-:W-:Y:S01]  /*bcc0*/  FFMA.FTZ R50, R54, R45, -R50 ;  /* 0x0000002d36327223 */ /* 0x000fe20000010832 */
[----:B------:R-:W-:Y:S01]  /*bcd0*/  HADD2.F32 R10, -RZ, R11.H0_H0 ;  /* 0x2000000bff0a7230 */ /* 0x000fe20000004100 */
[----:B------:R-:W-:Y:S01]  /*bce0*/  FFMA.FTZ R57, R57, R46, -R56 ;  /* 0x0000002e39397223 */ /* 0x000fe20000010838 */
[--C-:B------:R-:W-:Y:S01]  /*bcf0*/  HADD2.F32 R51, -RZ, R31.reuse.H1_H1 ;  /* 0x3000001fff337230 */ /* 0x100fe20000004100 */
[----:B------:R-:W-:Y:S01]  /*bd00*/  FFMA.FTZ R35, R37, R12, -R35 ;  /* 0x0000000c25237223 */ /* 0x000fe20000010823 */
[----:B------:R-:W-:Y:S01]  /*bd10*/  HADD2.F32 R36, -RZ, R31.H0_H0 ;  /* 0x2000001fff247230 */ /* 0x000fe20000004100 */
[----:B------:R-:W-:Y:S01]  /*bd20*/  FMUL.FTZ R31, R61, R14 ;  /* 0x0000000e3d1f7220 */ /* 0x000fe20000410000 */
[----:B------:R-:W-:Y:S01]  /*bd30*/  HADD2.F32 R11, -RZ, R11.H1_H1 ;  /* 0x3000000bff0b7230 */ /* 0x000fe20000004100 */
[----:B------:R-:W-:Y:S01]  /*bd40*/  FMUL.FTZ R66, R51, R48 ;  /* 0x0000003033427220 */ /* 0x000fe20000410000 */
[----:B------:R-:W-:Y:S01]  /*bd50*/  HADD2.F32 R9, -RZ, R33.H1_H1 ;  /* 0x30000021ff097230 */ /* 0x000fe20000004100 */
[----:B------:R-:W-:Y:S01]  /*bd60*/  FMUL.FTZ R33, R36, R15 ;  /* 0x0000000f24217220 */ /* 0x000fe20000410000 */
[----:B------:R-:W-:Y:S01]  /*bd70*/  F2FP.PACK_AB R12, R57, R50 ;  /* 0x00000032390c723e */ /* 0x000fe200000000ff */
[----:B------:R-:W-:-:S02]  /*bd80*/  FMUL.FTZ R61, R61, R10 ;  /* 0x0000000a3d3d7220 */ /* 0x000fc40000410000 */
[----:B------:R-:W-:Y:S02]  /*bd90*/  FFMA.FTZ R31, R63, R10, R31 ;  /* 0x0000000a3f1f7223 */ /* 0x000fe4000001001f */
[----:B------:R-:W-:Y:S02]  /*bda0*/  FMUL.FTZ R51, R51, R53 ;  /* 0x0000003533337220 */ /* 0x000fe40000410000 */
[-C--:B------:R-:W-:Y:S02]  /*bdb0*/  FMUL.FTZ R10, R36, R11.reuse ;  /* 0x0000000b240a7220 */ /* 0x080fe40000410000 */
[----:B------:R-:W-:Y:S02]  /*bdc0*/  FFMA.FTZ R36, R38, R11, R33 ;  /* 0x0000000b26247223 */ /* 0x000fe40000010021 */
[----:B------:R-:W-:Y:S02]  /*bdd0*/  FFMA.FTZ R32, R34, R47, -R32 ;  /* 0x0000002f22207223 */ /* 0x000fe40000010820 */
[----:B------:R-:W-:Y:S01]  /*bde0*/  FFMA.FTZ R62, R62, R13, -R8 ;  /* 0x0000000d3e3e7223 */ /* 0x000fe20000010808 */
[----:B------:R-:W-:Y:S01]  /*bdf0*/  F2FP.PACK_AB R8, R60, R49 ;  /* 0x000000313c08723e */ /* 0x000fe200000000ff */
[----:B------:R-:W-:Y:S01]  /*be00*/  FFMA.FTZ R51, R9, R48, -R51 ;  /* 0x0000003009337223 */ /* 0x000fe20000010833 */
[----:B------:R-:W-:Y:S01]  /*be10*/  F2FP.PACK_AB R13, R32, R35 ;  /* 0x00000023200d723e */ /* 0x000fe200000000ff */
[----:B------:R-:W-:Y:S01]  /*be20*/  FFMA.FTZ R61, R63, R14, -R61 ;  /* 0x0000000e3f3d7223 */ /* 0x000fe2000001083d */
[----:B------:R-:W-:Y:S01]  /*be30*/  F2FP.PACK_AB R11, R36, R31 ;  /* 0x0000001f240b723e */ /* 0x000fe200000000ff */
[----:B------:R-:W-:Y:S01]  /*be40*/  FFMA.FTZ R38, R38, R15, -R10 ;  /* 0x0000000f26267223 */ /* 0x000fe2000001080a */
[----:B------:R-:W-:Y:S01]  /*be50*/  F2FP.PACK_AB R14, R51, R62 ;  /* 0x0000003e330e723e */ /* 0x000fe200000000ff */
[----:B------:R-:W-:Y:S01]  /*be60*/  FFMA.FTZ R53, R9, R53, R66 ;  /* 0x0000003509357223 */ /* 0x000fe20000010042 */
[----:B------:R-:W-:-:S02]  /*be70*/  F2FP.PACK_AB R9, R59, R58 ;  /* 0x0000003a3b09723e */ /* 0x000fc400000000ff */
[----:B------:R-:W-:Y:S02]  /*be80*/  F2FP.PACK_AB R15, R38, R61 ;  /* 0x0000003d260f723e */ /* 0x000fe400000000ff */
[----:B------:R-:W-:-:S03]  /*be90*/  F2FP.PACK_AB R10, R53, R52 ;  /* 0x00000034350a723e */ /* 0x000fc600000000ff */
[----:B------:R1:W-:Y:S04]  /*bea0*/  STS.128 [R44+0x10080], R12 ;  /* 0x0100800c2c007388 */ /* 0x0003e80000000c00 */
[----:B------:R1:W-:Y:S02]  /*beb0*/  STS.128 [R42+0x10080], R8 ;  /* 0x010080082a007388 */ /* 0x0003e40000000c00 */
.L_x_136:
[----:B------:R-:W-:Y:S05]  /*bec0*/  BSYNC B0 ;  /* 0x0000000000007941 */ /* 0x000fea0003800000 */
.L_x_135:
[----:B------:R-:W-:-:S13]  /*bed0*/  ISETP.GE.AND P0, PT, R30, c[0x0][0x27c], PT ;  /* 0x00009f001e007a0c */ /* 0x000fda0003f06270 */
[----:B------:R-:W-:Y:S05]  /*bee0*/  @P0 BRA `(.L_x_114) ;  /* 0x000005f000000947 */ /* 0x000fea0003800000 */
[----:B-1----:R-:W-:Y:S01]  /*bef0*/  SHF.R.S32.HI R9, RZ, 0x1f, R30 ;  /* 0x0000001fff097819 */ /* 0x002fe2000001141e */
[--C-:B------:R-:W-:Y:S02]  /*bf00*/  HADD2.F32 R37, -RZ, R26.reuse.H0_H0 ;  /* 0x2000001aff257230 */ /* 0x100fe40000004100 */
[----:B------:R-:W-:Y:S01]  /*bf10*/  HADD2.F32 R44, -RZ, R27.H1_H1 ;  /* 0x3000001bff2c7230 */ /* 0x000fe20000004100 */
[CC--:B------:R-:W-:Y:S01]  /*bf20*/  LEA.HI R8, R9.reuse, R30.reuse, RZ, 0x3 ;  /* 0x0000001e09087211 */ /* 0x0c0fe200078f18ff */
[----:B------:R-:W-:Y:S01]  /*bf30*/  HADD2.F32 R46, -RZ, R29.H1_H1 ;  /* 0x3000001dff2e7230 */ /* 0x000fe20000004100 */
[----:B------:R-:W-:Y:S01]  /*bf40*/  LEA.HI R12, R9, R30, RZ, 0x6 ;  /* 0x0000001e090c7211 */ /* 0x000fe200078f30ff */
[----:B------:R-:W-:Y:S01]  /*bf50*/  HADD2.F32 R27, -RZ, R27.H0_H0 ;  /* 0x2000001bff1b7230 */ /* 0x000fe20000004100 */
[----:B------:R-:W-:Y:S01]  /*bf60*/  LEA.HI.SX32 R41, R8, R41, 0x1d ;  /* 0x0000002908297211 */ /* 0x000fe200078feaff */
[----:B------:R-:W-:Y:S01]  /*bf70*/  HADD2.F32 R29, -RZ, R29.H0_H0 ;  /* 0x2000001dff1d7230 */ /* 0x000fe20000004100 */
[----:B------:R-:W-:Y:S01]  /*bf80*/  LOP3.LUT R9, R43, 0x38, R8, 0xf8, !PT ;  /* 0x000000382b097812 */ /* 0x000fe200078ef808 */
[----:B------:R-:W-:Y:S01]  /*bf90*/  HADD2.F32 R26, -RZ, R26.H1_H1 ;  /* 0x3000001aff1a7230 */ /* 0x000fe20000004100 */
[----:B------:R-:W-:-:S02]  /*bfa0*/  SHF.R.S32.HI R8, RZ, 0x1f, R41 ;  /* 0x0000001fff087819 */ /* 0x000fc40000011429 */
[----:B------:R-:W-:Y:S02]  /*bfb0*/  SHF.L.U32 R12, R12, 0x7, RZ ;  /* 0x000000070c0c7819 */ /* 0x000fe400000006ff */
[----:B------:R-:W-:Y:S02]  /*bfc0*/  SHF.L.U32 R10, R41, 0x3, RZ ;  /* 0x00000003290a7819 */ /* 0x000fe400000006ff */
[----:B------:R-:W-:Y:S01]  /*bfd0*/  LEA.HI R8, R8, R41, RZ, 0x3 ;  /* 0x0000002908087211 */ /* 0x000fe200078f18ff */
[--C-:B------:R-:W-:Y:S01]  /*bfe0*/  HADD2.F32 R41, -RZ, R28.reuse.H0_H0 ;  /* 0x2000001cff297230 */ /* 0x100fe20000004100 */
[----:B------:R-:W-:Y:S01]  /*bff0*/  LOP3.LUT R12, R12, 0x7fffe000, RZ, 0xc0, !PT ;  /* 0x7fffe0000c0c7812 */ /* 0x000fe200078ec0ff */
[----:B------:R-:W-:Y:S01]  /*c000*/  HADD2.F32 R28, -RZ, R28.H1_H1 ;  /* 0x3000001cff1c7230 */ /* 0x000fe20000004100 */
[----:B------:R-:W-:Y:S02]  /*c010*/  LOP3.LUT R9, R9, R40, RZ, 0x3c, !PT ;  /* 0x0000002809097212 */ /* 0x000fe400078e3cff */
[----:B------:R-:W-:-:S02]  /*c020*/  LOP3.LUT R43, R43, 0x38, R10, 0xf8, !PT ;  /* 0x000000382b2b7812 */ /* 0x000fc400078ef80a */
[----:B------:R-:W-:Y:S02]  /*c030*/  SHF.L.U32 R8, R8, 0xa, RZ ;  /* 0x0000000a08087819 */ /* 0x000fe400000006ff */
[--C-:B------:R-:W-:Y:S02]  /*c040*/  IADD3 R9, R9, R12, R39.reuse ;  /* 0x0000000c09097210 */ /* 0x100fe40007ffe027 */
[----:B------:R-:W-:Y:S01]  /*c050*/  LOP3.LUT R40, R43, R40, RZ, 0x3c, !PT ;  /* 0x000000282b287212 */ /* 0x000fe200078e3cff */
[----:B------:R-:W-:Y:S01]  /*c060*/  HADD2.F32 R43, -RZ, R22.H0_H0 ;  /* 0x20000016ff2b7230 */ /* 0x000fe20000004100 */
        /* <DEDUP_REMOVED lines=8> */
[--C-:B------:R-:W-:Y:S01]  /*c0f0*/  HADD2.F32 R13, -RZ, R14.reuse.H0_H0 ;  /* 0x2000000eff0d7230 */ /* 0x100fe20000004100 */
[----:B------:R-:W-:Y:S01]  /*c100*/  FMUL.FTZ R42, R37, R32 ;  /* 0x00000020252a7220 */ /* 0x000fe20000410000 */
[--C-:B--2---:R-:W-:Y:S01]  /*c110*/  HADD2.F32 R36, -RZ, R9.reuse.H0_H0 ;  /* 0x20000009ff247230 */ /* 0x104fe20000004100 */
[----:B------:R-:W-:Y:S01]  /*c120*/  FMUL.FTZ R45, R43, R33 ;  /* 0x000000212b2d7220 */ /* 0x000fe20000410000 */
[----:B------:R-:W-:Y:S01]  /*c130*/  HADD2.F32 R38, -RZ, R9.H1_H1 ;  /* 0x30000009ff267230 */ /* 0x000fe20000004100 */
[C---:B------:R-:W-:Y:S01]  /*c140*/  FMUL.FTZ R47, R44.reuse, R13 ;  /* 0x0000000d2c2f7220 */ /* 0x040fe20000410000 */
[----:B------:R-:W-:Y:S01]  /*c150*/  HADD2.F32 R34, -RZ, R14.H1_H1 ;  /* 0x3000000eff227230 */ /* 0x000fe20000004100 */
[-C--:B------:R-:W-:Y:S01]  /*c160*/  FMUL.FTZ R37, R37, R36.reuse ;  /* 0x0000002425257220 */ /* 0x080fe20000410000 */
[--C-:B------:R-:W-:Y:S01]  /*c170*/  HADD2.F32 R9, -RZ, R10.reuse.H0_H0 ;  /* 0x2000000aff097230 */ /* 0x100fe20000004100 */
[----:B------:R-:W-:Y:S01]  /*c180*/  FFMA.FTZ R42, R41, R36, R42 ;  /* 0x00000024292a7223 */ /* 0x000fe2000001002a */
[----:B------:R-:W-:Y:S01]  /*c190*/  HADD2.F32 R36, -RZ, R25.H0_H0 ;  /* 0x20000019ff247230 */ /* 0x000fe20000004100 */
[-C--:B------:R-:W-:Y:S01]  /*c1a0*/  FMUL.FTZ R43, R43, R38.reuse ;  /* 0x000000262b2b7220 */ /* 0x080fe20000410000 */
[----:B------:R-:W-:Y:S01]  /*c1b0*/  HADD2.F32 R14, -RZ, R15.H0_H0 ;  /* 0x2000000fff0e7230 */ /* 0x000fe20000004100 */
[-C--:B------:R-:W-:Y:S01]  /*c1c0*/  FMUL.FTZ R44, R44, R9.reuse ;  /* 0x000000092c2c7220 */ /* 0x080fe20000410000 */
[----:B------:R-:W-:Y:S01]  /*c1d0*/  HADD2.F32 R39, -RZ, R10.H1_H1 ;  /* 0x3000000aff277230 */ /* 0x000fe20000004100 */
[----:B------:R-:W-:Y:S01]  /*c1e0*/  FFMA.FTZ R45, R36, R38, R45 ;  /* 0x00000026242d7223 */ /* 0x000fe2000001002d */
[----:B------:R-:W-:Y:S01]  /*c1f0*/  HADD2.F32 R38, -RZ, R6.H1_H1 ;  /* 0x30000006ff267230 */ /* 0x000fe20000004100 */
[----:B------:R-:W-:Y:S01]  /*c200*/  FFMA.FTZ R47, R46, R9, R47 ;  /* 0x000000092e2f7223 */ /* 0x000fe2000001002f */
[----:B------:R-:W-:Y:S01]  /*c210*/  HADD2.F32 R10, -RZ, R11.H0_H0 ;  /* 0x2000000bff0a7230 */ /* 0x000fe20000004100 */
[C---:B------:R-:W-:Y:S01]  /*c220*/  FMUL.FTZ R49, R27.reuse, R14 ;  /* 0x0000000e1b317220 */ /* 0x040fe20000410000 */
[----:B------:R-:W-:Y:S01]  /*c230*/  HADD2.F32 R15, -RZ, R15.H1_H1 ;  /* 0x3000000fff0f7230 */ /* 0x000fe20000004100 */
[C---:B------:R-:W-:Y:S01]  /*c240*/  FMUL.FTZ R48, R38.reuse, R34 ;  /* 0x0000002226307220 */ /* 0x040fe20000410000 */
[----:B------:R-:W-:Y:S01]  /*c250*/  HADD2.F32 R9, -RZ, R24.H1_H1 ;  /* 0x30000018ff097230 */ /* 0x000fe20000004100 */
[-C--:B------:R-:W-:Y:S01]  /*c260*/  FMUL.FTZ R27, R27, R10.reuse ;  /* 0x0000000a1b1b7220 */ /* 0x080fe20000410000 */
[----:B------:R-:W-:Y:S01]  /*c270*/  HADD2.F32 R6, -RZ, R6.H0_H0 ;  /* 0x20000006ff067230 */ /* 0x000fe20000004100 */
[----:B------:R-:W-:Y:S01]  /*c280*/  FFMA.FTZ R49, R29, R10, R49 ;  /* 0x0000000a1d317223 */ /* 0x000fe20000010031 */
[----:B------:R-:W-:Y:S01]  /*c290*/  HADD2.F32 R11, -RZ, R11.H1_H1 ;  /* 0x3000000bff0b7230 */ /* 0x000fe20000004100 */
[-C--:B------:R-:W-:Y:S01]  /*c2a0*/  FMUL.FTZ R38, R38, R39.reuse ;  /* 0x0000002726267220 */ /* 0x080fe20000410000 */
[----:B------:R-:W-:Y:S01]  /*c2b0*/  HADD2.F32 R24, -RZ, R24.H0_H0 ;  /* 0x20000018ff187230 */ /* 0x000fe20000004100 */
[----:B------:R-:W-:Y:S01]  /*c2c0*/  FFMA.FTZ R48, R9, R39, R48 ;  /* 0x0000002709307223 */ /* 0x000fe20000010030 */
[--C-:B------:R-:W-:Y:S01]  /*c2d0*/  HADD2.F32 R35, -RZ, R12.reuse.H0_H0 ;  /* 0x2000000cff237230 */ /* 0x100fe20000004100 */
[----:B------:R-:W-:Y:S01]  /*c2e0*/  FMUL.FTZ R10, R6, R15 ;  /* 0x0000000f060a7220 */ /* 0x000fe20000410000 */
[----:B------:R-:W-:Y:S01]  /*c2f0*/  HADD2.F32 R12, -RZ, R12.H1_H1 ;  /* 0x3000000cff0c7230 */ /* 0x000fe20000004100 */
[----:B------:R-:W-:Y:S01]  /*c300*/  FFMA.FTZ R36, R36, R33, -R43 ;  /* 0x0000002124247223 */ /* 0x000fe2000001082b */
[----:B------:R-:W-:Y:S01]  /*c310*/  HADD2.F32 R40, -RZ, R8.H0_H0 ;  /* 0x20000008ff287230 */ /* 0x000fe20000004100 */
[----:B------:R-:W-:Y:S01]  /*c320*/  FMUL.FTZ R51, R26, R35 ;  /* 0x000000231a337220 */ /* 0x000fe20000410000 */
[----:B------:R-:W-:Y:S01]  /*c330*/  HADD2.F32 R39, -RZ, R22.H1_H1 ;  /* 0x30000016ff277230 */ /* 0x000fe20000004100 */
[-C--:B------:R-:W-:Y:S01]  /*c340*/  FMUL.FTZ R22, R6, R11.reuse ;  /* 0x0000000b06167220 */ /* 0x080fe20000410000 */
[----:B------:R-:W-:Y:S01]  /*c350*/  HADD2.F32 R8, -RZ, R8.H1_H1 ;  /* 0x30000008ff087230 */ /* 0x000fe20000004100 */
[----:B------:R-:W-:Y:S01]  /*c360*/  FFMA.FTZ R6, R24, R11, R10 ;  /* 0x0000000b18067223 */ /* 0x000fe2000001000a */
[----:B------:R-:W-:Y:S01]  /*c370*/  HADD2.F32 R11, -RZ, R25.H1_H1 ;  /* 0x30000019ff0b7230 */ /* 0x000fe20000004100 */
[----:B------:R-:W-:Y:S01]  /*c380*/  FMUL.FTZ R25, R39, R12 ;  /* 0x0000000c27197220 */ /* 0x000fe20000410000 */
[----:B------:R-:W-:Y:S01]  /*c390*/  F2FP.PACK_AB R10, R48, R47 ;  /* 0x0000002f300a723e */ /* 0x000fe200000000ff */
[----:B------:R-:W-:-:S02]  /*c3a0*/  FMUL.FTZ R26, R26, R40 ;  /* 0x000000281a1a7220 */ /* 0x000fc40000410000 */
[----:B------:R-:W-:Y:S02]  /*c3b0*/  FMUL.FTZ R39, R39, R8 ;  /* 0x0000000827277220 */ /* 0x000fe40000410000 */
[----:B------:R-:W-:Y:S02]  /*c3c0*/  FFMA.FTZ R37, R41, R32, -R37 ;  /* 0x0000002029257223 */ /* 0x000fe40000010825 */
[----:B------:R-:W-:Y:S02]  /*c3d0*/  FFMA.FTZ R44, R46, R13, -R44 ;  /* 0x0000000d2e2c7223 */ /* 0x000fe4000001082c */
[----:B------:R-:W-:Y:S01]  /*c3e0*/  FFMA.FTZ R33, R9, R34, -R38 ;  /* 0x0000002209217223 */ /* 0x000fe20000010826 */
[----:B------:R-:W-:Y:S01]  /*c3f0*/  F2FP.PACK_AB R13, R36, R37 ;  /* 0x00000025240d723e */ /* 0x000fe200000000ff */
[----:B------:R-:W-:Y:S01]  /*c400*/  FFMA.FTZ R27, R29, R14, -R27 ;  /* 0x0000000e1d1b7223 */ /* 0x000fe2000001081b */
[----:B------:R-:W-:Y:S01]  /*c410*/  F2FP.PACK_AB R9, R45, R42 ;  /* 0x0000002a2d09723e */ /* 0x000fe200000000ff */
[----:B------:R-:W-:Y:S01]  /*c420*/  FFMA.FTZ R22, R24, R15, -R22 ;  /* 0x0000000f18167223 */ /* 0x000fe20000010816 */
[----:B------:R-:W-:Y:S01]  /*c430*/  F2FP.PACK_AB R14, R33, R44 ;  /* 0x0000002c210e723e */ /* 0x000fe200000000ff */
[----:B------:R-:W-:-:S02]  /*c440*/  FFMA.FTZ R26, R28, R35, -R26 ;  /* 0x000000231c1a7223 */ /* 0x000fc4000001081a */
[C---:B------:R-:W-:Y:S01]  /*c450*/  FFMA.FTZ R39, R11.reuse, R12, -R39 ;  /* 0x0000000c0b277223 */ /* 0x040fe20000010827 */
[----:B------:R-:W-:Y:S01]  /*c460*/  F2FP.PACK_AB R15, R22, R27 ;  /* 0x0000001b160f723e */ /* 0x000fe200000000ff */
[----:B------:R-:W-:Y:S02]  /*c470*/  FFMA.FTZ R40, R28, R40, R51 ;  /* 0x000000281c287223 */ /* 0x000fe40000010033 */
[----:B------:R-:W-:Y:S01]  /*c480*/  FFMA.FTZ R25, R11, R8, R25 ;  /* 0x000000080b197223 */ /* 0x000fe20000010019 */
[----:B------:R-:W-:Y:S02]  /*c490*/  F2FP.PACK_AB R12, R39, R26 ;  /* 0x0000001a270c723e */ /* 0x000fe400000000ff */
[----:B------:R-:W-:Y:S02]  /*c4a0*/  F2FP.PACK_AB R11, R6, R49 ;  /* 0x00000031060b723e */ /* 0x000fe400000000ff */
[----:B------:R-:W-:Y:S01]  /*c4b0*/  F2FP.PACK_AB R8, R25, R40 ;  /* 0x000000281908723e */ /* 0x000fe200000000ff */
[----:B------:R1:W-:Y:S04]  /*c4c0*/  STS.128 [R30+0x10080], R12 ;  /* 0x0100800c1e007388 */ /* 0x0003e80000000c00 */
[----:B------:R1:W-:Y:S02]  /*c4d0*/  STS.128 [R31+0x10080], R8 ;  /* 0x010080081f007388 */ /* 0x0003e40000000c00 */
.L_x_114:
[----:B------:R-:W-:Y:S05]  /*c4e0*/  BSYNC B2 ;  /* 0x0000000000027941 */ /* 0x000fea0003800000 */
.L_x_86:
[----:B-1----:R-:W-:Y:S01]  /*c4f0*/  IMAD.SHL.U32 R11, R16, 0x40, RZ ;  /* 0x00000040100b7824 */ /* 0x002fe200078e00ff */
[----:B------:R-:W-:-:S04]  /*c500*/  DEPBAR.LE SB0, 0x0 ;  /* 0x000080000000791a */ /* 0x000fc80000000000 */
[----:B------:R-:W-:Y:S01]  /*c510*/  LEA.HI R6, R23, R64, RZ, 0x5 ;  /* 0x0000004017067211 */ /* 0x000fe200078f28ff */
[----:B--2---:R-:W-:Y:S01]  /*c520*/  IMAD.SHL.U32 R8, R21, 0x8, RZ ;  /* 0x0000000815087824 */ /* 0x004fe200078e00ff */
[----:B------:R-:W-:Y:S01]  /*c530*/  LOP3.LUT R11, R11, 0x1c0, RZ, 0xc0, !PT ;  /* 0x000001c00b0b7812 */ /* 0x000fe200078ec0ff */
[----:B------:R-:W-:Y:S01]  /*c540*/  IMAD.WIDE.U32 R14, R18, c[0x0][0x208], RZ ;  /* 0x00008200120e7a25 */ /* 0x000fe200078e00ff */
[----:B------:R-:W-:Y:S01]  /*c550*/  BAR.SYNC.DEFER_BLOCKING 0x0 ;  /* 0x0000000000007b1d */ /* 0x000fe20000010000 */
[----:B------:R-:W-:Y:S02]  /*c560*/  LOP3.LUT P1, RZ, R16, 0x2, RZ, 0xc0, !PT ;  /* 0x0000000210ff7812 */ /* 0x000fe4000782c0ff */
[----:B------:R-:W-:Y:S01]  /*c570*/  IMAD.SHL.U32 R9, R6, 0x20, RZ ;  /* 0x0000002006097824 */ /* 0x000fe200078e00ff */
[----:B------:R-:W-:Y:S01]  /*c580*/  LOP3.LUT R8, R11, 0x8, R8, 0xf8, !PT ;  /* 0x000000080b087812 */ /* 0x000fe200078ef808 */
[----:B------:R-:W-:Y:S01]  /*c590*/  IMAD R52, R18, -0x20, R55 ;  /* 0xffffffe012347824 */ /* 0x000fe200078e0237 */
[----:B------:R-:W-:Y:S01]  /*c5a0*/  SHF.R.U32.HI R11, RZ, 0x3, R11 ;  /* 0x00000003ff0b7819 */ /* 0x000fe2000001160b */
[----:B------:R-:W-:Y:S01]  /*c5b0*/  IMAD.SHL.U32 R228, R3, 0x2, RZ ;  /* 0x0000000203e47824 */ /* 0x000fe200078e00ff */
[----:B------:R-:W-:Y:S01]  /*c5c0*/  LOP3.LUT R9, R9, 0x7ffffc00, RZ, 0xc0, !PT ;  /* 0x7ffffc0009097812 */ /* 0x000fe200078ec0ff */
[----:B------:R-:W-:Y:S01]  /*c5d0*/  IMAD.SHL.U32 R219, R2, 0x2, RZ ;  /* 0x0000000202db7824 */ /* 0x000fe200078e00ff */
[----:B------:R-:W-:-:S02]  /*c5e0*/  LOP3.LUT R8, R8, R11, RZ, 0x3c, !PT ;  /* 0x0000000b08087212 */ /* 0x000fc400078e3cff */
[----:B------:R-:W-:Y:S01]  /*c5f0*/  SEL R11, RZ, 0x2, P5 ;  /* 0x00000002ff0b7807 */ /* 0x000fe20002800000 */
[----:B------:R-:W-:Y:S01]  /*c600*/  IMAD.IADD R222, R2, 0x1, R9 ;  /* 0x0000000102de7824 */ /* 0x000fe200078e0209 */
[----:B------:R-:W-:Y:S01]  /*c610*/  SEL R12, RZ, 0x4, P4 ;  /* 0x00000004ff0c7807 */ /* 0x000fe20002000000 */
[----:B------:R-:W-:Y:S01]  /*c620*/  IMAD R221, R19, 0x200, R8 ;  /* 0x0000020013dd7824 */ /* 0x000fe200078e0208 */
[----:B------:R-:W-:Y:S01]  /*c630*/  LEA R8, P0, R14, R226, 0x5 ;  /* 0x000000e20e087211 */ /* 0x000fe200078028ff */
[----:B------:R-:W-:Y:S01]  /*c640*/  IMAD R9, R20, c[0x0][0x208], RZ ;  /* 0x0000820014097a24 */ /* 0x000fe200078e02ff */
[----:B------:R-:W-:Y:S01]  /*c650*/  IADD3 R12, R12, R11, R17 ;  /* 0x0000000b0c0c7210 */ /* 0x000fe20007ffe011 */
[----:B------:R-:W-:Y:S01]  /*c660*/  IMAD.SHL.U32 R222, R222, 0x2, RZ ;  /* 0x00000002dede7824 */ /* 0x000fe200078e00ff */
[----:B------:R-:W-:Y:S01]  /*c670*/  ISETP.LE.OR P6, PT, R52, R21, P2 ;  /* 0x000000153400720c */ /* 0x000fe200017c3670 */
[----:B------:R-:W-:Y:S02]  /*c680*/  IMAD.SHL.U32 R221, R221, 0x2, RZ ;  /* 0x00000002dddd7824 */ /* 0x000fe400078e00ff */
[----:B------:R-:W-:Y:S01]  /*c690*/  IMAD R9, R18, c[0x0][0x20c], R9 ;  /* 0x0000830012097a24 */ /* 0x000fe200078e0209 */
[----:B------:R-:W-:Y:S01]  /*c6a0*/  LDSM.16.M88.4 R48, [R222+0x10080] ;  /* 0x01008000de30783b */ /* 0x000fe20000000200 */
[--C-:B------:R-:W-:Y:S01]  /*c6b0*/  IMAD R218, R0, 0x2, R222.reuse ;  /* 0x0000000200da7824 */ /* 0x100fe200078e02de */
[----:B------:R-:W-:Y:S01]  /*c6c0*/  IADD3 R220, R221, 0xc0a0, RZ ;  /* 0x0000c0a0dddc7810 */ /* 0x000fe20007ffe0ff */
[----:B------:R-:W-:Y:S01]  /*c6d0*/  IMAD.IADD R10, R15, 0x1, R9 ;  /* 0x000000010f0a7824 */ /* 0x000fe200078e0209 */
[----:B---3--:R-:W1:Y:S01]  /*c6e0*/  LDSM.16.M88.4 R24, [R221+0xc080] ;  /* 0x00c08000dd18783b */ /* 0x008e620000000200 */
[----:B------:R-:W-:Y:S01]  /*c6f0*/  IADD3 R9, R221, 0xc080, RZ ;  /* 0x0000c080dd097810 */ /* 0x000fe20007ffe0ff */
[----:B------:R-:W-:-:S02]  /*c700*/  IMAD R217, R5, 0x2, R222 ;  /* 0x0000000205d97824 */ /* 0x000fc400078e02de */
[----:B------:R-:W2:Y:S01]  /*c710*/  LDSM.16.M88.4 R36, [R221+0xc880] ;  /* 0x00c88000dd24783b */ /* 0x000ea20000000200 */
[----:B------:R-:W-:Y:S01]  /*c720*/  @P1 IADD3 R220, R9, -0x20, RZ ;  /* 0xffffffe009dc1810 */ /* 0x000fe20007ffe0ff */
[----:B------:R-:W-:Y:S01]  /*c730*/  IMAD R215, R5, 0x2, R218 ;  /* 0x0000000205d77824 */ /* 0x000fe200078e02da */
[----:B------:R-:W-:Y:S01]  /*c740*/  SEL R9, RZ, 0x8, P3 ;  /* 0x00000008ff097807 */ /* 0x000fe20001800000 */
[--C-:B------:R-:W-:Y:S01]  /*c750*/  IMAD R214, R0, 0x2, R219.reuse ;  /* 0x0000000200d67824 */ /* 0x100fe200078e02db */
[----:B------:R-:W-:Y:S01]  /*c760*/  LOP3.LUT P1, RZ, R16, 0x4, RZ, 0xc0, !PT ;  /* 0x0000000410ff7812 */ /* 0x000fe2000782c0ff */
[----:B------:R-:W-:Y:S01]  /*c770*/  LDSM.16.M88.4 R32, [R220+0x800] ;  /* 0x00080000dc20783b */ /* 0x000fe20000000200 */
[----:B------:R-:W-:Y:S01]  /*c780*/  LEA.HI.X R11, R14, R225, R10, 0x5, P0 ;  /* 0x000000e10e0b7211 */ /* 0x000fe200000f2c0a */
[----:B------:R-:W-:Y:S01]  /*c790*/  IMAD.IADD R12, R9, 0x1, R12 ;  /* 0x00000001090c7824 */ /* 0x000fe200078e020c */
[C---:B------:R-:W-:Y:S01]  /*c7a0*/  LEA R40, P0, R8.reuse, c[0x0][0x1f8], 0x1 ;  /* 0x00007e0008287a11 */ /* 0x040fe200078008ff */
[----:B------:R-:W-:Y:S01]  /*c7b0*/  IMAD.MOV.U32 R9, RZ, RZ, 0x40 ;  /* 0x00000040ff097424 */ /* 0x000fe200078e00ff */
[----:B------:R-:W-:Y:S01]  /*c7c0*/  LDSM.16.M88.4 R16, [R218+0x10080] ;  /* 0x01008000da10783b */ /* 0x000fe20000000200 */
[C---:B------:R-:W-:Y:S01]  /*c7d0*/  IMAD R213, R5.reuse, 0x2, R219 ;  /* 0x0000000205d57824 */ /* 0x040fe200078e02db */
[----:B------:R-:W-:Y:S01]  /*c7e0*/  LEA.HI.X R41, R8, c[0x0][0x1fc], R11, 0x1, P0 ;  /* 0x00007f0008297a11 */ /* 0x000fe200000f0c0b */
[----:B------:R-:W-:Y:S01]  /*c7f0*/  IMAD R212, R5, 0x2, R214 ;  /* 0x0000000205d47824 */ /* 0x000fe200078e02d6 */
[----:B------:R-:W-:-:S02]  /*c800*/  SEL R3, R9, 0xffffffc0, !P1 ;  /* 0xffffffc009037807 */ /* 0x000fc40004800000 */
[C---:B------:R-:W-:Y:S01]  /*c810*/  LOP3.LUT P1, RZ, R12.reuse, 0x2, RZ, 0xc0, !PT ;  /* 0x000000020cff7812 */ /* 0x040fe2000782c0ff */
[----:B------:R-:W3:Y:S01]  /*c820*/  LDSM.16.M88.4 R8, [R220] ;  /* 0x00000000dc08783b */ /* 0x000ee20000000200 */
[----:B------:R-:W-:Y:S01]  /*c830*/  LOP3.LUT P0, RZ, R12, 0x4, RZ, 0xc0, !PT ;  /* 0x000000040cff7812 */ /* 0x000fe2000780c0ff */
[----:B------:R-:W-:Y:S01]  /*c840*/  IMAD.IADD R216, R221, 0x1, R3 ;  /* 0x00000001ddd87824 */ /* 0x000fe200078e0203 */
[-C--:B------:R-:W-:Y:S01]  /*c850*/  ISETP.LE.OR P1, PT, R52, R21.reuse, !P1 ;  /* 0x000000153400720c */ /* 0x080fe20004f23670 */
[----:B------:R-:W-:Y:S01]  /*c860*/  @!PT LDS RZ, [RZ] ;  /* 0x00000000fffff984 */ /* 0x000fe20000000800 */
[----:B------:R-:W-:Y:S01]  /*c870*/  @!PT LDS RZ, [RZ] ;  /* 0x00000000fffff984 */ /* 0x000fe20000000800 */
[----:B------:R-:W-:Y:S01]  /*c880*/  @!PT LDS RZ, [RZ] ;  /* 0x00000000fffff984 */ /* 0x000fe20000000800 */
[----:B------:R5:W-:Y:S01]  /*c890*/  LDGSTS.E.BYPASS.LTC128B.128 [R228+0x8080], [R40.64], !P6 ;  /* 0x0808000028e47fae */ /* 0x000be2000f101d4a */
[----:B------:R-:W-:Y:S01]  /*c8a0*/  LOP3.LUT P6, RZ, R12, 0x8, RZ, 0xc0, !PT ;  /* 0x000000080cff7812 */ /* 0x000fe200078cc0ff */
[----:B------:R-:W-:Y:S01]  /*c8b0*/  IMAD.IADD R210, R3, 0x1, R220 ;  /* 0x0000000103d27824 */ /* 0x000fe200078e02dc */
[----:B------:R-:W-:Y:S02]  /*c8c0*/  P2R R12, PR, RZ, 0x2 ;  /* 0x00000002ff0c7803 */ /* 0x000fe40000000000 */
[----:B------:R-:W-:-:S02]  /*c8d0*/  ISETP.LE.OR P1, PT, R52, R21, !P0 ;  /* 0x000000153400720c */ /* 0x000fc40004723670 */
[----:B------:R-:W-:Y:S02]  /*c8e0*/  ISETP.LE.OR P0, PT, R52, R21, !P6 ;  /* 0x000000153400720c */ /* 0x000fe40007703670 */
[----:B------:R-:W-:Y:S02]  /*c8f0*/  ISETP.NE.AND P6, PT, R12, RZ, PT ;  /* 0x000000ff0c00720c */ /* 0x000fe40003fc5270 */
[----:B------:R-:W-:Y:S01]  /*c900*/  LOP3.LUT R3, R6, 0xffffffe0, RZ, 0xc0, !PT ;  /* 0xffffffe006037812 */ /* 0x000fe200078ec0ff */
[----:B-1----:R-:W-:Y:S04]  /*c910*/  HMMA.16816.F32 R28, R48, R24, RZ ;  /* 0x00000018301c723c */ /* 0x002fe800000018ff */
[----:B------:R-:W-:-:S05]  /*c920*/  IMAD.IADD R64, R64, 0x1, -R3 ;  /* 0x0000000140407824 */ /* 0x000fca00078e0a03 */
[----:B------:R-:W-:Y:S01]  /*c930*/  SHF.R.S32.HI R3, RZ, 0x1f, R64 ;  /* 0x0000001fff037819 */ /* 0x000fe20000011440 */
[C---:B------:R-:W-:Y:S01]  /*c940*/  HMMA.16816.F32 R24, R48.reuse, R26, RZ ;  /* 0x0000001a3018723c */ /* 0x040fe200000018ff */
[----:B------:R5:W-:Y:S02]  /*c950*/  LDGSTS.E.BYPASS.LTC128B.128 [R228+0x9080], [R40.64+0x80], !P6 ;  /* 0x0908008028e47fae */ /* 0x000be4000f101d4a */
[----:B------:R-:W-:Y:S02]  /*c960*/  LEA.HI R3, R3, R64, RZ, 0x2 ;  /* 0x0000004003037211 */ /* 0x000fe400078f10ff */
[----:B------:R5:W-:Y:S02]  /*c970*/  LDGSTS.E.BYPASS.LTC128B.128 [R228+0xa080], [R40.64+0x100], !P1 ;  /* 0x0a08010028e47fae */ /* 0x000be4000c901d4a */
[----:B------:R-:W-:Y:S01]  /*c980*/  LOP3.LUT R3, R3, 0x7ffffffc, RZ, 0xc0, !PT ;  /* 0x7ffffffc03037812 */ /* 0x000fe200078ec0ff */
[C---:B--2---:R-:W-:Y:S01]  /*c990*/  HMMA.16816.F32 R20, R48.reuse, R36, RZ ;  /* 0x000000243014723c */ /* 0x044fe200000018ff */
[----:B------:R5:W-:Y:S03]  /*c9a0*/  LDGSTS.E.BYPASS.LTC128B.128 [R228+0xb080], [R40.64+0x180], !P0 ;  /* 0x0b08018028e47fae */ /* 0x000be6000c101d4a */
[----:B------:R-:W-:Y:S01]  /*c9b0*/  IMAD.IADD R3, R64, 0x1, -R3 ;  /* 0x0000000140037824 */ /* 0x000fe200078e0a03 */
[----:B------:R-:W-:Y:S03]  /*c9c0*/  LDSM.16.M88.4 R44, [R217+0x10080] ;  /* 0x01008000d92c783b */ /* 0x000fe60000000200 */
[----:B------:R-:W-:Y:S01]  /*c9d0*/  HMMA.16816.F32 R48, R48, R38, RZ ;  /* 0x000000263030723c */ /* 0x000fe200000018ff */
[----:B----4-:R-:W1:Y:S01]  /*c9e0*/  LDSM.16.M88.4 R12, [R216+0xc080] ;  /* 0x00c08000d80c783b */ /* 0x010e620000000200 */
[----:B------:R-:W-:-:S03]  /*c9f0*/  IMAD R52, R3, -0x2, R52 ;  /* 0xfffffffe03347824 */ /* 0x000fc600078e0234 */
[----:B------:R-:W2:Y:S02]  /*ca00*/  LDSM.16.M88.4 R56, [R216+0xc880] ;  /* 0x00c88000d838783b */ /* 0x000ea40000000200 */
[C---:B------:R-:W-:Y:S01]  /*ca10*/  ISETP.GT.AND P0, PT, R52.reuse, RZ, PT ;  /* 0x000000ff3400720c */ /* 0x040fe20003f04270 */
[C---:B---3--:R-:W-:Y:S01]  /*ca20*/  HMMA.16816.F32 R28, R16.reuse, R8, R28 ;  /* 0x00000008101c723c */ /* 0x048fe2000000181c */
[----:B------:R-:W-:Y:S01]  /*ca30*/  LDSM.16.M88.4 R36, [R215+0x10080] ;  /* 0x01008000d724783b */ /* 0x000fe20000000200 */
[C---:B------:R-:W-:Y:S02]  /*ca40*/  ISETP.GT.AND P1, PT, R52.reuse, 0x1, PT ;  /* 0x000000013400780c */ /* 0x040fe40003f24270 */
[----:B------:R-:W-:Y:S01]  /*ca50*/  ISETP.GT.AND P6, PT, R52, 0x8, PT ;  /* 0x000000083400780c */ /* 0x000fe20003fc4270 */
[----:B------:R-:W0:Y:S03]  /*ca60*/  LDGDEPBAR ;  /* 0x00000000000079af */ /* 0x000e260000000000 */
[C---:B------:R-:W-:Y:S01]  /*ca70*/  HMMA.16816.F32 R24, R16.reuse, R10, R24 ;  /* 0x0000000a1018723c */ /* 0x040fe20000001818 */
[----:B------:R-:W3:Y:S04]  /*ca80*/  LDSM.16.M88.4 R8, [R210] ;  /* 0x00000000d208783b */ /* 0x000ee80000000200 */
[----:B-----5:R-:W4:Y:S03]  /*ca90*/  LDSM.16.M88.4 R40, [R210+0x800] ;  /* 0x00080000d228783b */ /* 0x020f260000000200 */
[C---:B------:R-:W-:Y:S08]  /*caa0*/  HMMA.16816.F32 R20, R16.reuse, R32, R20 ;  /* 0x000000201014723c */ /* 0x040ff00000001814 */
[----:B------:R-:W-:Y:S01]  /*cab0*/  HMMA.16816.F32 R48, R16, R34, R48 ;  /* 0x000000221030723c */ /* 0x000fe20000001830 */
[----:B------:R-:W-:Y:S04]  /*cac0*/  LDSM.16.M88.4 R32, [R221+0xd080] ;  /* 0x00d08000dd20783b */ /* 0x000fe80000000200 */
[----:B------:R-:W-:Y:S03]  /*cad0*/  LDSM.16.M88.4 R16, [R221+0xd880] ;  /* 0x00d88000dd10783b */ /* 0x000fe60000000200 */
[C---:B-1----:R-:W-:Y:S08]  /*cae0*/  HMMA.16816.F32 R28, R44.reuse, R12, R28 ;  /* 0x0000000c2c1c723c */ /* 0x042ff0000000181c */
[C---:B------:R-:W-:Y:S01]  /*caf0*/  HMMA.16816.F32 R24, R44.reuse, R14, R24 ;  /* 0x0000000e2c18723c */ /* 0x040fe20000001818 */
[----:B------:R-:W1:Y:S07]  /*cb00*/  LDSM.16.M88.4 R12, [R222+0x14080] ;  /* 0x01408000de0c783b */ /* 0x000e6e0000000200 */
[C---:B--2---:R-:W-:Y:S08]  /*cb10*/  HMMA.16816.F32 R20, R44.reuse, R56, R20 ;  /* 0x000000382c14723c */ /* 0x044ff00000001814 */
[----:B------:R-:W-:Y:S01]  /*cb20*/  HMMA.16816.F32 R44, R44, R58, R48 ;  /* 0x0000003a2c2c723c */ /* 0x000fe20000001830 */
[----:B------:R-:W-:Y:S04]  /*cb30*/  LDSM.16.M88.4 R48, [R218+0x14080] ;  /* 0x01408000da30783b */ /* 0x000fe80000000200 */
[----:B------:R-:W-:Y:S03]  /*cb40*/  LDSM.16.M88.4 R56, [R220+0x1800] ;  /* 0x00180000dc38783b */ /* 0x000fe60000000200 */
[C---:B---3--:R-:W-:Y:S08]  /*cb50*/  HMMA.16816.F32 R28, R36.reuse, R8, R28 ;  /* 0x00000008241c723c */ /* 0x048ff0000000181c */
[C---:B------:R-:W-:Y:S01]  /*cb60*/  HMMA.16816.F32 R24, R36.reuse, R10, R24 ;  /* 0x0000000a2418723c */ /* 0x040fe20000001818 */
[----:B------:R-:W2:Y:S07]  /*cb70*/  LDSM.16.M88.4 R8, [R220+0x1000] ;  /* 0x00100000dc08783b */ /* 0x000eae0000000200 */
[C---:B----4-:R-:W-:Y:S08]  /*cb80*/  HMMA.16816.F32 R20, R36.reuse, R40, R20 ;  /* 0x000000282414723c */ /* 0x050ff00000001814 */
[----:B------:R-:W-:Y:S01]  /*cb90*/  HMMA.16816.F32 R44, R36, R42, R44 ;  /* 0x0000002a242c723c */ /* 0x000fe2000000182c */
[----:B------:R-:W-:Y:S04]  /*cba0*/  LDSM.16.M88.4 R40, [R217+0x14080] ;  /* 0x01408000d928783b */ /* 0x000fe80000000200 */
[----:B------:R-:W3:Y:S03]  /*cbb0*/  LDSM.16.M88.4 R36, [R216+0xd080] ;  /* 0x00d08000d824783b */ /* 0x000ee60000000200 */
[C---:B-1----:R-:W-:Y:S08]  /*cbc0*/  HMMA.16816.F32 R28, R12.reuse, R32, R28 ;  /* 0x000000200c1c723c */ /* 0x042ff0000000181c */
[C---:B------:R-:W-:Y:S01]  /*cbd0*/  HMMA.16816.F32 R24, R12.reuse, R34, R24 ;  /* 0x000000220c18723c */ /* 0x040fe20000001818 */
[----:B------:R-:W1:Y:S07]  /*cbe0*/  LDSM.16.M88.4 R32, [R216+0xd880] ;  /* 0x00d88000d820783b */ /* 0x000e6e0000000200 */
[C---:B------:R-:W-:Y:S08]  /*cbf0*/  HMMA.16816.F32 R20, R12.reuse, R16, R20 ;  /* 0x000000100c14723c */ /* 0x040ff00000001814 */
[----:B------:R-:W-:Y:S01]  /*cc00*/  HMMA.16816.F32 R44, R12, R18, R44 ;  /* 0x000000120c2c723c */ /* 0x000fe2000000182c */
[----:B------:R-:W-:Y:S04]  /*cc10*/  LDSM.16.M88.4 R16, [R215+0x14080] ;  /* 0x01408000d710783b */ /* 0x000fe80000000200 */
[----:B------:R-:W4:Y:S03]  /*cc20*/  LDSM.16.M88.4 R12, [R210+0x1000] ;  /* 0x00100000d20c783b */ /* 0x000f260000000200 */
[C---:B--2---:R-:W-:Y:S08]  /*cc30*/  HMMA.16816.F32 R28, R48.reuse, R8, R28 ;  /* 0x00000008301c723c */ /* 0x044ff0000000181c */
[C---:B------:R-:W-:Y:S01]  /*cc40*/  HMMA.16816.F32 R24, R48.reuse, R10, R24 ;  /* 0x0000000a3018723c */ /* 0x040fe20000001818 */
[----:B------:R-:W2:Y:S07]  /*cc50*/  LDSM.16.M88.4 R8, [R210+0x1800] ;  /* 0x00180000d208783b */ /* 0x000eae0000000200 */
[C---:B------:R-:W-:Y:S08]  /*cc60*/  HMMA.16816.F32 R20, R48.reuse, R56, R20 ;  /* 0x000000383014723c */ /* 0x040ff00000001814 */
[----:B------:R-:W-:Y:S08]  /*cc70*/  HMMA.16816.F32 R44, R48, R58, R44 ;  /* 0x0000003a302c723c */ /* 0x000ff0000000182c */
[C---:B---3--:R-:W-:Y:S08]  /*cc80*/  HMMA.16816.F32 R28, R40.reuse, R36, R28 ;  /* 0x00000024281c723c */ /* 0x048ff0000000181c */
[C---:B------:R-:W-:Y:S01]  /*cc90*/  HMMA.16816.F32 R24, R40.reuse, R38, R24 ;  /* 0x000000262818723c */ /* 0x040fe20000001818 */
[----:B------:R-:W-:Y:S07]  /*cca0*/  LDSM.16.M88.4 R36, [R222+0x18080] ;  /* 0x01808000de24783b */ /* 0x000fee0000000200 */
[C---:B-1----:R-:W-:Y:S01]  /*ccb0*/  HMMA.16816.F32 R48, R40.reuse, R32, R20 ;  /* 0x000000202830723c */ /* 0x042fe20000001814 */
[----:B------:R-:W1:Y:S07]  /*ccc0*/  LDSM.16.M88.4 R20, [R221+0xe080] ;  /* 0x00e08000dd14783b */ /* 0x000e6e0000000200 */
[----:B------:R-:W-:Y:S01]  /*ccd0*/  HMMA.16816.F32 R44, R40, R34, R44 ;  /* 0x00000022282c723c */ /* 0x000fe2000000182c */
[----:B------:R-:W3:Y:S04]  /*cce0*/  LDSM.16.M88.4 R32, [R221+0xe880] ;  /* 0x00e88000dd20783b */ /* 0x000ee80000000200 */
[----:B------:R-:W-:Y:S03]  /*ccf0*/  LDSM.16.M88.4 R40, [R218+0x18080] ;  /* 0x01808000da28783b */ /* 0x000fe60000000200 */
[C---:B----4-:R-:W-:Y:S08]  /*cd00*/  HMMA.16816.F32 R28, R16.reuse, R12, R28 ;  /* 0x0000000c101c723c */ /* 0x050ff0000000181c */
[C---:B------:R-:W-:Y:S01]  /*cd10*/  HMMA.16816.F32 R24, R16.reuse, R14, R24 ;  /* 0x0000000e1018723c */ /* 0x040fe20000001818 */
[----:B------:R-:W4:Y:S07]  /*cd20*/  LDSM.16.M88.4 R12, [R220+0x2000] ;  /* 0x00200000dc0c783b */ /* 0x000f2e0000000200 */
[C---:B--2---:R-:W-:Y:S08]  /*cd30*/  HMMA.16816.F32 R48, R16.reuse, R8, R48 ;  /* 0x000000081030723c */ /* 0x044ff00000001830 */
[----:B------:R-:W-:Y:S01]  /*cd40*/  HMMA.16816.F32 R44, R16, R10, R44 ;  /* 0x0000000a102c723c */ /* 0x000fe2000000182c */
[----:B------:R-:W2:Y:S04]  /*cd50*/  LDSM.16.M88.4 R8, [R220+0x2800] ;  /* 0x00280000dc08783b */ /* 0x000ea80000000200 */
[----:B------:R-:W-:Y:S03]  /*cd60*/  LDSM.16.M88.4 R16, [R216+0xe080] ;  /* 0x00e08000d810783b */ /* 0x000fe60000000200 */
[C---:B-1----:R-:W-:Y:S08]  /*cd70*/  HMMA.16816.F32 R28, R36.reuse, R20, R28 ;  /* 0x00000014241c723c */ /* 0x042ff0000000181c */
[C---:B------:R-:W-:Y:S01]  /*cd80*/  HMMA.16816.F32 R24, R36.reuse, R22, R24 ;  /* 0x000000162418723c */ /* 0x040fe20000001818 */
[----:B------:R-:W1:Y:S07]  /*cd90*/  LDSM.16.M88.4 R20, [R217+0x18080] ;  /* 0x01808000d914783b */ /* 0x000e6e0000000200 */
[C---:B---3--:R-:W-:Y:S08]  /*cda0*/  HMMA.16816.F32 R48, R36.reuse, R32, R48 ;  /* 0x000000202430723c */ /* 0x048ff00000001830 */
        /* <DEDUP_REMOVED lines=19> */
[----:B------:R-:W-:Y:S07]  /*cee0*/  LDSM.16.M88.4 R12, [R218+0x1c080] ;  /* 0x01c08000da0c783b */ /* 0x000fee0000000200 */
        /* <DEDUP_REMOVED lines=9> */
[----:B------:R-:W-:Y:S04]  /*cf80*/  LDSM.16.M88.4 R40, [R215+0x1c080] ;  /* 0x01c08000d728783b */ /* 0x000fe80000000200 */
[----:B------:R-:W-:Y:S03]  /*cf90*/  LDSM.16.M88.4 R20, [R210+0x3000] ;  /* 0x00300000d214783b */ /* 0x000fe60000000200 */
[C---:B--2---:R-:W-:Y:S08]  /*cfa0*/  HMMA.16816.F32 R28, R12.reuse, R8, R28 ;  /* 0x000000080c1c723c */ /* 0x044ff0000000181c */
[C---:B------:R-:W-:Y:S01]  /*cfb0*/  HMMA.16816.F32 R24, R12.reuse, R10, R24 ;  /* 0x0000000a0c18723c */ /* 0x040fe20000001818 */
[----:B------:R-:W2:Y:S07]  /*cfc0*/  LDSM.16.M88.4 R8, [R216+0xf880] ;  /* 0x00f88000d808783b */ /* 0x000eae0000000200 */
[C---:B------:R-:W-:Y:S08]  /*cfd0*/  HMMA.16816.F32 R48, R12.reuse, R32, R48 ;  /* 0x000000200c30723c */ /* 0x040ff00000001830 */
[----:B------:R-:W-:Y:S01]  /*cfe0*/  HMMA.16816.F32 R44, R12, R34, R44 ;  /* 0x000000220c2c723c */ /* 0x000fe2000000182c */
[----:B------:R-:W3:Y:S01]  /*cff0*/  LDSM.16.M88.4 R12, [R210+0x3800] ;  /* 0x00380000d20c783b */ /* 0x000ee20000000200 */
[----:B------:R-:W-:-:S06]  /*d000*/  DEPBAR.LE SB0, 0x0 ;  /* 0x000080000000791a */ /* 0x000fcc0000000000 */
[C---:B-1----:R-:W-:Y:S08]  /*d010*/  HMMA.16816.F32 R28, R36.reuse, R16, R28 ;  /* 0x00000010241c723c */ /* 0x042ff0000000181c */
[C---:B------:R-:W-:Y:S08]  /*d020*/  HMMA.16816.F32 R24, R36.reuse, R18, R24 ;  /* 0x000000122418723c */ /* 0x040ff00000001818 */
[C---:B--2---:R-:W-:Y:S08]  /*d030*/  HMMA.16816.F32 R48, R36.reuse, R8, R48 ;  /* 0x000000082430723c */ /* 0x044ff00000001830 */
[----:B------:R-:W-:Y:S08]  /*d040*/  HMMA.16816.F32 R44, R36, R10, R44 ;  /* 0x0000000a242c723c */ /* 0x000ff0000000182c */
[C---:B------:R-:W-:Y:S08]  /*d050*/  HMMA.16816.F32 R28, R40.reuse, R20, R28 ;  /* 0x00000014281c723c */ /* 0x040ff0000000181c */
[C---:B------:R-:W-:Y:S08]  /*d060*/  HMMA.16816.F32 R24, R40.reuse, R22, R24 ;  /* 0x000000162818723c */ /* 0x040ff00000001818 */
[C---:B---3--:R-:W-:Y:S08]  /*d070*/  HMMA.16816.F32 R48, R40.reuse, R12, R48 ;  /* 0x0000000c2830723c */ /* 0x048ff00000001830 */
[----:B------:R-:W-:Y:S01]  /*d080*/  HMMA.16816.F32 R44, R40, R14, R44 ;  /* 0x0000000e282c723c */ /* 0x000fe2000000182c */
[----:B------:R-:W-:-:S02]  /*d090*/  FSEL R28, R28, -INF , P0 ;  /* 0xff8000001c1c7808 */ /* 0x000fc40000000000 */
[----:B------:R-:W-:Y:S02]  /*d0a0*/  FSEL R29, R29, -INF , P1 ;  /* 0xff8000001d1d7808 */ /* 0x000fe40000800000 */
[----:B------:R-:W-:Y:S01]  /*d0b0*/  FSEL R30, R30, -INF , P0 ;  /* 0xff8000001e1e7808 */ /* 0x000fe20000000000 */
[----:B------:R-:W-:Y:S01]  /*d0c0*/  BAR.SYNC.DEFER_BLOCKING 0x0 ;  /* 0x0000000000007b1d */ /* 0x000fe20000010000 */
[----:B------:R-:W-:Y:S02]  /*d0d0*/  ISETP.GT.AND P0, PT, R52, 0x9, PT ;  /* 0x000000093400780c */ /* 0x000fe40003f04270 */
[----:B------:R-:W-:Y:S02]  /*d0e0*/  FSEL R3, R24, -INF , P6 ;  /* 0xff80000018037808 */ /* 0x000fe40003000000 */
[----:B------:R-:W-:Y:S02]  /*d0f0*/  FMNMX.FTZ R8, R28, R29, !PT ;  /* 0x0000001d1c087209 */ /* 0x000fe40007810000 */
[----:B------:R-:W-:-:S02]  /*d100*/  ISETP.GT.AND P6, PT, R52, 0x10, PT ;  /* 0x000000103400780c */ /* 0x000fc40003fc4270 */
[----:B------:R-:W-:Y:S02]  /*d110*/  FSEL R25, R25, -INF , P0 ;  /* 0xff80000019197808 */ /* 0x000fe40000000000 */
[----:B------:R-:W-:Y:S02]  /*d120*/  FMNMX.FTZ R8, R3, R8, !PT ;  /* 0x0000000803087209 */ /* 0x000fe40007810000 */
[----:B------:R-:W-:Y:S02]  /*d130*/  FSEL R20, R31, -INF , P1 ;  /* 0xff8000001f147808 */ /* 0x000fe40000800000 */
[----:B------:R-:W-:Y:S02]  /*d140*/  ISETP.GT.AND P1, PT, R52, 0x8, PT ;  /* 0x000000083400780c */ /* 0x000fe40003f24270 */
[----:B------:R-:W-:Y:S02]  /*d150*/  FSEL R6, R27, -INF , P0 ;  /* 0xff8000001b067808 */ /* 0x000fe40000000000 */
[----:B------:R-:W-:-:S02]  /*d160*/  FSEL R17, R48, -INF , P6 ;  /* 0xff80000030117808 */ /* 0x000fc40003000000 */
[----:B------:R-:W-:Y:S02]  /*d170*/  FMNMX.FTZ R8, R25, R8, !PT ;  /* 0x0000000819087209 */ /* 0x000fe40007810000 */
[----:B------:R-:W-:Y:S02]  /*d180*/  ISETP.GT.AND P0, PT, R52, 0x11, PT ;  /* 0x000000113400780c */ /* 0x000fe40003f04270 */
[----:B------:R-:W-:Y:S02]  /*d190*/  FSEL R18, R26, -INF , P1 ;  /* 0xff8000001a127808 */ /* 0x000fe40000800000 */
[----:B------:R-:W-:Y:S02]  /*d1a0*/  ISETP.GT.AND P1, PT, R52, 0x18, PT ;  /* 0x000000183400780c */ /* 0x000fe40003f24270 */
[----:B------:R-:W-:Y:S02]  /*d1b0*/  FSEL R15, R49, -INF , P0 ;  /* 0xff800000310f7808 */ /* 0x000fe40000000000 */
[----:B------:R-:W-:-:S02]  /*d1c0*/  FMNMX.FTZ R8, R17, R8, !PT ;  /* 0x0000000811087209 */ /* 0x000fc40007810000 */
[----:B------:R-:W-:Y:S02]  /*d1d0*/  ISETP.GT.AND P0, PT, R52, 0x19, PT ;  /* 0x000000193400780c */ /* 0x000fe40003f04270 */
[----:B------:R-:W-:Y:S02]  /*d1e0*/  FSEL R13, R44, -INF , P1 ;  /* 0xff8000002c0d7808 */ /* 0x000fe40000800000 */
[----:B------:R-:W-:Y:S02]  /*d1f0*/  FMNMX.FTZ R8, R15, R8, !PT ;  /* 0x000000080f087209 */ /* 0x000fe40007810000 */
[----:B------:R-:W-:Y:S02]  /*d200*/  FMNMX.FTZ R19, R30, R20, !PT ;  /* 0x000000141e137209 */ /* 0x000fe40007810000 */
[----:B------:R-:W-:Y:S02]  /*d210*/  FSEL R11, R45, -INF , P0 ;  /* 0xff8000002d0b7808 */ /* 0x000fe40000000000 */
[----:B------:R-:W-:-:S02]  /*d220*/  FMNMX.FTZ R8, R13, R8, !PT ;  /* 0x000000080d087209 */ /* 0x000fc40007810000 */
[----:B------:R-:W-:Y:S02]  /*d230*/  FMNMX.FTZ R19, R18, R19, !PT ;  /* 0x0000001312137209 */ /* 0x000fe40007810000 */
[----:B------:R-:W-:Y:S02]  /*d240*/  FSEL R14, R50, -INF , P6 ;  /* 0xff800000320e7808 */ /* 0x000fe40003000000 */
[----:B------:R-:W-:Y:S02]  /*d250*/  FMNMX.FTZ R16, R11, R8, !PT ;  /* 0x000000080b107209 */ /* 0x000fe40007810000 */
[----:B------:R-:W-:Y:S02]  /*d260*/  ISETP.GT.AND P6, PT, R52, 0x11, PT ;  /* 0x000000113400780c */ /* 0x000fe40003fc4270 */
[----:B------:R-:W-:Y:S01]  /*d270*/  FMNMX.FTZ R19, R6, R19, !PT ;  /* 0x0000001306137209 */ /* 0x000fe20007810000 */
[----:B------:R-:W1:Y:S01]  /*d280*/  SHFL.BFLY PT, R9, R16, 0x2, 0x1f ;  /* 0x0c401f0010097f89 */ /* 0x000e6200000e0000 */
[----:B------:R-:W-:-:S02]  /*d290*/  FSEL R12, R51, -INF , P6 ;  /* 0xff800000330c7808 */ /* 0x000fc40003000000 */
[----:B------:R-:W-:Y:S02]  /*d2a0*/  FMNMX.FTZ R19, R14, R19, !PT ;  /* 0x000000130e137209 */ /* 0x000fe40007810000 */
[----:B------:R-:W-:Y:S02]  /*d2b0*/  FSEL R10, R46, -INF , P1 ;  /* 0xff8000002e0a7808 */ /* 0x000fe40000800000 */
[----:B------:R-:W-:Y:S02]  /*d2c0*/  FMNMX.FTZ R19, R12, R19, !PT ;  /* 0x000000130c137209 */ /* 0x000fe40007810000 */
[----:B------:R-:W-:Y:S02]  /*d2d0*/  FSEL R8, R47, -INF , P0 ;  /* 0xff8000002f087808 */ /* 0x000fe40000000000 */
[----:B------:R-:W-:Y:S02]  /*d2e0*/  FMNMX.FTZ R19, R10, R19, !PT ;  /* 0x000000130a137209 */ /* 0x000fe40007810000 */
[----:B------:R-:W-:-:S02]  /*d2f0*/  ISETP.GE.AND P0, PT, R55, 0x21, PT ;  /* 0x000000213700780c */ /* 0x000fc40003f06270 */
[----:B------:R-:W-:-:S05]  /*d300*/  FMNMX.FTZ R19, R8, R19, !PT ;  /* 0x0000001308137209 */ /* 0x000fca0007810000 */
[----:B------:R-:W2:Y:S01]  /*d310*/  SHFL.BFLY PT, R22, R19, 0x2, 0x1f ;  /* 0x0c401f0013167f89 */ /* 0x000ea200000e0000 */
[----:B-1----:R-:W-:-:S05]  /*d320*/  FMNMX.FTZ R21, R16, R9, !PT ;  /* 0x0000000910157209 */ /* 0x002fca0007810000 */
[----:B------:R-:W-:Y:S01]  /*d330*/  @P0 LEA.HI.SX32 R26, R149, 0xfffffffe, 0x1b ;  /* 0xfffffffe951a0811 */ /* 0x000fe200078fdaff */
[----:B------:R-:W-:Y:S01]  /*d340*/  @P0 IMAD.MOV.U32 R32, RZ, RZ, R230 ;  /* 0x000000ffff200224 */ /* 0x000fe200078e00e6 */
[----:B------:R-:W1:Y:S02]  /*d350*/  SHFL.BFLY PT, R148, R21, 0x1, 0x1f ;  /* 0x0c201f0015947f89 */ /* 0x000e6400000e0000 */
[----:B------:R-:W-:Y:S01]  /*d360*/  @P0 SHF.R.S32.HI R24, RZ, 0x1f, R26 ;  /* 0x0000001fff180819 */ /* 0x000fe2000001141a */
[----:B------:R-:W-:Y:S02]  /*d370*/  @P0 IMAD.MOV.U32 R33, RZ, RZ, R233 ;  /* 0x000000ffff210224 */ /* 0x000fe400078e00e9 */
[----:B------:R-:W-:Y:S02]  /*d380*/  @P0 IMAD R4, R4, R26, RZ ;  /* 0x0000001a04040224 */ /* 0x000fe400078e02ff */
[----:B------:R-:W-:-:S04]  /*d390*/  @P0 IMAD.WIDE.U32 R26, R26, R7, R32 ;  /* 0x000000071a1a0225 */ /* 0x000fc800078e0020 */
[----:B------:R-:W-:-:S04]  /*d3a0*/  @P0 IMAD R4, R24, R7, R4 ;  /* 0x0000000718040224 */ /* 0x000fc800078e0204 */
[----:B------:R-:W-:Y:S01]  /*d3b0*/  @P0 IMAD.IADD R4, R27, 0x1, R4 ;  /* 0x000000011b040824 */ /* 0x000fe200078e0204 */
[----:B--2---:R-:W-:-:S05]  /*d3c0*/  FMNMX.FTZ R22, R22, R19, !PT ;  /* 0x0000001316167209 */ /* 0x004fca0007810000 */
[----:B------:R-:W2:Y:S01]  /*d3d0*/  SHFL.BFLY PT, R9, R22, 0x1, 0x1f ;  /* 0x0c201f0016097f89 */ /* 0x000ea200000e0000 */
[----:B-1----:R-:W-:-:S04]  /*d3e0*/  FMNMX.FTZ R148, R21, R148, !PT ;  /* 0x0000009415947209 */ /* 0x002fc80007810000 */
[C---:B------:R-:W-:Y:S01]  /*d3f0*/  FSETP.NEU.FTZ.AND P1, PT, R148.reuse, -INF , PT ;  /* 0xff8000009400780b */ /* 0x040fe20003f3d000 */
[----:B------:R-:W-:-:S05]  /*d400*/  FMUL.FTZ R16, R148, c[0x0][0x2d0] ;  /* 0x0000b40094107a20 */ /* 0x000fca0000410000 */
[----:B------:R-:W-:-:S05]  /*d410*/  FSEL R16, R16, RZ, P1 ;  /* 0x000000ff10107208 */ /* 0x000fca0000800000 */
[--C-:B------:R-:W-:Y:S02]  /*d420*/  FFMA.FTZ R151, R3, c[0x0][0x2d0], -R16.reuse ;  /* 0x0000b40003977a23 */ /* 0x100fe40000010810 */
[--C-:B------:R-:W-:Y:S01]  /*d430*/  FFMA.FTZ R205, R28, c[0x0][0x2d0], -R16.reuse ;  /* 0x0000b4001ccd7a23 */ /* 0x100fe20000010810 */
[----:B------:R-:W-:Y:S01]  /*d440*/  @P0 LEA R28, P1, R26, c[0x0][0x1c8], 0x1 ;  /* 0x000072001a1c0a11 */ /* 0x000fe200078208ff */
[--C-:B------:R-:W-:Y:S01]  /*d450*/  FFMA.FTZ R150, R29, c[0x0][0x2d0], -R16.reuse ;  /* 0x0000b4001d967a23 */ /* 0x100fe20000010810 */
[----:B--2---:R-:W-:Y:S01]  /*d460*/  FMNMX.FTZ R3, R22, R9, !PT ;  /* 0x0000000916037209 */ /* 0x004fe20007810000 */
[----:B------:R-:W-:Y:S01]  /*d470*/  FFMA.FTZ R25, R25, c[0x0][0x2d0], -R16 ;  /* 0x0000b40019197a23 */ /* 0x000fe20000010810 */
[----:B------:R-:W-:Y:S01]  /*d480*/  @P0 LEA.HI.X R29, R26, c[0x0][0x1cc], R4, 0x1, P1 ;  /* 0x000073001a1d0a11 */ /* 0x000fe200008f0c04 */
[----:B------:R-:W-:Y:S01]  /*d490*/  MUFU.EX2 R205, R205 ;  /* 0x000000cd00cd7308 */ /* 0x000fe20000000800 */
[C---:B------:R-:W-:Y:S01]  /*d4a0*/  FSETP.NEU.FTZ.AND P1, PT, R3.reuse, -INF , PT ;  /* 0xff8000000300780b */ /* 0x040fe20003f3d000 */
[----:B------:R-:W-:-:S02]  /*d4b0*/  FMUL.FTZ R9, R3, c[0x0][0x2d0] ;  /* 0x0000b40003097a20 */ /* 0x000fc40000410000 */
[----:B------:R1:W-:Y:S01]  /*d4c0*/  @P0 LDGSTS.E.BYPASS.LTC128B.128 [R228+0xc080], [R28.64], !P2 ;  /* 0x0c0800001ce40fae */ /* 0x0003e2000d101d4a */
[--C-:B------:R-:W-:Y:S02]  /*d4d0*/  FFMA.FTZ R206, R17, c[0x0][0x2d0], -R16.reuse ;  /* 0x0000b40011ce7a23 */ /* 0x100fe40000010810 */
[----:B------:R-:W-:Y:S01]  /*d4e0*/  FSEL R9, R9, RZ, P1 ;  /* 0x000000ff09097208 */ /* 0x000fe20000800000 */
[----:B------:R1:W-:Y:S01]  /*d4f0*/  @P0 LDGSTS.E.BYPASS.LTC128B.128 [R228+0xd080], [R28.64+0x80], !P5 ;  /* 0x0d0800801ce40fae */ /* 0x0003e2000e901d4a */
[----:B------:R2:W-:Y:S01]  /*d500*/  MUFU.EX2 R0, R25 ;  /* 0x0000001900007308 */ /* 0x0005e20000000800 */
[--C-:B------:R-:W-:Y:S02]  /*d510*/  FFMA.FTZ R211, R15, c[0x0][0x2d0], -R16.reuse ;  /* 0x0000b4000fd37a23 */ /* 0x100fe40000010810 */
[----:B------:R1:W-:Y:S01]  /*d520*/  @P0 LDGSTS.E.BYPASS.LTC128B.128 [R228+0xe080], [R28.64+0x100], !P4 ;  /* 0x0e0801001ce40fae */ /* 0x0003e2000e101d4a */
[--C-:B------:R-:W-:Y:S02]  /*d530*/  FFMA.FTZ R2, R6, c[0x0][0x2d0], -R9.reuse ;  /* 0x0000b40006027a23 */ /* 0x100fe40000010809 */
[--C-:B------:R-:W-:Y:S01]  /*d540*/  FFMA.FTZ R209, R30, c[0x0][0x2d0], -R9.reuse ;  /* 0x0000b4001ed17a23 */ /* 0x100fe20000010809 */
[----:B------:R1:W-:Y:S01]  /*d550*/  @P0 LDGSTS.E.BYPASS.LTC128B.128 [R228+0xf080], [R28.64+0x180], !P3 ;  /* 0x0f0801801ce40fae */ /* 0x0003e2000d901d4a */
[--C-:B------:R-:W-:Y:S01]  /*d560*/  FFMA.FTZ R204, R20, c[0x0][0x2d0], -R9.reuse ;  /* 0x0000b40014cc7a23 */ /* 0x100fe20000010809 */
[----:B------:R-:W3:Y:S01]  /*d570*/  MUFU.EX2 R150, R150 ;  /* 0x0000009600967308 */ /* 0x000ee20000000800 */
[----:B------:R-:W-:Y:S01]  /*d580*/  FFMA.FTZ R207, R18, c[0x0][0x2d0], -R9 ;  /* 0x0000b40012cf7a23 */ /* 0x000fe20000010809 */
[----:B------:R-:W4:Y:S01]  /*d590*/  LDSM.16.MT88.4 R140, [R219+0x8080] ;  /* 0x00808000db8c783b */ /* 0x000f220000004200 */
[----:B------:R-:W-:-:S02]  /*d5a0*/  FFMA.FTZ R208, R13, c[0x0][0x2d0], -R16 ;  /* 0x0000b4000dd07a23 */ /* 0x000fc40000010810 */
[----:B------:R-:W-:Y:S01]  /*d5b0*/  FFMA.FTZ R237, R11, c[0x0][0x2d0], -R16 ;  /* 0x0000b4000bed7a23 */ /* 0x000fe20000010810 */
[----:B------:R-:W-:Y:S01]  /*d5c0*/  LDSM.16.MT88.4 R32, [R213+0x8080] ;  /* 0x00808000d520783b */ /* 0x000fe20000004200 */
[--C-:B------:R-:W-:Y:S01]  /*d5d0*/  FFMA.FTZ R229, R14, c[0x0][0x2d0], -R9.reuse ;  /* 0x0000b4000ee57a23 */ /* 0x100fe20000010809 */
[----:B------:R-:W5:Y:S01]  /*d5e0*/  MUFU.EX2 R151, R151 ;  /* 0x0000009700977308 */ /* 0x000f620000000800 */
[--C-:B------:R-:W-:Y:S01]  /*d5f0*/  FFMA.FTZ R234, R12, c[0x0][0x2d0], -R9.reuse ;  /* 0x0000b4000cea7a23 */ /* 0x100fe20000010809 */
[----:B--2---:R-:W2:Y:S01]  /*d600*/  LDSM.16.MT88.4 R24, [R214+0x8080] ;  /* 0x00808000d618783b */ /* 0x004ea20000004200 */
[--C-:B------:R-:W-:Y:S02]  /*d610*/  FFMA.FTZ R235, R10, c[0x0][0x2d0], -R9.reuse ;  /* 0x0000b4000aeb7a23 */ /* 0x100fe40000010809 */
[----:B------:R-:W-:Y:S01]  /*d620*/  FFMA.FTZ R236, R8, c[0x0][0x2d0], -R9 ;  /* 0x0000b40008ec7a23 */ /* 0x000fe20000010809 */
[----:B------:R-:W1:Y:S02]  /*d630*/  LDSM.16.MT88.4 R40, [R212+0x8080] ;  /* 0x00808000d428783b */ /* 0x000e640000004200 */
[----:B------:R-:W-:Y:S01]  /*d640*/  MUFU.EX2 R209, R209 ;  /* 0x000000d100d17308 */ /* 0x000fe20000000800 */
[----:B---3--:R-:W-:Y:S01]  /*d650*/  F2FP.PACK_AB R128, R150, R205 ;  /* 0x000000cd9680723e */ /* 0x008fe200000000ff */
[----:B------:R-:W3:Y:S01]  /*d660*/  LDSM.16.MT88.4 R48, [R219+0x9080] ;  /* 0x00908000db30783b */ /* 0x000ee20000004200 */
[----:B------:R-:W-:-:S03]  /*d670*/  FADD.FTZ R150, R205, R150 ;  /* 0x00000096cd967221 */ /* 0x000fc60000010000 */
[----:B------:R-:W1:Y:S02]  /*d680*/  LDSM.16.MT88.4 R56, [R214+0x9080] ;  /* 0x00908000d638783b */ /* 0x000e640000004200 */
[----:B------:R-:W4:Y:S01]  /*d690*/  MUFU.EX2 R204, R204 ;  /* 0x000000cc00cc7308 */ /* 0x000f220000000800 */
[----:B-----5:R-:W-:Y:S01]  /*d6a0*/  F2FP.PACK_AB R130, R0, R151 ;  /* 0x000000970082723e */ /* 0x020fe200000000ff */
[----:B------:R-:W5:Y:S01]  /*d6b0*/  LDSM.16.MT88.4 R64, [R213+0x9080] ;  /* 0x00908000d540783b */ /* 0x000f620000004200 */
[----:B------:R-:W-:-:S03]  /*d6c0*/  FADD.FTZ R151, R151, R150 ;  /* 0x0000009697977221 */ /* 0x000fc60000010000 */
[----:B------:R-:W1:Y:S01]  /*d6d0*/  LDSM.16.MT88.4 R72, [R212+0x9080] ;  /* 0x00908000d448783b */ /* 0x000e620000004200 */
[----:B------:R-:W-:Y:S01]  /*d6e0*/  FADD.FTZ R151, R0, R151 ;  /* 0x0000009700977221 */ /* 0x000fe20000010000 */
[----:B------:R-:W-:Y:S02]  /*d6f0*/  MUFU.EX2 R207, R207 ;  /* 0x000000cf00cf7308 */ /* 0x000fe40000000800 */
[----:B------:R-:W1:Y:S04]  /*d700*/  LDSM.16.MT88.4 R80, [R219+0xa080] ;  /* 0x00a08000db50783b */ /* 0x000e680000004200 */
[----:B------:R-:W1:Y:S02]  /*d710*/  LDSM.16.MT88.4 R88, [R214+0xa080] ;  /* 0x00a08000d658783b */ /* 0x000e640000004200 */
[----:B------:R-:W2:Y:S01]  /*d720*/  MUFU.EX2 R2, R2 ;  /* 0x0000000200027308 */ /* 0x000ea20000000800 */
[----:B----4-:R-:W-:Y:S01]  /*d730*/  F2FP.PACK_AB R129, R204, R209 ;  /* 0x000000d1cc81723e */ /* 0x010fe200000000ff */
[----:B------:R-:W4:Y:S01]  /*d740*/  LDSM.16.MT88.4 R96, [R213+0xa080] ;  /* 0x00a08000d560783b */ /* 0x000f220000004200 */
[----:B------:R-:W-:-:S03]  /*d750*/  FADD.FTZ R204, R209, R204 ;  /* 0x000000ccd1cc7221 */ /* 0x000fc60000010000 */
[----:B------:R-:W3:Y:S02]  /*d760*/  LDSM.16.MT88.4 R104, [R212+0xa080] ;  /* 0x00a08000d468783b */ /* 0x000ee40000004200 */
[----:B------:R-:W-:Y:S02]  /*d770*/  MUFU.EX2 R206, R206 ;  /* 0x000000ce00ce7308 */ /* 0x000fe40000000800 */
[----:B------:R-:W3:Y:S04]  /*d780*/  LDSM.16.MT88.4 R112, [R219+0xb080] ;  /* 0x00b08000db70783b */ /* 0x000ee80000004200 */
[----:B------:R-:W3:Y:S01]  /*d790*/  LDSM.16.MT88.4 R116, [R214+0xb080] ;  /* 0x00b08000d674783b */ /* 0x000ee20000004200 */
[----:B--2---:R-:W-:Y:S01]  /*d7a0*/  F2FP.PACK_AB R131, R2, R207 ;  /* 0x000000cf0283723e */ /* 0x004fe200000000ff */
[----:B------:R-:W2:Y:S02]  /*d7b0*/  MUFU.EX2 R211, R211 ;  /* 0x000000d300d37308 */ /* 0x000ea40000000800 */
[----:B------:R-:W2:Y:S01]  /*d7c0*/  LDSM.16.MT88.4 R124, [R213+0xb080] ;  /* 0x00b08000d57c783b */ /* 0x000ea20000004200 */
[----:B------:R-:W-:-:S03]  /*d7d0*/  FADD.FTZ R207, R207, R204 ;  /* 0x000000cccfcf7221 */ /* 0x000fc60000010000 */
[----:B------:R-:W2:Y:S01]  /*d7e0*/  LDSM.16.MT88.4 R4, [R212+0xb080] ;  /* 0x00b08000d404783b */ /* 0x000ea20000004200 */
[C---:B------:R-:W-:Y:S01]  /*d7f0*/  HMMA.16816.F32 R144, R128.reuse, R140, RZ ;  /* 0x0000008c8090723c */ /* 0x040fe200000018ff */
[----:B------:R-:W-:Y:S01]  /*d800*/  FADD.FTZ R2, R2, R207 ;  /* 0x000000cf02027221 */ /* 0x000fe20000010000 */
[----:B------:R-:W-:Y:S01]  /*d810*/  MUFU.EX2 R229, R229 ;  /* 0x000000e500e57308 */ /* 0x000fe20000000800 */
[----:B------:R-:W2:Y:S04]  /*d820*/  LDSM.16.MT88.4 R200, [R219+0x8880] ;  /* 0x00888000dbc8783b */ /* 0x000ea80000004200 */
[----:B------:R-:W2:Y:S01]  /*d830*/  LDSM.16.MT88.4 R196, [R214+0x8880] ;  /* 0x00888000d6c4783b */ /* 0x000ea20000004200 */
[C---:B------:R-:W-:Y:S02]  /*d840*/  HMMA.16816.F32 R20, R128.reuse, R24, RZ ;  /* 0x000000188014723c */ /* 0x040fe400000018ff */
[----:B------:R-:W2:Y:S01]  /*d850*/  MUFU.EX2 R234, R234 ;  /* 0x000000ea00ea7308 */ /* 0x000ea20000000800 */
[----:B------:R-:W2:Y:S04]  /*d860*/  LDSM.16.MT88.4 R192, [R213+0x8880] ;  /* 0x00888000d5c0783b */ /* 0x000ea80000004200 */
[----:B------:R-:W2:Y:S01]  /*d870*/  LDSM.16.MT88.4 R188, [R212+0x8880] ;  /* 0x00888000d4bc783b */ /* 0x000ea20000004200 */
[C---:B-1----:R-:W-:Y:S02]  /*d880*/  HMMA.16816.F32 R28, R128.reuse, R32, RZ ;  /* 0x00000020801c723c */ /* 0x042fe400000018ff */
[----:B------:R-:W-:Y:S01]  /*d890*/  MUFU.EX2 R208, R208 ;  /* 0x000000d000d07308 */ /* 0x000fe20000000800 */
[----:B------:R-:W1:Y:S04]  /*d8a0*/  LDSM.16.MT88.4 R184, [R219+0x9880] ;  /* 0x00988000dbb8783b */ /* 0x000e680000004200 */
[----:B------:R-:W1:Y:S01]  /*d8b0*/  LDSM.16.MT88.4 R180, [R214+0x9880] ;  /* 0x00988000d6b4783b */ /* 0x000e620000004200 */
[C---:B------:R-:W-:Y:S02]  /*d8c0*/  HMMA.16816.F32 R36, R128.reuse, R40, RZ ;  /* 0x000000288024723c */ /* 0x040fe400000018ff */
[----:B------:R-:W1:Y:S01]  /*d8d0*/  MUFU.EX2 R237, R237 ;  /* 0x000000ed00ed7308 */ /* 0x000e620000000800 */
[----:B------:R-:W1:Y:S04]  /*d8e0*/  LDSM.16.MT88.4 R176, [R213+0x9880] ;  /* 0x00988000d5b0783b */ /* 0x000e680000004200 */
[----:B------:R-:W1:Y:S01]  /*d8f0*/  LDSM.16.MT88.4 R172, [R212+0x9880] ;  /* 0x00988000d4ac783b */ /* 0x000e620000004200 */
[C---:B---3--:R-:W-:Y:S02]  /*d900*/  HMMA.16816.F32 R44, R128.reuse, R48, RZ ;  /* 0x00000030802c723c */ /* 0x048fe400000018ff */
[----:B------:R-:W-:Y:S01]  /*d910*/  MUFU.EX2 R235, R235 ;  /* 0x000000eb00eb7308 */ /* 0x000fe20000000800 */
[----:B------:R-:W3:Y:S04]  /*d920*/  LDSM.16.MT88.4 R168, [R219+0xa880] ;  /* 0x00a88000dba8783b */ /* 0x000ee80000004200 */
[----:B------:R-:W1:Y:S01]  /*d930*/  LDSM.16.MT88.4 R164, [R214+0xa880] ;  /* 0x00a88000d6a4783b */ /* 0x000e620000004200 */
[C---:B------:R-:W-:Y:S02]  /*d940*/  HMMA.16816.F32 R52, R128.reuse, R56, RZ ;  /* 0x000000388034723c */ /* 0x040fe400000018ff */
[----:B------:R-:W1:Y:S01]  /*d950*/  MUFU.EX2 R236, R236 ;  /* 0x000000ec00ec7308 */ /* 0x000e620000000800 */
[----:B------:R-:W1:Y:S04]  /*d960*/  LDSM.16.MT88.4 R160, [R213+0xa880] ;  /* 0x00a88000d5a0783b */ /* 0x000e680000004200 */
[----:B------:R-:W1:Y:S01]  /*d970*/  LDSM.16.MT88.4 R156, [R212+0xa880] ;  /* 0x00a88000d49c783b */ /* 0x000e620000004200 */
[C---:B-----5:R-:W-:Y:S03]  /*d980*/  HMMA.16816.F32 R60, R128.reuse, R64, RZ ;  /* 0x00000040803c723c */ /* 0x060fe600000018ff */
[----:B------:R-:W5:Y:S04]  /*d990*/  LDSM.16.MT88.4 R152, [R219+0xb880] ;  /* 0x00b88000db98783b */ /* 0x000f680000004200 */
[----:B------:R-:W1:Y:S01]  /*d9a0*/  LDSM.16.MT88.4 R16, [R214+0xb880] ;  /* 0x00b88000d610783b */ /* 0x000e620000004200 */
[C---:B------:R-:W-:Y:S03]  /*d9b0*/  HMMA.16816.F32 R68, R128.reuse, R72, RZ ;  /* 0x000000488044723c */ /* 0x040fe600000018ff */
[----:B------:R-:W1:Y:S04]  /*d9c0*/  LDSM.16.MT88.4 R12, [R213+0xb880] ;  /* 0x00b88000d50c783b */ /* 0x000e680000004200 */
[----:B------:R-:W1:Y:S01]  /*d9d0*/  LDSM.16.MT88.4 R8, [R212+0xb880] ;  /* 0x00b88000d408783b */ /* 0x000e620000004200 */
[C---:B------:R-:W-:Y:S03]  /*d9e0*/  HMMA.16816.F32 R76, R128.reuse, R80, RZ ;  /* 0x00000050804c723c */ /* 0x040fe600000018ff */
[----:B------:R-:W0:Y:S05]  /*d9f0*/  LDGDEPBAR ;  /* 0x00000000000079af */ /* 0x000e2a0000000000 */
[C---:B------:R-:W-:Y:S08]  /*da00*/  HMMA.16816.F32 R84, R128.reuse, R88, RZ ;  /* 0x000000588054723c */ /* 0x040ff000000018ff */
[C---:B----4-:R-:W-:Y:S08]  /*da10*/  HMMA.16816.F32 R92, R128.reuse, R96, RZ ;  /* 0x00000060805c723c */ /* 0x050ff000000018ff */
[C---:B------:R-:W-:Y:S08]  /*da20*/  HMMA.16816.F32 R100, R128.reuse, R104, RZ ;  /* 0x000000688064723c */ /* 0x040ff000000018ff */
[C---:B------:R-:W-:Y:S08]  /*da30*/  HMMA.16816.F32 R108, R128.reuse, R112, RZ ;  /* 0x00000070806c723c */ /* 0x040ff000000018ff */
[C---:B------:R-:W-:Y:S08]  /*da40*/  HMMA.16816.F32 R136, R128.reuse, R116, RZ ;  /* 0x000000748088723c */ /* 0x040ff000000018ff */
[C---:B--2---:R-:W-:Y:S08]  /*da50*/  HMMA.16816.F32 R120, R128.reuse, R124, RZ ;  /* 0x0000007c8078723c */ /* 0x044ff000000018ff */
[C---:B------:R-:W-:Y:S08]  /*da60*/  HMMA.16816.F32 R140, R128.reuse, R142, RZ ;  /* 0x0000008e808c723c */ /* 0x040ff000000018ff */
        /* <DEDUP_REMOVED lines=14> */
[C---:B------:R-:W-:Y:S07]  /*db50*/  HMMA.16816.F32 R132, R128.reuse, R4, RZ ;  /* 0x000000048084723c */ /* 0x040fee00000018ff */
[----:B------:R-:W-:Y:S01]  /*db60*/  F2FP.PACK_AB R4, R211, R206 ;  /* 0x000000ced304723e */ /* 0x000fe200000000ff */
[----:B------:R-:W-:Y:S01]  /*db70*/  HMMA.16816.F32 R128, R128, R6, RZ ;  /* 0x000000068080723c */ /* 0x000fe200000018ff */
[----:B------:R-:W-:Y:S01]  /*db80*/  F2FP.PACK_AB R5, R234, R229 ;  /* 0x000000e5ea05723e */ /* 0x000fe200000000ff */
[----:B------:R-:W-:-:S02]  /*db90*/  FADD.FTZ R206, R206, R151 ;  /* 0x00000097cece7221 */ /* 0x000fc40000010000 */
[----:B------:R-:W-:Y:S02]  /*dba0*/  FADD.FTZ R229, R229, R2 ;  /* 0x00000002e5e57221 */ /* 0x000fe40000010000 */
[----:B------:R-:W-:Y:S01]  /*dbb0*/  FADD.FTZ R211, R211, R206 ;  /* 0x000000ced3d37221 */ /* 0x000fe20000010000 */
[----:B-1----:R-:W-:Y:S01]  /*dbc0*/  F2FP.PACK_AB R6, R237, R208 ;  /* 0x000000d0ed06723e */ /* 0x002fe200000000ff */
[----:B------:R-:W-:Y:S01]  /*dbd0*/  FADD.FTZ R234, R234, R229 ;  /* 0x000000e5eaea7221 */ /* 0x000fe20000010000 */
[----:B------:R-:W-:Y:S01]  /*dbe0*/  F2FP.PACK_AB R7, R236, R235 ;  /* 0x000000ebec07723e */ /* 0x000fe200000000ff */
[----:B------:R-:W-:Y:S02]  /*dbf0*/  FADD.FTZ R208, R208, R211 ;  /* 0x000000d3d0d07221 */ /* 0x000fe40000010000 */
[----:B------:R-:W-:Y:S02]  /*dc00*/  FADD.FTZ R235, R235, R234 ;  /* 0x000000eaebeb7221 */ /* 0x000fe40000010000 */
[----:B------:R-:W-:-:S02]  /*dc10*/  FADD.FTZ R237, R237, R208 ;  /* 0x000000d0eded7221 */ /* 0x000fc40000010000 */
[----:B------:R-:W-:Y:S01]  /*dc20*/  HMMA.16816.F32 R144, R4, R200, R144 ;  /* 0x000000c80490723c */ /* 0x000fe20000001890 */
[----:B------:R-:W-:-:S07]  /*dc30*/  FADD.FTZ R235, R236, R235 ;  /* 0x000000ebeceb7221 */ /* 0x000fce0000010000 */
[C---:B------:R-:W-:Y:S08]  /*dc40*/  HMMA.16816.F32 R140, R4.reuse, R202, R140 ;  /* 0x000000ca048c723c */ /* 0x040ff0000000188c */
        /* <DEDUP_REMOVED lines=14> */
[C---:B---3--:R-:W-:Y:S08]  /*dd30*/  HMMA.16816.F32 R76, R4.reuse, R168, R76 ;  /* 0x000000a8044c723c */ /* 0x048ff0000000184c */
[C---:B------:R-:W-:Y:S08]  /*dd40*/  HMMA.16816.F32 R80, R4.reuse, R170, R80 ;  /* 0x000000aa0450723c */ /* 0x040ff00000001850 */
[C---:B------:R-:W-:Y:S08]  /*dd50*/  HMMA.16816.F32 R84, R4.reuse, R164, R84 ;  /* 0x000000a40454723c */ /* 0x040ff00000001854 */
[C---:B------:R-:W-:Y:S08]  /*dd60*/  HMMA.16816.F32 R88, R4.reuse, R166, R88 ;  /* 0x000000a60458723c */ /* 0x040ff00000001858 */
[C---:B------:R-:W-:Y:S08]  /*dd70*/  HMMA.16816.F32 R92, R4.reuse, R160, R92 ;  /* 0x000000a0045c723c */ /* 0x040ff0000000185c */
[C---:B------:R-:W-:Y:S08]  /*dd80*/  HMMA.16816.F32 R96, R4.reuse, R162, R96 ;  /* 0x000000a20460723c */ /* 0x040ff00000001860 */
[C---:B------:R-:W-:Y:S08]  /*dd90*/  HMMA.16816.F32 R100, R4.reuse, R156, R100 ;  /* 0x0000009c0464723c */ /* 0x040ff00000001864 */
[C---:B------:R-:W-:Y:S08]  /*dda0*/  HMMA.16816.F32 R104, R4.reuse, R158, R104 ;  /* 0x0000009e0468723c */ /* 0x040ff00000001868 */
[C---:B-----5:R-:W-:Y:S08]  /*ddb0*/  HMMA.16816.F32 R108, R4.reuse, R152, R108 ;  /* 0x00000098046c723c */ /* 0x060ff0000000186c */
[C---:B------:R-:W-:Y:S08]  /*ddc0*/  HMMA.16816.F32 R112, R4.reuse, R154, R112 ;  /* 0x0000009a0470723c */ /* 0x040ff00000001870 */
[C---:B------:R-:W-:Y:S08]  /*ddd0*/  HMMA.16816.F32 R136, R4.reuse, R16, R136 ;  /* 0x000000100488723c */ /* 0x040ff00000001888 */
[C---:B------:R-:W-:Y:S08]  /*dde0*/  HMMA.16816.F32 R116, R4.reuse, R18, R116 ;  /* 0x000000120474723c */ /* 0x040ff00000001874 */
[C---:B------:R-:W-:Y:S08]  /*ddf0*/  HMMA.16816.F32 R120, R4.reuse, R12, R120 ;  /* 0x0000000c0478723c */ /* 0x040ff00000001878 */
[C---:B------:R-:W-:Y:S08]  /*de00*/  HMMA.16816.F32 R124, R4.reuse, R14, R124 ;  /* 0x0000000e047c723c */ /* 0x040ff0000000187c */
[C---:B------:R-:W-:Y:S08]  /*de10*/  HMMA.16816.F32 R132, R4.reuse, R8, R132 ;  /* 0x000000080484723c */ /* 0x040ff00000001884 */
[----:B------:R-:W-:Y:S01]  /*de20*/  HMMA.16816.F32 R128, R4, R10, R128 ;  /* 0x0000000a0480723c */ /* 0x000fe20000001880 */
[----:B------:R-:W-:Y:S07]  /*de30*/  @!P0 BRA `(.L_x_137) ;  /* 0x00001db000008947 */ /* 0x000fee0003800000 */
[----:B------:R-:W-:Y:S01]  /*de40*/  LEA.HI.SX32 R229, R149, 0xfffffffe, 0x1b ;  /* 0xfffffffe95e57811 */ /* 0x000fe200078fdaff */
[----:B------:R-:W-:Y:S01]  /*de50*/  IMAD.MOV.U32 R0, RZ, RZ, R3 ;  /* 0x000000ffff007224 */ /* 0x000fe200078e0003 */
[C---:B------:R-:W-:Y:S01]  /*de60*/  IADD3 R211, R220.reuse, 0x800, RZ ;  /* 0x00000800dcd37810 */ /* 0x040fe20007ffe0ff */
[----:B------:R-:W-:Y:S01]  /*de70*/  IMAD.MOV.U32 R149, RZ, RZ, R148 ;  /* 0x000000ffff957224 */ /* 0x000fe200078e0094 */
[C---:B------:R-:W-:Y:S01]  /*de80*/  IADD3 R209, R220.reuse, 0x1000, RZ ;  /* 0x00001000dcd17810 */ /* 0x040fe20007ffe0ff */
[----:B------:R-:W-:Y:S01]  /*de90*/  ULDC.64 UR4, c[0x0][0x118] ;  /* 0x0000460000047ab9 */ /* 0x000fe20000000a00 */
[----:B------:R-:W-:-:S02]  /*dea0*/  IADD3 R208, R220, 0x1800, RZ ;  /* 0x00001800dcd07810 */ /* 0x000fc40007ffe0ff */
[C---:B------:R-:W-:Y:S02]  /*deb0*/  IADD3 R207, R220.reuse, 0x2000, RZ ;  /* 0x00002000dccf7810 */ /* 0x040fe40007ffe0ff */
[C---:B------:R-:W-:Y:S02]  /*dec0*/  IADD3 R206, R220.reuse, 0x2800, RZ ;  /* 0x00002800dcce7810 */ /* 0x040fe40007ffe0ff */
[C---:B------:R-:W-:Y:S02]  /*ded0*/  IADD3 R205, R220.reuse, 0x3000, RZ ;  /* 0x00003000dccd7810 */ /* 0x040fe40007ffe0ff */
[----:B------:R-:W-:Y:S02]  /*dee0*/  IADD3 R204, R220, 0x3800, RZ ;  /* 0x00003800dccc7810 */ /* 0x000fe40007ffe0ff */
.L_x_138:
[----:B------:R-:W-:Y:S04]  /*def0*/  DEPBAR.LE SB0, 0x0 ;  /* 0x000080000000791a */ /* 0x000fe80000000000 */
[----:B------:R-:W-:Y:S01]  /*df00*/  BAR.SYNC.DEFER_BLOCKING 0x0 ;  /* 0x0000000000007b1d */ /* 0x000fe20000010000 */
[----:B------:R-:W-:Y:S01]  /*df10*/  SHF.R.S32.HI R148, RZ, 0x1f, R229 ;  /* 0x0000001fff947819 */ /* 0x000fe200000114e5 */
[C---:B------:R-:W-:Y:S04]  /*df20*/  IMAD.WIDE.U32 R2, R229.reuse, c[0x0][0x208], RZ ;  /* 0x00008200e5027a25 */ /* 0x040fe800078e00ff */
[----:B------:R-:W-:Y:S01]  /*df30*/  IMAD R148, R148, c[0x0][0x208], RZ ;  /* 0x0000820094947a24 */ /* 0x000fe200078e02ff */
[C---:B------:R-:W-:Y:S03]  /*df40*/  LEA R151, P0, R2.reuse, R226, 0x5 ;  /* 0x000000e202977211 */ /* 0x040fe600078028ff */
[----:B------:R-:W-:Y:S05]  /*df50*/  IMAD R148, R229, c[0x0][0x20c], R148 ;  /* 0x00008300e5947a24 */ /* 0x000fea00078e0294 */
[----:B------:R-:W-:Y:S04]  /*df60*/  IADD3 R148, R3, R148, RZ ;  /* 0x0000009403947210 */ /* 0x000fe80007ffe0ff */
[----:B------:R-:W-:Y:S02]  /*df70*/  LEA.HI.X R148, R2, R225, R148, 0x5, P0 ;  /* 0x000000e102947211 */ /* 0x000fe400000f2c94 */
[C---:B------:R-:W-:Y:S01]  /*df80*/  LEA R2, P0, R151.reuse, c[0x0][0x1f8], 0x1 ;  /* 0x00007e0097027a11 */ /* 0x040fe200078008ff */
[----:B------:R-:W-:Y:S03]  /*df90*/  LDSM.16.M88.4 R156, [R222+0x10080] ;  /* 0x01008000de9c783b */ /* 0x000fe60000000200 */
[----:B------:R-:W-:Y:S02]  /*dfa0*/  LEA.HI.X R3, R151, c[0x0][0x1fc], R148, 0x1, P0 ;  /* 0x00007f0097037a11 */ /* 0x000fe400000f0c94 */
[C---:B------:R-:W-:Y:S02]  /*dfb0*/  ISETP.GT.AND P0, PT, R229.reuse, RZ, PT ;  /* 0x000000ffe500720c */ /* 0x040fe40003f04270 */
[----:B------:R-:W-:Y:S01]  /*dfc0*/  IADD3 R229, R229, -0x1, RZ ;  /* 0xffffffffe5e57810 */ /* 0x000fe20007ffe0ff */
[----:B------:R-:W1:Y:S07]  /*dfd0*/  LDSM.16.M88.4 R160, [R221+0xc080] ;  /* 0x00c08000dda0783b */ /* 0x000e6e0000000200 */
[----:B------:R-:W2:Y:S07]  /*dfe0*/  LDSM.16.M88.4 R164, [R221+0xc880] ;  /* 0x00c88000dda4783b */ /* 0x000eae0000000200 */
[----:B------:R-:W-:Y:S07]  /*dff0*/  LDSM.16.M88.4 R168, [R218+0x10080] ;  /* 0x01008000daa8783b */ /* 0x000fee0000000200 */
[----:B------:R-:W3:Y:S07]  /*e000*/  LDSM.16.M88.4 R172, [R220] ;  /* 0x00000000dcac783b */ /* 0x000eee0000000200 */
[----:B------:R-:W4:Y:S07]  /*e010*/  LDSM.16.M88.4 R176, [R211] ;  /* 0x00000000d3b0783b */ /* 0x000f2e0000000200 */
[----:B------:R-:W-:Y:S01]  /*e020*/  @!PT LDS RZ, [RZ] ;  /* 0x00000000fffff984 */ /* 0x000fe20000000800 */
[----:B------:R-:W-:Y:S01]  /*e030*/  @!PT LDS RZ, [RZ] ;  /* 0x00000000fffff984 */ /* 0x000fe20000000800 */
[----:B------:R-:W-:Y:S01]  /*e040*/  @!PT LDS RZ, [RZ] ;  /* 0x00000000fffff984 */ /* 0x000fe20000000800 */
[----:B------:R5:W-:Y:S01]  /*e050*/  LDGSTS.E.BYPASS.LTC128B.128 [R228+0x8080], [R2.64], !P2 ;  /* 0x0808000002e47fae */ /* 0x000be2000d101d44 */
[C---:B-1----:R-:W-:Y:S06]  /*e060*/  HMMA.16816.F32 R4, R156.reuse, R160, RZ ;  /* 0x000000a09c04723c */ /* 0x042fec00000018ff */
[----:B------:R5:W-:Y:S02]  /*e070*/  LDGSTS.E.BYPASS.LTC128B.128 [R228+0x9080], [R2.64+0x80], !P5 ;  /* 0x0908008002e47fae */ /* 0x000be4000e901d44 */
[C---:B------:R-:W-:Y:S05]  /*e080*/  HMMA.16816.F32 R8, R156.reuse, R162, RZ ;  /* 0x000000a29c08723c */ /* 0x040fea00000018ff */
[----:B------:R5:W-:Y:S03]  /*e090*/  LDGSTS.E.BYPASS.LTC128B.128 [R228+0xa080], [R2.64+0x100], !P4 ;  /* 0x0a08010002e47fae */ /* 0x000be6000e101d44 */
[C---:B--2---:R-:W-:Y:S04]  /*e0a0*/  HMMA.16816.F32 R12, R156.reuse, R164, RZ ;  /* 0x000000a49c0c723c */ /* 0x044fe800000018ff */
[----:B------:R5:W-:Y:S04]  /*e0b0*/  LDGSTS.E.BYPASS.LTC128B.128 [R228+0xb080], [R2.64+0x180], !P3 ;  /* 0x0b08018002e47fae */ /* 0x000be8000d901d44 */
[----:B------:R-:W-:Y:S03]  /*e0c0*/  HMMA.16816.F32 R16, R156, R166, RZ ;  /* 0x000000a69c10723c */ /* 0x000fe600000018ff */
[----:B------:R-:W-:Y:S05]  /*e0d0*/  LDSM.16.M88.4 R180, [R217+0x10080] ;  /* 0x01008000d9b4783b */ /* 0x000fea0000000200 */
[C---:B---3--:R-:W-:Y:S02]  /*e0e0*/  HMMA.16816.F32 R4, R168.reuse, R172, R4 ;  /* 0x000000aca804723c */ /* 0x048fe40000001804 */
[----:B------:R-:W1:Y:S06]  /*e0f0*/  LDSM.16.M88.4 R184, [R216+0xc080] ;  /* 0x00c08000d8b8783b */ /* 0x000e6c0000000200 */
[C---:B------:R-:W-:Y:S01]  /*e100*/  HMMA.16816.F32 R8, R168.reuse, R174, R8 ;  /* 0x000000aea808723c */ /* 0x040fe20000001808 */
[----:B------:R-:W2:Y:S07]  /*e110*/  LDSM.16.M88.4 R152, [R216+0xc880] ;  /* 0x00c88000d898783b */ /* 0x000eae0000000200 */
[C---:B----4-:R-:W-:Y:S01]  /*e120*/  HMMA.16816.F32 R12, R168.reuse, R176, R12 ;  /* 0x000000b0a80c723c */ /* 0x050fe2000000180c */
[----:B------:R-:W0:Y:S07]  /*e130*/  LDGDEPBAR ;  /* 0x00000000000079af */ /* 0x000e2e0000000000 */
[----:B------:R-:W-:Y:S01]  /*e140*/  HMMA.16816.F32 R16, R168, R178, R16 ;  /* 0x000000b2a810723c */ /* 0x000fe20000001810 */
[----:B------:R-:W-:Y:S07]  /*e150*/  LDSM.16.M88.4 R156, [R215+0x10080] ;  /* 0x01008000d79c783b */ /* 0x000fee0000000200 */
[----:B------:R-:W3:Y:S07]  /*e160*/  LDSM.16.M88.4 R160, [R210] ;  /* 0x00000000d2a0783b */ /* 0x000eee0000000200 */
[----:B------:R-:W4:Y:S01]  /*e170*/  LDSM.16.M88.4 R164, [R210+0x800] ;  /* 0x00080000d2a4783b */ /* 0x000f220000000200 */
[C---:B-1----:R-:W-:Y:S06]  /*e180*/  HMMA.16816.F32 R4, R180.reuse, R184, R4 ;  /* 0x000000b8b404723c */ /* 0x042fec0000001804 */
[----:B------:R-:W-:Y:S02]  /*e190*/  LDSM.16.M88.4 R168, [R222+0x14080] ;  /* 0x01408000dea8783b */ /* 0x000fe40000000200 */
[C---:B------:R-:W-:Y:S05]  /*e1a0*/  HMMA.16816.F32 R8, R180.reuse, R186, R8 ;  /* 0x000000bab408723c */ /* 0x040fea0000001808 */
[----:B------:R-:W1:Y:S03]  /*e1b0*/  LDSM.16.M88.4 R172, [R221+0xd080] ;  /* 0x00d08000ddac783b */ /* 0x000e660000000200 */
[C---:B--2---:R-:W-:Y:S04]  /*e1c0*/  HMMA.16816.F32 R12, R180.reuse, R152, R12 ;  /* 0x00000098b40c723c */ /* 0x044fe8000000180c */
[----:B------:R-:W-:Y:S04]  /*e1d0*/  LDSM.16.M88.4 R176, [R218+0x14080] ;  /* 0x01408000dab0783b */ /* 0x000fe80000000200 */
[----:B------:R-:W-:Y:S03]  /*e1e0*/  HMMA.16816.F32 R16, R180, R154, R16 ;  /* 0x0000009ab410723c */ /* 0x000fe60000001810 */
[----:B------:R-:W2:Y:S05]  /*e1f0*/  LDSM.16.M88.4 R152, [R221+0xd880] ;  /* 0x00d88000dd98783b */ /* 0x000eaa0000000200 */
[C---:B---3--:R-:W-:Y:S02]  /*e200*/  HMMA.16816.F32 R4, R156.reuse, R160, R4 ;  /* 0x000000a09c04723c */ /* 0x048fe40000001804 */
[----:B------:R-:W3:Y:S06]  /*e210*/  LDSM.16.M88.4 R180, [R209] ;  /* 0x00000000d1b4783b */ /* 0x000eec0000000200 */
[C---:B------:R-:W-:Y:S01]  /*e220*/  HMMA.16816.F32 R8, R156.reuse, R162, R8 ;  /* 0x000000a29c08723c */ /* 0x040fe20000001808 */
[----:B------:R-:W-:Y:S07]  /*e230*/  LDSM.16.M88.4 R160, [R217+0x14080] ;  /* 0x01408000d9a0783b */ /* 0x000fee0000000200 */
[C---:B----4-:R-:W-:Y:S08]  /*e240*/  HMMA.16816.F32 R12, R156.reuse, R164, R12 ;  /* 0x000000a49c0c723c */ /* 0x050ff0000000180c */
[----:B------:R-:W-:Y:S01]  /*e250*/  HMMA.16816.F32 R16, R156, R166, R16 ;  /* 0x000000a69c10723c */ /* 0x000fe20000001810 */
[----:B------:R-:W4:Y:S07]  /*e260*/  LDSM.16.M88.4 R156, [R208] ;  /* 0x00000000d09c783b */ /* 0x000f2e0000000200 */
[C---:B-1----:R-:W-:Y:S01]  /*e270*/  HMMA.16816.F32 R4, R168.reuse, R172, R4 ;  /* 0x000000aca804723c */ /* 0x042fe20000001804 */
[----:B------:R-:W1:Y:S07]  /*e280*/  LDSM.16.M88.4 R164, [R216+0xd080] ;  /* 0x00d08000d8a4783b */ /* 0x000e6e0000000200 */
[C---:B------:R-:W-:Y:S01]  /*e290*/  HMMA.16816.F32 R8, R168.reuse, R174, R8 ;  /* 0x000000aea808723c */ /* 0x040fe20000001808 */
[----:B------:R-:W-:Y:S07]  /*e2a0*/  LDSM.16.M88.4 R172, [R210+0x1000] ;  /* 0x00100000d2ac783b */ /* 0x000fee0000000200 */
[C---:B--2---:R-:W-:Y:S08]  /*e2b0*/  HMMA.16816.F32 R12, R168.reuse, R152, R12 ;  /* 0x00000098a80c723c */ /* 0x044ff0000000180c */
[----:B------:R-:W-:Y:S01]  /*e2c0*/  HMMA.16816.F32 R16, R168, R154, R16 ;  /* 0x0000009aa810723c */ /* 0x000fe20000001810 */
[----:B------:R-:W2:Y:S07]  /*e2d0*/  LDSM.16.M88.4 R152, [R216+0xd880] ;  /* 0x00d88000d898783b */ /* 0x000eae0000000200 */
[C---:B---3--:R-:W-:Y:S01]  /*e2e0*/  HMMA.16816.F32 R4, R176.reuse, R180, R4 ;  /* 0x000000b4b004723c */ /* 0x048fe20000001804 */
[----:B------:R-:W3:Y:S07]  /*e2f0*/  LDSM.16.M88.4 R168, [R215+0x14080] ;  /* 0x01408000d7a8783b */ /* 0x000eee0000000200 */
[C---:B------:R-:W-:Y:S01]  /*e300*/  HMMA.16816.F32 R8, R176.reuse, R182, R8 ;  /* 0x000000b6b008723c */ /* 0x040fe20000001808 */
[----:B------:R-:W-:Y:S07]  /*e310*/  LDSM.16.M88.4 R180, [R221+0xe080] ;  /* 0x00e08000ddb4783b */ /* 0x000fee0000000200 */
[C---:B----4-:R-:W-:Y:S08]  /*e320*/  HMMA.16816.F32 R12, R176.reuse, R156, R12 ;  /* 0x0000009cb00c723c */ /* 0x050ff0000000180c */
[----:B------:R-:W-:Y:S01]  /*e330*/  HMMA.16816.F32 R16, R176, R158, R16 ;  /* 0x0000009eb010723c */ /* 0x000fe20000001810 */
[----:B------:R-:W4:Y:S07]  /*e340*/  LDSM.16.M88.4 R156, [R210+0x1800] ;  /* 0x00180000d29c783b */ /* 0x000f2e0000000200 */
[C---:B-1----:R-:W-:Y:S01]  /*e350*/  HMMA.16816.F32 R4, R160.reuse, R164, R4 ;  /* 0x000000a4a004723c */ /* 0x042fe20000001804 */
[----:B------:R-:W1:Y:S07]  /*e360*/  LDSM.16.M88.4 R176, [R222+0x18080] ;  /* 0x01808000deb0783b */ /* 0x000e6e0000000200 */
[C---:B------:R-:W-:Y:S01]  /*e370*/  HMMA.16816.F32 R8, R160.reuse, R166, R8 ;  /* 0x000000a6a008723c */ /* 0x040fe20000001808 */
[----:B------:R-:W-:Y:S07]  /*e380*/  LDSM.16.M88.4 R164, [R207] ;  /* 0x00000000cfa4783b */ /* 0x000fee0000000200 */
        /* <DEDUP_REMOVED lines=47> */
[C---:B------:R-:W-:Y:S08]  /*e680*/  HMMA.16816.F32 R8, R168.reuse, R174, R8 ;  /* 0x000000aea808723c */ /* 0x040ff00000001808 */
[C---:B----4-:R-:W-:Y:S08]  /*e690*/  HMMA.16816.F32 R12, R168.reuse, R156, R12 ;  /* 0x0000009ca80c723c */ /* 0x050ff0000000180c */
[----:B------:R-:W-:Y:S01]  /*e6a0*/  HMMA.16816.F32 R16, R168, R158, R16 ;  /* 0x0000009ea810723c */ /* 0x000fe20000001810 */
[----:B------:R-:W4:Y:S01]  /*e6b0*/  LDSM.16.M88.4 R156, [R210+0x3800] ;  /* 0x00380000d29c783b */ /* 0x000f220000000200 */
[----:B------:R-:W-:Y:S06]  /*e6c0*/  DEPBAR.LE SB0, 0x0 ;  /* 0x000080000000791a */ /* 0x000fec0000000000 */
[C---:B-1----:R-:W-:Y:S01]  /*e6d0*/  HMMA.16816.F32 R4, R176.reuse, R180, R4 ;  /* 0x000000b4b004723c */ /* 0x042fe20000001804 */
[----:B------:R-:W-:Y:S07]  /*e6e0*/  BAR.SYNC.DEFER_BLOCKING 0x0 ;  /* 0x0000000000007b1d */ /* 0x000fee0000010000 */
[C---:B------:R-:W-:Y:S08]  /*e6f0*/  HMMA.16816.F32 R8, R176.reuse, R182, R8 ;  /* 0x000000b6b008723c */ /* 0x040ff00000001808 */
[C---:B--2---:R-:W-:Y:S08]  /*e700*/  HMMA.16816.F32 R12, R176.reuse, R152, R12 ;  /* 0x00000098b00c723c */ /* 0x044ff0000000180c */
[----:B------:R-:W-:Y:S08]  /*e710*/  HMMA.16816.F32 R16, R176, R154, R16 ;  /* 0x0000009ab010723c */ /* 0x000ff00000001810 */
[C---:B---3--:R-:W-:Y:S08]  /*e720*/  HMMA.16816.F32 R4, R160.reuse, R164, R4 ;  /* 0x000000a4a004723c */ /* 0x048ff00000001804 */
[C---:B------:R-:W-:Y:S08]  /*e730*/  HMMA.16816.F32 R8, R160.reuse, R166, R8 ;  /* 0x000000a6a008723c */ /* 0x040ff00000001808 */
[C---:B----4-:R-:W-:Y:S08]  /*e740*/  HMMA.16816.F32 R12, R160.reuse, R156, R12 ;  /* 0x0000009ca00c723c */ /* 0x050ff0000000180c */
[----:B------:R-:W-:Y:S04]  /*e750*/  HMMA.16816.F32 R16, R160, R158, R16 ;  /* 0x0000009ea010723c */ /* 0x000fe80000001810 */
[----:B-----5:R-:W-:Y:S02]  /*e760*/  FMNMX.FTZ R2, R4, R149, !PT ;  /* 0x0000009504027209 */ /* 0x020fe40007810000 */
        /* <DEDUP_REMOVED lines=15> */
[----:B------:R-:W-:Y:S06]  /*e860*/  FMNMX.FTZ R153, R19, R2, !PT ;  /* 0x0000000213997209 */ /* 0x000fec0007810000 */
[----:B------:R-:W2:Y:S01]  /*e870*/  SHFL.BFLY PT, R2, R153, 0x2, 0x1f ;  /* 0x0c401f0099027f89 */ /* 0x000ea200000e0000 */
[----:B-1----:R-:W-:Y:S02]  /*e880*/  FMNMX.FTZ R155, R152, R3, !PT ;  /* 0x00000003989b7209 */ /* 0x002fe40007810000 */
[----:B------:R-:W-:Y:S04]  /*e890*/  @P0 SHF.R.S32.HI R152, RZ, 0x1f, R229 ;  /* 0x0000001fff980819 */ /* 0x000fe800000114e5 */
[----:B------:R-:W1:Y:S01]  /*e8a0*/  SHFL.BFLY PT, R148, R155, 0x1, 0x1f ;  /* 0x0c201f009b947f89 */ /* 0x000e6200000e0000 */
[----:B--2---:R-:W-:Y:S01]  /*e8b0*/  FMNMX.FTZ R150, R153, R2, !PT ;  /* 0x0000000299967209 */ /* 0x004fe20007810000 */
[----:B------:R-:W-:Y:S05]  /*e8c0*/  @P0 IMAD R152, R152, c[0x0][0x1e0], RZ ;  /* 0x0000780098980a24 */ /* 0x000fea00078e02ff */
[----:B------:R-:W2:Y:S01]  /*e8d0*/  SHFL.BFLY PT, R3, R150, 0x1, 0x1f ;  /* 0x0c201f0096037f89 */ /* 0x000ea200000e0000 */
[----:B------:R-:W-:Y:S01]  /*e8e0*/  @P0 IMAD R152, R229, c[0x0][0x1e4], R152 ;  /* 0x00007900e5980a24 */ /* 0x000fe200078e0298 */
[----:B-1----:R-:W-:Y:S01]  /*e8f0*/  FMNMX.FTZ R148, R155, R148, !PT ;  /* 0x000000949b947209 */ /* 0x002fe20007810000 */
[----:B------:R-:W-:Y:S04]  /*e900*/  @P0 IMAD.WIDE.U32 R154, R229, c[0x0][0x1e0], RZ ;  /* 0x00007800e59a0a25 */ /* 0x000fe800078e00ff */
[C---:B------:R-:W-:Y:S01]  /*e910*/  FMUL.FTZ R189, R148.reuse, c[0x0][0x2d0] ;  /* 0x0000b40094bd7a20 */ /* 0x040fe20000410000 */
[----:B------:R-:W-:Y:S01]  /*e920*/  @P0 IADD3 R155, R155, R152, RZ ;  /* 0x000000989b9b0210 */ /* 0x000fe20007ffe0ff */
[----:B------:R-:W-:Y:S01]  /*e930*/  FADD.FTZ R2, -R148, R149 ;  /* 0x0000009594027221 */ /* 0x000fe20000010100 */
[----:B--2---:R-:W-:Y:S01]  /*e940*/  FMNMX.FTZ R3, R150, R3, !PT ;  /* 0x0000000396037209 */ /* 0x004fe20007810000 */
[--C-:B------:R-:W-:Y:S02]  /*e950*/  FFMA.FTZ R153, R4, c[0x0][0x2d0], -R189.reuse ;  /* 0x0000b40004997a23 */ /* 0x100fe400000108bd */
[----:B------:R-:W-:Y:S02]  /*e960*/  FMUL.FTZ R151, R2, c[0x0][0x2d0] ;  /* 0x0000b40002977a20 */ /* 0x000fe40000410000 */
[C---:B------:R-:W-:Y:S02]  /*e970*/  FADD.FTZ R149, -R3.reuse, R0 ;  /* 0x0000000003957221 */ /* 0x040fe40000010100 */
[----:B------:R1:W2:Y:S01]  /*e980*/  MUFU.EX2 R2, R151 ;  /* 0x0000009700027308 */ /* 0x0002a20000000800 */
[----:B------:R-:W-:Y:S02]  /*e990*/  FMUL.FTZ R188, R3, c[0x0][0x2d0] ;  /* 0x0000b40003bc7a20 */ /* 0x000fe40000410000 */
[----:B------:R-:W-:Y:S02]  /*e9a0*/  FMUL.FTZ R0, R149, c[0x0][0x2d0] ;  /* 0x0000b40095007a20 */ /* 0x000fe40000410000 */
[--C-:B------:R-:W-:Y:S02]  /*e9b0*/  FFMA.FTZ R150, R5, c[0x0][0x2d0], -R189.reuse ;  /* 0x0000b40005967a23 */ /* 0x100fe400000108bd */
[--C-:B------:R-:W-:Y:S02]  /*e9c0*/  FFMA.FTZ R234, R9, c[0x0][0x2d0], -R189.reuse ;  /* 0x0000b40009ea7a23 */ /* 0x100fe400000108bd */
[--C-:B------:R-:W-:Y:S01]  /*e9d0*/  FFMA.FTZ R236, R6, c[0x0][0x2d0], -R188.reuse ;  /* 0x0000b40006ec7a23 */ /* 0x100fe200000108bc */
[----:B------:R3:W-:Y:S01]  /*e9e0*/  MUFU.EX2 R149, R153 ;  /* 0x0000009900957308 */ /* 0x0007e20000000800 */
[--C-:B------:R-:W-:Y:S02]  /*e9f0*/  FFMA.FTZ R239, R7, c[0x0][0x2d0], -R188.reuse ;  /* 0x0000b40007ef7a23 */ /* 0x100fe400000108bc */
[--C-:B------:R-:W-:Y:S02]  /*ea00*/  FFMA.FTZ R238, R10, c[0x0][0x2d0], -R188.reuse ;  /* 0x0000b4000aee7a23 */ /* 0x100fe400000108bc */
[--C-:B------:R-:W-:Y:S02]  /*ea10*/  FFMA.FTZ R241, R11, c[0x0][0x2d0], -R188.reuse ;  /* 0x0000b4000bf17a23 */ /* 0x100fe400000108bc */
[--C-:B------:R-:W-:Y:S02]  /*ea20*/  FFMA.FTZ R240, R12, c[0x0][0x2d0], -R189.reuse ;  /* 0x0000b4000cf07a23 */ /* 0x100fe400000108bd */
[--C-:B------:R-:W-:Y:S01]  /*ea30*/  FFMA.FTZ R243, R13, c[0x0][0x2d0], -R189.reuse ;  /* 0x0000b4000df37a23 */ /* 0x100fe200000108bd */
[----:B------:R-:W4:Y:S01]  /*ea40*/  MUFU.EX2 R0, R0 ;  /* 0x0000000000007308 */ /* 0x000f220000000800 */
[--C-:B------:R-:W-:Y:S02]  /*ea50*/  FFMA.FTZ R242, R14, c[0x0][0x2d0], -R188.reuse ;  /* 0x0000b4000ef27a23 */ /* 0x100fe400000108bc */
[----:B------:R-:W-:Y:S02]  /*ea60*/  FFMA.FTZ R245, R15, c[0x0][0x2d0], -R188 ;  /* 0x0000b4000ff57a23 */ /* 0x000fe400000108bc */
[----:B-1----:R-:W-:Y:S02]  /*ea70*/  FFMA.FTZ R151, R8, c[0x0][0x2d0], -R189 ;  /* 0x0000b40008977a23 */ /* 0x002fe400000108bd */
[C---:B--2---:R-:W-:Y:S02]  /*ea80*/  FMUL.FTZ R4, R2.reuse, R144 ;  /* 0x0000009002047220 */ /* 0x044fe40000410000 */
[C---:B------:R-:W-:Y:S01]  /*ea90*/  FMUL.FTZ R5, R2.reuse, R145 ;  /* 0x0000009102057220 */ /* 0x040fe20000410000 */
[----:B------:R-:W1:Y:S01]  /*eaa0*/  MUFU.EX2 R150, R150 ;  /* 0x0000009600967308 */ /* 0x000e620000000800 */
[C---:B------:R-:W-:Y:S02]  /*eab0*/  FMUL.FTZ R8, R2.reuse, R140 ;  /* 0x0000008c02087220 */ /* 0x040fe40000410000 */
[----:B------:R-:W-:Y:S01]  /*eac0*/  FMUL.FTZ R9, R2, R141 ;  /* 0x0000008d02097220 */ /* 0x000fe20000410000 */
[----:B---3--:R-:W-:Y:S01]  /*ead0*/  @P0 LEA R153, P1, R154, R230, 0x5 ;  /* 0x000000e69a990211 */ /* 0x008fe200078228ff */
[C---:B------:R-:W-:Y:S02]  /*eae0*/  FMUL.FTZ R20, R2.reuse, R20 ;  /* 0x0000001402147220 */ /* 0x040fe40000410000 */
[----:B------:R-:W-:Y:S01]  /*eaf0*/  FMUL.FTZ R21, R2, R21 ;  /* 0x0000001502157220 */ /* 0x000fe20000410000 */
[----:B------:R-:W-:Y:S01]  /*eb00*/  @P0 LEA.HI.X R152, R154, R233, R155, 0x5, P1 ;  /* 0x000000e99a980211 */ /* 0x000fe200008f2c9b */
[C---:B------:R-:W-:Y:S01]  /*eb10*/  FMUL.FTZ R12, R2.reuse, R136 ;  /* 0x00000088020c7220 */ /* 0x040fe20000410000 */
[C---:B------:R-:W-:Y:S01]  /*eb20*/  @P0 LEA R190, P1, R153.reuse, c[0x0][0x1c8], 0x1 ;  /* 0x0000720099be0a11 */ /* 0x040fe200078208ff */
[----:B------:R-:W-:Y:S01]  /*eb30*/  MUFU.EX2 R151, R151 ;  /* 0x0000009700977308 */ /* 0x000fe20000000800 */
[----:B------:R-:W-:Y:S02]  /*eb40*/  FMUL.FTZ R13, R2, R137 ;  /* 0x00000089020d7220 */ /* 0x000fe40000410000 */
[----:B------:R-:W-:Y:S01]  /*eb50*/  @P0 LEA.HI.X R191, R153, c[0x0][0x1cc], R152, 0x1, P1 ;  /* 0x0000730099bf0a11 */ /* 0x000fe200008f0c98 */
[C---:B----4-:R-:W-:Y:S02]  /*eb60*/  FMUL.FTZ R6, R0.reuse, R146 ;  /* 0x0000009200067220 */ /* 0x050fe40000410000 */
[C---:B------:R-:W-:Y:S02]  /*eb70*/  FMUL.FTZ R7, R0.reuse, R147 ;  /* 0x0000009300077220 */ /* 0x040fe40000410000 */
[----:B------:R2:W-:Y:S01]  /*eb80*/  @P0 LDGSTS.E.BYPASS.LTC128B.128 [R228+0xc080], [R190.64], !P2 ;  /* 0x0c080000bee40fae */ /* 0x0005e2000d101d44 */
[C---:B------:R-:W-:Y:S01]  /*eb90*/  FMUL.FTZ R10, R0.reuse, R142 ;  /* 0x0000008e000a7220 */ /* 0x040fe20000410000 */
[----:B------:R-:W3:Y:S01]  /*eba0*/  MUFU.EX2 R234, R234 ;  /* 0x000000ea00ea7308 */ /* 0x000ee20000000800 */
[----:B------:R-:W-:Y:S01]  /*ebb0*/  FMUL.FTZ R11, R0, R143 ;  /* 0x0000008f000b7220 */ /* 0x000fe20000410000 */
[----:B-1----:R-:W-:Y:S01]  /*ebc0*/  F2FP.PACK_AB R144, R150, R149 ;  /* 0x000000959690723e */ /* 0x002fe200000000ff */
[C---:B------:R-:W-:Y:S02]  /*ebd0*/  FMUL.FTZ R22, R0.reuse, R22 ;  /* 0x0000001600167220 */ /* 0x040fe40000410000 */
[----:B------:R2:W-:Y:S01]  /*ebe0*/  @P0 LDGSTS.E.BYPASS.LTC128B.128 [R228+0xd080], [R190.64+0x80], !P5 ;  /* 0x0d080080bee40fae */ /* 0x0005e2000e901d44 */
[C---:B------:R-:W-:Y:S02]  /*ebf0*/  FMUL.FTZ R23, R0.reuse, R23 ;  /* 0x0000001700177220 */ /* 0x040fe40000410000 */
[C---:B------:R-:W-:Y:S02]  /*ec00*/  FMUL.FTZ R14, R0.reuse, R138 ;  /* 0x0000008a000e7220 */ /* 0x040fe40000410000 */
[----:B------:R-:W-:Y:S01]  /*ec10*/  MUFU.EX2 R236, R236 ;  /* 0x000000ec00ec7308 */ /* 0x000fe20000000800 */
[----:B------:R-:W-:Y:S01]  /*ec20*/  FMUL.FTZ R15, R0, R139 ;  /* 0x0000008b000f7220 */ /* 0x000fe20000410000 */
[----:B------:R2:W-:Y:S01]  /*ec30*/  @P0 LDGSTS.E.BYPASS.LTC128B.128 [R228+0xe080], [R190.64+0x100], !P4 ;  /* 0x0e080100bee40fae */ /* 0x0005e2000e101d44 */
[C---:B------:R-:W-:Y:S02]  /*ec40*/  FMUL.FTZ R24, R2.reuse, R24 ;  /* 0x0000001802187220 */ /* 0x040fe40000410000 */
[----:B------:R-:W-:Y:S02]  /*ec50*/  FMUL.FTZ R25, R2, R25 ;  /* 0x0000001902197220 */ /* 0x000fe40000410000 */
[C---:B------:R-:W-:Y:S02]  /*ec60*/  FMUL.FTZ R26, R0.reuse, R26 ;  /* 0x0000001a001a7220 */ /* 0x040fe40000410000 */
[----:B------:R2:W-:Y:S01]  /*ec70*/  @P0 LDGSTS.E.BYPASS.LTC128B.128 [R228+0xf080], [R190.64+0x180], !P3 ;  /* 0x0f080180bee40fae */ /* 0x0005e2000d901d44 */
[----:B------:R-:W1:Y:S01]  /*ec80*/  MUFU.EX2 R239, R239 ;  /* 0x000000ef00ef7308 */ /* 0x000e620000000800 */
[----:B------:R-:W-:Y:S02]  /*ec90*/  FMUL.FTZ R27, R0, R27 ;  /* 0x0000001b001b7220 */ /* 0x000fe40000410000 */
[----:B------:R-:W-:Y:S01]  /*eca0*/  FMUL.FTZ R28, R2, R28 ;  /* 0x0000001c021c7220 */ /* 0x000fe20000410000 */
[----:B---3--:R-:W-:Y:S01]  /*ecb0*/  F2FP.PACK_AB R146, R234, R151 ;  /* 0x00000097ea92723e */ /* 0x008fe200000000ff */
[----:B------:R-:W-:Y:S01]  /*ecc0*/  FMUL.FTZ R29, R2, R29 ;  /* 0x0000001d021d7220 */ /* 0x000fe20000410000 */
[----:B------:R-:W3:Y:S01]  /*ecd0*/  LDSM.16.MT88.4 R152, [R219+0x8080] ;  /* 0x00808000db98783b */ /* 0x000ee20000004200 */
[C---:B------:R-:W-:Y:S02]  /*ece0*/  FMUL.FTZ R30, R0.reuse, R30 ;  /* 0x0000001e001e7220 */ /* 0x040fe40000410000 */
[----:B------:R-:W-:Y:S01]  /*ecf0*/  FMUL.FTZ R31, R0, R31 ;  /* 0x0000001f001f7220 */ /* 0x000fe20000410000 */
[----:B------:R-:W-:Y:S01]  /*ed00*/  MUFU.EX2 R238, R238 ;  /* 0x000000ee00ee7308 */ /* 0x000fe20000000800 */
[C---:B------:R-:W-:Y:S02]  /*ed10*/  FMUL.FTZ R32, R2.reuse, R32 ;  /* 0x0000002002207220 */ /* 0x040fe40000410000 */
[----:B------:R-:W4:Y:S01]  /*ed20*/  LDSM.16.MT88.4 R156, [R214+0x8080] ;  /* 0x00808000d69c783b */ /* 0x000f220000004200 */
[----:B------:R-:W-:Y:S02]  /*ed30*/  FMUL.FTZ R33, R2, R33 ;  /* 0x0000002102217220 */ /* 0x000fe40000410000 */
[C---:B------:R-:W-:Y:S02]  /*ed40*/  FMUL.FTZ R34, R0.reuse, R34 ;  /* 0x0000002200227220 */ /* 0x040fe40000410000 */
[----:B------:R-:W-:Y:S02]  /*ed50*/  FMUL.FTZ R35, R0, R35 ;  /* 0x0000002300237220 */ /* 0x000fe40000410000 */
[----:B------:R-:W5:Y:S01]  /*ed60*/  MUFU.EX2 R241, R241 ;  /* 0x000000f100f17308 */ /* 0x000f620000000800 */
[----:B------:R-:W2:Y:S01]  /*ed70*/  LDSM.16.MT88.4 R160, [R213+0x8080] ;  /* 0x00808000d5a0783b */ /* 0x000ea20000004200 */
[C---:B------:R-:W-:Y:S01]  /*ed80*/  FMUL.FTZ R36, R2.reuse, R36 ;  /* 0x0000002402247220 */ /* 0x040fe20000410000 */
[----:B-1----:R-:W-:Y:S01]  /*ed90*/  F2FP.PACK_AB R145, R239, R236 ;  /* 0x000000ecef91723e */ /* 0x002fe200000000ff */
[----:B------:R-:W-:Y:S02]  /*eda0*/  FMUL.FTZ R37, R2, R37 ;  /* 0x0000002502257220 */ /* 0x000fe40000410000 */
[C---:B------:R-:W-:Y:S02]  /*edb0*/  FMUL.FTZ R38, R0.reuse, R38 ;  /* 0x0000002600267220 */ /* 0x040fe40000410000 */
[----:B------:R-:W1:Y:S01]  /*edc0*/  LDSM.16.MT88.4 R140, [R212+0x8080] ;  /* 0x00808000d48c783b */ /* 0x000e620000004200 */
[----:B------:R-:W-:Y:S01]  /*edd0*/  FMUL.FTZ R39, R0, R39 ;  /* 0x0000002700277220 */ /* 0x000fe20000410000 */
[----:B------:R-:W-:Y:S01]  /*ede0*/  MUFU.EX2 R240, R240 ;  /* 0x000000f000f07308 */ /* 0x000fe20000000800 */
[C---:B------:R-:W-:Y:S02]  /*edf0*/  FMUL.FTZ R40, R2.reuse, R40 ;  /* 0x0000002802287220 */ /* 0x040fe40000410000 */
[----:B------:R-:W-:Y:S02]  /*ee00*/  FMUL.FTZ R41, R2, R41 ;  /* 0x0000002902297220 */ /* 0x000fe40000410000 */
[----:B------:R-:W-:Y:S01]  /*ee10*/  LDSM.16.MT88.4 R136, [R212+0xb080] ;  /* 0x00b08000d488783b */ /* 0x000fe20000004200 */
[C---:B------:R-:W-:Y:S02]  /*ee20*/  FMUL.FTZ R42, R0.reuse, R42 ;  /* 0x0000002a002a7220 */ /* 0x040fe40000410000 */
[----:B------:R-:W-:Y:S02]  /*ee30*/  FMUL.FTZ R43, R0, R43 ;  /* 0x0000002b002b7220 */ /* 0x000fe40000410000 */
[C---:B------:R-:W-:Y:S01]  /*ee40*/  FMUL.FTZ R44, R2.reuse, R44 ;  /* 0x0000002c022c7220 */ /* 0x040fe20000410000 */
[----:B------:R-:W1:Y:S01]  /*ee50*/  MUFU.EX2 R243, R243 ;  /* 0x000000f300f37308 */ /* 0x000e620000000800 */
[----:B------:R-:W-:Y:S01]  /*ee60*/  LDSM.16.MT88.4 R164, [R214+0x9880] ;  /* 0x00988000d6a4783b */ /* 0x000fe20000004200 */
[----:B------:R-:W-:Y:S01]  /*ee70*/  FMUL.FTZ R45, R2, R45 ;  /* 0x0000002d022d7220 */ /* 0x000fe20000410000 */
[----:B-----5:R-:W-:Y:S01]  /*ee80*/  F2FP.PACK_AB R147, R241, R238 ;  /* 0x000000eef193723e */ /* 0x020fe200000000ff */
[C---:B------:R-:W-:Y:S02]  /*ee90*/  FMUL.FTZ R46, R0.reuse, R46 ;  /* 0x0000002e002e7220 */ /* 0x040fe40000410000 */
[----:B------:R-:W-:Y:S02]  /*eea0*/  FMUL.FTZ R47, R0, R47 ;  /* 0x0000002f002f7220 */ /* 0x000fe40000410000 */
[----:B------:R-:W-:Y:S01]  /*eeb0*/  LDSM.16.MT88.4 R168, [R213+0x9880] ;  /* 0x00988000d5a8783b */ /* 0x000fe20000004200 */
[C---:B------:R-:W-:Y:S01]  /*eec0*/  FMUL.FTZ R48, R2.reuse, R48 ;  /* 0x0000003002307220 */ /* 0x040fe20000410000 */
[C---:B---3--:R-:W-:Y:S01]  /*eed0*/  HMMA.16816.F32 R4, R144.reuse, R152, R4 ;  /* 0x000000989004723c */ /* 0x048fe20000001804 */
[----:B------:R-:W-:Y:S04]  /*eee0*/  MUFU.EX2 R242, R242 ;  /* 0x000000f200f27308 */ /* 0x000fe80000000800 */
[----:B------:R-:W-:Y:S01]  /*eef0*/  LDSM.16.MT88.4 R172, [R212+0x9880] ;  /* 0x00988000d4ac783b */ /* 0x000fe20000004200 */
[----:B------:R-:W-:Y:S02]  /*ef00*/  FMUL.FTZ R49, R2, R49 ;  /* 0x0000003102317220 */ /* 0x000fe40000410000 */
[C---:B------:R-:W-:Y:S03]  /*ef10*/  HMMA.16816.F32 R8, R144.reuse, R154, R8 ;  /* 0x0000009a9008723c */ /* 0x040fe60000001808 */
[----:B------:R-:W3:Y:S01]  /*ef20*/  MUFU.EX2 R245, R245 ;  /* 0x000000f500f57308 */ /* 0x000ee20000000800 */
[----:B------:R-:W5:Y:S01]  /*ef30*/  LDSM.16.MT88.4 R152, [R219+0x9080] ;  /* 0x00908000db98783b */ /* 0x000f620000004200 */
[C---:B------:R-:W-:Y:S02]  /*ef40*/  FMUL.FTZ R50, R0.reuse, R50 ;  /* 0x0000003200327220 */ /* 0x040fe40000410000 */
[----:B------:R-:W-:Y:S01]  /*ef50*/  FMUL.FTZ R51, R0, R51 ;  /* 0x0000003300337220 */ /* 0x000fe20000410000 */
[C---:B----4-:R-:W-:Y:S03]  /*ef60*/  HMMA.16816.F32 R20, R144.reuse, R156, R20 ;  /* 0x0000009c9014723c */ /* 0x050fe60000001814 */
[----:B------:R-:W-:Y:S01]  /*ef70*/  LDSM.16.MT88.4 R176, [R219+0xa880] ;  /* 0x00a88000dbb0783b */ /* 0x000fe20000004200 */
[C---:B------:R-:W-:Y:S02]  /*ef80*/  FMUL.FTZ R52, R2.reuse, R52 ;  /* 0x0000003402347220 */ /* 0x040fe40000410000 */
[----:B------:R-:W-:Y:S02]  /*ef90*/  FMUL.FTZ R53, R2, R53 ;  /* 0x0000003502357220 */ /* 0x000fe40000410000 */
[C---:B------:R-:W-:Y:S02]  /*efa0*/  HMMA.16816.F32 R24, R144.reuse, R158, R24 ;  /* 0x0000009e9018723c */ /* 0x040fe40000001818 */
[----:B------:R-:W4:Y:S02]  /*efb0*/  LDSM.16.MT88.4 R156, [R214+0x9080] ;  /* 0x00908000d69c783b */ /* 0x000f240000004200 */
[C---:B------:R-:W-:Y:S02]  /*efc0*/  FMUL.FTZ R54, R0.reuse, R54 ;  /* 0x0000003600367220 */ /* 0x040fe40000410000 */
[----:B------:R-:W-:Y:S02]  /*efd0*/  FMUL.FTZ R55, R0, R55 ;  /* 0x0000003700377220 */ /* 0x000fe40000410000 */
[C---:B--2---:R-:W-:Y:S01]  /*efe0*/  HMMA.16816.F32 R28, R144.reuse, R160, R28 ;  /* 0x000000a0901c723c */ /* 0x044fe2000000181c */
[----:B------:R-:W-:Y:S03]  /*eff0*/  LDSM.16.MT88.4 R180, [R214+0xa880] ;  /* 0x00a88000d6b4783b */ /* 0x000fe60000004200 */
[C---:B------:R-:W-:Y:S02]  /*f000*/  FMUL.FTZ R56, R2.reuse, R56 ;  /* 0x0000003802387220 */ /* 0x040fe40000410000 */
[----:B------:R-:W-:Y:S02]  /*f010*/  FMUL.FTZ R57, R2, R57 ;  /* 0x0000003902397220 */ /* 0x000fe40000410000 */
[C---:B------:R-:W-:Y:S01]  /*f020*/  HMMA.16816.F32 R32, R144.reuse, R162, R32 ;  /* 0x000000a29020723c */ /* 0x040fe20000001820 */
[----:B------:R-:W-:Y:S03]  /*f030*/  LDSM.16.MT88.4 R160, [R219+0x9880] ;  /* 0x00988000dba0783b */ /* 0x000fe60000004200 */
[C---:B------:R-:W-:Y:S02]  /*f040*/  FMUL.FTZ R58, R0.reuse, R58 ;  /* 0x0000003a003a7220 */ /* 0x040fe40000410000 */
[----:B------:R-:W-:Y:S02]  /*f050*/  FMUL.FTZ R59, R0, R59 ;  /* 0x0000003b003b7220 */ /* 0x000fe40000410000 */
[C---:B-1----:R-:W-:Y:S01]  /*f060*/  HMMA.16816.F32 R36, R144.reuse, R140, R36 ;  /* 0x0000008c9024723c */ /* 0x042fe20000001824 */
[----:B------:R-:W-:Y:S03]  /*f070*/  LDSM.16.MT88.4 R184, [R213+0xa880] ;  /* 0x00a88000d5b8783b */ /* 0x000fe60000004200 */
[C---:B------:R-:W-:Y:S02]  /*f080*/  FMUL.FTZ R60, R2.reuse, R60 ;  /* 0x0000003c023c7220 */ /* 0x040fe40000410000 */
[----:B------:R-:W-:Y:S02]  /*f090*/  FMUL.FTZ R61, R2, R61 ;  /* 0x0000003d023d7220 */ /* 0x000fe40000410000 */
[C---:B------:R-:W-:Y:S01]  /*f0a0*/  HMMA.16816.F32 R40, R144.reuse, R142, R40 ;  /* 0x0000008e9028723c */ /* 0x040fe20000001828 */
[----:B------:R-:W1:Y:S03]  /*f0b0*/  LDSM.16.MT88.4 R140, [R213+0x9080] ;  /* 0x00908000d58c783b */ /* 0x000e660000004200 */
[C---:B------:R-:W-:Y:S02]  /*f0c0*/  FMUL.FTZ R62, R0.reuse, R62 ;  /* 0x0000003e003e7220 */ /* 0x040fe40000410000 */
[----:B------:R-:W-:Y:S02]  /*f0d0*/  FMUL.FTZ R63, R0, R63 ;  /* 0x0000003f003f7220 */ /* 0x000fe40000410000 */
[C---:B-----5:R-:W-:Y:S01]  /*f0e0*/  HMMA.16816.F32 R44, R144.reuse, R152, R44 ;  /* 0x00000098902c723c */ /* 0x060fe2000000182c */
[----:B------:R-:W-:Y:S03]  /*f0f0*/  LDSM.16.MT88.4 R192, [R219+0xb880] ;  /* 0x00b88000dbc0783b */ /* 0x000fe60000004200 */
[C---:B------:R-:W-:Y:S02]  /*f100*/  FMUL.FTZ R64, R2.reuse, R64 ;  /* 0x0000004002407220 */ /* 0x040fe40000410000 */
[----:B------:R-:W-:Y:S02]  /*f110*/  FMUL.FTZ R65, R2, R65 ;  /* 0x0000004102417220 */ /* 0x000fe40000410000 */
[C---:B------:R-:W-:Y:S01]  /*f120*/  HMMA.16816.F32 R48, R144.reuse, R154, R48 ;  /* 0x0000009a9030723c */ /* 0x040fe20000001830 */
[----:B------:R-:W2:Y:S03]  /*f130*/  LDSM.16.MT88.4 R152, [R212+0x9080] ;  /* 0x00908000d498783b */ /* 0x000ea60000004200 */
[C---:B------:R-:W-:Y:S02]  /*f140*/  FMUL.FTZ R66, R0.reuse, R66 ;  /* 0x0000004200427220 */ /* 0x040fe40000410000 */
[----:B------:R-:W-:Y:S02]  /*f150*/  FMUL.FTZ R67, R0, R67 ;  /* 0x0000004300437220 */ /* 0x000fe40000410000 */
[C---:B----4-:R-:W-:Y:S01]  /*f160*/  HMMA.16816.F32 R52, R144.reuse, R156, R52 ;  /* 0x0000009c9034723c */ /* 0x050fe20000001834 */
[----:B------:R-:W-:Y:S03]  /*f170*/  LDSM.16.MT88.4 R196, [R214+0xb880] ;  /* 0x00b88000d6c4783b */ /* 0x000fe60000004200 */
[C---:B------:R-:W-:Y:S02]  /*f180*/  FMUL.FTZ R68, R2.reuse, R68 ;  /* 0x0000004402447220 */ /* 0x040fe40000410000 */
[----:B------:R-:W-:Y:S02]  /*f190*/  FMUL.FTZ R69, R2, R69 ;  /* 0x0000004502457220 */ /* 0x000fe40000410000 */
[C---:B------:R-:W-:Y:S01]  /*f1a0*/  HMMA.16816.F32 R56, R144.reuse, R158, R56 ;  /* 0x0000009e9038723c */ /* 0x040fe20000001838 */
[----:B------:R-:W4:Y:S03]  /*f1b0*/  LDSM.16.MT88.4 R156, [R219+0xa080] ;  /* 0x00a08000db9c783b */ /* 0x000f260000004200 */
[C---:B------:R-:W-:Y:S02]  /*f1c0*/  FMUL.FTZ R70, R0.reuse, R70 ;  /* 0x0000004600467220 */ /* 0x040fe40000410000 */
[----:B------:R-:W-:Y:S02]  /*f1d0*/  FMUL.FTZ R71, R0, R71 ;  /* 0x0000004700477220 */ /* 0x000fe40000410000 */
[----:B------:R-:W-:Y:S01]  /*f1e0*/  LDSM.16.MT88.4 R200, [R212+0xb880] ;  /* 0x00b88000d4c8783b */ /* 0x000fe20000004200 */
[C---:B-1----:R-:W-:Y:S03]  /*f1f0*/  HMMA.16816.F32 R60, R144.reuse, R140, R60 ;  /* 0x0000008c903c723c */ /* 0x042fe6000000183c */
[C---:B------:R-:W-:Y:S02]  /*f200*/  FMUL.FTZ R72, R2.reuse, R72 ;  /* 0x0000004802487220 */ /* 0x040fe40000410000 */
[----:B------:R-:W-:Y:S01]  /*f210*/  FMUL.FTZ R73, R2, R73 ;  /* 0x0000004902497220 */ /* 0x000fe20000410000 */
[----:B------:R-:W0:Y:S01]  /*f220*/  LDGDEPBAR ;  /* 0x00000000000079af */ /* 0x000e220000000000 */
[C---:B------:R-:W-:Y:S01]  /*f230*/  FMUL.FTZ R74, R0.reuse, R74 ;  /* 0x0000004a004a7220 */ /* 0x040fe20000410000 */
[C---:B------:R-:W-:Y:S04]  /*f240*/  HMMA.16816.F32 R64, R144.reuse, R142, R64 ;  /* 0x0000008e9040723c */ /* 0x040fe80000001840 */
[----:B------:R-:W-:Y:S01]  /*f250*/  FMUL.FTZ R75, R0, R75 ;  /* 0x0000004b004b7220 */ /* 0x000fe20000410000 */
[----:B------:R-:W1:Y:S01]  /*f260*/  LDSM.16.MT88.4 R140, [R214+0xa080] ;  /* 0x00a08000d68c783b */ /* 0x000e620000004200 */
[C---:B------:R-:W-:Y:S02]  /*f270*/  FMUL.FTZ R76, R2.reuse, R76 ;  /* 0x0000004c024c7220 */ /* 0x040fe40000410000 */
[C---:B--2---:R-:W-:Y:S04]  /*f280*/  HMMA.16816.F32 R68, R144.reuse, R152, R68 ;  /* 0x000000989044723c */ /* 0x044fe80000001844 */
[----:B------:R-:W-:Y:S02]  /*f290*/  FMUL.FTZ R77, R2, R77 ;  /* 0x0000004d024d7220 */ /* 0x000fe40000410000 */
[C---:B------:R-:W-:Y:S02]  /*f2a0*/  FMUL.FTZ R78, R0.reuse, R78 ;  /* 0x0000004e004e7220 */ /* 0x040fe40000410000 */
[C---:B------:R-:W-:Y:S01]  /*f2b0*/  HMMA.16816.F32 R72, R144.reuse, R154, R72 ;  /* 0x0000009a9048723c */ /* 0x040fe20000001848 */
[----:B------:R-:W2:Y:S03]  /*f2c0*/  LDSM.16.MT88.4 R152, [R213+0xa080] ;  /* 0x00a08000d598783b */ /* 0x000ea60000004200 */
[----:B------:R-:W-:Y:S02]  /*f2d0*/  FMUL.FTZ R79, R0, R79 ;  /* 0x0000004f004f7220 */ /* 0x000fe40000410000 */
[C---:B------:R-:W-:Y:S02]  /*f2e0*/  FMUL.FTZ R80, R2.reuse, R80 ;  /* 0x0000005002507220 */ /* 0x040fe40000410000 */
[----:B------:R-:W-:Y:S03]  /*f2f0*/  FMUL.FTZ R81, R2, R81 ;  /* 0x0000005102517220 */ /* 0x000fe60000410000 */
[C---:B----4-:R-:W-:Y:S03]  /*f300*/  HMMA.16816.F32 R76, R144.reuse, R156, R76 ;  /* 0x0000009c904c723c */ /* 0x050fe6000000184c */
[C---:B------:R-:W-:Y:S02]  /*f310*/  FMUL.FTZ R82, R0.reuse, R82 ;  /* 0x0000005200527220 */ /* 0x040fe40000410000 */
[----:B------:R-:W-:Y:S02]  /*f320*/  FMUL.FTZ R83, R0, R83 ;  /* 0x0000005300537220 */ /* 0x000fe40000410000 */
[C---:B------:R-:W-:Y:S02]  /*f330*/  FMUL.FTZ R84, R2.reuse, R84 ;  /* 0x0000005402547220 */ /* 0x040fe40000410000 */
[----:B------:R-:W-:Y:S03]  /*f340*/  FMUL.FTZ R85, R2, R85 ;  /* 0x0000005502557220 */ /* 0x000fe60000410000 */
[C---:B------:R-:W-:Y:S01]  /*f350*/  HMMA.16816.F32 R80, R144.reuse, R158, R80 ;  /* 0x0000009e9050723c */ /* 0x040fe20000001850 */
[----:B------:R-:W4:Y:S02]  /*f360*/  LDSM.16.MT88.4 R156, [R212+0xa080] ;  /* 0x00a08000d49c783b */ /* 0x000f240000004200 */
[C---:B------:R-:W-:Y:S02]  /*f370*/  FMUL.FTZ R86, R0.reuse, R86 ;  /* 0x0000005600567220 */ /* 0x040fe40000410000 */
[----:B------:R-:W-:Y:S02]  /*f380*/  FMUL.FTZ R87, R0, R87 ;  /* 0x0000005700577220 */ /* 0x000fe40000410000 */
[C---:B------:R-:W-:Y:S02]  /*f390*/  FMUL.FTZ R88, R2.reuse, R88 ;  /* 0x0000005802587220 */ /* 0x040fe40000410000 */
[----:B------:R-:W-:Y:S03]  /*f3a0*/  FMUL.FTZ R89, R2, R89 ;  /* 0x0000005902597220 */ /* 0x000fe60000410000 */
[C---:B-1----:R-:W-:Y:S03]  /*f3b0*/  HMMA.16816.F32 R84, R144.reuse, R140, R84 ;  /* 0x0000008c9054723c */ /* 0x042fe60000001854 */
[C---:B------:R-:W-:Y:S02]  /*f3c0*/  FMUL.FTZ R90, R0.reuse, R90 ;  /* 0x0000005a005a7220 */ /* 0x040fe40000410000 */
[----:B------:R-:W-:Y:S02]  /*f3d0*/  FMUL.FTZ R91, R0, R91 ;  /* 0x0000005b005b7220 */ /* 0x000fe40000410000 */
[C---:B------:R-:W-:Y:S02]  /*f3e0*/  FMUL.FTZ R92, R2.reuse, R92 ;  /* 0x0000005c025c7220 */ /* 0x040fe40000410000 */
[----:B------:R-:W-:Y:S03]  /*f3f0*/  FMUL.FTZ R93, R2, R93 ;  /* 0x0000005d025d7220 */ /* 0x000fe60000410000 */
[C---:B------:R-:W-:Y:S01]  /*f400*/  HMMA.16816.F32 R88, R144.reuse, R142, R88 ;  /* 0x0000008e9058723c */ /* 0x040fe20000001858 */
[----:B------:R-:W1:Y:S02]  /*f410*/  LDSM.16.MT88.4 R140, [R219+0xb080] ;  /* 0x00b08000db8c783b */ /* 0x000e640000004200 */
[C---:B------:R-:W-:Y:S02]  /*f420*/  FMUL.FTZ R94, R0.reuse, R94 ;  /* 0x0000005e005e7220 */ /* 0x040fe40000410000 */
[----:B------:R-:W-:Y:S02]  /*f430*/  FMUL.FTZ R95, R0, R95 ;  /* 0x0000005f005f7220 */ /* 0x000fe40000410000 */
[C---:B------:R-:W-:Y:S02]  /*f440*/  FMUL.FTZ R96, R2.reuse, R96 ;  /* 0x0000006002607220 */ /* 0x040fe40000410000 */
[----:B------:R-:W-:Y:S03]  /*f450*/  FMUL.FTZ R97, R2, R97 ;  /* 0x0000006102617220 */ /* 0x000fe60000410000 */
[C---:B--2---:R-:W-:Y:S03]  /*f460*/  HMMA.16816.F32 R92, R144.reuse, R152, R92 ;  /* 0x00000098905c723c */ /* 0x044fe6000000185c */
[C---:B------:R-:W-:Y:S02]  /*f470*/  FMUL.FTZ R98, R0.reuse, R98 ;  /* 0x0000006200627220 */ /* 0x040fe40000410000 */
[----:B------:R-:W-:Y:S02]  /*f480*/  FMUL.FTZ R99, R0, R99 ;  /* 0x0000006300637220 */ /* 0x000fe40000410000 */
[C---:B------:R-:W-:Y:S02]  /*f490*/  FMUL.FTZ R100, R2.reuse, R100 ;  /* 0x0000006402647220 */ /* 0x040fe40000410000 */
[----:B------:R-:W-:Y:S03]  /*f4a0*/  FMUL.FTZ R101, R2, R101 ;  /* 0x0000006502657220 */ /* 0x000fe60000410000 */
[C---:B------:R-:W-:Y:S01]  /*f4b0*/  HMMA.16816.F32 R96, R144.reuse, R154, R96 ;  /* 0x0000009a9060723c */ /* 0x040fe20000001860 */
[----:B------:R-:W2:Y:S02]  /*f4c0*/  LDSM.16.MT88.4 R152, [R214+0xb080] ;  /* 0x00b08000d698783b */ /* 0x000ea40000004200 */
[C---:B------:R-:W-:Y:S02]  /*f4d0*/  FMUL.FTZ R102, R0.reuse, R102 ;  /* 0x0000006600667220 */ /* 0x040fe40000410000 */
        /* <DEDUP_REMOVED lines=23> */
[--C-:B------:R-:W-:Y:S01]  /*f650*/  FFMA.FTZ R244, R16, c[0x0][0x2d0], -R189.reuse ;  /* 0x0000b40010f47a23 */ /* 0x100fe200000108bd */
[C---:B--2---:R-:W-:Y:S04]  /*f660*/  HMMA.16816.F32 R12, R144.reuse, R152, R12 ;  /* 0x00000098900c723c */ /* 0x044fe8000000180c */
[C---:B------:R-:W-:Y:S01]  /*f670*/  FMUL.FTZ R116, R2.reuse, R116 ;  /* 0x0000007402747220 */ /* 0x040fe20000410000 */
[----:B------:R-:W-:Y:S01]  /*f680*/  MUFU.EX2 R244, R244 ;  /* 0x000000f400f47308 */ /* 0x000fe20000000800 */
[----:B------:R-:W-:Y:S01]  /*f690*/  FMUL.FTZ R117, R2, R117 ;  /* 0x0000007502757220 */ /* 0x000fe20000410000 */
[----:B------:R-:W-:Y:S01]  /*f6a0*/  F2FP.PACK_AB R152, R243, R240 ;  /* 0x000000f0f398723e */ /* 0x000fe200000000ff */
[C---:B------:R-:W-:Y:S01]  /*f6b0*/  FMUL.FTZ R118, R0.reuse, R118 ;  /* 0x0000007600767220 */ /* 0x040fe20000410000 */
[----:B---3--:R-:W-:Y:S03]  /*f6c0*/  F2FP.PACK_AB R153, R245, R242 ;  /* 0x000000f2f599723e */ /* 0x008fe600000000ff */
[----:B------:R-:W-:Y:S02]  /*f6d0*/  FMUL.FTZ R119, R0, R119 ;  /* 0x0000007700777220 */ /* 0x000fe40000410000 */
[----:B------:R-:W-:Y:S02]  /*f6e0*/  FFMA.FTZ R189, R17, c[0x0][0x2d0], -R189 ;  /* 0x0000b40011bd7a23 */ /* 0x000fe400000108bd */
[----:B------:R-:W-:Y:S02]  /*f6f0*/  FMUL.FTZ R16, R2, R132 ;  /* 0x0000008402107220 */ /* 0x000fe40000410000 */
[----:B------:R-:W2:Y:S01]  /*f700*/  MUFU.EX2 R247, R189 ;  /* 0x000000bd00f77308 */ /* 0x000ea20000000800 */
[C---:B------:R-:W-:Y:S03]  /*f710*/  HMMA.16816.F32 R116, R144.reuse, R154, R116 ;  /* 0x0000009a9074723c */ /* 0x040fe60000001874 */
[--C-:B------:R-:W-:Y:S02]  /*f720*/  FFMA.FTZ R246, R18, c[0x0][0x2d0], -R188.reuse ;  /* 0x0000b40012f67a23 */ /* 0x100fe400000108bc */
[----:B------:R-:W-:Y:S02]  /*f730*/  FFMA.FTZ R188, R19, c[0x0][0x2d0], -R188 ;  /* 0x0000b40013bc7a23 */ /* 0x000fe400000108bc */
[C---:B------:R-:W-:Y:S01]  /*f740*/  FMUL.FTZ R17, R2.reuse, R133 ;  /* 0x0000008502117220 */ /* 0x040fe20000410000 */
[C---:B----4-:R-:W-:Y:S01]  /*f750*/  HMMA.16816.F32 R120, R144.reuse, R156, R120 ;  /* 0x0000009c9078723c */ /* 0x050fe20000001878 */
[----:B------:R3:W-:Y:S03]  /*f760*/  MUFU.EX2 R249, R188 ;  /* 0x000000bc00f97308 */ /* 0x0007e60000000800 */
[C---:B------:R-:W-:Y:S02]  /*f770*/  FMUL.FTZ R124, R2.reuse, R124 ;  /* 0x0000007c027c7220 */ /* 0x040fe40000410000 */
[----:B------:R-:W-:Y:S02]  /*f780*/  FMUL.FTZ R125, R2, R125 ;  /* 0x0000007d027d7220 */ /* 0x000fe40000410000 */
[C---:B------:R-:W-:Y:S03]  /*f790*/  FMUL.FTZ R126, R0.reuse, R126 ;  /* 0x0000007e007e7220 */ /* 0x040fe60000410000 */
[----:B------:R-:W4:Y:S01]  /*f7a0*/  MUFU.EX2 R246, R246 ;  /* 0x000000f600f67308 */ /* 0x000f220000000800 */
[C---:B------:R-:W-:Y:S02]  /*f7b0*/  FMUL.FTZ R127, R0.reuse, R127 ;  /* 0x0000007f007f7220 */ /* 0x040fe40000410000 */
[C---:B------:R-:W-:Y:S01]  /*f7c0*/  FMUL.FTZ R18, R0.reuse, R134 ;  /* 0x0000008600127220 */ /* 0x040fe20000410000 */
[----:B--2---:R-:W-:Y:S01]  /*f7d0*/  F2FP.PACK_AB R154, R247, R244 ;  /* 0x000000f4f79a723e */ /* 0x004fe200000000ff */
[----:B------:R-:W-:Y:S02]  /*f7e0*/  FMUL.FTZ R19, R0, R135 ;  /* 0x0000008700137220 */ /* 0x000fe40000410000 */
[----:B------:R-:W2:Y:S01]  /*f7f0*/  LDSM.16.MT88.4 R132, [R214+0x8880] ;  /* 0x00888000d684783b */ /* 0x000ea20000004200 */
[C---:B------:R-:W-:Y:S03]  /*f800*/  HMMA.16816.F32 R124, R144.reuse, R158, R124 ;  /* 0x0000009e907c723c */ /* 0x040fe6000000187c */
[C---:B------:R-:W-:Y:S02]  /*f810*/  FMUL.FTZ R128, R2.reuse, R128 ;  /* 0x0000008002807220 */ /* 0x040fe40000410000 */
[----:B------:R-:W-:Y:S01]  /*f820*/  FMUL.FTZ R129, R2, R129 ;  /* 0x0000008102817220 */ /* 0x000fe20000410000 */
[----:B------:R-:W-:Y:S01]  /*f830*/  LDSM.16.MT88.4 R156, [R212+0x8880] ;  /* 0x00888000d49c783b */ /* 0x000fe20000004200 */
[C---:B------:R-:W-:Y:S01]  /*f840*/  FMUL.FTZ R130, R0.reuse, R130 ;  /* 0x0000008200827220 */ /* 0x040fe20000410000 */
[C---:B------:R-:W-:Y:S04]  /*f850*/  HMMA.16816.F32 R16, R144.reuse, R136, R16 ;  /* 0x000000889010723c */ /* 0x040fe80000001810 */
[----:B------:R-:W-:Y:S01]  /*f860*/  FMUL.FTZ R131, R0, R131 ;  /* 0x0000008300837220 */ /* 0x000fe20000410000 */
[----:B---3--:R-:W-:Y:S01]  /*f870*/  LDSM.16.MT88.4 R188, [R212+0xa880] ;  /* 0x00a88000d4bc783b */ /* 0x008fe20000004200 */
[----:B------:R-:W-:Y:S01]  /*f880*/  FFMA.FTZ R149, R2, R237, R149 ;  /* 0x000000ed02957223 */ /* 0x000fe20000010095 */
[----:B----4-:R-:W-:Y:S01]  /*f890*/  F2FP.PACK_AB R155, R249, R246 ;  /* 0x000000f6f99b723e */ /* 0x010fe200000000ff */
[----:B------:R-:W-:Y:S03]  /*f8a0*/  FFMA.FTZ R236, R0, R235, R236 ;  /* 0x000000eb00ec7223 */ /* 0x000fe600000100ec */
[----:B------:R-:W-:Y:S01]  /*f8b0*/  HMMA.16816.F32 R128, R144, R138, R128 ;  /* 0x0000008a9080723c */ /* 0x000fe20000001880 */
[----:B------:R-:W3:Y:S02]  /*f8c0*/  LDSM.16.MT88.4 R136, [R213+0x8880] ;  /* 0x00888000d588783b */ /* 0x000ee40000004200 */
[----:B------:R-:W-:Y:S01]  /*f8d0*/  MOV R0, R3 ;  /* 0x0000000300007202 */ /* 0x000fe20000000f00 */
[----:B------:R-:W-:Y:S02]  /*f8e0*/  FADD.FTZ R150, R150, R149 ;  /* 0x0000009596967221 */ /* 0x000fe40000010000 */
[----:B------:R-:W-:Y:S02]  /*f8f0*/  FADD.FTZ R239, R239, R236 ;  /* 0x000000ecefef7221 */ /* 0x000fe40000010000 */
[C---:B-1----:R-:W-:Y:S05]  /*f900*/  HMMA.16816.F32 R144, R152.reuse, R140, R4 ;  /* 0x0000008c9890723c */ /* 0x042fea0000001804 */
[----:B------:R-:W-:Y:S02]  /*f910*/  FADD.FTZ R149, R151, R150 ;  /* 0x0000009697957221 */ /* 0x000fe40000010000 */
[----:B------:R-:W-:Y:S01]  /*f920*/  FADD.FTZ R238, R238, R239 ;  /* 0x000000efeeee7221 */ /* 0x000fe20000010000 */
[C---:B------:R-:W-:Y:S04]  /*f930*/  HMMA.16816.F32 R140, R152.reuse, R142, R8 ;  /* 0x0000008e988c723c */ /* 0x040fe80000001808 */
[----:B------:R-:W-:Y:S02]  /*f940*/  FADD.FTZ R149, R234, R149 ;  /* 0x00000095ea957221 */ /* 0x000fe40000010000 */
[----:B------:R-:W-:Y:S02]  /*f950*/  FADD.FTZ R241, R241, R238 ;  /* 0x000000eef1f17221 */ /* 0x000fe40000010000 */
[C---:B--2---:R-:W-:Y:S04]  /*f960*/  HMMA.16816.F32 R20, R152.reuse, R132, R20 ;  /* 0x000000849814723c */ /* 0x044fe80000001814 */
[----:B------:R-:W-:Y:S01]  /*f970*/  FADD.FTZ R240, R240, R149 ;  /* 0x00000095f0f07221 */ /* 0x000fe20000010000 */
[----:B------:R-:W-:Y:S01]  /*f980*/  MOV R149, R148 ;  /* 0x0000009400957202 */ /* 0x000fe20000000f00 */
[----:B------:R-:W-:Y:S02]  /*f990*/  FADD.FTZ R242, R242, R241 ;  /* 0x000000f1f2f27221 */ /* 0x000fe40000010000 */
[C---:B------:R-:W-:Y:S01]  /*f9a0*/  HMMA.16816.F32 R24, R152.reuse, R134, R24 ;  /* 0x000000869818723c */ /* 0x040fe20000001818 */
[----:B------:R-:W1:Y:S03]  /*f9b0*/  LDSM.16.MT88.4 R132, [R213+0xb880] ;  /* 0x00b88000d584783b */ /* 0x000e660000004200 */
[----:B------:R-:W-:Y:S02]  /*f9c0*/  FADD.FTZ R243, R243, R240 ;  /* 0x000000f0f3f37221 */ /* 0x000fe40000010000 */
[----:B------:R-:W-:Y:S02]  /*f9d0*/  FADD.FTZ R245, R245, R242 ;  /* 0x000000f2f5f57221 */ /* 0x000fe40000010000 */
[----:B------:R-:W-:Y:S01]  /*f9e0*/  FADD.FTZ R244, R244, R243 ;  /* 0x000000f3f4f47221 */ /* 0x000fe20000010000 */
[C---:B---3--:R-:W-:Y:S03]  /*f9f0*/  HMMA.16816.F32 R28, R152.reuse, R136, R28 ;  /* 0x00000088981c723c */ /* 0x048fe6000000181c */
[----:B------:R-:W-:Y:S02]  /*fa00*/  FADD.FTZ R246, R246, R245 ;  /* 0x000000f5f6f67221 */ /* 0x000fe40000010000 */
[----:B------:R-:W-:Y:S02]  /*fa10*/  FADD.FTZ R237, R247, R244 ;  /* 0x000000f4f7ed7221 */ /* 0x000fe40000010000 */
[----:B------:R-:W-:Y:S01]  /*fa20*/  FADD.FTZ R235, R249, R246 ;  /* 0x000000f6f9eb7221 */ /* 0x000fe20000010000 */
        /* <DEDUP_REMOVED lines=23> */
[C---:B-1----:R-:W-:Y:S08]  /*fba0*/  HMMA.16816.F32 R120, R152.reuse, R132, R120 ;  /* 0x000000849878723c */ /* 0x042ff00000001878 */
[C---:B------:R-:W-:Y:S08]  /*fbb0*/  HMMA.16816.F32 R124, R152.reuse, R134, R124 ;  /* 0x00000086987c723c */ /* 0x040ff0000000187c */
[C---:B------:R-:W-:Y:S08]  /*fbc0*/  HMMA.16816.F32 R132, R152.reuse, R200, R16 ;  /* 0x000000c89884723c */ /* 0x040ff00000001810 */
[----:B------:R-:W-:Y:S01]  /*fbd0*/  HMMA.16816.F32 R128, R152, R202, R128 ;  /* 0x000000ca9880723c */ /* 0x000fe20000001880 */
[----:B------:R-:W-:-:S07]  /*fbe0*/  @P0 BRA `(.L_x_138) ;  /* 0xffffe30000000947 */ /* 0x000fce000383ffff */
.L_x_137:
[----:B------:R-:W1:Y:S01]  /*fbf0*/  SHFL.BFLY PT, R0, R235, 0x2, 0x1f ;  /* 0x0c401f00eb007f89 */ /* 0x000e6200000e0000 */
[----:B------:R-:W-:-:S02]  /*fc00*/  MOV R2, RZ ;  /* 0x000000ff00027202 */ /* 0x000fc40000000f00 */
[----:B------:R-:W-:Y:S01]  /*fc10*/  MOV R4, RZ ;  /* 0x000000ff00047202 */ /* 0x000fe20000000f00 */
[----:B------:R-:W2:Y:S01]  /*fc20*/  SHFL.BFLY PT, R6, R237, 0x2, 0x1f ;  /* 0x0c401f00ed067f89 */ /* 0x000ea200000e0000 */
[----:B------:R-:W-:Y:S02]  /*fc30*/  MOV R10, 0xff800000 ;  /* 0xff800000000a7802 */ /* 0x000fe40000000f00 */
[----:B------:R-:W-:Y:S02]  /*fc40*/  MOV R12, 0xff800000 ;  /* 0xff800000000c7802 */ /* 0x000fe40000000f00 */
[----:B------:R-:W-:Y:S01]  /*fc50*/  PLOP3.LUT P2, PT, PT, PT, PT, 0x8, 0x0 ;  /* 0x000000000000781c */ /* 0x000fe20003f4e170 */
[----:B-1----:R-:W-:Y:S02]  /*fc60*/  FADD.FTZ R7, R0, R235 ;  /* 0x000000eb00077221 */ /* 0x002fe40000010000 */
[----:B--2---:R-:W-:-:S03]  /*fc70*/  FADD.FTZ R6, R6, R237 ;  /* 0x000000ed06067221 */ /* 0x004fc60000010000 */
[----:B------:R-:W1:Y:S04]  /*fc80*/  SHFL.BFLY PT, R0, R7, 0x1, 0x1f ;  /* 0x0c201f0007007f89 */ /* 0x000e6800000e0000 */
[----:B------:R-:W2:Y:S01]  /*fc90*/  SHFL.BFLY PT, R5, R6, 0x1, 0x1f ;  /* 0x0c201f0006057f89 */ /* 0x000ea200000e0000 */
[----:B-1----:R-:W-:Y:S02]  /*fca0*/  FADD.FTZ R0, R0, R7 ;  /* 0x0000000700007221 */ /* 0x002fe40000010000 */
[----:B--2---:R-:W-:-:S03]  /*fcb0*/  FADD.FTZ R5, R6, R5 ;  /* 0x0000000506057221 */ /* 0x004fc60000010000 */
[----:B------:R-:W-:Y:S02]  /*fcc0*/  FSETP.NE.FTZ.AND P0, PT, R0, RZ, PT ;  /* 0x000000ff0000720b */ /* 0x000fe40003f15000 */
[----:B------:R-:W-:-:S11]  /*fcd0*/  FSETP.NE.FTZ.AND P1, PT, R5, RZ, PT ;  /* 0x000000ff0500720b */ /* 0x000fd60003f35000 */
[----:B------:R-:W1:Y:S01]  /*fce0*/  @P0 MUFU.RCP R2, R0 ;  /* 0x0000000000020308 */ /* 0x000e620000001000 */
[----:B------:R-:W-:Y:S02]  /*fcf0*/  @P0 MOV R16, 0x3f317218 ;  /* 0x3f31721800100802 */ /* 0x000fe40000000f00 */
[----:B------:R-:W-:-:S05]  /*fd00*/  @P1 MOV R14, 0x3f317218 ;  /* 0x3f317218000e1802 */ /* 0x000fca0000000f00 */
[----:B------:R-:W2:Y:S01]  /*fd10*/  @P1 MUFU.RCP R4, R5 ;  /* 0x0000000500041308 */ /* 0x000ea20000001000 */
[----:B------:R-:W-:-:S07]  /*fd20*/  @P1 FMUL.FTZ R14, R14, c[0x0][0x2d0] ;  /* 0x0000b4000e0e1a20 */ /* 0x000fce0000410000 */
[----:B------:R-:W3:Y:S01]  /*fd30*/  @P0 MUFU.LG2 R0, R0 ;  /* 0x0000000000000308 */ /* 0x000ee20000000c00 */
[C---:B-1----:R-:W-:Y:S02]  /*fd40*/  FMUL.FTZ R146, R2.reuse, R146 ;  /* 0x0000009202927220 */ /* 0x042fe40000410000 */
[C---:B------:R-:W-:Y:S02]  /*fd50*/  FMUL.FTZ R147, R2.reuse, R147 ;  /* 0x0000009302937220 */ /* 0x040fe40000410000 */
[C---:B------:R-:W-:Y:S02]  /*fd60*/  FMUL.FTZ R142, R2.reuse, R142 ;  /* 0x0000008e028e7220 */ /* 0x040fe40000410000 */
[----:B------:R-:W-:Y:S01]  /*fd70*/  FMUL.FTZ R143, R2, R143 ;  /* 0x0000008f028f7220 */ /* 0x000fe20000410000 */
[----:B------:R-:W1:Y:S01]  /*fd80*/  @P1 MUFU.LG2 R5, R5 ;  /* 0x0000000500051308 */ /* 0x000e620000000c00 */
[C---:B--2---:R-:W-:Y:S02]  /*fd90*/  FMUL.FTZ R144, R4.reuse, R144 ;  /* 0x0000009004907220 */ /* 0x044fe40000410000 */
[----:B------:R-:W-:-:S02]  /*fda0*/  FMUL.FTZ R145, R4, R145 ;  /* 0x0000009104917220 */ /* 0x000fc40000410000 */
[C---:B------:R-:W-:Y:S02]  /*fdb0*/  FMUL.FTZ R140, R4.reuse, R140 ;  /* 0x0000008c048c7220 */ /* 0x040fe40000410000 */
[----:B------:R-:W-:Y:S02]  /*fdc0*/  FMUL.FTZ R141, R4, R141 ;  /* 0x0000008d048d7220 */ /* 0x000fe40000410000 */
[----:B---3--:R-:W-:Y:S02]  /*fdd0*/  @P0 FMUL.FTZ R15, R0, 0.69314718246459960938 ;  /* 0x3f317218000f0820 */ /* 0x008fe40000410000 */
[----:B------:R-:W-:Y:S02]  /*fde0*/  @P0 FMUL.FTZ R0, R16, c[0x0][0x2d0] ;  /* 0x0000b40010000a20 */ /* 0x000fe40000410000 */
[C---:B------:R-:W-:Y:S02]  /*fdf0*/  FMUL.FTZ R20, R4.reuse, R20 ;  /* 0x0000001404147220 */ /* 0x040fe40000410000 */
[----:B------:R-:W-:-:S02]  /*fe00*/  FMUL.FTZ R21, R4, R21 ;  /* 0x0000001504157220 */ /* 0x000fc40000410000 */
[----:B-1----:R-:W-:Y:S02]  /*fe10*/  @P1 FMUL.FTZ R5, R5, 0.69314718246459960938 ;  /* 0x3f31721805051820 */ /* 0x002fe40000410000 */
        /* <DEDUP_REMOVED lines=120> */
.L_x_76:
[----:B------:R-:W-:Y:S01]  /*105a0*/  ULDC.64 UR4, c[0x0][0x118] ;  /* 0x0000460000047ab9 */ /* 0x000fe20000000a00 */
[----:B------:R-:W-:Y:S01]  /*105b0*/  SHF.R.S32.HI R0, RZ, 0x1f, R223 ;  /* 0x0000001fff007819 */ /* 0x000fe200000114df */
[----:B------:R-:W-:Y:S05]  /*105c0*/  @P2 BRA `(.L_x_139) ;  /* 0x00001a8000002947 */ /* 0x000fea0003800000 */
[----:B------:R-:W1:Y:S01]  /*105d0*/  S2R R2, SR_TID.X ;  /* 0x0000000000027919 */ /* 0x000e620000002100 */
[----:B------:R-:W-:Y:S02]  /*105e0*/  F2FP.PACK_AB R6, R7, R6 ;  /* 0x000000060706723e */ /* 0x000fe400000000ff */
[----:B------:R-:W-:Y:S01]  /*105f0*/  F2FP.PACK_AB R8, R11, R8 ;  /* 0x000000080b08723e */ /* 0x000fe200000000ff */
[----:B------:R-:W-:Y:S01]  /*10600*/  BAR.SYNC.DEFER_BLOCKING 0x1, 0x100 ;  /* 0x0044000000007b1d */ /* 0x000fe20000010000 */
        /* <DEDUP_REMOVED lines=10> */
[----:B-1----:R-:W-:Y:S02]  /*106b0*/  SHF.R.S32.HI R3, RZ, 0x1f, R2 ;  /* 0x0000001fff037819 */ /* 0x002fe40000011402 */
[----:B------:R-:W-:Y:S02]  /*106c0*/  F2FP.PACK_AB R32, R33, R32 ;  /* 0x000000202120723e */ /* 0x000fe400000000ff */
[----:B------:R-:W-:Y:S02]  /*106d0*/  LEA.HI R5, R3, R2, RZ, 0x2 ;  /* 0x0000000203057211 */ /* 0x000fe400078f10ff */
[----:B------:R-:W-:Y:S02]  /*106e0*/  F2FP.PACK_AB R34, R35, R34 ;  /* 0x000000222322723e */ /* 0x000fe400000000ff */
[----:B------:R-:W-:-:S02]  /*106f0*/  SHF.R.S32.HI R14, RZ, 0x2, R5 ;  /* 0x00000002ff0e7819 */ /* 0x000fc40000011405 */
[----:B------:R-:W-:Y:S02]  /*10700*/  SHF.R.S32.HI R7, RZ, 0x1f, R5 ;  /* 0x0000001fff077819 */ /* 0x000fe40000011405 */
[----:B------:R-:W-:Y:S02]  /*10710*/  LOP3.LUT R5, R5, 0xfffffffc, RZ, 0xc0, !PT ;  /* 0xfffffffc05057812 */ /* 0x000fe400078ec0ff */
[----:B------:R-:W-:Y:S02]  /*10720*/  LEA.HI R7, R7, R14, RZ, 0x3 ;  /* 0x0000000e07077211 */ /* 0x000fe400078f18ff */
[----:B------:R-:W-:Y:S01]  /*10730*/  F2FP.PACK_AB R36, R37, R36 ;  /* 0x000000242524723e */ /* 0x000fe200000000ff */
[----:B------:R-:W-:Y:S01]  /*10740*/  IMAD.IADD R16, R2, 0x1, -R5 ;  /* 0x0000000102107824 */ /* 0x000fe200078e0a05 */
[----:B------:R-:W-:Y:S02]  /*10750*/  LOP3.LUT R7, R7, 0xfffffff8, RZ, 0xc0, !PT ;  /* 0xfffffff807077812 */ /* 0x000fe400078ec0ff */
[----:B------:R-:W-:-:S02]  /*10760*/  F2FP.PACK_AB R38, R39, R38 ;  /* 0x000000262726723e */ /* 0x000fc400000000ff */
[----:B------:R-:W-:Y:S01]  /*10770*/  F2FP.PACK_AB R40, R41, R40 ;  /* 0x000000282928723e */ /* 0x000fe200000000ff */
[----:B------:R-:W-:Y:S01]  /*10780*/  IMAD.IADD R14, R14, 0x1, -R7 ;  /* 0x000000010e0e7824 */ /* 0x000fe200078e0a07 */
[----:B------:R-:W-:Y:S02]  /*10790*/  LEA.HI R7, R3, R2, RZ, 0x5 ;  /* 0x0000000203077211 */ /* 0x000fe400078f28ff */
[----:B------:R-:W-:Y:S01]  /*107a0*/  F2FP.PACK_AB R42, R43, R42 ;  /* 0x0000002a2b2a723e */ /* 0x000fe200000000ff */
[C---:B------:R-:W-:Y:S01]  /*107b0*/  IMAD.SHL.U32 R15, R14.reuse, 0x40, RZ ;  /* 0x000000400e0f7824 */ /* 0x040fe200078e00ff */
[----:B------:R-:W-:Y:S02]  /*107c0*/  SHF.R.S32.HI R11, RZ, 0x5, R7 ;  /* 0x00000005ff0b7819 */ /* 0x000fe40000011407 */
[----:B------:R-:W-:Y:S02]  /*107d0*/  LOP3.LUT R17, R14, 0x1, RZ, 0xc0, !PT ;  /* 0x000000010e117812 */ /* 0x000fe400078ec0ff */
[----:B------:R-:W-:Y:S01]  /*107e0*/  LOP3.LUT R15, R15, 0x1c0, RZ, 0xc0, !PT ;  /* 0x000001c00f0f7812 */ /* 0x000fe200078ec0ff */
[----:B------:R-:W-:Y:S01]  /*107f0*/  IMAD R5, R11, 0x200, R16 ;  /* 0x000002000b057824 */ /* 0x000fe200078e0210 */
[----:B------:R-:W-:-:S02]  /*10800*/  ISETP.NE.U32.AND P0, PT, R17, 0x1, PT ;  /* 0x000000011100780c */ /* 0x000fc40003f05070 */
[----:B------:R-:W-:Y:S02]  /*10810*/  LEA.HI R18, R15, R15, RZ, 0x1d ;  /* 0x0000000f0f127211 */ /* 0x000fe400078fe8ff */
[----:B------:R-:W-:Y:S01]  /*10820*/  R2P PR, R14, 0x6 ;  /* 0x000000060e007804 */ /* 0x000fe20000000000 */
[----:B------:R-:W-:Y:S01]  /*10830*/  IMAD.MOV.U32 R14, RZ, RZ, 0x20 ;  /* 0x00000020ff0e7424 */ /* 0x000fe200078e00ff */
[----:B------:R-:W-:Y:S01]  /*10840*/  F2FP.PACK_AB R44, R45, R44 ;  /* 0x0000002c2d2c723e */ /* 0x000fe200000000ff */
[----:B------:R-:W-:Y:S01]  /*10850*/  IMAD.U32 R5, R5, 0x2, R18 ;  /* 0x0000000205057824 */ /* 0x000fe200078e0012 */
[----:B------:R-:W-:Y:S02]  /*10860*/  F2FP.PACK_AB R46, R47, R46 ;  /* 0x0000002e2f2e723e */ /* 0x000fe400000000ff */
[----:B------:R-:W-:Y:S01]  /*10870*/  SEL R14, R14, 0xffffffe0, !P1 ;  /* 0xffffffe00e0e7807 */ /* 0x000fe20004800000 */
[----:B------:R-:W-:Y:S01]  /*10880*/  IMAD.SHL.U32 R5, R5, 0x2, RZ ;  /* 0x0000000205057824 */ /* 0x000fe200078e00ff */
[----:B------:R-:W-:-:S02]  /*10890*/  F2FP.PACK_AB R48, R49, R48 ;  /* 0x000000303130723e */ /* 0x000fc400000000ff */
[----:B------:R-:W-:Y:S01]  /*108a0*/  F2FP.PACK_AB R50, R51, R50 ;  /* 0x000000323332723e */ /* 0x000fe200000000ff */
[C---:B------:R-:W-:Y:S01]  /*108b0*/  IMAD.IADD R19, R5.reuse, 0x1, R14 ;  /* 0x0000000105137824 */ /* 0x040fe200078e020e */
[C---:B------:R-:W-:Y:S01]  /*108c0*/  IADD3 R17, R5.reuse, 0x80, RZ ;  /* 0x0000008005117810 */ /* 0x040fe20007ffe0ff */
[----:B------:R-:W-:Y:S01]  /*108d0*/  STS [R5+0x80], R144 ;  /* 0x0000809005007388 */ /* 0x000fe20000000800 */
[----:B------:R-:W-:Y:S02]  /*108e0*/  IADD3 R15, R5, 0x70, RZ ;  /* 0x00000070050f7810 */ /* 0x000fe40007ffe0ff */
[----:B------:R-:W-:Y:S01]  /*108f0*/  @P0 IADD3 R15, R17, 0x10, RZ ;  /* 0x00000010110f0810 */ /* 0x000fe20007ffe0ff */
[----:B------:R-:W-:Y:S01]  /*10900*/  IMAD.MOV.U32 R17, RZ, RZ, 0x40 ;  /* 0x00000040ff117424 */ /* 0x000fe200078e00ff */
[----:B------:R-:W-:Y:S01]  /*10910*/  STS [R5+0x480], R146 ;  /* 0x0004809205007388 */ /* 0x000fe20000000800 */
[----:B------:R-:W-:Y:S02]  /*10920*/  F2FP.PACK_AB R52, R53, R52 ;  /* 0x000000343534723e */ /* 0x000fe400000000ff */
[----:B------:R-:W-:Y:S01]  /*10930*/  F2FP.PACK_AB R13, R13, R54 ;  /* 0x000000360d0d723e */ /* 0x000fe200000000ff */
[----:B------:R-:W-:Y:S01]  /*10940*/  STS [R15], R140 ;  /* 0x0000008c0f007388 */ /* 0x000fe20000000800 */
[----:B------:R-:W-:Y:S01]  /*10950*/  SEL R18, R17, 0xffffffc0, !P2 ;  /* 0xffffffc011127807 */ /* 0x000fe20005000000 */
[--C-:B------:R-:W-:Y:S01]  /*10960*/  IMAD.IADD R17, R14, 0x1, R15.reuse ;  /* 0x000000010e117824 */ /* 0x100fe200078e020f */
[----:B------:R-:W-:Y:S01]  /*10970*/  F2FP.PACK_AB R56, R57, R56 ;  /* 0x000000383938723e */ /* 0x000fe200000000ff */
[----:B------:R-:W-:Y:S01]  /*10980*/  STS [R15+0x400], R142 ;  /* 0x0004008e0f007388 */ /* 0x000fe20000000800 */
[----:B------:R-:W-:Y:S01]  /*10990*/  F2FP.PACK_AB R58, R59, R58 ;  /* 0x0000003a3b3a723e */ /* 0x000fe200000000ff */
[--C-:B------:R-:W-:Y:S01]  /*109a0*/  IMAD.IADD R21, R5, 0x1, R18.reuse ;  /* 0x0000000105157824 */ /* 0x100fe200078e0212 */
[----:B------:R-:W-:Y:S01]  /*109b0*/  F2FP.PACK_AB R60, R61, R60 ;  /* 0x0000003c3d3c723e */ /* 0x000fe200000000ff */
[C---:B------:R-:W-:Y:S01]  /*109c0*/  IMAD.IADD R23, R18.reuse, 0x1, R15 ;  /* 0x0000000112177824 */ /* 0x040fe200078e020f */
[----:B------:R-:W-:Y:S01]  /*109d0*/  STS [R19+0x80], R20 ;  /* 0x0000801413007388 */ /* 0x000fe20000000800 */
[----:B------:R-:W-:Y:S01]  /*109e0*/  IMAD.IADD R25, R18, 0x1, R19 ;  /* 0x0000000112197824 */ /* 0x000fe200078e0213 */
[----:B------:R-:W-:Y:S01]  /*109f0*/  F2FP.PACK_AB R62, R63, R62 ;  /* 0x0000003e3f3e723e */ /* 0x000fe200000000ff */
[----:B------:R-:W-:Y:S01]  /*10a00*/  IMAD.IADD R27, R17, 0x1, R18 ;  /* 0x00000001111b7824 */ /* 0x000fe200078e0212 */
[----:B------:R-:W-:Y:S01]  /*10a10*/  STS [R19+0x480], R22 ;  /* 0x0004801613007388 */ /* 0x000fe20000000800 */
[----:B------:R-:W-:-:S02]  /*10a20*/  F2FP.PACK_AB R4, R67, R4 ;  /* 0x000000044304723e */ /* 0x000fc400000000ff */
[----:B------:R-:W-:Y:S01]  /*10a30*/  F2FP.PACK_AB R68, R69, R68 ;  /* 0x000000444544723e */ /* 0x000fe200000000ff */
[----:B------:R-:W-:Y:S01]  /*10a40*/  STS [R17], R24 ;  /* 0x0000001811007388 */ /* 0x000fe20000000800 */
[----:B------:R-:W-:Y:S02]  /*10a50*/  F2FP.PACK_AB R70, R71, R70 ;  /* 0x000000464746723e */ /* 0x000fe400000000ff */
[----:B------:R-:W-:Y:S01]  /*10a60*/  F2FP.PACK_AB R72, R73, R72 ;  /* 0x000000484948723e */ /* 0x000fe200000000ff */
[----:B------:R-:W-:Y:S01]  /*10a70*/  STS [R17+0x400], R26 ;  /* 0x0004001a11007388 */ /* 0x000fe20000000800 */
        /* <DEDUP_REMOVED lines=8> */
[----:B------:R-:W-:Y:S01]  /*10b00*/  STS [R23], R32 ;  /* 0x0000002017007388 */ /* 0x000fe20000000800 */
        /* <DEDUP_REMOVED lines=39> */
[----:B------:R-:W-:-:S02]  /*10d80*/  ISETP.NE.U32.AND P1, PT, RZ, c[0x0][0x508], PT ;  /* 0x00014200ff007a0c */ /* 0x000fc40003f25070 */
[----:B------:R-:W-:Y:S01]  /*10d90*/  ISETP.NE.U32.AND P0, PT, RZ, c[0x0][0x500], PT ;  /* 0x00014000ff007a0c */ /* 0x000fe20003f05070 */
[----:B------:R-:W-:Y:S01]  /*10da0*/  STS [R21+0x4080], R60 ;  /* 0x0040803c15007388 */ /* 0x000fe20000000800 */
[----:B------:R-:W-:Y:S02]  /*10db0*/  ISETP.NE.AND.EX P1, PT, RZ, c[0x0][0x50c], PT, P1 ;  /* 0x00014300ff007a0c */ /* 0x000fe40003f25310 */
[----:B------:R-:W-:Y:S01]  /*10dc0*/  ISETP.NE.AND.EX P0, PT, RZ, c[0x0][0x504], PT, P0 ;  /* 0x00014100ff007a0c */ /* 0x000fe20003f05300 */
        /* <DEDUP_REMOVED lines=25> */
[----:B------:R2:W-:Y:S04]  /*10f60*/  STS [R15+0xc000], R8 ;  /* 0x00c000080f007388 */ /* 0x0005e80000000800 */
[----:B------:R3:W-:Y:S04]  /*10f70*/  STS [R15+0xc400], R114 ;  /* 0x00c400720f007388 */ /* 0x0007e80000000800 */
[----:B------:R-:W-:Y:S04]  /*10f80*/  STS [R19+0xc080], R136 ;  /* 0x00c0808813007388 */ /* 0x000fe80000000800 */
[----:B------:R4:W-:Y:S04]  /*10f90*/  STS [R19+0xc480], R138 ;  /* 0x00c4808a13007388 */ /* 0x0009e80000000800 */
[----:B------:R3:W-:Y:S04]  /*10fa0*/  STS [R17+0xc000], R116 ;  /* 0x00c0007411007388 */ /* 0x0007e80000000800 */
[----:B------:R3:W-:Y:S01]  /*10fb0*/  STS [R17+0xc400], R118 ;  /* 0x00c4007611007388 */ /* 0x0007e20000000800 */
[----:B-1----:R-:W-:-:S03]  /*10fc0*/  IMAD.MOV.U32 R5, RZ, RZ, 0x4 ;  /* 0x00000004ff057424 */ /* 0x002fc600078e00ff */
[----:B------:R1:W-:Y:S01]  /*10fd0*/  STS [R21+0xc080], R120 ;  /* 0x00c0807815007388 */ /* 0x0003e20000000800 */
[----:B--2---:R-:W-:-:S03]  /*10fe0*/  IMAD.WIDE R8, R224, R5, c[0x0][0x500] ;  /* 0x00014000e0087625 */ /* 0x004fc600078e0205 */
[----:B------:R1:W-:Y:S04]  /*10ff0*/  STS [R21+0xc480], R122 ;  /* 0x00c4807a15007388 */ /* 0x0003e80000000800 */
[----:B------:R1:W-:Y:S04]  /*11000*/  STS [R23+0xc000], R124 ;  /* 0x00c0007c17007388 */ /* 0x0003e80000000800 */
[----:B------:R1:W-:Y:S04]  /*11010*/  STS [R23+0xc400], R126 ;  /* 0x00c4007e17007388 */ /* 0x0003e80000000800 */
[----:B------:R1:W-:Y:S04]  /*11020*/  STS [R25+0xc080], R132 ;  /* 0x00c0808419007388 */ /* 0x0003e80000000800 */
[----:B------:R1:W-:Y:S04]  /*11030*/  STS [R25+0xc480], R134 ;  /* 0x00c4808619007388 */ /* 0x0003e80000000800 */
[----:B------:R1:W-:Y:S04]  /*11040*/  STS [R27+0xc000], R128 ;  /* 0x00c000801b007388 */ /* 0x0003e80000000800 */
[----:B------:R1:W-:Y:S04]  /*11050*/  STS [R27+0xc400], R130 ;  /* 0x00c400821b007388 */ /* 0x0003e80000000800 */
[----:B------:R-:W-:Y:S01]  /*11060*/  BAR.SYNC.DEFER_BLOCKING 0x1, 0x100 ;  /* 0x0044000000007b1d */ /* 0x000fe20000010000 */
[----:B------:R-:W-:-:S02]  /*11070*/  IMAD.MOV.U32 R4, RZ, RZ, c[0x0][0x388] ;  /* 0x0000e200ff047624 */ /* 0x000fc400078e00ff */
[----:B---3--:R-:W-:-:S03]  /*11080*/  @P1 IMAD.WIDE R14, R224, R5, c[0x0][0x508] ;  /* 0x00014200e00e1625 */ /* 0x008fc600078e0205 */
[----:B------:R-:W2:Y:S04]  /*11090*/  @P0 LDG.E R13, [R8.64] ;  /* 0x00000004080d0981 */ /* 0x000ea8000c1e1900 */
[----:B------:R1:W5:Y:S01]  /*110a0*/  @P1 LDG.E R4, [R14.64] ;  /* 0x000000040e041981 */ /* 0x000362000c1e1900 */
[----:B----4-:R-:W-:Y:S02]  /*110b0*/  CS2R R18, SRZ ;  /* 0x0000000000127805 */ /* 0x010fe4000001ff00 */
[--C-:B--2---:R-:W-:Y:S01]  /*110c0*/  @P0 SHF.R.S32.HI R19, RZ, 0x1f, R13.reuse ;  /* 0x0000001fff130819 */ /* 0x104fe2000001140d */
[----:B------:R-:W-:Y:S01]  /*110d0*/  @P0 IMAD.MOV.U32 R18, RZ, RZ, R13 ;  /* 0x000000ffff120224 */ /* 0x000fe200078e000d */
[----:B------:R-:W-:Y:S05]  /*110e0*/  @P1 BRA `(.L_x_140) ;  /* 0x0000004000001947 */ /* 0x000fea0003800000 */
[----:B-1----:R-:W-:Y:S05]  /*110f0*/  @!P0 BRA `(.L_x_140) ;  /* 0x0000003000008947 */ /* 0x002fea0003800000 */
[----:B-----5:R-:W2:Y:S04]  /*11100*/  LDG.E R4, [R8.64] ;  /* 0x0000000408047981 */ /* 0x020ea8000c1e1900 */
[----:B------:R-:W2:Y:S02]  /*11110*/  LDG.E R5, [R8.64+0x4] ;  /* 0x0000040408057981 */ /* 0x000ea4000c1e1900 */
[----:B--2---:R-:W-:-:S02]  /*11120*/  IADD3 R4, -R4, R5, RZ ;  /* 0x0000000504047210 */ /* 0x004fc40007ffe1ff */
.L_x_140:
[----:B-1----:R-:W-:Y:S01]  /*11130*/  LOP3.LUT R7, R7, 0xffffffe0, RZ, 0xc0, !PT ;  /* 0xffffffe007077812 */ /* 0x002fe200078ec0ff */
[----:B------:R-:W1:Y:S01]  /*11140*/  S2R R73, SR_CTAID.X ;  /* 0x0000000000497919 */ /* 0x000e620000002500 */
[----:B------:R-:W-:Y:S01]  /*11150*/  SHF.R.S32.HI R14, RZ, 0x1f, R11 ;  /* 0x0000001fff0e7819 */ /* 0x000fe2000001140b */
[----:B------:R-:W-:Y:S01]  /*11160*/  IMAD.MOV.U32 R21, RZ, RZ, R19 ;  /* 0x000000ffff157224 */ /* 0x000fe200078e0013 */
[----:B------:R-:W-:Y:S01]  /*11170*/  LEA.HI R8, R16, R16, RZ, 0x1 ;  /* 0x0000001010087211 */ /* 0x000fe200078f08ff */
[----:B------:R-:W-:Y:S01]  /*11180*/  IMAD.IADD R6, R2, 0x1, -R7 ;  /* 0x0000000102067824 */ /* 0x000fe200078e0a07 */
[----:B------:R-:W-:Y:S01]  /*11190*/  LEA.HI R14, R14, R11, RZ, 0x3 ;  /* 0x0000000b0e0e7211 */ /* 0x000fe200078f18ff */
[----:B------:R-:W-:Y:S01]  /*111a0*/  IMAD.MOV.U32 R7, RZ, RZ, c[0x0][0x4e8] ;  /* 0x00013a00ff077624 */ /* 0x000fe200078e00ff */
[----:B------:R-:W-:Y:S01]  /*111b0*/  LOP3.LUT R9, R8, 0x1ffffffe, RZ, 0xc0, !PT ;  /* 0x1ffffffe08097812 */ /* 0x000fe200078ec0ff */
[----:B------:R-:W-:Y:S01]  /*111c0*/  BSSY B0, `(.L_x_141) ;  /* 0x000008b000007945 */ /* 0x000fe20003800000 */
[----:B------:R-:W-:-:S02]  /*111d0*/  SHF.R.S32.HI R5, RZ, 0x1f, R6 ;  /* 0x0000001fff057819 */ /* 0x000fc40000011406 */
[----:B------:R-:W-:Y:S02]  /*111e0*/  LOP3.LUT R14, R14, 0xffffff8, RZ, 0xc0, !PT ;  /* 0x0ffffff80e0e7812 */ /* 0x000fe400078ec0ff */
[----:B------:R-:W-:Y:S02]  /*111f0*/  LEA.HI R5, R5, R6, RZ, 0x2 ;  /* 0x0000000605057211 */ /* 0x000fe400078f10ff */
[----:B------:R-:W-:Y:S02]  /*11200*/  IADD3 R11, R11, -R14, RZ ;  /* 0x8000000e0b0b7210 */ /* 0x000fe40007ffe0ff */
[----:B------:R-:W-:Y:S01]  /*11210*/  SHF.R.S32.HI R8, RZ, 0x2, R5 ;  /* 0x00000002ff087819 */ /* 0x000fe20000011405 */
[----:B------:R-:W-:Y:S01]  /*11220*/  IMAD.IADD R5, R16, 0x1, -R9 ;  /* 0x0000000110057824 */ /* 0x000fe200078e0a09 */
[----:B------:R-:W-:Y:S01]  /*11230*/  LOP3.LUT P2, RZ, R6, 0x3, RZ, 0xc0, !PT ;  /* 0x0000000306ff7812 */ /* 0x000fe2000784c0ff */
[----:B------:R-:W-:Y:S01]  /*11240*/  IMAD.WIDE.U32 R16, R18, c[0x0][0x3a0], RZ ;  /* 0x0000e80012107a25 */ /* 0x000fe200078e00ff */
[----:B------:R-:W-:-:S02]  /*11250*/  ISETP.NE.AND P1, PT, R7, 0x1, PT ;  /* 0x000000010700780c */ /* 0x000fc40003f25270 */
[----:B------:R-:W-:Y:S01]  /*11260*/  MOV R20, R18 ;  /* 0x0000001200147202 */ /* 0x000fe20000000f00 */
[----:B------:R-:W-:Y:S01]  /*11270*/  IMAD R6, R11, 0x10, R8 ;  /* 0x000000100b067824 */ /* 0x000fe200078e0208 */
[CC--:B------:R-:W-:Y:S01]  /*11280*/  LEA.HI R14, R3.reuse, R2.reuse, RZ, 0x3 ;  /* 0x00000002030e7211 */ /* 0x0c0fe200078f18ff */
[----:B------:R-:W-:Y:S01]  /*11290*/  IMAD R8, R0, c[0x0][0x490], RZ ;  /* 0x0001240000087a24 */ /* 0x000fe200078e02ff */
[----:B------:R-:W-:Y:S01]  /*112a0*/  LEA.HI R3, R3, R2, RZ, 0x6 ;  /* 0x0000000203037211 */ /* 0x000fe200078f30ff */
[----:B------:R-:W-:Y:S02]  /*112b0*/  IMAD R7, R19, c[0x0][0x3a0], RZ ;  /* 0x0000e80013077a24 */ /* 0x000fe400078e02ff */
[----:B------:R-:W-:Y:S02]  /*112c0*/  IMAD R9, R223, c[0x0][0x494], R8 ;  /* 0x00012500df097a24 */ /* 0x000fe400078e0208 */
[----:B------:R-:W-:Y:S01]  /*112d0*/  IMAD R8, R5, 0x8, R6 ;  /* 0x0000000805087824 */ /* 0x000fe200078e0206 */
[----:B------:R-:W-:Y:S01]  /*112e0*/  LOP3.LUT R5, R14, 0xfffffff8, RZ, 0xc0, !PT ;  /* 0xfffffff80e057812 */ /* 0x000fe200078ec0ff */
[----:B------:R-:W-:Y:S01]  /*112f0*/  IMAD.WIDE.U32 R20, R223, c[0x0][0x490], R20 ;  /* 0x00012400df147a25 */ /* 0x000fe200078e0014 */
[----:B------:R-:W-:-:S02]  /*11300*/  SHF.R.S32.HI R14, RZ, 0x3, R14 ;  /* 0x00000003ff0e7819 */ /* 0x000fc4000001140e */
[----:B-1----:R-:W-:Y:S01]  /*11310*/  LEA R8, R73, R8, 0x7 ;  /* 0x0000000849087211 */ /* 0x002fe200078e38ff */
[----:B------:R-:W-:Y:S02]  /*11320*/  IMAD R7, R18, c[0x0][0x3a4], R7 ;  /* 0x0000e90012077a24 */ /* 0x000fe400078e0207 */
[----:B------:R-:W-:Y:S02]  /*11330*/  IMAD.IADD R21, R21, 0x1, R9 ;  /* 0x0000000115157824 */ /* 0x000fe400078e0209 */
[----:B------:R-:W-:Y:S01]  /*11340*/  @P1 IMAD.HI.U32 R9, R8, c[0x0][0x4ec], RZ ;  /* 0x00013b0008091a27 */ /* 0x000fe200078e00ff */
[----:B------:R-:W-:-:S03]  /*11350*/  IADD3 R17, R17, R7, RZ ;  /* 0x0000000711117210 */ /* 0x000fc60007ffe0ff */
[----:B------:R-:W-:Y:S01]  /*11360*/  IMAD.IADD R5, R2, 0x1, -R5 ;  /* 0x0000000102057824 */ /* 0x000fe200078e0a05 */
[----:B------:R-:W-:Y:S01]  /*11370*/  SHF.R.S32.HI R2, RZ, 0x1f, R224 ;  /* 0x0000001fff027819 */ /* 0x000fe200000114e0 */
[----:B------:R-:W-:Y:S01]  /*11380*/  IMAD.MOV.U32 R7, RZ, RZ, R8 ;  /* 0x000000ffff077224 */ /* 0x000fe200078e0008 */
[----:B------:R-:W-:Y:S01]  /*11390*/  @P1 SHF.R.U32.HI R7, RZ, c[0x0][0x4f0], R9 ;  /* 0x00013c00ff071a19 */ /* 0x000fe20000011609 */
[----:B------:R-:W-:Y:S01]  /*113a0*/  IMAD R0, R0, c[0x0][0x3e8], RZ ;  /* 0x0000fa0000007a24 */ /* 0x000fe200078e02ff */
[----:B------:R-:W-:Y:S01]  /*113b0*/  SEL R2, R2, RZ, !P0 ;  /* 0x000000ff02027207 */ /* 0x000fe20004000000 */
[----:B------:R-:W-:Y:S01]  /*113c0*/  IMAD.WIDE.U32 R16, R223, c[0x0][0x3e8], R16 ;  /* 0x0000fa00df107a25 */ /* 0x000fe200078e0010 */
[----:B------:R-:W-:Y:S02]  /*113d0*/  SEL R224, R224, RZ, !P0 ;  /* 0x000000ffe0e07207 */ /* 0x000fe40004000000 */
[--C-:B------:R-:W-:Y:S01]  /*113e0*/  SHF.R.S32.HI R18, RZ, 0x1f, R7.reuse ;  /* 0x0000001fff127819 */ /* 0x100fe20000011407 */
[----:B------:R-:W-:-:S02]  /*113f0*/  IMAD.MOV R9, RZ, RZ, -R7 ;  /* 0x000000ffff097224 */ /* 0x000fc400078e0a07 */
[----:B------:R-:W-:Y:S02]  /*11400*/  IMAD R11, R2, c[0x0][0x498], RZ ;  /* 0x00012600020b7a24 */ /* 0x000fe400078e02ff */
[----:B------:R-:W-:Y:S02]  /*11410*/  IMAD R9, R9, c[0x0][0x4e8], R8 ;  /* 0x00013a0009097a24 */ /* 0x000fe400078e0208 */
[----:B------:R-:W-:-:S03]  /*11420*/  IMAD.WIDE.U32 R20, R224, c[0x0][0x498], R20 ;  /* 0x00012600e0147a25 */ /* 0x000fc600078e0014 */
[----:B------:R-:W-:Y:S01]  /*11430*/  SHF.R.S32.HI R15, RZ, 0x1f, R9 ;  /* 0x0000001fff0f7819 */ /* 0x000fe20000011409 */
[----:B------:R-:W-:Y:S01]  /*11440*/  IMAD R13, R223, c[0x0][0x3ec], R0 ;  /* 0x0000fb00df0d7a24 */ /* 0x000fe200078e0200 */
[----:B------:R-:W-:Y:S01]  /*11450*/  LEA R0, R5, R14, 0x5 ;  /* 0x0000000e05007211 */ /* 0x000fe200078e28ff */
[----:B------:R-:W-:Y:S01]  /*11460*/  IMAD R11, R224, c[0x0][0x49c], R11 ;  /* 0x00012700e00b7a24 */ /* 0x000fe200078e020b */
[----:B------:R-:W-:Y:S02]  /*11470*/  IADD3 R20, P0, R7, R20, RZ ;  /* 0x0000001407147210 */ /* 0x000fe40007f1e0ff */
[----:B------:R-:W-:Y:S01]  /*11480*/  IADD3 R17, R17, R13, RZ ;  /* 0x0000000d11117210 */ /* 0x000fe20007ffe0ff */
[----:B------:R-:W-:Y:S01]  /*11490*/  IMAD R8, R73, 0x80, R0 ;  /* 0x0000008049087824 */ /* 0x000fe200078e0200 */
[----:B------:R-:W-:Y:S01]  /*114a0*/  IADD3.X R21, R18, R21, R11, P0, !PT ;  /* 0x0000001512157210 */ /* 0x000fe200007fe40b */
[----:B------:R-:W-:Y:S02]  /*114b0*/  IMAD R18, R15, c[0x0][0x488], RZ ;  /* 0x000122000f127a24 */ /* 0x000fe400078e02ff */
[----:B------:R-:W-:-:S02]  /*114c0*/  IMAD.SHL.U32 R0, R14, 0x40, RZ ;  /* 0x000000400e007824 */ /* 0x000fc400078e00ff */
[----:B------:R-:W-:-:S03]  /*114d0*/  @P1 IMAD.HI.U32 R13, R8, c[0x0][0x4ec], RZ ;  /* 0x00013b00080d1a27 */ /* 0x000fc600078e00ff */
[----:B------:R-:W-:Y:S01]  /*114e0*/  LOP3.LUT R11, R0, 0x1c0, RZ, 0xc0, !PT ;  /* 0x000001c0000b7812 */ /* 0x000fe200078ec0ff */
[----:B------:R-:W-:-:S04]  /*114f0*/  IMAD.WIDE.U32 R20, R9, c[0x0][0x488], R20 ;  /* 0x0001220009147a25 */ /* 0x000fc800078e0014 */
[----:B------:R-:W-:Y:S01]  /*11500*/  IMAD R18, R9, c[0x0][0x48c], R18 ;  /* 0x0001230009127a24 */ /* 0x000fe200078e0212 */
[----:B------:R-:W-:Y:S01]  /*11510*/  LEA R9, P0, R20, c[0x0][0x450], 0x2 ;  /* 0x0001140014097a11 */ /* 0x000fe200078010ff */
[----:B------:R-:W-:Y:S01]  /*11520*/  IMAD.MOV.U32 R7, RZ, RZ, R8 ;  /* 0x000000ffff077224 */ /* 0x000fe200078e0008 */
[----:B------:R-:W-:Y:S01]  /*11530*/  @P1 SHF.R.U32.HI R7, RZ, c[0x0][0x4f0], R13 ;  /* 0x00013c00ff071a19 */ /* 0x000fe2000001160d */
[----:B------:R-:W-:Y:S01]  /*11540*/  IMAD.SHL.U32 R0, R5, 0x8, RZ ;  /* 0x0000000805007824 */ /* 0x000fe200078e00ff */
[----:B------:R-:W-:Y:S01]  /*11550*/  IADD3 R13, R21, R18, RZ ;  /* 0x00000012150d7210 */ /* 0x000fe20007ffe0ff */
[----:B------:R-:W-:Y:S01]  /*11560*/  IMAD R5, R2, c[0x0][0x3f0], RZ ;  /* 0x0000fc0002057a24 */ /* 0x000fe200078e02ff */
[----:B------:R-:W-:Y:S01]  /*11570*/  SHF.R.U32.HI R2, RZ, 0x3, R11 ;  /* 0x00000003ff027819 */ /* 0x000fe2000001160b */
[----:B------:R-:W-:Y:S01]  /*11580*/  IMAD.WIDE.U32 R16, R224, c[0x0][0x3f0], R16 ;  /* 0x0000fc00e0107a25 */ /* 0x000fe200078e0010 */
[----:B------:R-:W-:Y:S01]  /*11590*/  LOP3.LUT R11, R11, 0x38, R0, 0xf8, !PT ;  /* 0x000000380b0b7812 */ /* 0x000fe200078ef800 */
[----:B------:R-:W-:Y:S01]  /*115a0*/  SHFL.IDX PT, R18, R9, RZ, 0x1c1f ;  /* 0x001c1fff09127589 */ /* 0x000fe200000e0000 */
[----:B------:R-:W-:Y:S01]  /*115b0*/  LEA.HI.X R13, R20, c[0x0][0x454], R13, 0x2, P0 ;  /* 0x00011500140d7a11 */ /* 0x000fe200000f140d */
[----:B------:R-:W-:Y:S01]  /*115c0*/  IMAD R5, R224, c[0x0][0x3f4], R5 ;  /* 0x0000fd00e0057a24 */ /* 0x000fe200078e0205 */
[----:B------:R-:W-:Y:S01]  /*115d0*/  LOP3.LUT R11, R11, R2, RZ, 0x3c, !PT ;  /* 0x000000020b0b7212 */ /* 0x000fe200078e3cff */
[----:B------:R-:W-:Y:S01]  /*115e0*/  SHFL.IDX PT, R32, R9, 0x1, 0x1c1f ;  /* 0x003c1f0009207f89 */ /* 0x000fe200000e0000 */
[--C-:B------:R-:W-:Y:S01]  /*115f0*/  SHF.R.S32.HI R2, RZ, 0x1f, R7.reuse ;  /* 0x0000001fff027819 */ /* 0x100fe20000011407 */
[----:B------:R-:W-:Y:S01]  /*11600*/  IMAD.MOV R15, RZ, RZ, -R7 ;  /* 0x000000ffff0f7224 */ /* 0x000fe200078e0a07 */
[----:B------:R-:W-:Y:S01]  /*11610*/  IADD3 R17, R17, R5, RZ ;  /* 0x0000000511117210 */ /* 0x000fe20007ffe0ff */
[----:B------:R-:W1:Y:S01]  /*11620*/  SHFL.IDX PT, R19, R13, RZ, 0x1c1f ;  /* 0x001c1fff0d137589 */ /* 0x000e6200000e0000 */
[C---:B------:R-:W-:Y:S01]  /*11630*/  IMAD R5, R73.reuse, 0x80, R6 ;  /* 0x0000008049057824 */ /* 0x040fe200078e0206 */
[----:B------:R-:W-:Y:S01]  /*11640*/  LEA R73, R73, R14, 0x7 ;  /* 0x0000000e49497211 */ /* 0x000fe200078e38ff */
[----:B------:R-:W-:Y:S01]  /*11650*/  IMAD R6, R2, c[0x0][0x3e0], RZ ;  /* 0x0000f80002067a24 */ /* 0x000fe200078e02ff */
[----:B------:R-:W2:Y:S01]  /*11660*/  SHFL.IDX PT, R33, R13, 0x1, 0x1c1f ;  /* 0x003c1f000d217f89 */ /* 0x000ea200000e0000 */
[----:B-----5:R-:W-:Y:S01]  /*11670*/  IMAD R2, R4, c[0x0][0x4e8], RZ ;  /* 0x00013a0004027a24 */ /* 0x020fe200078e02ff */
[----:B------:R-:W-:Y:S01]  /*11680*/  IADD3 R21, R5, 0x8, RZ ;  /* 0x0000000805157810 */ /* 0x000fe20007ffe0ff */
[----:B------:R-:W-:Y:S01]  /*11690*/  IMAD R15, R15, c[0x0][0x4e8], R8 ;  /* 0x00013a000f0f7a24 */ /* 0x000fe200078e0208 */
[----:B------:R-:W-:Y:S01]  /*116a0*/  SHF.L.U32 R8, R3, 0x3, RZ ;  /* 0x0000000303087819 */ /* 0x000fe200000006ff */
[----:B------:R-:W-:Y:S01]  /*116b0*/  IMAD R6, R7, c[0x0][0x3e4], R6 ;  /* 0x0000f90007067a24 */ /* 0x000fe200078e0206 */
[-C--:B------:R-:W-:Y:S01]  /*116c0*/  ISETP.GE.OR P1, PT, R5, R2.reuse, P2 ;  /* 0x000000020500720c */ /* 0x080fe20001726670 */
[----:B------:R-:W-:Y:S01]  /*116d0*/  IMAD.WIDE.U32 R16, R7, c[0x0][0x3e0], R16 ;  /* 0x0000f80007107a25 */ /* 0x000fe200078e0010 */
[----:B------:R-:W-:-:S02]  /*116e0*/  ISETP.GE.OR P0, PT, R21, R2, P2 ;  /* 0x000000021500720c */ /* 0x000fc40001706670 */
[----:B------:R-:W-:Y:S01]  /*116f0*/  SHF.R.S32.HI R4, RZ, 0x1f, R15 ;  /* 0x0000001fff047819 */ /* 0x000fe2000001140f */
[----:B------:R-:W-:Y:S01]  /*11700*/  IMAD.IADD R17, R17, 0x1, R6 ;  /* 0x0000000111117824 */ /* 0x000fe200078e0206 */
[----:B------:R-:W-:-:S03]  /*11710*/  LOP3.LUT R8, R11, 0x7ffffe00, R8, 0xf8, !PT ;  /* 0x7ffffe000b087812 */ /* 0x000fc600078ef808 */
[----:B------:R-:W-:Y:S01]  /*11720*/  IMAD R4, R4, c[0x0][0x3d8], RZ ;  /* 0x0000f60004047a24 */ /* 0x000fe200078e02ff */
[----:B------:R-:W-:Y:S01]  /*11730*/  SHF.L.U32 R76, R8, 0x1, RZ ;  /* 0x00000001084c7819 */ /* 0x000fe200000006ff */
[C---:B------:R-:W-:Y:S02]  /*11740*/  IMAD.WIDE.U32 R74, R15.reuse, c[0x0][0x3d8], R16 ;  /* 0x0000f6000f4a7a25 */ /* 0x040fe400078e0010 */
[----:B-1----:R1:W-:Y:S02]  /*11750*/  @!P1 ST.E [R18.64], R10 ;  /* 0x0000000a12009985 */ /* 0x0023e4000c101904 */
[----:B------:R-:W-:Y:S02]  /*11760*/  IMAD R3, R15, c[0x0][0x3dc], R4 ;  /* 0x0000f7000f037a24 */ /* 0x000fe400078e0204 */
[----:B--2---:R1:W-:Y:S02]  /*11770*/  @!P0 ST.E [R32.64], R12 ;  /* 0x0000000c20008985 */ /* 0x0043e4000c101904 */
[----:B------:R-:W-:Y:S01]  /*11780*/  IMAD.IADD R3, R75, 0x1, R3 ;  /* 0x000000014b037824 */ /* 0x000fe200078e0203 */
[C---:B------:R-:W-:Y:S01]  /*11790*/  LEA R75, P0, R74.reuse, c[0x0][0x380], 0x1 ;  /* 0x0000e0004a4b7a11 */ /* 0x040fe200078008ff */
[----:B------:R1:W2:Y:S03]  /*117a0*/  LDS.128 R60, [R76+0x1080] ;  /* 0x001080004c3c7984 */ /* 0x0002a60000000c00 */
[----:B------:R-:W-:Y:S01]  /*117b0*/  LEA.HI.X R74, R74, c[0x0][0x384], R3, 0x1, P0 ;  /* 0x0000e1004a4a7a11 */ /* 0x000fe200000f0c03 */
[----:B------:R1:W3:Y:S01]  /*117c0*/  LDS.128 R56, [R76+0x2080] ;  /* 0x002080004c387984 */ /* 0x0002e20000000c00 */
[----:B------:R-:W-:-:S03]  /*117d0*/  ISETP.GE.AND P0, PT, R73, R2, PT ;  /* 0x000000024900720c */ /* 0x000fc60003f06270 */
[----:B------:R1:W4:Y:S04]  /*117e0*/  LDS.128 R52, [R76+0x3080] ;  /* 0x003080004c347984 */ /* 0x0003280000000c00 */
[----:B------:R1:W1:Y:S04]  /*117f0*/  LDS.128 R44, [R76+0x5080] ;  /* 0x005080004c2c7984 */ /* 0x0002680000000c00 */
        /* <DEDUP_REMOVED lines=11> */
[----:B--234-:R-:W2:Y:S01]  /*118b0*/  LDS.128 R64, [R76+0x80] ;  /* 0x000080004c407984 */ /* 0x01cea20000000c00 */
[----:B------:R-:W-:-:S02]  /*118c0*/  IADD3 R72, R0, 0x40, RZ ;  /* 0x0000004000487810 */ /* 0x000fc40007ffe0ff */
[C---:B------:R-:W-:Y:S01]  /*118d0*/  IADD3 R70, R0.reuse, 0x80, RZ ;  /* 0x0000008000467810 */ /* 0x040fe20007ffe0ff */
[----:B------:R-:W3:Y:S01]  /*118e0*/  LDS.128 R48, [R76+0x4080] ;  /* 0x004080004c307984 */ /* 0x000ee20000000c00 */
[----:B------:R-:W-:Y:S02]  /*118f0*/  IADD3 R68, R0, 0xc0, RZ ;  /* 0x000000c000447810 */ /* 0x000fe40007ffe0ff */
[----:B------:R-:W-:Y:S01]  /*11900*/  ISETP.GE.AND P2, PT, R72, c[0x0][0x3c8], PT ;  /* 0x0000f20048007a0c */ /* 0x000fe20003f46270 */
[----:B-1----:R-:W1:Y:S01]  /*11910*/  LDS.128 R32, [R76+0x8080] ;  /* 0x008080004c207984 */ /* 0x002e620000000c00 */
[----:B------:R-:W-:Y:S02]  /*11920*/  ISETP.GE.AND P1, PT, R70, c[0x0][0x3c8], PT ;  /* 0x0000f20046007a0c */ /* 0x000fe40003f26270 */
[----:B------:R-:W-:Y:S01]  /*11930*/  ISETP.GE.AND P0, PT, R68, c[0x0][0x3c8], PT ;  /* 0x0000f20044007a0c */ /* 0x000fe20003f06270 */
[----:B------:R4:W5:Y:S01]  /*11940*/  LDS.128 R12, [R76+0xc080] ;  /* 0x00c080004c0c7984 */ /* 0x0009620000000c00 */
[----:B------:R-:W-:-:S07]  /*11950*/  ISETP.GE.AND P3, PT, R0, c[0x0][0x3c8], PT ;  /* 0x0000f20000007a0c */ /* 0x000fce0003f66270 */
        /* <DEDUP_REMOVED lines=8> */
[----:B----4-:R-:W-:Y:S01]  /*119e0*/  @!P3 IMAD.WIDE R76, R0, 0x2, R78 ;  /* 0x00000002004cb825 */ /* 0x010fe200078e024e */
[----:B------:R-:W-:-:S03]  /*119f0*/  @!P0 LOP3.LUT R3, R3, 0xfffffff8, RZ, 0xc0, !PT ;  /* 0xfffffff803038812 */ /* 0x000fc600078ec0ff */
[--C-:B------:R-:W-:Y:S01]  /*11a00*/  @!P2 IMAD.WIDE R70, R71, 0x2, R78.reuse ;  /* 0x000000024746a825 */ /* 0x100fe200078e024e */
[----:B--2---:R2:W-:Y:S03]  /*11a10*/  @!P3 ST.E.128 [R76.64], R64 ;  /* 0x000000404c00b985 */ /* 0x0045e6000c101d04 */
[--C-:B------:R-:W-:Y:S01]  /*11a20*/  @!P1 IMAD.WIDE R68, R69, 0x2, R78.reuse ;  /* 0x0000000245449825 */ /* 0x100fe200078e024e */
[----:B---3--:R2:W-:Y:S03]  /*11a30*/  @!P2 ST.E.128 [R70.64], R48 ;  /* 0x000000304600a985 */ /* 0x0085e6000c101d04 */
[----:B------:R-:W-:Y:S01]  /*11a40*/  @!P0 IMAD.WIDE R78, R3, 0x2, R78 ;  /* 0x00000002034e8825 */ /* 0x000fe200078e024e */
[----:B-1----:R2:W-:Y:S04]  /*11a50*/  @!P1 ST.E.128 [R68.64], R32 ;  /* 0x0000002044009985 */ /* 0x0025e8000c101d04 */
[----:B-----5:R2:W-:Y:S02]  /*11a60*/  @!P0 ST.E.128 [R78.64], R12 ;  /* 0x0000000c4e008985 */ /* 0x0205e4000c101d04 */
.L_x_142:
[----:B--234-:R-:W-:Y:S05]  /*11a70*/  BSYNC B0 ;  /* 0x0000000000007941 */ /* 0x01cfea0003800000 */
.L_x_141:
[----:B------:R-:W-:Y:S01]  /*11a80*/  IADD3 R3, R73, 0x20, RZ ;  /* 0x0000002049037810 */ /* 0x000fe20007ffe0ff */
[----:B------:R2:W3:Y:S01]  /*11a90*/  SHFL.IDX PT, R35, R74, 0x1, 0x181f ;  /* 0x00381f004a237f89 */ /* 0x0004e200000e0000 */
[----:B------:R-:W-:Y:S02]  /*11aa0*/  BSSY B0, `(.L_x_143) ;  /* 0x000001c000007945 */ /* 0x000fe40003800000 */
[----:B------:R-:W-:Y:S01]  /*11ab0*/  ISETP.GE.AND P0, PT, R3, R2, PT ;  /* 0x000000020300720c */ /* 0x000fe20003f06270 */
[----:B------:R2:W4:-:S12]  /*11ac0*/  SHFL.IDX PT, R34, R75, 0x1, 0x181f ;  /* 0x00381f004b227f89 */ /* 0x00051800000e0000 */
[----:B------:R-:W-:Y:S05]  /*11ad0*/  @P0 BRA `(.L_x_144) ;  /* 0x0000018000000947 */ /* 0x000fea0003800000 */
[C---:B-1----:R-:W-:Y:S02]  /*11ae0*/  IADD3 R32, R0.reuse, 0x40, RZ ;  /* 0x0000004000207810 */ /* 0x042fe40007ffe0ff */
        /* <DEDUP_REMOVED lines=23> */
.L_x_144:
[----:B------:R-:W-:Y:S05]  /*11c60*/  BSYNC B0 ;  /* 0x0000000000007941 */ /* 0x000fea0003800000 */
.L_x_143:
[----:B------:R-:W-:Y:S01]  /*11c70*/  IADD3 R3, R73, 0x40, RZ ;  /* 0x0000004049037810 */ /* 0x000fe20007ffe0ff */
[----:B-1----:R1:W2:Y:S01]  /*11c80*/  SHFL.IDX PT, R19, R74, 0x2, 0x181f ;  /* 0x00581f004a137f89 */ /* 0x0022a200000e0000 */
[----:B------:R-:W-:Y:S02]  /*11c90*/  BSSY B0, `(.L_x_145) ;  /* 0x000001c000007945 */ /* 0x000fe40003800000 */
[----:B------:R-:W-:Y:S01]  /*11ca0*/  ISETP.GE.AND P0, PT, R3, R2, PT ;  /* 0x000000020300720c */ /* 0x000fe20003f06270 */
[----:B------:R1:W4:-:S12]  /*11cb0*/  SHFL.IDX PT, R18, R75, 0x2, 0x181f ;  /* 0x00581f004b127f89 */ /* 0x00031800000e0000 */
        /* <DEDUP_REMOVED lines=12> */
[----:B--2-4-:R-:W-:Y:S01]  /*11d80*/  @!P3 IMAD.WIDE R16, R0, 0x2, R18 ;  /* 0x000000020010b825 */ /* 0x014fe200078e0212 */
        /* <DEDUP_REMOVED lines=12> */
.L_x_146:
[----:B------:R-:W-:Y:S05]  /*11e50*/  BSYNC B0 ;  /* 0x0000000000007941 */ /* 0x000fea0003800000 */
.L_x_145:
[----:B------:R-:W-:Y:S01]  /*11e60*/  IADD3 R73, R73, 0x60, RZ ;  /* 0x0000006049497810 */ /* 0x000fe20007ffe0ff */
[----:B--2---:R2:W1:Y:S03]  /*11e70*/  SHFL.IDX PT, R11, R74, 0x3, 0x181f ;  /* 0x00781f004a0b7f89 */ /* 0x00446600000e0000 */
[----:B------:R-:W-:Y:S01]  /*11e80*/  ISETP.GE.AND P0, PT, R73, R2, PT ;  /* 0x000000024900720c */ /* 0x000fe20003f06270 */
[----:B------:R2:W4:-:S12]  /*11e90*/  SHFL.IDX PT, R10, R75, 0x3, 0x181f ;  /* 0x00781f004b0a7f89 */ /* 0x00051800000e0000 */
[----:B------:R-:W-:Y:S05]  /*11ea0*/  @P0 EXIT ;  /* 0x000000000000094d */ /* 0x000fea0003800000 */
[C---:B------:R-:W-:Y:S02]  /*11eb0*/  IADD3 R9, R0.reuse, 0x40, RZ ;  /* 0x0000004000097810 */ /* 0x040fe40007ffe0ff */
[C---:B------:R-:W-:Y:S02]  /*11ec0*/  IADD3 R3, R0.reuse, 0x80, RZ ;  /* 0x0000008000037810 */ /* 0x040fe40007ffe0ff */
[----:B------:R-:W-:Y:S02]  /*11ed0*/  ISETP.GE.AND P1, PT, R9, c[0x0][0x3c8], PT ;  /* 0x0000f20009007a0c */ /* 0x000fe40003f26270 */
[----:B------:R-:W-:Y:S02]  /*11ee0*/  ISETP.GE.AND P0, PT, R3, c[0x0][0x3c8], PT ;  /* 0x0000f20003007a0c */ /* 0x000fe40003f06270 */
[C---:B------:R-:W-:Y:S02]  /*11ef0*/  ISETP.GE.AND P2, PT, R0.reuse, c[0x0][0x3c8], PT ;  /* 0x0000f20000007a0c */ /* 0x040fe40003f46270 */
[----:B------:R-:W-:-:S07]  /*11f00*/  IADD3 R15, R0, 0xc0, RZ ;  /* 0x000000c0000f7810 */ /* 0x000fce0007ffe0ff */
        /* <DEDUP_REMOVED lines=16> */
[----:B-1----:R-:W-:-:S05]  /*12010*/  LOP3.LUT R3, R0, 0xfffffff8, RZ, 0xc0, !PT ;  /* 0xfffffff800037812 */ /* 0x002fca00078ec0ff */
[----:B------:R-:W-:-:S05]  /*12020*/  IMAD.WIDE R10, R3, 0x2, R10 ;  /* 0x00000002030a7825 */ /* 0x000fca00078e020a */
[----:B------:R-:W-:Y:S01]  /*12030*/  ST.E.128 [R10.64], R4 ;  /* 0x000000040a007985 */ /* 0x000fe2000c101d04 */
[----:B------:R-:W-:Y:S05]  /*12040*/  EXIT ;  /* 0x000000000000794d */ /* 0x000fea0003800000 */
.L_x_139:
[----:B------:R-:W-:Y:S01]  /*12050*/  ISETP.NE.U32.AND P1, PT, RZ, c[0x0][0x508], PT ;  /* 0x00014200ff007a0c */ /* 0x000fe20003f25070 */
[----:B------:R-:W-:Y:S01]  /*12060*/  IMAD.MOV.U32 R9, RZ, RZ, 0x4 ;  /* 0x00000004ff097424 */ /* 0x000fe200078e00ff */
[----:B------:R-:W-:Y:S02]  /*12070*/  ISETP.NE.U32.AND P0, PT, RZ, c[0x0][0x500], PT ;  /* 0x00014000ff007a0c */ /* 0x000fe40003f05070 */
[----:B------:R-:W-:Y:S01]  /*12080*/  ISETP.NE.AND.EX P1, PT, RZ, c[0x0][0x50c], PT, P1 ;  /* 0x00014300ff007a0c */ /* 0x000fe20003f25310 */
[----:B------:R-:W-:Y:S01]  /*12090*/  IMAD.WIDE R6, R224, R9, c[0x0][0x500] ;  /* 0x00014000e0067625 */ /* 0x000fe200078e0209 */
[----:B------:R-:W-:-:S03]  /*120a0*/  ISETP.NE.AND.EX P0, PT, RZ, c[0x0][0x504], PT, P0 ;  /* 0x00014100ff007a0c */ /* 0x000fc60003f05300 */
[----:B------:R-:W-:-:S08]  /*120b0*/  IMAD.MOV.U32 R3, RZ, RZ, c[0x0][0x388] ;  /* 0x0000e200ff037624 */ /* 0x000fd000078e00ff */
        /* <DEDUP_REMOVED lines=8> */
[----:B-----5:R-:W2:Y:S04]  /*12140*/  LDG.E R3, [R6.64] ;  /* 0x0000000406037981 */ /* 0x020ea8000c1e1900 */
[----:B------:R-:W2:Y:S02]  /*12150*/  LDG.E R2, [R6.64+0x4] ;  /* 0x0000040406027981 */ /* 0x000ea4000c1e1900 */
[----:B--2---:R-:W-:-:S02]  /*12160*/  IADD3 R3, -R3, R2, RZ ;  /* 0x0000000203037210 */ /* 0x004fc40007ffe1ff */
.L_x_147:
        /* <DEDUP_REMOVED lines=12> */
[----:B------:R-:W-:Y:S01]  /*12230*/  MOV R4, c[0x0][0x4e8] ;  /* 0x00013a0000047a02 */ /* 0x000fe20000000f00 */
[----:B------:R-:W-:Y:S01]  /*12240*/  IMAD.MOV.U32 R12, RZ, RZ, R10 ;  /* 0x000000ffff0c7224 */ /* 0x000fe200078e000a */
[----:B------:R-:W-:Y:S02]  /*12250*/  MOV R13, R11 ;  /* 0x0000000b000d7202 */ /* 0x000fe40000000f00 */
[----:B------:R-:W-:Y:S01]  /*12260*/  ISETP.NE.AND P0, PT, R4, 0x1, PT ;  /* 0x000000010400780c */ /* 0x000fe20003f05270 */
[----:B------:R-:W-:Y:S01]  /*12270*/  IMAD R4, R0, c[0x0][0x490], RZ ;  /* 0x0001240000047a24 */ /* 0x000fe200078e02ff */
[----:B------:R-:W-:Y:S01]  /*12280*/  MOV R7, R8 ;  /* 0x0000000800077202 */ /* 0x000fe20000000f00 */
[----:B------:R-:W-:-:S04]  /*12290*/  IMAD.WIDE.U32 R12, R223, c[0x0][0x490], R12 ;  /* 0x00012400df0c7a25 */ /* 0x000fc800078e000c */
[----:B------:R-:W-:Y:S02]  /*122a0*/  IMAD R4, R223, c[0x0][0x494], R4 ;  /* 0x00012500df047a24 */ /* 0x000fe400078e0204 */
[----:B------:R-:W-:Y:S02]  /*122b0*/  IMAD.MOV.U32 R14, RZ, RZ, R12 ;  /* 0x000000ffff0e7224 */ /* 0x000fe400078e000c */
[----:B------:R-:W-:Y:S02]  /*122c0*/  IMAD.IADD R15, R4, 0x1, R13 ;  /* 0x00000001040f7824 */ /* 0x000fe400078e020d */
[----:B------:R-:W-:-:S04]  /*122d0*/  @P0 IMAD.HI.U32 R6, R8, c[0x0][0x4ec], RZ ;  /* 0x00013b0008060a27 */ /* 0x000fc800078e00ff */
[----:B------:R-:W-:Y:S01]  /*122e0*/  IMAD R13, R5, c[0x0][0x498], RZ ;  /* 0x00012600050d7a24 */ /* 0x000fe200078e02ff */
[----:B------:R-:W-:Y:S01]  /*122f0*/  @P0 SHF.R.U32.HI R7, RZ, c[0x0][0x4f0], R6 ;  /* 0x00013c00ff070a19 */ /* 0x000fe20000011606 */
[----:B------:R-:W-:-:S03]  /*12300*/  IMAD.WIDE.U32 R14, R224, c[0x0][0x498], R14 ;  /* 0x00012600e00e7a25 */ /* 0x000fc600078e000e */
[C---:B------:R-:W-:Y:S01]  /*12310*/  IADD3 R9, -R7.reuse, RZ, RZ ;  /* 0x000000ff07097210 */ /* 0x040fe20007ffe1ff */
[----:B------:R-:W-:Y:S01]  /*12320*/  IMAD R13, R224, c[0x0][0x49c], R13 ;  /* 0x00012700e00d7a24 */ /* 0x000fe200078e020d */
[----:B------:R-:W-:Y:S02]  /*12330*/  SHF.R.S32.HI R4, RZ, 0x1f, R7 ;  /* 0x0000001fff047819 */ /* 0x000fe40000011407 */
[----:B------:R-:W-:Y:S01]  /*12340*/  IADD3 R12, P0, R7, R14, RZ ;  /* 0x0000000e070c7210 */ /* 0x000fe20007f1e0ff */
[----:B------:R-:W-:-:S03]  /*12350*/  IMAD R9, R9, c[0x0][0x4e8], R8 ;  /* 0x00013a0009097a24 */ /* 0x000fc600078e0208 */
[----:B------:R-:W-:Y:S02]  /*12360*/  IADD3.X R13, R4, R15, R13, P0, !PT ;  /* 0x0000000f040d7210 */ /* 0x000fe400007fe40d */
[----:B------:R-:W-:Y:S02]  /*12370*/  SHF.R.S32.HI R6, RZ, 0x1f, R9 ;  /* 0x0000001fff067819 */ /* 0x000fe40000011409 */
[----:B------:R-:W-:Y:S01]  /*12380*/  MOV R4, 0xff800000 ;  /* 0xff80000000047802 */ /* 0x000fe20000000f00 */
[----:B------:R-:W-:-:S04]  /*12390*/  IMAD.WIDE.U32 R12, R9, c[0x0][0x488], R12 ;  /* 0x00012200090c7a25 */ /* 0x000fc800078e000c */
[----:B------:R-:W-:-:S04]  /*123a0*/  IMAD R6, R6, c[0x0][0x488], RZ ;  /* 0x0001220006067a24 */ /* 0x000fc800078e02ff */
[----:B------:R-:W-:Y:S01]  /*123b0*/  IMAD R7, R9, c[0x0][0x48c], R6 ;  /* 0x0001230009077a24 */ /* 0x000fe200078e0206 */
[----:B------:R-:W-:-:S04]  /*123c0*/  LEA R6, P0, R12, c[0x0][0x450], 0x2 ;  /* 0x000114000c067a11 */ /* 0x000fc800078010ff */
[----:B------:R-:W-:-:S04]  /*123d0*/  IADD3 R7, R13, R7, RZ ;  /* 0x000000070d077210 */ /* 0x000fc80007ffe0ff */
[----:B------:R-:W-:-:S05]  /*123e0*/  LEA.HI.X R7, R12, c[0x0][0x454], R7, 0x2, P0 ;  /* 0x000115000c077a11 */ /* 0x000fca00000f1407 */
[----:B------:R1:W-:Y:S02]  /*123f0*/  STG.E [R6.64], R4 ;  /* 0x0000000406007986 */ /* 0x0003e4000c101904 */
.L_x_149:
[----:B------:R-:W-:Y:S05]  /*12400*/  BSYNC B0 ;  /* 0x0000000000007941 */ /* 0x000fea0003800000 */
.L_x_148:
[----:B-1----:R-:W1:Y:S01]  /*12410*/  S2R R6, SR_CTAID.X ;  /* 0x0000000000067919 */ /* 0x002e620000002500 */
[----:B------:R-:W-:Y:S01]  /*12420*/  SHF.R.S32.HI R7, RZ, 0x1f, R2 ;  /* 0x0000001fff077819 */ /* 0x000fe20000011402 */
[----:B------:R-:W-:Y:S01]  /*12430*/  IMAD R9, R11, c[0x0][0x3a0], RZ ;  /* 0x0000e8000b097a24 */ /* 0x000fe200078e02ff */
[----:B------:R-:W-:Y:S01]  /*12440*/  BSSY B0, `(.L_x_150) ;  /* 0x0000045000007945 */ /* 0x000fe20003800000 */
[----:B------:R-:W-:Y:S01]  /*12450*/  IMAD R0, R0, c[0x0][0x3e8], RZ ;  /* 0x0000fa0000007a24 */ /* 0x000fe200078e02ff */
[-C--:B------:R-:W-:Y:S01]  /*12460*/  LEA.HI R8, R7, R2.reuse, RZ, 0x3 ;  /* 0x0000000207087211 */ /* 0x080fe200078f18ff */
[C---:B------:R-:W-:Y:S01]  /*12470*/  IMAD R4, R10.reuse, c[0x0][0x3a4], R9 ;  /* 0x0000e9000a047a24 */ /* 0x040fe200078e0209 */
[----:B------:R-:W-:Y:S01]  /*12480*/  MOV R7, c[0x0][0x4e8] ;  /* 0x00013a0000077a02 */ /* 0x000fe20000000f00 */
[----:B------:R-:W-:Y:S01]  /*12490*/  IMAD.WIDE.U32 R10, R10, c[0x0][0x3a0], RZ ;  /* 0x0000e8000a0a7a25 */ /* 0x000fe200078e00ff */
[----:B------:R-:W-:Y:S02]  /*124a0*/  LOP3.LUT R9, R8, 0xfffffff8, RZ, 0xc0, !PT ;  /* 0xfffffff808097812 */ /* 0x000fe400078ec0ff */
[----:B------:R-:W-:Y:S01]  /*124b0*/  ISETP.NE.AND P0, PT, R7, 0x1, PT ;  /* 0x000000010700780c */ /* 0x000fe20003f05270 */
[----:B------:R-:W-:Y:S01]  /*124c0*/  IMAD.IADD R13, R11, 0x1, R4 ;  /* 0x000000010b0d7824 */ /* 0x000fe200078e0204 */
[----:B------:R-:W-:Y:S01]  /*124d0*/  IADD3 R11, -R9, R2, RZ ;  /* 0x00000002090b7210 */ /* 0x000fe20007ffe1ff */
[----:B------:R-:W-:Y:S01]  /*124e0*/  IMAD.MOV.U32 R12, RZ, RZ, R10 ;  /* 0x000000ffff0c7224 */ /* 0x000fe200078e000a */
[----:B------:R-:W-:Y:S01]  /*124f0*/  SHF.R.S32.HI R8, RZ, 0x3, R8 ;  /* 0x00000003ff087819 */ /* 0x000fe20000011408 */
[----:B------:R-:W-:-:S02]  /*12500*/  IMAD R0, R223, c[0x0][0x3ec], R0 ;  /* 0x0000fb00df007a24 */ /* 0x000fc400078e0200 */
[----:B------:R-:W-:Y:S01]  /*12510*/  IMAD.WIDE.U32 R12, R223, c[0x0][0x3e8], R12 ;  /* 0x0000fa00df0c7a25 */ /* 0x000fe200078e000c */
[CC--:B------:R-:W-:Y:S02]  /*12520*/  LEA R7, R11.reuse, R8.reuse, 0x5 ;  /* 0x000000080b077211 */ /* 0x0c0fe400078e28ff */
[----:B------:R-:W-:Y:S01]  /*12530*/  SHF.L.U32 R11, R11, 0x3, RZ ;  /* 0x000000030b0b7819 */ /* 0x000fe200000006ff */
[----:B------:R-:W-:Y:S01]  /*12540*/  IMAD R5, R5, c[0x0][0x3f0], RZ ;  /* 0x0000fc0005057a24 */ /* 0x000fe200078e02ff */
[----:B------:R-:W-:Y:S01]  /*12550*/  IADD3 R13, R0, R13, RZ ;  /* 0x0000000d000d7210 */ /* 0x000fe20007ffe0ff */
[C---:B-1----:R-:W-:Y:S01]  /*12560*/  IMAD R7, R6.reuse, 0x80, R7 ;  /* 0x0000008006077824 */ /* 0x042fe200078e0207 */
[----:B------:R-:W-:Y:S01]  /*12570*/  LEA R6, R6, R8, 0x7 ;  /* 0x0000000806067211 */ /* 0x000fe200078e38ff */
[----:B------:R-:W-:Y:S01]  /*12580*/  IMAD R5, R224, c[0x0][0x3f4], R5 ;  /* 0x0000fd00e0057a24 */ /* 0x000fe200078e0205 */
[----:B------:R-:W-:Y:S01]  /*12590*/  IADD3 R10, R11, 0x40, RZ ;  /* 0x000000400b0a7810 */ /* 0x000fe20007ffe0ff */
[----:B------:R-:W-:Y:S01]  /*125a0*/  @P0 IMAD.HI.U32 R0, R7, c[0x0][0x4ec], RZ ;  /* 0x00013b0007000a27 */ /* 0x000fe200078e00ff */
[----:B------:R-:W-:-:S02]  /*125b0*/  MOV R2, R7 ;  /* 0x0000000700027202 */ /* 0x000fc40000000f00 */
[C---:B------:R-:W-:Y:S01]  /*125c0*/  IADD3 R9, R11.reuse, 0x80, RZ ;  /* 0x000000800b097810 */ /* 0x040fe20007ffe0ff */
[----:B------:R-:W-:Y:S01]  /*125d0*/  IMAD.WIDE.U32 R12, R224, c[0x0][0x3f0], R12 ;  /* 0x0000fc00e00c7a25 */ /* 0x000fe200078e000c */
[----:B------:R-:W-:Y:S02]  /*125e0*/  @P0 SHF.R.U32.HI R2, RZ, c[0x0][0x4f0], R0 ;  /* 0x00013c00ff020a19 */ /* 0x000fe40000011600 */
[----:B------:R-:W-:Y:S02]  /*125f0*/  IADD3 R8, R11, 0xc0, RZ ;  /* 0x000000c00b087810 */ /* 0x000fe40007ffe0ff */
[--C-:B------:R-:W-:Y:S01]  /*12600*/  SHF.R.S32.HI R4, RZ, 0x1f, R2.reuse ;  /* 0x0000001fff047819 */ /* 0x100fe20000011402 */
[----:B------:R-:W-:Y:S01]  /*12610*/  IMAD.MOV R0, RZ, RZ, -R2 ;  /* 0x000000ffff007224 */ /* 0x000fe200078e0a02 */
[----:B------:R-:W-:-:S03]  /*12620*/  IADD3 R13, R13, R5, RZ ;  /* 0x000000050d0d7210 */ /* 0x000fc60007ffe0ff */
[----:B------:R-:W-:Y:S02]  /*12630*/  IMAD R5, R4, c[0x0][0x3e0], RZ ;  /* 0x0000f80004057a24 */ /* 0x000fe400078e02ff */
[----:B------:R-:W-:Y:S02]  /*12640*/  IMAD R0, R0, c[0x0][0x4e8], R7 ;  /* 0x00013a0000007a24 */ /* 0x000fe400078e0207 */
[----:B------:R-:W-:-:S04]  /*12650*/  IMAD.WIDE.U32 R12, R2, c[0x0][0x3e0], R12 ;  /* 0x0000f800020c7a25 */ /* 0x000fc800078e000c */
[----:B------:R-:W-:Y:S01]  /*12660*/  IMAD R5, R2, c[0x0][0x3e4], R5 ;  /* 0x0000f90002057a24 */ /* 0x000fe200078e0205 */
[----:B------:R-:W-:Y:S01]  /*12670*/  SHF.R.S32.HI R2, RZ, 0x1f, R0 ;  /* 0x0000001fff027819 */ /* 0x000fe20000011400 */
[----:B-----5:R-:W-:-:S03]  /*12680*/  IMAD R7, R3, c[0x0][0x4e8], RZ ;  /* 0x00013a0003077a24 */ /* 0x020fc600078e02ff */
[----:B------:R-:W-:Y:S01]  /*12690*/  IADD3 R13, R13, R5, RZ ;  /* 0x000000050d0d7210 */ /* 0x000fe20007ffe0ff */
[----:B------:R-:W-:-:S04]  /*126a0*/  IMAD R5, R2, c[0x0][0x3d8], RZ ;  /* 0x0000f60002057a24 */ /* 0x000fc800078e02ff */
[C---:B------:R-:W-:Y:S02]  /*126b0*/  IMAD R5, R0.reuse, c[0x0][0x3dc], R5 ;  /* 0x0000f70000057a24 */ /* 0x040fe400078e0205 */
[----:B------:R-:W-:-:S04]  /*126c0*/  IMAD.WIDE.U32 R12, R0, c[0x0][0x3d8], R12 ;  /* 0x0000f600000c7a25 */ /* 0x000fc800078e000c */
[----:B------:R-:W-:Y:S01]  /*126d0*/  IMAD.IADD R5, R13, 0x1, R5 ;  /* 0x000000010d057824 */ /* 0x000fe200078e0205 */
[----:B------:R-:W-:-:S04]  /*126e0*/  LEA R2, P0, R12, c[0x0][0x380], 0x1 ;  /* 0x0000e0000c027a11 */ /* 0x000fc800078008ff */
[----:B------:R-:W-:Y:S01]  /*126f0*/  LEA.HI.X R0, R12, c[0x0][0x384], R5, 0x1, P0 ;  /* 0x0000e1000c007a11 */ /* 0x000fe200000f0c05 */
[----:B------:R1:W2:Y:S01]  /*12700*/  SHFL.IDX PT, R4, R2, RZ, 0x181f ;  /* 0x00181fff02047589 */ /* 0x0002a200000e0000 */
[----:B------:R-:W-:-:S03]  /*12710*/  ISETP.GE.AND P0, PT, R6, R7, PT ;  /* 0x000000070600720c */ /* 0x000fc60003f06270 */
[----:B------:R1:W3:Y:S10]  /*12720*/  SHFL.IDX PT, R5, R0, RZ, 0x181f ;  /* 0x00181fff00057589 */ /* 0x0002f400000e0000 */
[----:B------:R-:W-:Y:S05]  /*12730*/  @P0 BRA `(.L_x_151) ;  /* 0x0000015000000947 */ /* 0x000fea0003800000 */
[----:B------:R-:W-:Y:S02]  /*12740*/  ISETP.GE.AND P2, PT, R10, c[0x0][0x3c8], PT ;  /* 0x0000f2000a007a0c */ /* 0x000fe40003f46270 */
[----:B------:R-:W-:-:S02]  /*12750*/  ISETP.GE.AND P1, PT, R9, c[0x0][0x3c8], PT ;  /* 0x0000f20009007a0c */ /* 0x000fc40003f26270 */
        /* <DEDUP_REMOVED lines=19> */
.L_x_151:
[----:B------:R-:W-:Y:S05]  /*12890*/  BSYNC B0 ;  /* 0x0000000000007941 */ /* 0x000fea0003800000 */
.L_x_150:
[----:B--2---:R-:W-:Y:S01]  /*128a0*/  IADD3 R4, R6, 0x20, RZ ;  /* 0x0000002006047810 */ /* 0x004fe20007ffe0ff */
[----:B------:R2:W4:Y:S01]  /*128b0*/  SHFL.IDX PT, R13, R0, 0x1, 0x181f ;  /* 0x00381f00000d7f89 */ /* 0x00052200000e0000 */
[----:B------:R-:W-:Y:S02]  /*128c0*/  BSSY B0, `(.L_x_152) ;  /* 0x0000019000007945 */ /* 0x000fe40003800000 */
[----:B------:R-:W-:Y:S01]  /*128d0*/  ISETP.GE.AND P0, PT, R4, R7, PT ;  /* 0x000000070400720c */ /* 0x000fe20003f06270 */
[----:B------:R2:W1:-:S12]  /*128e0*/  SHFL.IDX PT, R12, R2, 0x1, 0x181f ;  /* 0x00381f00020c7f89 */ /* 0x00045800000e0000 */
[----:B------:R-:W-:Y:S05]  /*128f0*/  @P0 BRA `(.L_x_153) ;  /* 0x0000015000000947 */ /* 0x000fea0003800000 */
[----:B------:R-:W-:Y:S02]  /*12900*/  ISETP.GE.AND P2, PT, R10, c[0x0][0x3c8], PT ;  /* 0x0000f2000a007a0c */ /* 0x000fe40003f46270 */
[----:B------:R-:W-:Y:S02]  /*12910*/  ISETP.GE.AND P1, PT, R9, c[0x0][0x3c8], PT ;  /* 0x0000f20009007a0c */ /* 0x000fe40003f26270 */
[----:B------:R-:W-:Y:S02]  /*12920*/  ISETP.GE.AND P0, PT, R8, c[0x0][0x3c8], PT ;  /* 0x0000f20008007a0c */ /* 0x000fe40003f06270 */
[----:B------:R-:W-:-:S07]  /*12930*/  ISETP.GE.AND P3, PT, R11, c[0x0][0x3c8], PT ;  /* 0x0000f2000b007a0c */ /* 0x000fce0003f66270 */
[----:B---3--:R-:W-:Y:S02]  /*12940*/  @!P2 SHF.R.S32.HI R5, RZ, 0x1f, R10 ;  /* 0x0000001fff05a819 */ /* 0x008fe4000001140a */
        /* <DEDUP_REMOVED lines=16> */
.L_x_153:
[----:B------:R-:W-:Y:S05]  /*12a50*/  BSYNC B0 ;  /* 0x0000000000007941 */ /* 0x000fea0003800000 */
.L_x_152:
[----:B-1----:R-:W-:Y:S01]  /*12a60*/  IADD3 R4, R6, 0x40, RZ ;  /* 0x0000004006047810 */ /* 0x002fe20007ffe0ff */
[----:B----4-:R1:W4:Y:S01]  /*12a70*/  SHFL.IDX PT, R13, R0, 0x2, 0x181f ;  /* 0x00581f00000d7f89 */ /* 0x01032200000e0000 */
[----:B------:R-:W-:Y:S02]  /*12a80*/  BSSY B0, `(.L_x_154) ;  /* 0x0000019000007945 */ /* 0x000fe40003800000 */
[----:B------:R-:W-:Y:S01]  /*12a90*/  ISETP.GE.AND P0, PT, R4, R7, PT ;  /* 0x000000070400720c */ /* 0x000fe20003f06270 */
[----:B------:R1:W2:-:S12]  /*12aa0*/  SHFL.IDX PT, R12, R2, 0x2, 0x181f ;  /* 0x00581f00020c7f89 */ /* 0x00029800000e0000 */
        /* <DEDUP_REMOVED lines=9> */
[----:B--2-4-:R-:W-:Y:S01]  /*12b40*/  @!P3 IMAD.WIDE R14, R11, 0x2, R12 ;  /* 0x000000020b0eb825 */ /* 0x014fe200078e020c */
        /* <DEDUP_REMOVED lines=12> */
.L_x_155:
[----:B------:R-:W-:Y:S05]  /*12c10*/  BSYNC B0 ;  /* 0x0000000000007941 */ /* 0x000fea0003800000 */
.L_x_154:
[----:B------:R-:W-:Y:S01]  /*12c20*/  IADD3 R6, R6, 0x60, RZ ;  /* 0x0000006006067810 */ /* 0x000fe20007ffe0ff */
[----:B------:R1:W4:Y:S03]  /*12c30*/  SHFL.IDX PT, R3, R0, 0x3, 0x181f ;  /* 0x00781f0000037f89 */ /* 0x00032600000e0000 */
[----:B------:R-:W-:Y:S01]  /*12c40*/  ISETP.GE.AND P0, PT, R6, R7, PT ;  /* 0x000000070600720c */ /* 0x000fe20003f06270 */
[----:B-12---:R-:W1:-:S12]  /*12c50*/  SHFL.IDX PT, R2, R2, 0x3, 0x181f ;  /* 0x00781f0002027f89 */ /* 0x006e5800000e0000 */
[----:B------:R-:W-:Y:S05]  /*12c60*/  @P0 EXIT ;  /* 0x000000000000094d */ /* 0x000fea0003800000 */
[----:B------:R-:W-:Y:S02]  /*12c70*/  ISETP.GE.AND P1, PT, R10, c[0x0][0x3c8], PT ;  /* 0x0000f2000a007a0c */ /* 0x000fe40003f26270 */
[----:B------:R-:W-:Y:S02]  /*12c80*/  ISETP.GE.AND P0, PT, R9, c[0x0][0x3c8], PT ;  /* 0x0000f20009007a0c */ /* 0x000fe40003f06270 */
[----:B------:R-:W-:-:S09]  /*12c90*/  ISETP.GE.AND P2, PT, R11, c[0x0][0x3c8], PT ;  /* 0x0000f2000b007a0c */ /* 0x000fd20003f46270 */
[----:B---3--:R-:W-:Y:S02]  /*12ca0*/  @!P1 SHF.R.S32.HI R5, RZ, 0x1f, R10 ;  /* 0x0000001fff059819 */ /* 0x008fe4000001140a */
[----:B------:R-:W-:Y:S02]  /*12cb0*/  @!P0 SHF.R.S32.HI R0, RZ, 0x1f, R9 ;  /* 0x0000001fff008819 */ /* 0x000fe40000011409 */
[----:B------:R-:W-:Y:S01]  /*12cc0*/  @!P1 LEA.HI R5, R5, R10, RZ, 0x3 ;  /* 0x0000000a05059211 */ /* 0x000fe200078f18ff */
[--C-:B-1--4-:R-:W-:Y:S01]  /*12cd0*/  @!P2 IMAD.WIDE R10, R11, 0x2, R2.reuse ;  /* 0x000000020b0aa825 */ /* 0x112fe200078e0202 */
        /* <DEDUP_REMOVED lines=10> */
[----:B-1----:R-:W-:-:S04]  /*12d80*/  SHF.R.S32.HI R5, RZ, 0x1f, R8 ;  /* 0x0000001fff057819 */ /* 0x002fc80000011408 */
[----:B------:R-:W-:-:S04]  /*12d90*/  LEA.HI R5, R5, R8, RZ, 0x3 ;  /* 0x0000000805057211 */ /* 0x000fc800078f18ff */
[----:B------:R-:W-:-:S05]  /*12da0*/  LOP3.LUT R5, R5, 0xfffffff8, RZ, 0xc0, !PT ;  /* 0xfffffff805057812 */ /* 0x000fca00078ec0ff */
[----:B------:R-:W-:-:S05]  /*12db0*/  IMAD.WIDE R2, R5, 0x2, R2 ;  /* 0x0000000205027825 */ /* 0x000fca00078e0202 */
[----:B------:R-:W-:Y:S01]  /*12dc0*/  ST.E.128 [R2.64], RZ ;  /* 0x000000ff02007985 */ /* 0x000fe2000c101d04 */
[----:B------:R-:W-:Y:S05]  /*12dd0*/  EXIT ;  /* 0x000000000000794d */ /* 0x000fea0003800000 */
.L_x_156:
        /* <DEDUP_REMOVED lines=10> */
.L_x_1463:


//--------------------- .text._ZN7cutlass13device_kernelIN5flash19enable_sm80_to_sm89INS1_16FlashAttnFwdSm80INS1_25CollectiveMainloopFwdSm80ILi8ELi1ELb1EN4cute5tupleIJNS5_1CILi128EEENS7_ILi48EEENS7_ILi256EEEEEELi256ENS_6half_tEfNS_4arch4Sm80ELb0ELb1ELb0ELb0ELb0ELb0ELb1ELb0EEENS1_21CollectiveEpilogueFwdINS6_IJS8_SA_S9_EEENS6_IJNS7_ILi1EEESI_SI_EEESC_SE_Li256ELb0ELb1ELb0ELb0EEENS1_19SingleTileSchedulerILb0ELb0ELb1ELi128EEEEEEEEEvNT_6ParamsE --------------------------
	.section	.text._ZN7cutlass13device_kernelIN5flash19enable_sm80_to_sm89INS1_16FlashAttnFwdSm80INS1_25CollectiveMainloopFwdSm80ILi8ELi1ELb1EN4cute5tupleIJNS5_1CILi128EEENS7_ILi48EEENS7_ILi256EEEEEELi256ENS_6half_tEfNS_4arch4Sm80ELb0ELb1ELb0ELb0ELb0ELb0ELb1ELb0EEENS1_21CollectiveEpilogueFwdINS6_IJS8_SA_S9_EEENS6_IJNS7_ILi1EEESI_SI_EEESC_SE_Li256ELb0ELb1ELb0ELb0EEENS1_19SingleTileSchedulerILb0ELb0ELb1ELi128EEEEEEEEEvNT_6ParamsE,"ax",@progbits
	.sectioninfo	@"SHI_REGISTERS=255"
	.align	128
.text._ZN7cutlass13device_kernelIN5flash19enable_sm80_to_sm89INS1_16FlashAttnFwdSm80INS1_25CollectiveMainloopFwdSm80ILi8ELi1ELb1EN4cute5tupleIJNS5_1CILi128EEENS7_ILi48EEENS7_ILi256EEEEEELi256ENS_6half_tEfNS_4arch4Sm80ELb0ELb1ELb0ELb0ELb0ELb0ELb1ELb0EEENS1_21CollectiveEpilogueFwdINS6_IJS8_SA_S9_EEENS6_IJNS7_ILi1EEESI_SI_EEESC_SE_Li256ELb0ELb1ELb0ELb0EEENS1_19SingleTileSchedulerILb0ELb0ELb1ELi128EEEEEEEEEvNT_6ParamsE:
        .type           _ZN7cutlass13device_kernelIN5flash19enable_sm80_to_sm89INS1_16FlashAttnFwdSm80INS1_25CollectiveMainloopFwdSm80ILi8ELi1ELb1EN4cute5tupleIJNS5_1CILi128EEENS7_ILi48EEENS7_ILi256EEEEEELi256ENS_6half_tEfNS_4arch4Sm80ELb0ELb1ELb0ELb0ELb0ELb0ELb1ELb0EEENS1_21CollectiveEpilogueFwdINS6_IJS8_SA_S9_EEENS6_IJNS7_ILi1EEESI_SI_EEESC_SE_Li256ELb0ELb1ELb0ELb0EEENS1_19SingleTileSchedulerILb0ELb0ELb1ELi128EEEEEEEEEvNT_6ParamsE,@function
        .size           _ZN7cutlass13device_kernelIN5flash19enable_sm80_to_sm89INS1_16FlashAttnFwdSm80INS1_25CollectiveMainloopFwdSm80ILi8ELi1ELb1EN4cute5tupleIJNS5_1CILi128EEENS7_ILi48EEENS7_ILi256EEEEEELi256ENS_6half_tEfNS_4arch4Sm80ELb0ELb1ELb0ELb0ELb0ELb0ELb1ELb0EEENS1_21CollectiveEpilogueFwdINS6_IJS8_SA_S9_EEENS6_IJNS7_ILi1EEESI_SI_EEESC_SE_Li256ELb0ELb1ELb0ELb0EEENS1_19SingleTileSchedulerILb0ELb0ELb1ELi128EEEEEEEEEvNT_6ParamsE,(.L_x_1464 - _ZN7cutlass13device_kernelIN5flash19enable_sm80_to_sm89INS1_16FlashAttnFwdSm80INS1_25CollectiveMainloopFwdSm80ILi8ELi1ELb1EN4cute5tupleIJNS5_1CILi128EEENS7_ILi48EEENS7_ILi256EEEEEELi256ENS_6half_tEfNS_4arch4Sm80ELb0ELb1ELb0ELb0ELb0ELb0ELb1ELb0EEENS1_21CollectiveEpilogueFwdINS6_IJS8_SA_S9_EEENS6_IJNS7_ILi1EEESI_SI_EEESC_SE_Li256ELb0ELb1ELb0ELb0EEENS1_19SingleTileSchedulerILb0ELb0ELb1ELi128EEEEEEEEEvNT_6ParamsE)
        .other          _ZN7cutlass13device_kernelIN5flash19enable_sm80_to_sm89INS1_16FlashAttnFwdSm80INS1_25CollectiveMainloopFwdSm80ILi8ELi1ELb1EN4cute5tupleIJNS5_1CILi128EEENS7_ILi48EEENS7_ILi256EEEEEELi256ENS_6half_tEfNS_4arch4Sm80ELb0ELb1ELb0ELb0ELb0ELb0ELb1ELb0EEENS1_21CollectiveEpilogueFwdINS6_IJS8_SA_S9_EEENS6_IJNS7_ILi1EEESI_SI_EEESC_SE_Li256ELb0ELb1ELb0ELb0EEENS1_19SingleTileSchedulerILb0ELb0ELb1ELi128EEEEEEEEEvNT_6ParamsE,@"STO_CUDA_ENTRY STV_DEFAULT"
_ZN7cutlass13device_kernelIN5flash19enable_sm80_to_sm89INS1_16FlashAttnFwdSm80INS1_25CollectiveMainloopFwdSm80ILi8ELi1ELb1EN4cute5tupleIJNS5_1CILi128EEENS7_ILi48EEENS7_ILi256EEEEEELi256ENS_6half_tEfNS_4arch4Sm80ELb0ELb1ELb0ELb0ELb0ELb0ELb1ELb0EEENS1_21CollectiveEpilogueFwdINS6_IJS8_SA_S9_EEENS6_IJNS7_ILi1EEESI_SI_EEESC_SE_Li256ELb0ELb1ELb0ELb0EEENS1_19SingleTileSchedulerILb0ELb0ELb1ELi128EEEEEEEEEvNT_6ParamsE:
[----:B------:R-:W-:-:S03]  /*0000*/  MOV R1, c[0x0][0x28] ;  /* 0x00000a0000017a02 */ /* 0x000fc60000000f00 */
[----:B------:R-:W1:Y:S01]  /*0010*/  S2R R16, SR_CTAID.Z ;  /* 0x0000000000107919 */ /* 0x000e620000002700 */
[----:B------:R-:W-:Y:S02]  /*0020*/  IADD3 R1, R1, -0x98, RZ ;  /* 0xffffff6801017810 */ /* 0x000fe40007ffe0ff */
[----:B-1----:R-:W-:-:S13]  /*0030*/  ISETP.GE.AND P0, PT, R16, RZ, PT ;  /* 0x000000ff1000720c */ /* 0x002fda0003f06270 */
[----:B------:R-:W-:Y:S05]  /*0040*/  @!P0 EXIT ;  /* 0x000000000000894d */ /* 0x000fea0003800000 */
[----:B------:R-:W1:Y:S01]  /*0050*/  S2UR UR16, SR_CTAID.X ;  /* 0x00000000001079c3 */ /* 0x000e620000002500 */
[----:B------:R-:W-:Y:S01]  /*0060*/  ULDC UR6, c[0x0][0x2c4] ;  /* 0x0000b10000067ab9 */ /* 0x000fe20000000800 */
[----:B------:R-:W2:Y:S01]  /*0070*/  S2R R85, SR_TID.X ;  /* 0x0000000000557919 */ /* 0x000ea20000002100 */
[----:B------:R-:W-:Y:S02]  /*0080*/  UISETP.NE.AND UP0, UPT, UR6, 0x1, UPT ;  /* 0x000000010600788c */ /* 0x000fe4000bf05270 */
[----:B------:R-:W-:Y:S02]  /*0090*/  ULDC.64 UR4, c[0x0][0x2c8] ;  /* 0x0000b20000047ab9 */ /* 0x000fe40000000a00 */
[----:B------:R-:W-:Y:S02]  /*00a0*/  UMOV UR7, 0x1 ;  /* 0x0000000100077882 */ /* 0x000fe40000000000 */
[----:B------:R-:W-:Y:S02]  /*00b0*/  UP2UR UR18, UPR, URZ, 0x1 ;  /* 0x000000013f127883 */ /* 0x000fe40008000000 */
[----:B------:R-:W-:-:S02]  /*00c0*/  ULDC UR9, c[0x0][0x168] ;  /* 0x00005a0000097ab9 */ /* 0x000fc40000000800 */
[----:B------:R-:W-:Y:S02]  /*00d0*/  UIADD3 UR9, UR7, -UR9, URZ ;  /* 0x8000000907097290 */ /* 0x000fe4000fffe03f */
[----:B-1----:R-:W-:-:S04]  /*00e0*/  USHF.L.U32 UR16, UR16, 0x7, URZ ;  /* 0x0000000710107899 */ /* 0x002fc8000800063f */
[----:B------:R-:W-:Y:S02]  /*00f0*/  @UP0 UIADD3 UR10, UR16, 0x7f, URZ ;  /* 0x0000007f100a0890 */ /* 0x000fe4000fffe03f */
[----:B------:R-:W-:Y:S02]  /*0100*/  UIADD3 UR8, UR16, 0x7f, URZ ;  /* 0x0000007f10087890 */ /* 0x000fe4000fffe03f */
[----:B------:R-:W-:-:S04]  /*0110*/  UIMAD.WIDE.U32 UR10, UR10, UR4, URZ ;  /* 0x000000040a0a72a5 */ /* 0x000fc8000f8e003f */
[----:B------:R-:W-:-:S03]  /*0120*/  @UP0 USHF.R.U32.HI UR8, URZ, UR5, UR11 ;  /* 0x000000053f080299 */ /* 0x000fc6000801160b */
[----:B------:R-:W-:Y:S02]  /*0130*/  ULDC.64 UR4, c[0x0][0x328] ;  /* 0x0000ca0000047ab9 */ /* 0x000fe40000000a00 */
[----:B------:R-:W-:-:S03]  /*0140*/  UISETP.LE.AND UP0, UPT, UR7, UR5, UPT ;  /* 0x000000050700728c */ /* 0x000fc6000bf03270 */
[----:B------:R-:W-:Y:S02]  /*0150*/  ULDC UR5, c[0x0][0x1d0] ;  /* 0x0000740000057ab9 */ /* 0x000fe40000000800 */
[----:B------:R-:W-:Y:S01]  /*0160*/  UIADD3 UR5, UR8, UR5, UR9 ;  /* 0x0000000508057290 */ /* 0x000fe2000fffe009 */
[----:B------:R-:W-:Y:S01]  /*0170*/  PLOP3.LUT P0, PT, PT, PT, UP0, 0x40, 0x0 ;  /* 0x000000000000781c */ /* 0x000fe20003f0e808 */
[----:B------:R-:W-:Y:S02]  /*0180*/  UP2UR UR17, UPR, URZ, 0x1 ;  /* 0x000000013f117883 */ /* 0x000fe40008000000 */
[----:B------:R-:W-:-:S10]  /*0190*/  UIADD3 UR8, UR5, UR4, URZ ;  /* 0x0000000405087290 */ /* 0x000fd4000fffe03f */
[----:B------:R-:W-:Y:S05]  /*01a0*/  @P0 BRA `(.L_x_157) ;  /* 0x0000014000000947 */ /* 0x000fea0003800000 */
[----:B--2---:R-:W-:Y:S01]  /*01b0*/  ISETP.LT.AND P0, PT, RZ, UR5, PT ;  /* 0x00000005ff007c0c */ /* 0x004fe2000bf01270 */
[----:B------:R-:W-:-:S12]  /*01c0*/  UIADD3 UR9, UR5, -0x1, URZ ;  /* 0xffffffff05097890 */ /* 0x000fd8000fffe03f */
[----:B------:R-:W-:Y:S05]  /*01d0*/  @P0 BRA `(.L_x_158) ;  /* 0x0000008000000947 */ /* 0x000fea0003800000 */
[----:B------:R-:W-:Y:S02]  /*01e0*/  ULDC UR4, c[0x0][0x32c] ;  /* 0x0000cb0000047ab9 */ /* 0x000fe40000000800 */
[----:B------:R-:W-:Y:S02]  /*01f0*/  UISETP.NE.AND UP0, UPT, UR7, UR4, UPT ;  /* 0x000000040700728c */ /* 0x000fe4000bf05270 */
[----:B------:R-:W-:-:S03]  /*0200*/  UIADD3 UR9, -UR5, URZ, URZ ;  /* 0x0000003f05097290 */ /* 0x000fc6000fffe13f */
[----:B------:R-:W-:Y:S02]  /*0210*/  ULDC.64 UR4, c[0x0][0x330] ;  /* 0x0000cc0000047ab9 */ /* 0x000fe40000000a00 */
[----:B------:R-:W-:-:S04]  /*0220*/  UIMAD.WIDE.U32 UR10, UR9, UR4, URZ ;  /* 0x00000004090a72a5 */ /* 0x000fc8000f8e003f */
[----:B------:R-:W-:-:S04]  /*0230*/  @UP0 USHF.R.U32.HI UR9, URZ, UR5, UR11 ;  /* 0x000000053f090299 */ /* 0x000fc8000801160b */
[----:B------:R-:W-:Y:S01]  /*0240*/  ULOP3.LUT UR9, URZ, UR9, URZ, 0x33, !UPT ;  /* 0x000000093f097292 */ /* 0x000fe2000f8e333f */
[----:B------:R-:W-:Y:S05]  /*0250*/  BRA `(.L_x_159) ;  /* 0x0000005000007947 */ /* 0x000fea0003800000 */
.L_x_158:
[----:B------:R-:W-:Y:S02]  /*0260*/  ULDC UR4, c[0x0][0x32c] ;  /* 0x0000cb0000047ab9 */ /* 0x000fe40000000800 */
[----:B------:R-:W-:-:S03]  /*0270*/  UISETP.NE.AND UP0, UPT, UR7, UR4, UPT ;  /* 0x000000040700728c */ /* 0x000fc6000bf05270 */
[----:B------:R-:W-:Y:S02]  /*0280*/  ULDC.64 UR4, c[0x0][0x330] ;  /* 0x0000cc0000047ab9 */ /* 0x000fe40000000a00 */
[----:B------:R-:W-:-:S06]  /*0290*/  UIMAD.WIDE.U32 UR10, UR9, UR4, URZ ;  /* 0x00000004090a72a5 */ /* 0x000fcc000f8e003f */
[----:B------:R-:W-:Y:S02]  /*02a0*/  @UP0 USHF.R.U32.HI UR9, URZ, UR5, UR11 ;  /* 0x000000053f090299 */ /* 0x000fe4000801160b */
.L_x_159:
[----:B------:R-:W-:Y:S02]  /*02b0*/  ULDC UR4, c[0x0][0x32c] ;  /* 0x0000cb0000047ab9 */ /* 0x000fe40000000800 */
[----:B------:R-:W-:-:S04]  /*02c0*/  UIMAD UR4, UR9, UR4, UR4 ;  /* 0x00000004090472a4 */ /* 0x000fc8000f8e0204 */
[----:B------:R-:W-:-:S04]  /*02d0*/  UISETP.LT.AND UP0, UPT, UR8, UR4, UPT ;  /* 0x000000040800728c */ /* 0x000fc8000bf01270 */
[----:B------:R-:W-:Y:S02]  /*02e0*/  USEL UR8, UR8, UR4, UP0 ;  /* 0x0000000408087287 */ /* 0x000fe40008000000 */
.L_x_157:
[----:B--2---:R-:W-:Y:S02]  /*02f0*/  UMOV UR12, 0x2f ;  /* 0x0000002f000c7882 */ /* 0x004fe40000000000 */
[----:B------:R-:W-:Y:S02]  /*0300*/  ULDC UR15, c[0x0][0x1d0] ;  /* 0x00007400000f7ab9 */ /* 0x000fe40000000800 */
[----:B------:R-:W-:Y:S02]  /*0310*/  UISETP.NE.AND UP0, UPT, UR6, 0x1, UPT ;  /* 0x000000010600788c */ /* 0x000fe4000bf05270 */
[----:B------:R-:W-:Y:S02]  /*0320*/  UIADD3 UR12, UR12, UR15, URZ ;  /* 0x0000000f0c0c7290 */ /* 0x000fe4000fffe03f */
[----:B------:R-:W-:Y:S02]  /*0330*/  ULDC.64 UR4, c[0x0][0x2c8] ;  /* 0x0000b20000047ab9 */ /* 0x000fe40000000a00 */
[----:B------:R-:W-:-:S02]  /*0340*/  UIMAD.WIDE.U32 UR10, UR16, UR4, URZ ;  /* 0x00000004100a72a5 */ /* 0x000fc4000f8e003f */
[----:B------:R-:W-:Y:S02]  /*0350*/  UIMAD.WIDE UR12, UR12, 0x2aaaaaab, URZ ;  /* 0x2aaaaaab0c0c78a5 */ /* 0x000fe4000f8e023f */
[----:B------:R-:W-:Y:S02]  /*0360*/  UIADD3 UR8, UR8, 0x2f, URZ ;  /* 0x0000002f08087890 */ /* 0x000fe4000fffe03f */
[----:B------:R-:W-:Y:S02]  /*0370*/  UISETP.NE.AND UP1, UPT, UR17, URZ, UPT ;  /* 0x0000003f1100728c */ /* 0x000fe4000bf25270 */
[----:B------:R-:W-:Y:S02]  /*0380*/  UIMAD.WIDE UR8, UR8, 0x2aaaaaab, URZ ;  /* 0x2aaaaaab080878a5 */ /* 0x000fe4000f8e023f */
[----:B------:R-:W-:Y:S02]  /*0390*/  @UP0 UMOV UR7, UR11 ;  /* 0x0000000b00070c82 */ /* 0x000fe40008000000 */
[----:B------:R-:W-:Y:S01]  /*03a0*/  UMOV UR4, UR16 ;  /* 0x0000001000047c82 */ /* 0x000fe20008000000 */
[----:B------:R-:W-:Y:S01]  /*03b0*/  PLOP3.LUT P0, PT, PT, PT, UP1, 0x40, 0x0 ;  /* 0x000000000000781c */ /* 0x000fe20003f0e818 */
[----:B------:R-:W-:-:S02]  /*03c0*/  UMOV UR11, UR13 ;  /* 0x0000000d000b7c82 */ /* 0x000fc40008000000 */
[----:B------:R-:W-:Y:S02]  /*03d0*/  @UP0 USHF.R.U32.HI UR4, URZ, UR5, UR7 ;  /* 0x000000053f040299 */ /* 0x000fe40008011607 */
[----:B------:R-:W-:Y:S02]  /*03e0*/  USHF.R.U32.HI UR7, URZ, 0x1f, UR9 ;  /* 0x0000001f3f077899 */ /* 0x000fe40008011609 */
[----:B------:R-:W-:Y:S02]  /*03f0*/  USHF.R.U32.HI UR8, URZ, 0x1f, UR11 ;  /* 0x0000001f3f087899 */ /* 0x000fe4000801160b */
[----:B------:R-:W-:Y:S02]  /*0400*/  ULDC UR10, c[0x0][0x168] ;  /* 0x00005a00000a7ab9 */ /* 0x000fe40000000800 */
[----:B------:R-:W-:Y:S02]  /*0410*/  UIADD3 UR15, UR15, -UR10, URZ ;  /* 0x8000000a0f0f7290 */ /* 0x000fe4000fffe03f */
[----:B------:R-:W-:-:S02]  /*0420*/  ULEA.HI.SX32 UR9, UR9, UR7, 0x1d ;  /* 0x0000000709097291 */ /* 0x000fc4000f8fea3f */
[----:B------:R-:W-:Y:S02]  /*0430*/  ULEA.HI.SX32 UR8, UR11, UR8, 0x1d ;  /* 0x000000080b087291 */ /* 0x000fe4000f8fea3f */
[----:B------:R-:W-:Y:S02]  /*0440*/  UIADD3 UR4, UR15, UR4, URZ ;  /* 0x000000040f047290 */ /* 0x000fe4000fffe03f */
[----:B------:R-:W-:Y:S02]  /*0450*/  UISETP.LT.AND UP0, UPT, UR8, UR9, UPT ;  /* 0x000000090800728c */ /* 0x000fe4000bf01270 */
[----:B------:R-:W-:Y:S02]  /*0460*/  ULDC UR5, c[0x0][0x324] ;  /* 0x0000c90000057ab9 */ /* 0x000fe40000000800 */
[----:B------:R-:W-:Y:S02]  /*0470*/  UIADD3 UR7, UR4, -UR5, URZ ;  /* 0x8000000504077290 */ /* 0x000fe4000fffe03f */
[----:B------:R-:W-:Y:S01]  /*0480*/  USEL UR13, UR8, UR9, UP0 ;  /* 0x00000009080d7287 */ /* 0x000fe20008000000 */
[----:B------:R-:W-:Y:S05]  /*0490*/  @P0 BRA `(.L_x_160) ;  /* 0x0000015000000947 */ /* 0x000fea0003800000 */
[----:B------:R-:W-:Y:S02]  /*04a0*/  UMOV UR8, UR4 ;  /* 0x0000000400087c82 */ /* 0x000fe40008000000 */
[----:B------:R-:W-:-:S06]  /*04b0*/  UISETP.GT.AND UP0, UPT, UR8, -0x1, UPT ;  /* 0xffffffff0800788c */ /* 0x000fcc000bf04270 */
[----:B------:R-:W-:-:S13]  /*04c0*/  PLOP3.LUT P0, PT, PT, PT, UP0, 0x80, 0x0 ;  /* 0x000000000000781c */ /* 0x000fda0003f0f008 */
[----:B------:R-:W-:Y:S05]  /*04d0*/  @P0 BRA `(.L_x_161) ;  /* 0x0000008000000947 */ /* 0x000fea0003800000 */
[----:B------:R-:W-:Y:S02]  /*04e0*/  ULDC UR4, c[0x0][0x32c] ;  /* 0x0000cb0000047ab9 */ /* 0x000fe40000000800 */
[----:B------:R-:W-:Y:S02]  /*04f0*/  UISETP.NE.AND UP0, UPT, UR4, 0x1, UPT ;  /* 0x000000010400788c */ /* 0x000fe4000bf05270 */
[----:B------:R-:W-:Y:S02]  /*0500*/  ULOP3.LUT UR8, URZ, UR8, URZ, 0x33, !UPT ;  /* 0x000000083f087292 */ /* 0x000fe4000f8e333f */
[----:B------:R-:W-:Y:S02]  /*0510*/  ULDC.64 UR4, c[0x0][0x330] ;  /* 0x0000cc0000047ab9 */ /* 0x000fe40000000a00 */
[----:B------:R-:W-:-:S05]  /*0520*/  UIMAD.WIDE.U32 UR10, UR8, UR4, URZ ;  /* 0x00000004080a72a5 */ /* 0x000fca000f8e003f */
[----:B------:R-:W-:-:S04]  /*0530*/  @UP0 USHF.R.U32.HI UR8, URZ, UR5, UR11 ;  /* 0x000000053f080299 */ /* 0x000fc8000801160b */
[----:B------:R-:W-:Y:S01]  /*0540*/  ULOP3.LUT UR8, URZ, UR8, URZ, 0x33, !UPT ;  /* 0x000000083f087292 */ /* 0x000fe2000f8e333f */
[----:B------:R-:W-:Y:S05]  /*0550*/  BRA `(.L_x_162) ;  /* 0x0000005000007947 */ /* 0x000fea0003800000 */
.L_x_161:
[----:B------:R-:W-:Y:S02]  /*0560*/  ULDC UR4, c[0x0][0x32c] ;  /* 0x0000cb0000047ab9 */ /* 0x000fe40000000800 */
[----:B------:R-:W-:-:S03]  /*0570*/  UISETP.NE.AND UP0, UPT, UR4, 0x1, UPT ;  /* 0x000000010400788c */ /* 0x000fc6000bf05270 */
[----:B------:R-:W-:Y:S02]  /*0580*/  ULDC.64 UR4, c[0x0][0x330] ;  /* 0x0000cc0000047ab9 */ /* 0x000fe40000000a00 */
[----:B------:R-:W-:-:S06]  /*0590*/  UIMAD.WIDE.U32 UR10, UR8, UR4, URZ ;  /* 0x00000004080a72a5 */ /* 0x000fcc000f8e003f */
[----:B------:R-:W-:Y:S02]  /*05a0*/  @UP0 USHF.R.U32.HI UR8, URZ, UR5, UR11 ;  /* 0x000000053f080299 */ /* 0x000fe4000801160b */
.L_x_162:
[----:B------:R-:W-:Y:S02]  /*05b0*/  ULDC UR4, c[0x0][0x32c] ;  /* 0x0000cb0000047ab9 */ /* 0x000fe40000000800 */
[----:B------:R-:W-:-:S04]  /*05c0*/  UIMAD UR4, UR8, UR4, URZ ;  /* 0x00000004080472a4 */ /* 0x000fc8000f8e023f */
[----:B------:R-:W-:-:S04]  /*05d0*/  UISETP.LT.AND UP0, UPT, UR7, UR4, UPT ;  /* 0x000000040700728c */ /* 0x000fc8000bf01270 */
[----:B------:R-:W-:-:S04]  /*05e0*/  USEL UR7, UR7, UR4, !UP0 ;  /* 0x0000000407077287 */ /* 0x000fc8000c000000 */
.L_x_160:
[----:B------:R-:W-:Y:S01]  /*05f0*/  UIMAD.WIDE UR4, UR7, 0x2aaaaaab, URZ ;  /* 0x2aaaaaab070478a5 */ /* 0x000fe2000f8e023f */
[----:B------:R-:W-:Y:S01]  /*0600*/  PLOP3.LUT P2, PT, PT, PT, PT, 0x80, 0x0 ;  /* 0x000000000000781c */ /* 0x000fe20003f4f070 */
[----:B------:R-:W-:Y:S01]  /*0610*/  ULDC.64 UR24, c[0x0][0x118] ;  /* 0x0000460000187ab9 */ /* 0x000fe20000000a00 */
[----:B------:R-:W-:Y:S01]  /*0620*/  CS2R R130, SRZ ;  /* 0x0000000000827805 */ /* 0x000fe2000001ff00 */
[----:B------:R-:W-:Y:S01]  /*0630*/  USHF.R.U32.HI UR4, URZ, 0x1f, UR5 ;  /* 0x0000001f3f047899 */ /* 0x000fe20008011605 */
[----:B------:R-:W-:Y:S01]  /*0640*/  CS2R R22, SRZ ;  /* 0x0000000000167805 */ /* 0x000fe2000001ff00 */
[----:B------:R-:W-:Y:S01]  /*0650*/  IMAD.MOV.U32 R128, RZ, RZ, RZ ;  /* 0x000000ffff807224 */ /* 0x000fe200078e00ff */
[----:B------:R-:W-:Y:S01]  /*0660*/  CS2R R126, SRZ ;  /* 0x00000000007e7805 */ /* 0x000fe2000001ff00 */
[----:B------:R-:W-:Y:S01]  /*0670*/  ULEA.HI.SX32 UR4, UR5, UR4, 0x1d ;  /* 0x0000000405047291 */ /* 0x000fe2000f8fea3f */
[----:B------:R-:W-:Y:S01]  /*0680*/  IMAD.MOV.U32 R124, RZ, RZ, RZ ;  /* 0x000000ffff7c7224 */ /* 0x000fe200078e00ff */
[----:B------:R-:W-:Y:S01]  /*0690*/  CS2R R122, SRZ ;  /* 0x00000000007a7805 */ /* 0x000fe2000001ff00 */
[----:B------:R-:W-:Y:S01]  /*06a0*/  CS2R R24, SRZ ;  /* 0x0000000000187805 */ /* 0x000fe2000001ff00 */
[----:B------:R-:W-:Y:S01]  /*06b0*/  UISETP.LT.AND UP0, UPT, URZ, UR4, UPT ;  /* 0x000000043f00728c */ /* 0x000fe2000bf01270 */
[----:B------:R-:W-:Y:S01]  /*06c0*/  MOV R120, RZ ;  /* 0x000000ff00787202 */ /* 0x000fe20000000f00 */
[----:B------:R-:W-:Y:S01]  /*06d0*/  CS2R R118, SRZ ;  /* 0x0000000000767805 */ /* 0x000fe2000001ff00 */
[----:B------:R-:W-:Y:S01]  /*06e0*/  IMAD.MOV.U32 R116, RZ, RZ, RZ ;  /* 0x000000ffff747224 */ /* 0x000fe200078e00ff */
[----:B------:R-:W-:Y:S01]  /*06f0*/  USEL UR12, URZ, UR4, !UP0 ;  /* 0x000000043f0c7287 */ /* 0x000fe2000c000000 */
[----:B------:R-:W-:Y:S01]  /*0700*/  CS2R R114, SRZ ;  /* 0x0000000000727805 */ /* 0x000fe2000001ff00 */
[----:B------:R-:W-:Y:S01]  /*0710*/  CS2R R26, SRZ ;  /* 0x00000000001a7805 */ /* 0x000fe2000001ff00 */
[----:B------:R-:W-:Y:S01]  /*0720*/  MOV R112, RZ ;  /* 0x000000ff00707202 */ /* 0x000fe20000000f00 */
[----:B------:R-:W-:Y:S01]  /*0730*/  UISETP.GT.AND UP0, UPT, UR13, UR12, UPT ;  /* 0x0000000c0d00728c */ /* 0x000fe2000bf04270 */
[----:B------:R-:W-:Y:S01]  /*0740*/  CS2R R110, SRZ ;  /* 0x00000000006e7805 */ /* 0x000fe2000001ff00 */
[----:B------:R-:W-:Y:S01]  /*0750*/  IMAD.MOV.U32 R108, RZ, RZ, RZ ;  /* 0x000000ffff6c7224 */ /* 0x000fe200078e00ff */
[----:B------:R-:W-:Y:S01]  /*0760*/  CS2R R106, SRZ ;  /* 0x00000000006a7805 */ /* 0x000fe2000001ff00 */
[----:B------:R-:W-:Y:S01]  /*0770*/  CS2R R28, SRZ ;  /* 0x00000000001c7805 */ /* 0x000fe2000001ff00 */
[----:B------:R-:W-:Y:S01]  /*0780*/  MOV R104, RZ ;  /* 0x000000ff00687202 */ /* 0x000fe20000000f00 */
[----:B------:R-:W-:Y:S01]  /*0790*/  CS2R R102, SRZ ;  /* 0x0000000000667805 */ /* 0x000fe2000001ff00 */
[----:B------:R-:W-:Y:S01]  /*07a0*/  PLOP3.LUT P0, PT, PT, PT, UP0, 0x80, 0x0 ;  /* 0x000000000000781c */ /* 0x000fe20003f0f008 */
[----:B------:R-:W-:Y:S01]  /*07b0*/  IMAD.MOV.U32 R100, RZ, RZ, RZ ;  /* 0x000000ffff647224 */ /* 0x000fe200078e00ff */
        /* <DEDUP_REMOVED lines=53> */
[----:B------:R-:W-:Y:S01]  /*0b10*/  ISETP.NE.U32.AND P0, PT, RZ, c[0x0][0x340], PT ;  /* 0x0000d000ff007a0c */ /* 0x000fe20003f05070 */
[----:B------:R-:W2:Y:S01]  /*0b20*/  LDL.LU R89, [R1+0x1c] ;  /* 0x00001c0001597983 */ /* 0x000ea20000300800 */
[----:B------:R-:W-:-:S02]  /*0b30*/  UISETP.NE.AND UP0, UPT, UR18, URZ, UPT ;  /* 0x0000003f1200728c */ /* 0x000fc4000bf05270 */
[----:B------:R-:W-:-:S13]  /*0b40*/  ISETP.NE.AND.EX P3, PT, RZ, c[0x0][0x344], PT, P0 ;  /* 0x0000d100ff007a0c */ /* 0x000fda0003f65300 */
[----:B------:R-:W-:-:S04]  /*0b50*/  @P3 IMAD.MOV.U32 R0, RZ, RZ, 0x4 ;  /* 0x00000004ff003424 */ /* 0x000fc800078e00ff */
[----:B------:R-:W-:-:S05]  /*0b60*/  @P3 IMAD.WIDE R2, R16, R0, c[0x0][0x340] ;  /* 0x0000d00010023625 */ /* 0x000fca00078e0200 */
[----:B------:R1:W3:Y:S01]  /*0b70*/  @P3 LDG.E R10, [R2.64] ;  /* 0x00000018020a3981 */ /* 0x0002e2000c1e1900 */
[----:B------:R-:W-:Y:S01]  /*0b80*/  SHF.R.S32.HI R67, RZ, 0x1f, R85 ;  /* 0x0000001fff437819 */ /* 0x000fe20000011455 */
[----:B------:R-:W-:Y:S01]  /*0b90*/  ULDC UR4, c[0x0][0x168] ;  /* 0x00005a0000047ab9 */ /* 0x000fe20000000800 */
[----:B------:R-:W-:Y:S01]  /*0ba0*/  PLOP3.LUT P1, PT, PT, PT, UP0, 0x80, 0x0 ;  /* 0x000000000000781c */ /* 0x000fe20003f2f008 */
[----:B------:R-:W4:Y:S01]  /*0bb0*/  S2R R24, SR_CTAID.Y ;  /* 0x0000000000187919 */ /* 0x000f220000002600 */
[----:B------:R-:W-:Y:S01]  /*0bc0*/  PLOP3.LUT P0, PT, PT, PT, UP0, 0x80, 0x0 ;  /* 0x000000000000781c */ /* 0x000fe20003f0f008 */
[----:B------:R-:W-:Y:S01]  /*0bd0*/  UIMAD UR4, UR6, UR4, URZ ;  /* 0x00000004060472a4 */ /* 0x000fe2000f8e023f */
[----:B------:R-:W-:Y:S01]  /*0be0*/  SHF.R.S32.HI R8, RZ, 0x1f, R16 ;  /* 0x0000001fff087819 */ /* 0x000fe20000011410 */
[----:B------:R-:W-:Y:S01]  /*0bf0*/  UMOV UR14, 0x30 ;  /* 0x00000030000e7882 */ /* 0x000fe20000000000 */
[----:B------:R-:W-:Y:S01]  /*0c00*/  LEA.HI R66, R67, R85, RZ, 0x5 ;  /* 0x0000005543427211 */ /* 0x000fe200078f28ff */
[----:B------:R-:W-:-:S02]  /*0c10*/  UIMAD UR10, UR13, -0x30, UR14 ;  /* 0xffffffd00d0a78a4 */ /* 0x000fc4000f8e020e */
[----:B------:R-:W-:Y:S01]  /*0c20*/  ULDC UR9, c[0x0][0x1d0] ;  /* 0x0000740000097ab9 */ /* 0x000fe20000000800 */
[----:B------:R-:W-:Y:S01]  /*0c30*/  SHF.R.S32.HI R65, RZ, 0x5, R66 ;  /* 0x00000005ff417819 */ /* 0x000fe20000011442 */
[----:B------:R-:W-:Y:S02]  /*0c40*/  UIADD3 UR9, UR10, UR9, URZ ;  /* 0x000000090a097290 */ /* 0x000fe4000fffe03f */
[----:B------:R-:W-:Y:S01]  /*0c50*/  ULDC.64 UR6, c[0x0][0x1e0] ;  /* 0x0000780000067ab9 */ /* 0x000fe20000000a00 */
[----:B------:R-:W-:Y:S01]  /*0c60*/  IMAD.U32 R64, RZ, RZ, UR10 ;  /* 0x0000000aff407e24 */ /* 0x000fe2000f8e00ff */
[----:B------:R-:W-:Y:S02]  /*0c70*/  UISETP.LT.AND UP0, UPT, UR9, 0x30, UPT ;  /* 0x000000300900788c */ /* 0x000fe4000bf01270 */
[----:B------:R-:W-:Y:S02]  /*0c80*/  UIMAD.WIDE.U32 UR22, UR14, UR6, URZ ;  /* 0x000000060e1672a5 */ /* 0x000fe4000f8e003f */
[----:B------:R-:W-:-:S02]  /*0c90*/  USEL UR8, UR9, 0x30, UP0 ;  /* 0x0000003009087887 */ /* 0x000fc40008000000 */
[----:B------:R-:W-:Y:S01]  /*0ca0*/  UIMAD UR14, UR14, UR7, URZ ;  /* 0x000000070e0e72a4 */ /* 0x000fe2000f8e023f */
[----:B-1----:R-:W-:Y:S01]  /*0cb0*/  LEA.HI R2, R67, R85, RZ, 0x3 ;  /* 0x0000005543027211 */ /* 0x002fe200078f18ff */
[----:B------:R-:W-:Y:S01]  /*0cc0*/  UIADD3 UR11, UR13, -0x1, URZ ;  /* 0xffffffff0d0b7890 */ /* 0x000fe2000fffe03f */
[----:B----4-:R-:W-:Y:S01]  /*0cd0*/  SHF.R.S32.HI R25, RZ, 0x1f, R24 ;  /* 0x0000001fff197819 */ /* 0x010fe20000011418 */
[----:B------:R-:W-:Y:S01]  /*0ce0*/  IMAD.WIDE.U32 R6, R24, c[0x0][0x1b8], RZ ;  /* 0x00006e0018067a25 */ /* 0x000fe200078e00ff */
[----:B------:R-:W-:Y:S01]  /*0cf0*/  LOP3.LUT R0, R2, 0xfffffff8, RZ, 0xc0, !PT ;  /* 0xfffffff802007812 */ /* 0x000fe200078ec0ff */
[----:B------:R-:W-:Y:S01]  /*0d00*/  UIADD3 UR14, UR23, UR14, URZ ;  /* 0x0000000e170e7290 */ /* 0x000fe2000fffe03f */
[----:B------:R-:W-:Y:S01]  /*0d10*/  SHF.R.S32.HI R69, RZ, 0x3, R2 ;  /* 0x00000003ff457819 */ /* 0x000fe20000011402 */
[----:B------:R-:W-:Y:S01]  /*0d20*/  IMAD R2, R25, c[0x0][0x1b8], RZ ;  /* 0x00006e0019027a24 */ /* 0x000fe200078e02ff */
[----:B------:R-:W-:Y:S01]  /*0d30*/  UISETP.GT.AND UP0, UPT, UR11, UR12, UPT ;  /* 0x0000000c0b00728c */ /* 0x000fe2000bf04270 */
[----:B------:R-:W-:Y:S01]  /*0d40*/  IMAD.IADD R22, R85, 0x1, -R0 ;  /* 0x0000000155167824 */ /* 0x000fe200078e0a00 */
[----:B------:R-:W-:Y:S01]  /*0d50*/  IADD3 R15, R69, UR16, RZ ;  /* 0x00000010450f7c10 */ /* 0x000fe2000fffe0ff */
[----:B------:R-:W-:Y:S01]  /*0d60*/  IMAD R2, R24, c[0x0][0x1bc], R2 ;  /* 0x00006f0018027a24 */ /* 0x000fe200078e0202 */
[----:B------:R-:W-:Y:S01]  /*0d70*/  UIMAD UR19, UR14, UR11, URZ ;  /* 0x0000000b0e1372a4 */ /* 0x000fe2000f8e023f */
[----:B------:R-:W-:-:S02]  /*0d80*/  IMAD R0, R22, 0x20, R69 ;  /* 0x0000002016007824 */ /* 0x000fc400078e0245 */
[----:B------:R-:W-:Y:S02]  /*0d90*/  IMAD.IADD R3, R7, 0x1, R2 ;  /* 0x0000000107037824 */ /* 0x000fe400078e0202 */
[----:B------:R-:W-:Y:S01]  /*0da0*/  IMAD R7, R8, c[0x0][0x1c0], RZ ;  /* 0x0000700008077a24 */ /* 0x000fe200078e02ff */
[----:B------:R-:W-:Y:S01]  /*0db0*/  IADD3 R4, R0, UR16, RZ ;  /* 0x0000001000047c10 */ /* 0x000fe2000fffe0ff */
[----:B------:R-:W-:Y:S02]  /*0dc0*/  IMAD.MOV.U32 R2, RZ, RZ, R6 ;  /* 0x000000ffff027224 */ /* 0x000fe400078e0006 */
[----:B------:R-:W-:Y:S02]  /*0dd0*/  IMAD R6, R16, c[0x0][0x1c4], R7 ;  /* 0x0000710010067a24 */ /* 0x000fe400078e0207 */
[----:B------:R-:W-:-:S04]  /*0de0*/  @P1 IMAD.HI.U32 R5, R4, c[0x0][0x2c8], RZ ;  /* 0x0000b20004051a27 */ /* 0x000fc800078e00ff */
[----:B------:R-:W-:Y:S01]  /*0df0*/  IMAD.MOV.U32 R0, RZ, RZ, R4 ;  /* 0x000000ffff007224 */ /* 0x000fe200078e0004 */
[----:B------:R-:W-:Y:S01]  /*0e00*/  @P0 SHF.R.U32.HI R0, RZ, c[0x0][0x2cc], R5 ;  /* 0x0000b300ff000a19 */ /* 0x000fe20000011605 */
[----:B------:R-:W-:-:S03]  /*0e10*/  IMAD.WIDE.U32 R2, R16, c[0x0][0x1c0], R2 ;  /* 0x0000700010027a25 */ /* 0x000fc600078e0002 */
[--C-:B------:R-:W-:Y:S01]  /*0e20*/  SHF.R.S32.HI R7, RZ, 0x1f, R0.reuse ;  /* 0x0000001fff077819 */ /* 0x100fe20000011400 */
[----:B------:R-:W-:Y:S02]  /*0e30*/  IMAD.MOV R5, RZ, RZ, -R0 ;  /* 0x000000ffff057224 */ /* 0x000fe400078e0a00 */
[----:B------:R-:W-:Y:S02]  /*0e40*/  IMAD.IADD R3, R3, 0x1, R6 ;  /* 0x0000000103037824 */ /* 0x000fe400078e0206 */
[----:B------:R-:W-:Y:S02]  /*0e50*/  IMAD R5, R5, c[0x0][0x2c4], R4 ;  /* 0x0000b10005057a24 */ /* 0x000fe400078e0204 */
[----:B------:R-:W-:Y:S02]  /*0e60*/  IMAD R7, R7, c[0x0][0x1b0], RZ ;  /* 0x00006c0007077a24 */ /* 0x000fe400078e02ff */
[----:B------:R-:W-:Y:S01]  /*0e70*/  IMAD.WIDE.U32 R2, R0, c[0x0][0x1b0], R2 ;  /* 0x00006c0000027a25 */ /* 0x000fe200078e0002 */
[----:B------:R-:W-:-:S03]  /*0e80*/  SHF.R.S32.HI R4, RZ, 0x1f, R5 ;  /* 0x0000001fff047819 */ /* 0x000fc60000011405 */
[----:B------:R-:W-:Y:S01]  /*0e90*/  IMAD R0, R0, c[0x0][0x1b4], R7 ;  /* 0x00006d0000007a24 */ /* 0x000fe200078e0207 */
[----:B------:R-:W-:-:S03]  /*0ea0*/  LEA.HI R7, R67, R85, RZ, 0x6 ;  /* 0x0000005543077211 */ /* 0x000fc600078f30ff */
[----:B------:R-:W-:Y:S02]  /*0eb0*/  IMAD.IADD R3, R3, 0x1, R0 ;  /* 0x0000000103037824 */ /* 0x000fe400078e0200 */
[----:B------:R-:W-:Y:S02]  /*0ec0*/  IMAD R0, R4, c[0x0][0x1a8], RZ ;  /* 0x00006a0004007a24 */ /* 0x000fe400078e02ff */
[----:B------:R-:W-:-:S04]  /*0ed0*/  IMAD.WIDE.U32 R2, R5, c[0x0][0x1a8], R2 ;  /* 0x00006a0005027a25 */ /* 0x000fc800078e0002 */
[----:B------:R-:W-:Y:S01]  /*0ee0*/  IMAD R0, R5, c[0x0][0x1ac], R0 ;  /* 0x00006b0005007a24 */ /* 0x000fe200078e0200 */
[----:B------:R-:W-:Y:S01]  /*0ef0*/  BAR.SYNC.DEFER_BLOCKING 0x0 ;  /* 0x0000000000007b1d */ /* 0x000fe20000010000 */
[----:B------:R-:W-:Y:S01]  /*0f00*/  IMAD.SHL.U32 R4, R69, 0x40, RZ ;  /* 0x0000004045047824 */ /* 0x000fe200078e00ff */
[----:B------:R-:W-:Y:S01]  /*0f10*/  LEA R21, P0, R2, c[0x0][0x160], 0x1 ;  /* 0x0000580002157a11 */ /* 0x000fe200078008ff */
[----:B------:R-:W-:-:S03]  /*0f20*/  IMAD.IADD R0, R3, 0x1, R0 ;  /* 0x0000000103007824 */ /* 0x000fc600078e0200 */
[----:B------:R-:W-:Y:S02]  /*0f30*/  LOP3.LUT R3, R4, 0x1c0, RZ, 0xc0, !PT ;  /* 0x000001c004037812 */ /* 0x000fe400078ec0ff */
[----:B------:R-:W-:Y:S01]  /*0f40*/  LEA.HI.X R20, R2, c[0x0][0x164], R0, 0x1, P0 ;  /* 0x0000590002147a11 */ /* 0x000fe200000f0c00 */
[----:B------:R-:W1:Y:S01]  /*0f50*/  SHFL.IDX PT, R4, R21, RZ, 0x181f ;  /* 0x00181fff15047589 */ /* 0x000e6200000e0000 */
[----:B------:R-:W-:Y:S01]  /*0f60*/  IMAD.SHL.U32 R2, R22, 0x8, RZ ;  /* 0x0000000816027824 */ /* 0x000fe200078e00ff */
[----:B------:R-:W-:Y:S02]  /*0f70*/  SHF.R.U32.HI R0, RZ, 0x3, R3 ;  /* 0x00000003ff007819 */ /* 0x000fe40000011603 */
[----:B------:R-:W4:Y:S01]  /*0f80*/  SHFL.IDX PT, R5, R20, RZ, 0x181f ;  /* 0x00181fff14057589 */ /* 0x000f2200000e0000 */
[----:B------:R-:W-:Y:S02]  /*0f90*/  ISETP.GE.AND P0, PT, R15, UR4, PT ;  /* 0x000000040f007c0c */ /* 0x000fe4000bf06270 */
[----:B------:R-:W-:Y:S01]  /*0fa0*/  LOP3.LUT R6, R3, 0x38, R2, 0xf8, !PT ;  /* 0x0000003803067812 */ /* 0x000fe200078ef802 */
[----:B------:R-:W-:Y:S01]  /*0fb0*/  IMAD.SHL.U32 R3, R7, 0x8, RZ ;  /* 0x0000000807037824 */ /* 0x000fe200078e00ff */
[----:B------:R-:W-:-:S02]  /*0fc0*/  IADD3 R7, R15, 0x20, RZ ;  /* 0x000000200f077810 */ /* 0x000fc40007ffe0ff */
[----:B------:R-:W-:Y:S02]  /*0fd0*/  LOP3.LUT R0, R6, R0, RZ, 0x3c, !PT ;  /* 0x0000000006007212 */ /* 0x000fe400078e3cff */
[----:B------:R-:W-:Y:S02]  /*0fe0*/  IADD3 R6, R15, 0x40, RZ ;  /* 0x000000400f067810 */ /* 0x000fe40007ffe0ff */
[----:B------:R-:W-:Y:S02]  /*0ff0*/  LOP3.LUT R13, R0, 0xfffffe00, R3, 0xf8, !PT ;  /* 0xfffffe00000d7812 */ /* 0x000fe400078ef803 */
[C---:B------:R-:W-:Y:S02]  /*1000*/  IADD3 R0, R2.reuse, 0x40, RZ ;  /* 0x0000004002007810 */ /* 0x040fe40007ffe0ff */
[C---:B------:R-:W-:Y:S01]  /*1010*/  IADD3 R14, R2.reuse, 0x80, RZ ;  /* 0x00000080020e7810 */ /* 0x040fe20007ffe0ff */
[----:B------:R-:W-:Y:S01]  /*1020*/  IMAD.SHL.U32 R68, R13, 0x2, RZ ;  /* 0x000000020d447824 */ /* 0x000fe200078e00ff */
[----:B------:R-:W-:-:S02]  /*1030*/  IADD3 R23, R2, 0xc0, RZ ;  /* 0x000000c002177810 */ /* 0x000fc40007ffe0ff */
[----:B------:R-:W-:Y:S02]  /*1040*/  ISETP.GE.AND P2, PT, R7, UR4, PT ;  /* 0x0000000407007c0c */ /* 0x000fe4000bf46270 */
[----:B------:R-:W-:Y:S01]  /*1050*/  @!P0 SHF.R.S32.HI R12, RZ, 0x1f, R0 ;  /* 0x0000001fff0c8819 */ /* 0x000fe20000011400 */
[----:B------:R-:W-:Y:S01]  /*1060*/  STL [R1+0x4], R68 ;  /* 0x0000044401007387 */ /* 0x000fe20000100800 */
[----:B------:R-:W-:Y:S02]  /*1070*/  ISETP.GE.AND P1, PT, R6, UR4, PT ;  /* 0x0000000406007c0c */ /* 0x000fe4000bf26270 */
[----:B------:R-:W-:Y:S02]  /*1080*/  @!P0 SHF.R.S32.HI R7, RZ, 0x1f, R14 ;  /* 0x0000001fff078819 */ /* 0x000fe4000001140e */
[----:B------:R-:W-:Y:S02]  /*1090*/  @!P0 SHF.R.S32.HI R6, RZ, 0x1f, R23 ;  /* 0x0000001fff068819 */ /* 0x000fe40000011417 */
[----:B------:R-:W-:-:S02]  /*10a0*/  SHF.R.S32.HI R3, RZ, 0x1f, R2 ;  /* 0x0000001fff037819 */ /* 0x000fc40000011402 */
[----:B------:R-:W-:Y:S02]  /*10b0*/  ISETP.GE.AND P6, PT, R0, c[0x0][0x198], PT ;  /* 0x0000660000007a0c */ /* 0x000fe40003fc6270 */
[----:B------:R-:W-:Y:S02]  /*10c0*/  ISETP.GE.AND P5, PT, R14, c[0x0][0x198], PT ;  /* 0x000066000e007a0c */ /* 0x000fe40003fa6270 */
[----:B------:R-:W-:Y:S02]  /*10d0*/  IADD3 R15, R15, 0x60, RZ ;  /* 0x000000600f0f7810 */ /* 0x000fe40007ffe0ff */
[----:B--2---:R-:W-:Y:S02]  /*10e0*/  LOP3.LUT R89, R89, 0xfffffffe, RZ, 0xc0, !PT ;  /* 0xfffffffe59597812 */ /* 0x004fe400078ec0ff */
[----:B---3--:R-:W-:Y:S01]  /*10f0*/  @P3 SHF.R.S32.HI R11, RZ, 0x1f, R10 ;  /* 0x0000001fff0b3819 */ /* 0x008fe2000001140a */
[----:B------:R-:W-:Y:S01]  /*1100*/  @!P3 IMAD.MOV.U32 R10, RZ, RZ, R16 ;  /* 0x000000ffff0ab224 */ /* 0x000fe200078e0010 */
[----:B------:R-:W-:Y:S01]  /*1110*/  @!P0 LEA.HI R16, R12, R0, RZ, 0x3 ;  /* 0x000000000c108211 */ /* 0x000fe200078f18ff */
[----:B------:R-:W-:Y:S01]  /*1120*/  @!P3 IMAD.MOV.U32 R11, RZ, RZ, R8 ;  /* 0x000000ffff0bb224 */ /* 0x000fe200078e0008 */
[----:B-1----:R-:W-:-:S02]  /*1130*/  @!P0 LEA R8, P4, R2, R4, 0x1 ;  /* 0x0000000402088211 */ /* 0x002fc400078808ff */
[----:B------:R-:W-:Y:S02]  /*1140*/  @!P0 LEA.HI R12, R7, R14, RZ, 0x3 ;  /* 0x0000000e070c8211 */ /* 0x000fe400078f18ff */
[----:B------:R-:W-:Y:S02]  /*1150*/  ISETP.GE.AND P3, PT, R2, c[0x0][0x198], PT ;  /* 0x0000660002007a0c */ /* 0x000fe40003f66270 */
[----:B------:R-:W-:Y:S02]  /*1160*/  @!P0 LEA.HI R7, R6, R23, RZ, 0x3 ;  /* 0x0000001706078211 */ /* 0x000fe400078f18ff */
[----:B----4-:R-:W-:Y:S01]  /*1170*/  @!P0 LEA.HI.X R9, R2, R5, R3, 0x1, P4 ;  /* 0x0000000502098211 */ /* 0x010fe200020f0c03 */
[----:B------:R-:W1:Y:S01]  /*1180*/  SHFL.IDX PT, R6, R21, 0x1, 0x181f ;  /* 0x00381f0015067f89 */ /* 0x000e6200000e0000 */
[----:B------:R-:W-:Y:S02]  /*1190*/  ISETP.GE.AND P4, PT, R23, c[0x0][0x198], PT ;  /* 0x0000660017007a0c */ /* 0x000fe40003f86270 */
[----:B------:R-:W-:-:S02]  /*11a0*/  @!P0 LOP3.LUT R16, R16, 0xfffffff8, RZ, 0xc0, !PT ;  /* 0xfffffff810108812 */ /* 0x000fc400078ec0ff */
[----:B------:R-:W-:Y:S02]  /*11b0*/  @!P0 LOP3.LUT R12, R12, 0xfffffff8, RZ, 0xc0, !PT ;  /* 0xfffffff80c0c8812 */ /* 0x000fe400078ec0ff */
[----:B------:R-:W-:Y:S01]  /*11c0*/  @!P0 LOP3.LUT R18, R7, 0xfffffff8, RZ, 0xc0, !PT ;  /* 0xfffffff807128812 */ /* 0x000fe200078ec0ff */
[--C-:B------:R-:W-:Y:S01]  /*11d0*/  @!P0 IMAD.WIDE R16, R16, 0x2, R4.reuse ;  /* 0x0000000210108825 */ /* 0x100fe200078e0204 */
[----:B------:R-:W2:Y:S03]  /*11e0*/  SHFL.IDX PT, R7, R20, 0x1, 0x181f ;  /* 0x00381f0014077f89 */ /* 0x000ea600000e0000 */
[--C-:B------:R-:W-:Y:S01]  /*11f0*/  @!P0 IMAD.WIDE R12, R12, 0x2, R4.reuse ;  /* 0x000000020c0c8825 */ /* 0x100fe200078e0204 */
[----:B------:R3:W-:Y:S03]  /*1200*/  @!P0 LDGSTS.E.BYPASS.LTC128B.128 [R68+0x4080], [R8.64], !P3 ;  /* 0x0408000008448fae */ /* 0x0007e6000d901d58 */
[----:B------:R-:W-:Y:S01]  /*1210*/  @!P0 IMAD.WIDE R4, R18, 0x2, R4 ;  /* 0x0000000212048825 */ /* 0x000fe200078e0204 */
[----:B------:R4:W-:Y:S04]  /*1220*/  @!P0 LDGSTS.E.BYPASS.LTC128B.128 [R68+0x8080], [R16.64], !P6 ;  /* 0x0808000010448fae */ /* 0x0009e8000f101d58 */
[----:B------:R5:W-:Y:S04]  /*1230*/  @!P0 LDGSTS.E.BYPASS.LTC128B.128 [R68+0xc080], [R12.64], !P5 ;  /* 0x0c0800000c448fae */ /* 0x000be8000e901d58 */
[----:B------:R2:W-:Y:S01]  /*1240*/  @!P0 LDGSTS.E.BYPASS.LTC128B.128 [R68+0x10080], [R4.64], !P4 ;  /* 0x1008000004448fae */ /* 0x0005e2000e101d58 */
[----:B---3--:R-:W-:-:S04]  /*1250*/  @!P2 SHF.R.S32.HI R8, RZ, 0x1f, R0 ;  /* 0x0000001fff08a819 */ /* 0x008fc80000011400 */
[----:B------:R-:W-:-:S04]  /*1260*/  @!P2 LEA.HI R8, R8, R0, RZ, 0x3 ;  /* 0x000000000808a211 */ /* 0x000fc800078f18ff */
[----:B------:R-:W-:Y:S01]  /*1270*/  @!P2 LOP3.LUT R18, R8, 0xfffffff8, RZ, 0xc0, !PT ;  /* 0xfffffff80812a812 */ /* 0x000fe200078ec0ff */
[----:B-----5:R-:W-:Y:S01]  /*1280*/  SHFL.IDX PT, R13, R20, 0x3, 0x181f ;  /* 0x00781f00140d7f89 */ /* 0x020fe200000e0000 */
[----:B-1----:R-:W-:Y:S02]  /*1290*/  @!P2 LEA R8, P0, R2, R6, 0x1 ;  /* 0x000000060208a211 */ /* 0x002fe400078008ff */
[----:B--2---:R-:W-:Y:S01]  /*12a0*/  @!P2 SHF.R.S32.HI R5, RZ, 0x1f, R14 ;  /* 0x0000001fff05a819 */ /* 0x004fe2000001140e */
[----:B------:R-:W-:Y:S01]  /*12b0*/  @!P2 IMAD.WIDE R18, R18, 0x2, R6 ;  /* 0x000000021212a825 */ /* 0x000fe200078e0206 */
[----:B------:R-:W-:Y:S02]  /*12c0*/  @!P2 SHF.R.S32.HI R4, RZ, 0x1f, R23 ;  /* 0x0000001fff04a819 */ /* 0x000fe40000011417 */
[----:B----4-:R-:W-:Y:S02]  /*12d0*/  @!P2 LEA.HI R16, R5, R14, RZ, 0x3 ;  /* 0x0000000e0510a211 */ /* 0x010fe400078f18ff */
[----:B------:R-:W-:-:S02]  /*12e0*/  @!P2 LEA.HI R5, R4, R23, RZ, 0x3 ;  /* 0x000000170405a211 */ /* 0x000fc400078f18ff */
[----:B------:R-:W-:Y:S01]  /*12f0*/  SHFL.IDX PT, R4, R21, 0x2, 0x181f ;  /* 0x00581f0015047f89 */ /* 0x000fe200000e0000 */
[----:B------:R-:W-:Y:S02]  /*1300*/  @!P2 LOP3.LUT R16, R16, 0xfffffff8, RZ, 0xc0, !PT ;  /* 0xfffffff81010a812 */ /* 0x000fe400078ec0ff */
[----:B------:R-:W-:Y:S02]  /*1310*/  @!P2 LOP3.LUT R12, R5, 0xfffffff8, RZ, 0xc0, !PT ;  /* 0xfffffff8050ca812 */ /* 0x000fe400078ec0ff */
[----:B------:R-:W1:Y:S01]  /*1320*/  SHFL.IDX PT, R5, R20, 0x2, 0x181f ;  /* 0x00581f0014057f89 */ /* 0x000e6200000e0000 */
[----:B------:R-:W-:Y:S01]  /*1330*/  @!P2 LEA.HI.X R9, R2, R7, R3, 0x1, P0 ;  /* 0x000000070209a211 */ /* 0x000fe200000f0c03 */
[----:B------:R-:W-:Y:S01]  /*1340*/  @!P2 IMAD.WIDE R16, R16, 0x2, R6 ;  /* 0x000000021010a825 */ /* 0x000fe200078e0206 */
[----:B------:R-:W-:Y:S01]  /*1350*/  ISETP.GE.AND P0, PT, R15, UR4, PT ;  /* 0x000000040f007c0c */ /* 0x000fe2000bf06270 */
[----:B------:R-:W-:Y:S01]  /*1360*/  ULDC.64 UR4, c[0x0][0x208] ;  /* 0x0000820000047ab9 */ /* 0x000fe20000000a00 */
[----:B------:R-:W-:Y:S01]  /*1370*/  @!P1 SHF.R.S32.HI R15, RZ, 0x1f, R0 ;  /* 0x0000001fff0f9819 */ /* 0x000fe20000011400 */
[----:B------:R-:W-:Y:S01]  /*1380*/  @!P2 IMAD.WIDE R6, R12, 0x2, R6 ;  /* 0x000000020c06a825 */ /* 0x000fe200078e0206 */
[----:B------:R2:W-:Y:S01]  /*1390*/  @!P2 LDGSTS.E.BYPASS.LTC128B.128 [R68+0x5080], [R8.64], !P3 ;  /* 0x050800000844afae */ /* 0x0005e2000d901d58 */
[----:B------:R-:W-:Y:S01]  /*13a0*/  UIMAD.WIDE.U32 UR20, UR11, UR4, URZ ;  /* 0x000000040b1472a5 */ /* 0x000fe2000f8e003f */
[----:B------:R-:W-:-:S02]  /*13b0*/  @!P1 LEA.HI R15, R15, R0, RZ, 0x3 ;  /* 0x000000000f0f9211 */ /* 0x000fc400078f18ff */
[----:B------:R-:W3:Y:S04]  /*13c0*/  SHFL.IDX PT, R12, R21, 0x3, 0x181f ;  /* 0x00781f00150c7f89 */ /* 0x000ee800000e0000 */
[----:B------:R1:W-:Y:S04]  /*13d0*/  @!P2 LDGSTS.E.BYPASS.LTC128B.128 [R68+0x9080], [R18.64], !P6 ;  /* 0x090800001244afae */ /* 0x0003e8000f101d58 */
[----:B------:R4:W-:Y:S04]  /*13e0*/  @!P2 LDGSTS.E.BYPASS.LTC128B.128 [R68+0xd080], [R16.64], !P5 ;  /* 0x0d0800001044afae */ /* 0x0009e8000e901d58 */
[----:B------:R5:W-:Y:S01]  /*13f0*/  @!P2 LDGSTS.E.BYPASS.LTC128B.128 [R68+0x11080], [R6.64], !P4 ;  /* 0x110800000644afae */ /* 0x000be2000e101d58 */
[----:B--2---:R-:W-:-:S02]  /*1400*/  @!P1 SHF.R.S32.HI R9, RZ, 0x1f, R14 ;  /* 0x0000001fff099819 */ /* 0x004fc4000001140e */
[----:B------:R-:W-:Y:S02]  /*1410*/  @!P1 SHF.R.S32.HI R8, RZ, 0x1f, R23 ;  /* 0x0000001fff089819 */ /* 0x000fe40000011417 */
[----:B------:R-:W-:-:S04]  /*1420*/  @!P1 LEA.HI R9, R9, R14, RZ, 0x3 ;  /* 0x0000000e09099211 */ /* 0x000fc800078f18ff */
[----:B------:R-:W-:Y:S02]  /*1430*/  @!P1 LOP3.LUT R9, R9, 0xfffffff8, RZ, 0xc0, !PT ;  /* 0xfffffff809099812 */ /* 0x000fe400078ec0ff */
[----:B----4-:R-:W-:-:S03]  /*1440*/  @!P1 LOP3.LUT R16, R15, 0xfffffff8, RZ, 0xc0, !PT ;  /* 0xfffffff80f109812 */ /* 0x010fc600078ec0ff */
[----:B-1----:R-:W-:Y:S01]  /*1450*/  @!P1 IMAD.WIDE R18, R9, 0x2, R4 ;  /* 0x0000000209129825 */ /* 0x002fe200078e0204 */
[----:B------:R-:W-:Y:S02]  /*1460*/  SHF.R.S32.HI R15, RZ, 0x1f, R69 ;  /* 0x0000001fff0f7819 */ /* 0x000fe40000011445 */
[----:B-----5:R-:W-:Y:S01]  /*1470*/  @!P1 LEA.HI R7, R8, R23, RZ, 0x3 ;  /* 0x0000001708079211 */ /* 0x020fe200078f18ff */
[----:B------:R-:W-:Y:S01]  /*1480*/  @!P1 IMAD.WIDE R16, R16, 0x2, R4 ;  /* 0x0000000210109825 */ /* 0x000fe200078e0204 */
[C---:B------:R-:W-:Y:S02]  /*1490*/  @!P1 LEA R6, P2, R2.reuse, R4, 0x1 ;  /* 0x0000000402069211 */ /* 0x040fe400078408ff */
[----:B------:R-:W-:Y:S02]  /*14a0*/  @!P1 LOP3.LUT R8, R7, 0xfffffff8, RZ, 0xc0, !PT ;  /* 0xfffffff807089812 */ /* 0x000fe400078ec0ff */
[----:B------:R-:W-:-:S03]  /*14b0*/  @!P1 LEA.HI.X R7, R2, R5, R3, 0x1, P2 ;  /* 0x0000000502079211 */ /* 0x000fc600010f0c03 */
[----:B------:R-:W-:Y:S01]  /*14c0*/  @!P1 IMAD.WIDE R8, R8, 0x2, R4 ;  /* 0x0000000208089825 */ /* 0x000fe200078e0204 */
[C---:B---3--:R-:W-:Y:S01]  /*14d0*/  @!P0 LEA R4, P2, R2.reuse, R12, 0x1 ;  /* 0x0000000c02048211 */ /* 0x048fe200078408ff */
[----:B------:R1:W-:Y:S03]  /*14e0*/  @!P1 LDGSTS.E.BYPASS.LTC128B.128 [R68+0x6080], [R6.64], !P3 ;  /* 0x0608000006449fae */ /* 0x0003e6000d901d58 */
[----:B------:R-:W-:Y:S01]  /*14f0*/  @!P0 LEA.HI.X R5, R2, R13, R3, 0x1, P2 ;  /* 0x0000000d02058211 */ /* 0x000fe200010f0c03 */
[----:B------:R2:W-:Y:S01]  /*1500*/  @!P1 LDGSTS.E.BYPASS.LTC128B.128 [R68+0xa080], [R16.64], !P6 ;  /* 0x0a08000010449fae */ /* 0x0005e2000f101d58 */
[C---:B------:R-:W-:Y:S02]  /*1510*/  ISETP.GE.AND P2, PT, R0.reuse, c[0x0][0x198], PT ;  /* 0x0000660000007a0c */ /* 0x040fe40003f46270 */
[----:B------:R-:W-:Y:S01]  /*1520*/  ISETP.GE.AND P6, PT, R0, c[0x0][0x1d4], PT ;  /* 0x0000750000007a0c */ /* 0x000fe20003fc6270 */
[----:B------:R3:W-:Y:S01]  /*1530*/  @!P1 LDGSTS.E.BYPASS.LTC128B.128 [R68+0xe080], [R18.64], !P5 ;  /* 0x0e08000012449fae */ /* 0x0007e2000e901d58 */
[----:B------:R-:W-:-:S03]  /*1540*/  ISETP.GE.AND P5, PT, R14, c[0x0][0x1d4], PT ;  /* 0x000075000e007a0c */ /* 0x000fc60003fa6270 */
[----:B------:R4:W-:Y:S04]  /*1550*/  @!P1 LDGSTS.E.BYPASS.LTC128B.128 [R68+0x12080], [R8.64], !P4 ;  /* 0x1208000008449fae */ /* 0x0009e8000e101d58 */
[----:B------:R5:W-:Y:S01]  /*1560*/  @!P0 LDGSTS.E.BYPASS.LTC128B.128 [R68+0x7080], [R4.64], !P3 ;  /* 0x0708000004448fae */ /* 0x000be2000d901d58 */
[----:B------:R-:W-:Y:S02]  /*1570*/  ISETP.GE.AND P3, PT, R2, c[0x0][0x1d4], PT ;  /* 0x0000750002007a0c */ /* 0x000fe40003f66270 */
[----:B-1----:R-:W-:Y:S01]  /*1580*/  @!P0 SHF.R.S32.HI R6, RZ, 0x1f, R0 ;  /* 0x0000001fff068819 */ /* 0x002fe20000011400 */
[----:B------:R-:W-:-:S10]  /*1590*/  IMAD R7, R15, c[0x0][0x1e0], RZ ;  /* 0x000078000f077a24 */ /* 0x000fd400078e02ff */
[----:B------:R-:W-:Y:S01]  /*15a0*/  @P3 LOP3.LUT R89, R89, 0x1, RZ, 0xfc, !PT ;  /* 0x0000000159593812 */ /* 0x000fe200078efcff */
[----:B--2---:R-:W-:Y:S02]  /*15b0*/  IMAD R16, R25, c[0x0][0x210], RZ ;  /* 0x0000840019107a24 */ /* 0x004fe400078e02ff */
[----:B------:R-:W-:Y:S02]  /*15c0*/  IMAD R7, R69, c[0x0][0x1e4], R7 ;  /* 0x0000790045077a24 */ /* 0x000fe400078e0207 */
[----:B------:R-:W-:Y:S01]  /*15d0*/  IMAD R16, R24, c[0x0][0x214], R16 ;  /* 0x0000850018107a24 */ /* 0x000fe200078e0210 */
[----:B------:R-:W-:Y:S01]  /*15e0*/  STL [R1+0x1c], R89 ;  /* 0x00001c5901007387 */ /* 0x000fe20000100800 */
[----:B----4-:R-:W-:Y:S01]  /*15f0*/  @!P0 LEA.HI R9, R6, R0, RZ, 0x3 ;  /* 0x0000000006098211 */ /* 0x010fe200078f18ff */
[----:B------:R-:W-:Y:S01]  /*1600*/  IMAD R6, R15, c[0x0][0x208], RZ ;  /* 0x000082000f067a24 */ /* 0x000fe200078e02ff */
[----:B------:R-:W-:Y:S01]  /*1610*/  IADD3 R0, -R69, UR8, RZ ;  /* 0x0000000845007c10 */ /* 0x000fe2000fffe1ff */
[----:B------:R-:W-:Y:S01]  /*1620*/  IMAD R15, R25, c[0x0][0x1e8], RZ ;  /* 0x00007a00190f7a24 */ /* 0x000fe200078e02ff */
[----:B------:R-:W-:Y:S01]  /*1630*/  USHF.R.S32.HI UR8, URZ, 0x1f, UR11 ;  /* 0x0000001f3f087899 */ /* 0x000fe2000801140b */
[----:B-----5:R-:W-:Y:S01]  /*1640*/  IMAD.WIDE.U32 R4, R69, c[0x0][0x1e0], R2 ;  /* 0x0000780045047a25 */ /* 0x020fe200078e0002 */
[----:B------:R-:W-:-:S02]  /*1650*/  ISETP.GE.AND P1, PT, R0, 0x21, PT ;  /* 0x000000210000780c */ /* 0x000fc40003f26270 */
[----:B------:R-:W-:Y:S01]  /*1660*/  UIMAD UR19, UR8, UR22, UR19 ;  /* 0x00000016081372a4 */ /* 0x000fe2000f8e0213 */
[C---:B------:R-:W-:Y:S01]  /*1670*/  IMAD R8, R69.reuse, c[0x0][0x20c], R6 ;  /* 0x0000830045087a24 */ /* 0x040fe200078e0206 */
[----:B------:R-:W-:Y:S01]  /*1680*/  @!P0 SHF.R.S32.HI R6, RZ, 0x1f, R14 ;  /* 0x0000001fff068819 */ /* 0x000fe2000001140e */
[----:B------:R-:W-:Y:S01]  /*1690*/  IMAD.WIDE.U32 R2, R69, c[0x0][0x208], R2 ;  /* 0x0000820045027a25 */ /* 0x000fe200078e0002 */
[----:B------:R-:W-:Y:S02]  /*16a0*/  UIMAD UR4, UR8, UR4, URZ ;  /* 0x00000004080472a4 */ /* 0x000fe4000f8e023f */
[----:B------:R-:W-:Y:S01]  /*16b0*/  @!P0 LEA.HI R6, R6, R14, RZ, 0x3 ;  /* 0x0000000e06068211 */ /* 0x000fe200078f18ff */
[----:B------:R-:W-:Y:S01]  /*16c0*/  IMAD.IADD R3, R3, 0x1, R8 ;  /* 0x0000000103037824 */ /* 0x000fe200078e0208 */
[----:B------:R-:W-:Y:S01]  /*16d0*/  @!P0 LOP3.LUT R8, R9, 0xfffffff8, RZ, 0xc0, !PT ;  /* 0xfffffff809088812 */ /* 0x000fe200078ec0ff */
[----:B------:R-:W-:Y:S01]  /*16e0*/  IMAD.IADD R5, R5, 0x1, R7 ;  /* 0x0000000105057824 */ /* 0x000fe200078e0207 */
[----:B------:R-:W-:Y:S01]  /*16f0*/  @!P0 LOP3.LUT R6, R6, 0xfffffff8, RZ, 0xc0, !PT ;  /* 0xfffffff806068812 */ /* 0x000fe200078ec0ff */
[----:B------:R-:W-:Y:S01]  /*1700*/  IMAD R15, R24, c[0x0][0x1ec], R15 ;  /* 0x00007b00180f7a24 */ /* 0x000fe200078e020f */
[----:B------:R-:W-:Y:S01]  /*1710*/  USHF.L.U32 UR8, UR6, 0x5, URZ ;  /* 0x0000000506087899 */ /* 0x000fe2000800063f */
[----:B------:R-:W-:Y:S01]  /*1720*/  @!P0 IMAD.WIDE R8, R8, 0x2, R12 ;  /* 0x0000000208088825 */ /* 0x000fe200078e020c */
[----:B------:R-:W-:-:S03]  /*1730*/  UIMAD UR4, UR11, UR5, UR4 ;  /* 0x000000050b0472a4 */ /* 0x000fc6000f8e0204 */
[----:B------:R-:W-:Y:S01]  /*1740*/  @!P0 IMAD.WIDE R6, R6, 0x2, R12 ;  /* 0x0000000206068825 */ /* 0x000fe200078e020c */
[----:B------:R1:W-:Y:S01]  /*1750*/  @!P0 LDGSTS.E.BYPASS.LTC128B.128 [R68+0xb080], [R8.64], !P2 ;  /* 0x0b08000008448fae */ /* 0x0003e2000d101d58 */
[----:B------:R-:W-:Y:S01]  /*1760*/  ISETP.GE.AND P2, PT, R14, c[0x0][0x198], PT ;  /* 0x000066000e007a0c */ /* 0x000fe20003f46270 */
[----:B------:R-:W-:Y:S01]  /*1770*/  UMOV UR5, 0x5 ;  /* 0x0000000500057882 */ /* 0x000fe20000000000 */
[C---:B------:R-:W-:Y:S01]  /*1780*/  IMAD.WIDE.U32 R4, R24.reuse, c[0x0][0x1e8], R4 ;  /* 0x00007a0018047a25 */ /* 0x040fe200078e0004 */
[----:B------:R-:W-:Y:S02]  /*1790*/  USHF.L.U64.HI UR6, UR6, UR5, UR7 ;  /* 0x0000000506067299 */ /* 0x000fe40008010207 */
[----:B------:R-:W-:Y:S01]  /*17a0*/  UIADD3 UR4, UR21, UR4, URZ ;  /* 0x0000000415047290 */ /* 0x000fe2000fffe03f */
[----:B------:R-:W-:Y:S02]  /*17b0*/  IMAD.IADD R5, R5, 0x1, R15 ;  /* 0x0000000105057824 */ /* 0x000fe400078e020f */
[----:B------:R-:W-:Y:S01]  /*17c0*/  IMAD.WIDE.U32 R2, R24, c[0x0][0x210], R2 ;  /* 0x0000840018027a25 */ /* 0x000fe200078e0002 */
[----:B------:R-:W-:-:S03]  /*17d0*/  UIMAD UR4, UR4, 0x30, URZ ;  /* 0x00000030040478a4 */ /* 0x000fc6000f8e023f */
[----:B------:R-:W-:Y:S01]  /*17e0*/  IMAD.WIDE.U32 R72, R10, c[0x0][0x1f0], R4 ;  /* 0x00007c000a487a25 */ /* 0x000fe200078e0004 */
[----:B------:R2:W-:Y:S01]  /*17f0*/  @!P0 LDGSTS.E.BYPASS.LTC128B.128 [R68+0xf080], [R6.64], !P2 ;  /* 0x0f08000006448fae */ /* 0x0005e2000d101d58 */
[----:B------:R-:W-:Y:S02]  /*1800*/  ISETP.GE.AND P2, PT, R0, 0x1, PT ;  /* 0x000000010000780c */ /* 0x000fe40003f46270 */
[----:B------:R-:W-:Y:S01]  /*1810*/  IMAD.IADD R3, R3, 0x1, R16 ;  /* 0x0000000103037824 */ /* 0x000fe200078e0210 */
[----:B------:R-:W-:Y:S01]  /*1820*/  STL.64 [R1+0x30], R72 ;  /* 0x0000304801007387 */ /* 0x000fe20000100a00 */
[----:B------:R-:W-:Y:S02]  /*1830*/  IMAD.U32 R4, RZ, RZ, UR22 ;  /* 0x00000016ff047e24 */ /* 0x000fe4000f8e00ff */
[----:B------:R-:W-:Y:S02]  /*1840*/  IMAD.MOV.U32 R70, RZ, RZ, R72 ;  /* 0x000000ffff467224 */ /* 0x000fe400078e0048 */
[----:B------:R-:W-:-:S04]  /*1850*/  IMAD.WIDE.U32 R28, R10, c[0x0][0x218], R2 ;  /* 0x000086000a1c7a25 */ /* 0x000fc800078e0002 */
[----:B------:R-:W-:Y:S01]  /*1860*/  IMAD.MOV.U32 R26, RZ, RZ, R28 ;  /* 0x000000ffff1a7224 */ /* 0x000fe200078e001c */
[----:B-1----:R-:W-:Y:S01]  /*1870*/  LEA.HI R8, R67, R85, RZ, 0x4 ;  /* 0x0000005543087211 */ /* 0x002fe200078f20ff */
[----:B------:R-:W-:Y:S02]  /*1880*/  IMAD.U32 R5, RZ, RZ, UR23 ;  /* 0x00000017ff057e24 */ /* 0x000fe4000f8e00ff */
[----:B------:R-:W-:Y:S01]  /*1890*/  IMAD.U32 R5, RZ, RZ, UR21 ;  /* 0x00000015ff057e24 */ /* 0x000fe2000f8e00ff */
[----:B--2---:R-:W-:-:S04]  /*18a0*/  @!P0 SHF.R.S32.HI R6, RZ, 0x1f, R23 ;  /* 0x0000001fff068819 */ /* 0x004fc80000011417 */
[----:B------:R-:W-:Y:S01]  /*18b0*/  @!P0 LEA.HI R0, R6, R23, RZ, 0x3 ;  /* 0x0000001706008211 */ /* 0x000fe200078f18ff */
[----:B------:R-:W-:-:S03]  /*18c0*/  IMAD R6, R11, c[0x0][0x1f0], RZ ;  /* 0x00007c000b067a24 */ /* 0x000fc600078e02ff */
[----:B------:R-:W-:Y:S01]  /*18d0*/  @!P0 LOP3.LUT R0, R0, 0xfffffff8, RZ, 0xc0, !PT ;  /* 0xfffffff800008812 */ /* 0x000fe200078ec0ff */
[----:B------:R-:W-:-:S04]  /*18e0*/  IMAD R6, R10, c[0x0][0x1f4], R6 ;  /* 0x00007d000a067a24 */ /* 0x000fc800078e0206 */
[----:B------:R-:W-:-:S04]  /*18f0*/  @!P0 IMAD.WIDE R12, R0, 0x2, R12 ;  /* 0x00000002000c8825 */ /* 0x000fc800078e020c */
[----:B------:R-:W-:Y:S01]  /*1900*/  IMAD R0, R11, c[0x0][0x218], RZ ;  /* 0x000086000b007a24 */ /* 0x000fe200078e02ff */
[----:B------:R1:W-:Y:S01]  /*1910*/  @!P0 LDGSTS.E.BYPASS.LTC128B.128 [R68+0x13080], [R12.64], !P4 ;  /* 0x130800000c448fae */ /* 0x0003e2000e101d58 */
[----:B------:R-:W-:Y:S01]  /*1920*/  IMAD.IADD R71, R73, 0x1, R6 ;  /* 0x0000000149477824 */ /* 0x000fe200078e0206 */
[----:B------:R-:W-:Y:S01]  /*1930*/  ISETP.GE.AND P4, PT, R23, c[0x0][0x1d4], PT ;  /* 0x0000750017007a0c */ /* 0x000fe20003f86270 */
[----:B------:R-:W-:Y:S01]  /*1940*/  IMAD R0, R10, c[0x0][0x21c], R0 ;  /* 0x000087000a007a24 */ /* 0x000fe200078e0200 */
[----:B------:R-:W0:Y:S01]  /*1950*/  LDGDEPBAR ;  /* 0x00000000000079af */ /* 0x000e220000000000 */
[----:B------:R-:W-:-:S03]  /*1960*/  IMAD.WIDE.U32 R2, R4, UR11, R70 ;  /* 0x0000000b04027c25 */ /* 0x000fc6000f8e0046 */
[----:B------:R-:W-:Y:S01]  /*1970*/  STL.64 [R1+0x28], R70 ;  /* 0x0000284601007387 */ /* 0x000fe20000100a00 */
[----:B------:R-:W-:Y:S01]  /*1980*/  IMAD.IADD R27, R29, 0x1, R0 ;  /* 0x000000011d1b7824 */ /* 0x000fe200078e0200 */
[----:B------:R-:W-:Y:S01]  /*1990*/  IADD3 R0, R3, UR19, RZ ;  /* 0x0000001303007c10 */ /* 0x000fe2000fffe0ff */
[----:B------:R-:W-:Y:S01]  /*19a0*/  IMAD.U32 R4, RZ, RZ, UR20 ;  /* 0x00000014ff047e24 */ /* 0x000fe2000f8e00ff */
[----:B------:R-:W-:Y:S01]  /*19b0*/  @P2 LEA R6, P0, R2, c[0x0][0x1c8], 0x1 ;  /* 0x0000720002062a11 */ /* 0x000fe200078008ff */
[----:B------:R-:W-:Y:S01]  /*19c0*/  STL.64 [R1+0x40], R28 ;  /* 0x0000401c01007387 */ /* 0x000fe20000100a00 */
[----:B------:R-:W-:Y:S01]  /*19d0*/  SHF.R.S32.HI R3, RZ, 0x4, R8 ;  /* 0x00000004ff037819 */ /* 0x000fe20000011408 */
[----:B------:R-:W-:Y:S01]  /*19e0*/  IMAD.WIDE.U32 R4, R4, 0x30, R26 ;  /* 0x0000003004047825 */ /* 0x000fe200078e001a */
[C---:B------:R-:W-:Y:S01]  /*19f0*/  @P2 LEA.HI.X R7, R2.reuse, c[0x0][0x1cc], R0, 0x1, P0 ;  /* 0x0000730002072a11 */ /* 0x040fe200000f0c00 */
[----:B------:R-:W-:Y:S01]  /*1a00*/  STL.64 [R1+0x38], R26 ;  /* 0x0000381a01007387 */ /* 0x000fe20000100a00 */
[----:B------:R-:W-:-:S03]  /*1a10*/  @P1 IADD3 R2, P0, R2, UR8, RZ ;  /* 0x0000000802021c10 */ /* 0x000fc6000ff1e0ff */
[----:B------:R2:W-:Y:S01]  /*1a20*/  @P2 LDGSTS.E.BYPASS.LTC128B.128 [R68+0x14080], [R6.64], !P3 ;  /* 0x1408000006442fae */ /* 0x0005e2000d901d58 */
[----:B------:R-:W-:Y:S02]  /*1a30*/  @P1 IADD3.X R0, R0, UR6, RZ, P0, !PT ;  /* 0x0000000600001c10 */ /* 0x000fe400087fe4ff */
[----:B------:R-:W-:Y:S01]  /*1a40*/  ISETP.GT.AND P3, PT, R85, 0x7f, PT ;  /* 0x0000007f5500780c */ /* 0x000fe20003f64270 */
[----:B------:R2:W-:Y:S04]  /*1a50*/  @P2 LDGSTS.E.BYPASS.LTC128B.128 [R68+0x15880], [R6.64+0x80], !P6 ;  /* 0x1588008006442fae */ /* 0x0005e8000f101d58 */
[----:B------:R2:W-:Y:S04]  /*1a60*/  @P2 LDGSTS.E.BYPASS.LTC128B.128 [R68+0x17080], [R6.64+0x100], !P5 ;  /* 0x1708010006442fae */ /* 0x0005e8000e901d58 */
[----:B------:R2:W-:Y:S01]  /*1a70*/  @P2 LDGSTS.E.BYPASS.LTC128B.128 [R68+0x18880], [R6.64+0x180], !P4 ;  /* 0x1888018006442fae */ /* 0x0005e2000e101d58 */
[----:B------:R-:W-:-:S03]  /*1a80*/  LOP3.LUT P2, RZ, R89, 0x1, RZ, 0xc0, !PT ;  /* 0x0000000159ff7812 */ /* 0x000fc6000784c0ff */
[----:B------:R-:W-:Y:S02]  /*1a90*/  @!P3 IMAD.MOV.U32 R9, RZ, RZ, c[0x0][0x208] ;  /* 0x00008200ff09b624 */ /* 0x000fe400078e00ff */
[----:B------:R-:W-:Y:S01]  /*1aa0*/  @!P3 IMAD.MOV.U32 R11, RZ, RZ, c[0x0][0x20c] ;  /* 0x00008300ff0bb624 */ /* 0x000fe200078e00ff */
[----:B--2---:R-:W-:-:S04]  /*1ab0*/  @P1 LEA R6, P0, R2, c[0x0][0x1c8], 0x1 ;  /* 0x0000720002061a11 */ /* 0x004fc800078008ff */
[----:B------:R-:W-:Y:S02]  /*1ac0*/  @P1 LEA.HI.X R7, R2, c[0x0][0x1cc], R0, 0x1, P0 ;  /* 0x0000730002071a11 */ /* 0x000fe400000f0c00 */
[----:B------:R-:W-:Y:S02]  /*1ad0*/  IADD3 R0, R5, UR4, RZ ;  /* 0x0000000405007c10 */ /* 0x000fe4000fffe0ff */
[----:B-1----:R-:W-:Y:S01]  /*1ae0*/  LEA R12, P0, R4, c[0x0][0x1f8], 0x1 ;  /* 0x00007e00040c7a11 */ /* 0x002fe200078008ff */
[----:B------:R1:W-:Y:S01]  /*1af0*/  @P1 LDGSTS.E.BYPASS.LTC128B.128 [R68+0x15080], [R6.64], !P2 ;  /* 0x1508000006441fae */ /* 0x0003e2000d101d58 */
[----:B------:R-:W-:Y:S02]  /*1b00*/  LOP3.LUT R2, R8, 0xfffffff0, RZ, 0xc0, !PT ;  /* 0xfffffff008027812 */ /* 0x000fe400078ec0ff */
[----:B------:R-:W-:Y:S01]  /*1b10*/  LEA.HI.X R13, R4, c[0x0][0x1fc], R0, 0x1, P0 ;  /* 0x00007f00040d7a11 */ /* 0x000fe200000f0c00 */
[----:B------:R1:W-:Y:S01]  /*1b20*/  @P1 LDGSTS.E.BYPASS.LTC128B.128 [R68+0x16880], [R6.64+0x80], !P6 ;  /* 0x1688008006441fae */ /* 0x0003e2000f101d58 */
[----:B------:R-:W-:Y:S01]  /*1b30*/  LEA.HI R4, R8, R3, RZ, 0x1 ;  /* 0x0000000308047211 */ /* 0x000fe200078f08ff */
[----:B------:R-:W-:Y:S01]  /*1b40*/  IMAD.IADD R0, R85, 0x1, -R2 ;  /* 0x0000000155007824 */ /* 0x000fe200078e0a02 */
[----:B------:R-:W-:Y:S01]  /*1b50*/  @!P3 LEA R14, P0, R9, R12, 0x6 ;  /* 0x0000000c090eb211 */ /* 0x000fe200078030ff */
[----:B------:R-:W-:Y:S01]  /*1b60*/  IMAD.SHL.U32 R2, R22, 0x40, RZ ;  /* 0x0000004016027824 */ /* 0x000fe200078e00ff */
[----:B------:R-:W-:Y:S01]  /*1b70*/  LOP3.LUT R4, R4, 0xfffffffe, RZ, 0xc0, !PT ;  /* 0xfffffffe04047812 */ /* 0x000fe200078ec0ff */
[----:B------:R-:W-:Y:S01]  /*1b80*/  IMAD.SHL.U32 R8, R69, 0x8, RZ ;  /* 0x0000000845087824 */ /* 0x000fe200078e00ff */
[----:B------:R-:W-:Y:S01]  /*1b90*/  SHF.R.S32.HI R5, RZ, 0x1f, R0 ;  /* 0x0000001fff057819 */ /* 0x000fe20000011400 */
[----:B------:R1:W-:Y:S01]  /*1ba0*/  @P1 LDGSTS.E.BYPASS.LTC128B.128 [R68+0x18080], [R6.64+0x100], !P5 ;  /* 0x1808010006441fae */ /* 0x0003e2000e901d58 */
[----:B------:R-:W-:Y:S01]  /*1bb0*/  LOP3.LUT R2, R2, 0x1c0, RZ, 0xc0, !PT ;  /* 0x000001c002027812 */ /* 0x000fe200078ec0ff */
[----:B------:R-:W-:Y:S01]  /*1bc0*/  IMAD.IADD R3, R3, 0x1, -R4 ;  /* 0x0000000103037824 */ /* 0x000fe200078e0a04 */
[----:B------:R-:W-:Y:S01]  /*1bd0*/  LEA.HI R10, R5, R0, RZ, 0x3 ;  /* 0x00000000050a7211 */ /* 0x000fe200078f18ff */
[----:B------:R1:W-:Y:S01]  /*1be0*/  @P1 LDGSTS.E.BYPASS.LTC128B.128 [R68+0x19880], [R6.64+0x180], !P4 ;  /* 0x1988018006441fae */ /* 0x0003e2000e101d58 */
[----:B------:R-:W-:-:S02]  /*1bf0*/  LOP3.LUT R8, R2, 0x8, R8, 0xf8, !PT ;  /* 0x0000000802087812 */ /* 0x000fc400078ef808 */
[----:B------:R-:W-:Y:S01]  /*1c00*/  LOP3.LUT R5, R10, 0xfffffff8, RZ, 0xc0, !PT ;  /* 0xfffffff80a057812 */ /* 0x000fe200078ec0ff */
[----:B------:R-:W0:Y:S01]  /*1c10*/  LDGDEPBAR ;  /* 0x00000000000079af */ /* 0x000e220000000000 */
[----:B------:R-:W-:Y:S02]  /*1c20*/  SHF.R.U32.HI R2, RZ, 0x3, R2 ;  /* 0x00000003ff027819 */ /* 0x000fe40000011602 */
[----:B------:R-:W-:Y:S01]  /*1c30*/  @!P3 LEA.HI.X R15, R9, R13, R11, 0x6, P0 ;  /* 0x0000000d090fb211 */ /* 0x000fe200000f340b */
[----:B------:R-:W-:Y:S01]  /*1c40*/  IMAD.IADD R4, R0, 0x1, -R5 ;  /* 0x0000000100047824 */ /* 0x000fe200078e0a05 */
[----:B------:R-:W-:Y:S02]  /*1c50*/  LOP3.LUT R0, R8, R2, RZ, 0x3c, !PT ;  /* 0x0000000208007212 */ /* 0x000fe400078e3cff */
[----:B------:R-:W-:Y:S01]  /*1c60*/  LOP3.LUT P0, RZ, R22, 0x2, RZ, 0xc0, !PT ;  /* 0x0000000216ff7812 */ /* 0x000fe2000780c0ff */
[----:B------:R-:W-:Y:S01]  /*1c70*/  IMAD.SHL.U32 R2, R4, 0x40, RZ ;  /* 0x0000004004027824 */ /* 0x000fe200078e00ff */
[----:B------:R-:W-:Y:S01]  /*1c80*/  SEL R9, RZ, 0x1, P2 ;  /* 0x00000001ff097807 */ /* 0x000fe20001000000 */
[C---:B------:R-:W-:Y:S01]  /*1c90*/  IMAD R0, R3.reuse, 0x200, R0 ;  /* 0x0000020003007824 */ /* 0x040fe200078e0200 */
[----:B------:R-:W-:Y:S01]  /*1ca0*/  SEL R8, RZ, 0x2, P6 ;  /* 0x00000002ff087807 */ /* 0x000fe20003000000 */
[----:B------:R-:W-:Y:S01]  /*1cb0*/  IMAD.SHL.U32 R3, R3, 0x8, RZ ;  /* 0x0000000803037824 */ /* 0x000fe200078e00ff */
[----:B------:R-:W-:Y:S01]  /*1cc0*/  LOP3.LUT R2, R2, 0x1c0, RZ, 0xc0, !PT ;  /* 0x000001c002027812 */ /* 0x000fe200078ec0ff */
[----:B------:R-:W-:Y:S01]  /*1cd0*/  IMAD.SHL.U32 R135, R0, 0x2, RZ ;  /* 0x0000000200877824 */ /* 0x000fe200078e00ff */
[----:B------:R-:W-:-:S02]  /*1ce0*/  SEL R5, RZ, 0x4, P5 ;  /* 0x00000004ff057807 */ /* 0x000fc40002800000 */
[----:B------:R-:W-:Y:S02]  /*1cf0*/  LOP3.LUT R3, R2, 0x8, R3, 0xf8, !PT ;  /* 0x0000000802037812 */ /* 0x000fe400078ef803 */
[----:B------:R-:W-:Y:S02]  /*1d00*/  SHF.R.U32.HI R2, RZ, 0x3, R2 ;  /* 0x00000003ff027819 */ /* 0x000fe40000011602 */
[----:B------:R-:W-:Y:S02]  /*1d10*/  IADD3 R0, R135, 0x14080, RZ ;  /* 0x0001408087007810 */ /* 0x000fe40007ffe0ff */
[----:B------:R-:W-:Y:S01]  /*1d20*/  LOP3.LUT R2, R3, R2, RZ, 0x3c, !PT ;  /* 0x0000000203027212 */ /* 0x000fe200078e3cff */
[----:B------:R-:W-:Y:S01]  /*1d30*/  IMAD.SHL.U32 R3, R10, 0x40, RZ ;  /* 0x000000400a037824 */ /* 0x000fe200078e00ff */
[----:B------:R-:W-:-:S04]  /*1d40*/  DEPBAR.LE SB0, 0x1 ;  /* 0x000080400000791a */ /* 0x000fc80000000000 */
[----:B------:R-:W-:Y:S01]  /*1d50*/  LOP3.LUT R3, R2, 0xfffffe00, R3, 0xf8, !PT ;  /* 0xfffffe0002037812 */ /* 0x000fe200078ef803 */
[----:B------:R-:W-:Y:S01]  /*1d60*/  IMAD.MOV.U32 R2, RZ, RZ, 0x40 ;  /* 0x00000040ff027424 */ /* 0x000fe200078e00ff */
[----:B------:R-:W-:Y:S02]  /*1d70*/  IADD3 R242, R135, 0x140a0, RZ ;  /* 0x000140a087f27810 */ /* 0x000fe40007ffe0ff */
[----:B------:R-:W-:Y:S01]  /*1d80*/  @P0 IADD3 R242, R0, -0x20, RZ ;  /* 0xffffffe000f20810 */ /* 0x000fe20007ffe0ff */
[----:B------:R-:W-:Y:S01]  /*1d90*/  BAR.SYNC.DEFER_BLOCKING 0x0 ;  /* 0x0000000000007b1d */ /* 0x000fe20000010000 */
[----:B------:R-:W-:Y:S01]  /*1da0*/  IADD3 R5, R5, R8, R9 ;  /* 0x0000000805057210 */ /* 0x000fe20007ffe009 */
[----:B------:R-:W-:Y:S01]  /*1db0*/  IMAD R220, R65, 0x400, R3 ;  /* 0x0000040041dc7824 */ /* 0x000fe200078e0203 */
[----:B------:R-:W-:Y:S02]  /*1dc0*/  SEL R0, RZ, 0x8, P4 ;  /* 0x00000008ff007807 */ /* 0x000fe40002000000 */
[----:B------:R-:W-:-:S02]  /*1dd0*/  LOP3.LUT P1, RZ, R4, 0x4, RZ, 0xc0, !PT ;  /* 0x0000000404ff7812 */ /* 0x000fc4000782c0ff */
[----:B------:R-:W-:Y:S01]  /*1de0*/  LOP3.LUT P0, RZ, R4, 0x2, RZ, 0xc0, !PT ;  /* 0x0000000204ff7812 */ /* 0x000fe2000780c0ff */
[----:B------:R-:W-:Y:S01]  /*1df0*/  IMAD.MOV.U32 R4, RZ, RZ, 0x10 ;  /* 0x00000010ff047424 */ /* 0x000fe200078e00ff */
[----:B------:R-:W-:Y:S01]  /*1e00*/  LEA R228, R220, 0x4080, 0x1 ;  /* 0x00004080dce47811 */ /* 0x000fe200078e08ff */
[----:B-1----:R-:W-:Y:S01]  /*1e10*/  IMAD.IADD R6, R0, 0x1, R5 ;  /* 0x0000000100067824 */ /* 0x002fe200078e0205 */
[----:B------:R-:W-:Y:S01]  /*1e20*/  P2R R8, PR, RZ, 0x40 ;  /* 0x00000040ff087803 */ /* 0x000fe20000000000 */
[----:B------:R-:W-:Y:S01]  /*1e30*/  IMAD.MOV.U32 R0, RZ, RZ, 0x20 ;  /* 0x00000020ff007424 */ /* 0x000fe200078e00ff */
[----:B------:R-:W-:Y:S01]  /*1e40*/  SEL R4, R4, 0xfffffff0, !P0 ;  /* 0xfffffff004047807 */ /* 0x000fe20004000000 */
[----:B------:R-:W-:Y:S01]  /*1e50*/  IMAD.SHL.U32 R220, R220, 0x2, RZ ;  /* 0x00000002dcdc7824 */ /* 0x000fe200078e00ff */
[----:B------:R-:W-:Y:S02]  /*1e60*/  IADD3 R5, R64, c[0x0][0x1d0], -R69 ;  /* 0x0000740040057a10 */ /* 0x000fe40007ffe845 */
[----:B------:R-:W-:Y:S01]  /*1e70*/  SEL R0, R0, 0xffffffe0, !P1 ;  /* 0xffffffe000007807 */ /* 0x000fe20004800000 */
[----:B------:R-:W-:Y:S01]  /*1e80*/  IMAD R224, R4, 0x2, R228 ;  /* 0x0000000204e07824 */ /* 0x000fe200078e02e4 */
[----:B------:R-:W-:-:S02]  /*1e90*/  LOP3.LUT P6, RZ, R6, 0x1, RZ, 0xc0, !PT ;  /* 0x0000000106ff7812 */ /* 0x000fc400078cc0ff */
[----:B------:R-:W-:Y:S01]  /*1ea0*/  LOP3.LUT P2, RZ, R6, 0x2, RZ, 0xc0, !PT ;  /* 0x0000000206ff7812 */ /* 0x000fe2000784c0ff */
[C---:B------:R-:W-:Y:S01]  /*1eb0*/  IMAD R228, R0.reuse, 0x2, R228 ;  /* 0x0000000200e47824 */ /* 0x040fe200078e02e4 */
[----:B------:R-:W-:Y:S01]  /*1ec0*/  ISETP.LT.OR P0, PT, R5, 0x1, !P6 ;  /* 0x000000010500780c */ /* 0x000fe20007701670 */
[----:B------:R-:W-:Y:S01]  /*1ed0*/  IMAD R232, R0, 0x2, R224 ;  /* 0x0000000200e87824 */ /* 0x000fe200078e02e0 */
[----:B------:R-:W-:Y:S01]  /*1ee0*/  LDSM.16.M88.4 R160, [R220+0x4080] ;  /* 0x00408000dca0783b */ /* 0x000fe20000000200 */
[----:B------:R-:W-:Y:S02]  /*1ef0*/  LOP3.LUT P1, RZ, R6, 0x4, RZ, 0xc0, !PT ;  /* 0x0000000406ff7812 */ /* 0x000fe4000782c0ff */
[----:B------:R-:W-:Y:S01]  /*1f00*/  P2R R11, PR, RZ, 0x8 ;  /* 0x00000008ff0b7803 */ /* 0x000fe20000000000 */
[----:B------:R-:W-:Y:S01]  /*1f10*/  LDSM.16.M88.4 R188, [R220+0x8080] ;  /* 0x00808000dcbc783b */ /* 0x000fe20000000200 */
[C---:B------:R-:W-:Y:S02]  /*1f20*/  IADD3 R252, R242.reuse, 0x1000, RZ ;  /* 0x00001000f2fc7810 */ /* 0x040fe40007ffe0ff */
[C---:B------:R-:W-:Y:S01]  /*1f30*/  IADD3 R251, R242.reuse, 0x1800, RZ ;  /* 0x00001800f2fb7810 */ /* 0x040fe20007ffe0ff */
[----:B------:R-:W-:Y:S01]  /*1f40*/  LDSM.16.M88.4 R204, [R220+0xc080] ;  /* 0x00c08000dccc783b */ /* 0x000fe20000000200 */
[----:B------:R-:W-:-:S02]  /*1f50*/  IADD3 R250, R242, 0x2000, RZ ;  /* 0x00002000f2fa7810 */ /* 0x000fc40007ffe0ff */
[C---:B------:R-:W-:Y:S01]  /*1f60*/  IADD3 R249, R242.reuse, 0x2800, RZ ;  /* 0x00002800f2f97810 */ /* 0x040fe20007ffe0ff */
[----:B------:R-:W-:Y:S01]  /*1f70*/  LDSM.16.M88.4 R164, [R224] ;  /* 0x00000000e0a4783b */ /* 0x000fe20000000200 */
[C---:B------:R-:W-:Y:S02]  /*1f80*/  IADD3 R248, R242.reuse, 0x3000, RZ ;  /* 0x00003000f2f87810 */ /* 0x040fe40007ffe0ff */
[C---:B------:R-:W-:Y:S01]  /*1f90*/  IADD3 R247, R242.reuse, 0x3800, RZ ;  /* 0x00003800f2f77810 */ /* 0x040fe20007ffe0ff */
[----:B------:R-:W-:Y:S01]  /*1fa0*/  LDSM.16.M88.4 R192, [R224+0x4000] ;  /* 0x00400000e0c0783b */ /* 0x000fe20000000200 */
[C---:B------:R-:W-:Y:S02]  /*1fb0*/  IADD3 R246, R242.reuse, 0x4000, RZ ;  /* 0x00004000f2f67810 */ /* 0x040fe40007ffe0ff */
[C---:B------:R-:W-:Y:S01]  /*1fc0*/  IADD3 R245, R242.reuse, 0x4800, RZ ;  /* 0x00004800f2f57810 */ /* 0x040fe20007ffe0ff */
[----:B------:R-:W-:Y:S01]  /*1fd0*/  LDSM.16.M88.4 R208, [R224+0x8000] ;  /* 0x00800000e0d0783b */ /* 0x000fe20000000200 */
[----:B------:R-:W-:-:S02]  /*1fe0*/  IADD3 R244, R242, 0x5000, RZ ;  /* 0x00005000f2f47810 */ /* 0x000fc40007ffe0ff */
[----:B------:R-:W-:Y:S01]  /*1ff0*/  IADD3 R243, R242, 0x5800, RZ ;  /* 0x00005800f2f37810 */ /* 0x000fe20007ffe0ff */
        /* <DEDUP_REMOVED lines=13> */
[----:B---3--:R-:W-:Y:S04]  /*20d0*/  LDSM.16.M88.4 R16, [R135+0x14080] ;  /* 0x014080008710783b */ /* 0x008fe80000000200 */
[----:B------:R-:W1:Y:S04]  /*20e0*/  LDSM.16.M88.4 R24, [R135+0x14880] ;  /* 0x014880008718783b */ /* 0x000e680000000200 */
[----:B------:R-:W2:Y:S04]  /*20f0*/  LDSM.16.M88.4 R28, [R135+0x15080] ;  /* 0x01508000871c783b */ /* 0x000ea80000000200 */
[----:B------:R-:W-:Y:S04]  /*2100*/  LDSM.16.M88.4 R36, [R242] ;  /* 0x00000000f224783b */ /* 0x000fe80000000200 */
[----:B------:R-:W3:Y:S04]  /*2110*/  LDSM.16.M88.4 R44, [R242+0x800] ;  /* 0x00080000f22c783b */ /* 0x000ee80000000200 */
[----:B------:R-:W4:Y:S04]  /*2120*/  LDSM.16.M88.4 R52, [R242+0x1000] ;  /* 0x00100000f234783b */ /* 0x000f280000000200 */
[----:B------:R-:W-:Y:S01]  /*2130*/  @!PT LDS RZ, [RZ] ;  /* 0x00000000fffff984 */ /* 0x000fe20000000800 */
[----:B------:R-:W-:Y:S01]  /*2140*/  @!PT LDS RZ, [RZ] ;  /* 0x00000000fffff984 */ /* 0x000fe20000000800 */
[----:B------:R-:W-:Y:S01]  /*2150*/  @!PT LDS RZ, [RZ] ;  /* 0x00000000fffff984 */ /* 0x000fe20000000800 */
[----:B------:R5:W-:Y:S01]  /*2160*/  LDGSTS.E.BYPASS.LTC128B.128 [R68+0x4080], [R12.64], !P0 ;  /* 0x040800000c447fae */ /* 0x000be2000c101d58 */
[----:B------:R-:W-:-:S04]  /*2170*/  LOP3.LUT P0, RZ, R22, 0x4, RZ, 0xc0, !PT ;  /* 0x0000000416ff7812 */ /* 0x000fc8000780c0ff */
[----:B------:R-:W-:Y:S02]  /*2180*/  SEL R2, R2, 0xffffffc0, !P0 ;  /* 0xffffffc002027807 */ /* 0x000fe40004000000 */
[----:B------:R-:W-:-:S03]  /*2190*/  ISETP.LT.OR P0, PT, R5, 0x1, !P2 ;  /* 0x000000010500780c */ /* 0x000fc60005701670 */
[--C-:B------:R-:W-:Y:S02]  /*21a0*/  IMAD.IADD R241, R135, 0x1, R2.reuse ;  /* 0x0000000187f17824 */ /* 0x100fe400078e0202 */
[C---:B------:R-:W-:Y:S01]  /*21b0*/  IMAD.IADD R238, R242.reuse, 0x1, R2 ;  /* 0x00000001f2ee7824 */ /* 0x040fe200078e0202 */
[----:B------:R-:W-:-:S05]  /*21c0*/  IADD3 R2, R242, 0x800, RZ ;  /* 0x00000800f2027810 */ /* 0x000fca0007ffe0ff */
[----:B------:R-:W-:Y:S01]  /*21d0*/  STL [R1], R2 ;  /* 0x0000000201007387 */ /* 0x000fe20000100800 */
[----:B-1----:R-:W-:Y:S03]  /*21e0*/  HMMA.16816.F32 R20, R160, R24, RZ ;  /* 0x00000018a014723c */ /* 0x002fe600000018ff */
[----:B------:R5:W-:Y:S01]  /*21f0*/  LDGSTS.E.BYPASS.LTC128B.128 [R68+0x5880], [R12.64+0x80], !P0 ;  /* 0x058800800c447fae */ /* 0x000be2000c101d58 */
[----:B------:R-:W-:-:S04]  /*2200*/  ISETP.LT.OR P0, PT, R5, 0x1, !P1 ;  /* 0x000000010500780c */ /* 0x000fc80004f01670 */
[C---:B------:R-:W-:Y:S09]  /*2210*/  HMMA.16816.F32 R24, R160.reuse, R26, RZ ;  /* 0x0000001aa018723c */ /* 0x040ff200000018ff */
[----:B------:R5:W-:Y:S01]  /*2220*/  LDGSTS.E.BYPASS.LTC128B.128 [R68+0x7080], [R12.64+0x100], !P0 ;  /* 0x070801000c447fae */ /* 0x000be2000c101d58 */
[----:B------:R-:W-:Y:S01]  /*2230*/  LOP3.LUT P0, RZ, R6, 0x8, RZ, 0xc0, !PT ;  /* 0x0000000806ff7812 */ /* 0x000fe2000780c0ff */
[----:B--2---:R-:W-:Y:S03]  /*2240*/  HMMA.16816.F32 R32, R160, R28, RZ ;  /* 0x0000001ca020723c */ /* 0x004fe600000018ff */
[----:B------:R-:W-:-:S05]  /*2250*/  ISETP.LT.OR P3, PT, R5, 0x1, !P0 ;  /* 0x000000010500780c */ /* 0x000fca0004761670 */
[----:B------:R-:W-:Y:S08]  /*2260*/  HMMA.16816.F32 R40, R160, R30, RZ ;  /* 0x0000001ea028723c */ /* 0x000ff000000018ff */
[----:B------:R5:W-:Y:S01]  /*2270*/  LDGSTS.E.BYPASS.LTC128B.128 [R68+0x8880], [R12.64+0x180], !P3 ;  /* 0x088801800c447fae */ /* 0x000be2000d901d58 */
[----:B------:R-:W-:Y:S01]  /*2280*/  ISETP.NE.AND P3, PT, R11, RZ, PT ;  /* 0x000000ff0b00720c */ /* 0x000fe20003f65270 */
[C---:B---3--:R-:W-:Y:S08]  /*2290*/  HMMA.16816.F32 R20, R164.reuse, R44, R20 ;  /* 0x0000002ca414723c */ /* 0x048ff00000001814 */
[----:B------:R-:W-:Y:S04]  /*22a0*/  HMMA.16816.F32 R24, R164, R46, R24 ;  /* 0x0000002ea418723c */ /* 0x000fe80000001818 */
[----:B------:R-:W-:-:S02]  /*22b0*/  @!P3 ISETP.LT.OR P6, PT, R5, 0x21, !P6 ;  /* 0x000000210500b80c */ /* 0x000fc400077c1670 */
[C---:B------:R-:W-:Y:S02]  /*22c0*/  @!P3 ISETP.LT.OR P2, PT, R5.reuse, 0x21, !P2 ;  /* 0x000000210500b80c */ /* 0x040fe40005741670 */
[C---:B------:R-:W-:Y:S01]  /*22d0*/  @!P3 ISETP.LT.OR P1, PT, R5.reuse, 0x21, !P1 ;  /* 0x000000210500b80c */ /* 0x040fe20004f21670 */
[----:B----4-:R-:W-:Y:S01]  /*22e0*/  HMMA.16816.F32 R28, R164, R52, R32 ;  /* 0x00000034a41c723c */ /* 0x010fe20000001820 */
[----:B------:R-:W-:-:S07]  /*22f0*/  @!P3 ISETP.LT.OR P0, PT, R5, 0x21, !P0 ;  /* 0x000000210500b80c */ /* 0x000fce0004701670 */
[----:B------:R5:W-:Y:S01]  /*2300*/  @!P3 LDGSTS.E.BYPASS.LTC128B.128 [R68+0x5080], [R14.64], !P6 ;  /* 0x050800000e44bfae */ /* 0x000be2000f101d58 */
[----:B------:R-:W-:Y:S01]  /*2310*/  ISETP.NE.AND P6, PT, R8, RZ, PT ;  /* 0x000000ff0800720c */ /* 0x000fe20003fc5270 */
[----:B------:R-:W-:Y:S02]  /*2320*/  HMMA.16816.F32 R32, R164, R54, R40 ;  /* 0x00000036a420723c */ /* 0x000fe40000001828 */
[----:B------:R5:W-:Y:S04]  /*2330*/  @!P3 LDGSTS.E.BYPASS.LTC128B.128 [R68+0x6880], [R14.64+0x80], !P2 ;  /* 0x068800800e44bfae */ /* 0x000be8000d101d58 */
[----:B------:R5:W-:Y:S02]  /*2340*/  @!P3 LDGSTS.E.BYPASS.LTC128B.128 [R68+0x8080], [R14.64+0x100], !P1 ;  /* 0x080801000e44bfae */ /* 0x000be4000c901d58 */
[----:B------:R-:W-:Y:S02]  /*2350*/  HMMA.16816.F32 R8, R160, R16, RZ ;  /* 0x00000010a008723c */ /* 0x000fe400000018ff */
[----:B------:R5:W-:Y:S01]  /*2360*/  @!P3 LDGSTS.E.BYPASS.LTC128B.128 [R68+0x9880], [R14.64+0x180], !P0 ;  /* 0x098801800e44bfae */ /* 0x000be2000c101d58 */
[----:B------:R-:W-:-:S03]  /*2370*/  PLOP3.LUT P0, PT, PT, PT, UP0, 0x40, 0x0 ;  /* 0x000000000000781c */ /* 0x000fc60003f0e808 */
[----:B------:R-:W1:Y:S02]  /*2380*/  LDSM.16.M88.4 R48, [R241+0x14080] ;  /* 0x01408000f130783b */ /* 0x000e640000000200 */
[----:B------:R-:W-:Y:S02]  /*2390*/  HMMA.16816.F32 R16, R160, R18, RZ ;  /* 0x00000012a010723c */ /* 0x000fe400000018ff */
[----:B------:R-:W2:Y:S04]  /*23a0*/  LDSM.16.M88.4 R56, [R241+0x14880] ;  /* 0x01488000f138783b */ /* 0x000ea80000000200 */
[----:B------:R-:W3:Y:S04]  /*23b0*/  LDSM.16.M88.4 R60, [R241+0x15080] ;  /* 0x01508000f13c783b */ /* 0x000ee80000000200 */
[----:B------:R-:W-:Y:S04]  /*23c0*/  LDSM.16.M88.4 R40, [R238+0x800] ;  /* 0x00080000ee28783b */ /* 0x000fe80000000200 */
[----:B------:R-:W-:Y:S02]  /*23d0*/  LDSM.16.M88.4 R52, [R238+0x1000] ;  /* 0x00100000ee34783b */ /* 0x000fe40000000200 */
[C---:B------:R-:W-:Y:S02]  /*23e0*/  HMMA.16816.F32 R8, R164.reuse, R36, R8 ;  /* 0x00000024a408723c */ /* 0x040fe40000001808 */
[----:B------:R-:W-:Y:S04]  /*23f0*/  LDSM.16.M88.4 R44, [R135+0x16080] ;  /* 0x01608000872c783b */ /* 0x000fe80000000200 */
[----:B-----5:R-:W4:Y:S02]  /*2400*/  LDSM.16.M88.4 R12, [R238] ;  /* 0x00000000ee0c783b */ /* 0x020f240000000200 */
[----:B------:R-:W-:Y:S02]  /*2410*/  HMMA.16816.F32 R16, R164, R38, R16 ;  /* 0x00000026a410723c */ /* 0x000fe40000001810 */
[----:B------:R-:W5:Y:S04]  /*2420*/  LDSM.16.M88.4 R36, [R135+0x15880] ;  /* 0x015880008724783b */ /* 0x000f680000000200 */
[----:B------:R-:W0:Y:S10]  /*2430*/  LDGDEPBAR ;  /* 0x00000000000079af */ /* 0x000e340000000000 */
[C---:B-1----:R-:W-:Y:S08]  /*2440*/  HMMA.16816.F32 R8, R180.reuse, R48, R8 ;  /* 0x00000030b408723c */ /* 0x042ff00000001808 */
[C---:B------:R-:W-:Y:S01]  /*2450*/  HMMA.16816.F32 R16, R180.reuse, R50, R16 ;  /* 0x00000032b410723c */ /* 0x040fe20000001810 */
[----:B------:R-:W-:Y:S07]  /*2460*/  LDSM.16.M88.4 R48, [R242+0x2800] ;  /* 0x00280000f230783b */ /* 0x000fee0000000200 */
[C---:B--2---:R-:W-:Y:S08]  /*2470*/  HMMA.16816.F32 R20, R180.reuse, R56, R20 ;  /* 0x00000038b414723c */ /* 0x044ff00000001814 */
[C---:B------:R-:W-:Y:S01]  /*2480*/  HMMA.16816.F32 R24, R180.reuse, R58, R24 ;  /* 0x0000003ab418723c */ /* 0x040fe20000001818 */
[----:B------:R-:W1:Y:S07]  /*2490*/  LDSM.16.M88.4 R56, [R135+0x16880] ;  /* 0x016880008738783b */ /* 0x000e6e0000000200 */
[C---:B---3--:R-:W-:Y:S08]  /*24a0*/  HMMA.16816.F32 R28, R180.reuse, R60, R28 ;  /* 0x0000003cb41c723c */ /* 0x048ff0000000181c */
[----:B------:R-:W-:Y:S01]  /*24b0*/  HMMA.16816.F32 R32, R180, R62, R32 ;  /* 0x0000003eb420723c */ /* 0x000fe20000001820 */
[----:B------:R-:W-:Y:S07]  /*24c0*/  LDSM.16.M88.4 R60, [R135+0x19880] ;  /* 0x01988000873c783b */ /* 0x000fee0000000200 */
[C---:B----4-:R-:W-:Y:S08]  /*24d0*/  HMMA.16816.F32 R8, R184.reuse, R12, R8 ;  /* 0x0000000cb808723c */ /* 0x050ff00000001808 */
[C---:B------:R-:W-:Y:S01]  /*24e0*/  HMMA.16816.F32 R16, R184.reuse, R14, R16 ;  /* 0x0000000eb810723c */ /* 0x040fe20000001810 */
[----:B------:R-:W2:Y:S07]  /*24f0*/  LDSM.16.M88.4 R12, [R242+0x1800] ;  /* 0x00180000f20c783b */ /* 0x000eae0000000200 */
[C---:B------:R-:W-:Y:S08]  /*2500*/  HMMA.16816.F32 R20, R184.reuse, R40, R20 ;  /* 0x00000028b814723c */ /* 0x040ff00000001814 */
[C---:B------:R-:W-:Y:S01]  /*2510*/  HMMA.16816.F32 R24, R184.reuse, R42, R24 ;  /* 0x0000002ab818723c */ /* 0x040fe20000001818 */
[----:B------:R-:W3:Y:S07]  /*2520*/  LDSM.16.M88.4 R40, [R242+0x2000] ;  /* 0x00200000f228783b */ /* 0x000eee0000000200 */
[C---:B------:R-:W-:Y:S08]  /*2530*/  HMMA.16816.F32 R28, R184.reuse, R52, R28 ;  /* 0x00000034b81c723c */ /* 0x040ff0000000181c */
[----:B------:R-:W-:Y:S01]  /*2540*/  HMMA.16816.F32 R32, R184, R54, R32 ;  /* 0x00000036b820723c */ /* 0x000fe20000001820 */
[----:B------:R-:W-:Y:S07]  /*2550*/  LDSM.16.M88.4 R52, [R238+0x2800] ;  /* 0x00280000ee34783b */ /* 0x000fee0000000200 */
[C---:B-----5:R-:W-:Y:S08]  /*2560*/  HMMA.16816.F32 R8, R188.reuse, R36, R8 ;  /* 0x00000024bc08723c */ /* 0x060ff00000001808 */
[C---:B------:R-:W-:Y:S01]  /*2570*/  HMMA.16816.F32 R16, R188.reuse, R38, R16 ;  /* 0x00000026bc10723c */ /* 0x040fe20000001810 */
[----:B------:R-:W4:Y:S07]  /*2580*/  LDSM.16.M88.4 R36, [R241+0x15880] ;  /* 0x01588000f124783b */ /* 0x000f2e0000000200 */
[C---:B------:R-:W-:Y:S08]  /*2590*/  HMMA.16816.F32 R20, R188.reuse, R44, R20 ;  /* 0x0000002cbc14723c */ /* 0x040ff00000001814 */
[C---:B------:R-:W-:Y:S01]  /*25a0*/  HMMA.16816.F32 R24, R188.reuse, R46, R24 ;  /* 0x0000002ebc18723c */ /* 0x040fe20000001818 */
[----:B------:R-:W5:Y:S07]  /*25b0*/  LDSM.16.M88.4 R44, [R241+0x16080] ;  /* 0x01608000f12c783b */ /* 0x000f6e0000000200 */
        /* <DEDUP_REMOVED lines=15> */
[C---:B-----5:R-:W-:Y:S08]  /*26b0*/  HMMA.16816.F32 R20, R196.reuse, R44, R20 ;  /* 0x0000002cc414723c */ /* 0x060ff00000001814 */
[C---:B------:R-:W-:Y:S01]  /*26c0*/  HMMA.16816.F32 R24, R196.reuse, R46, R24 ;  /* 0x0000002ec418723c */ /* 0x040fe20000001818 */
[----:B------:R-:W-:Y:S07]  /*26d0*/  LDSM.16.M88.4 R44, [R242+0x3800] ;  /* 0x00380000f22c783b */ /* 0x000fee0000000200 */
        /* <DEDUP_REMOVED lines=14> */
[----:B------:R-:W-:Y:S07]  /*27c0*/  LDSM.16.M88.4 R36, [R238+0x3000] ;  /* 0x00300000ee24783b */ /* 0x000fee0000000200 */
[C---:B------:R-:W-:Y:S08]  /*27d0*/  HMMA.16816.F32 R20, R204.reuse, R48, R20 ;  /* 0x00000030cc14723c */ /* 0x040ff00000001814 */
[C---:B------:R-:W-:Y:S01]  /*27e0*/  HMMA.16816.F32 R24, R204.reuse, R50, R24 ;  /* 0x00000032cc18723c */ /* 0x040fe20000001818 */
[----:B------:R-:W4:Y:S07]  /*27f0*/  LDSM.16.M88.4 R48, [R241+0x17880] ;  /* 0x01788000f130783b */ /* 0x000f2e0000000200 */
[C---:B-1----:R-:W-:Y:S08]  /*2800*/  HMMA.16816.F32 R28, R204.reuse, R56, R28 ;  /* 0x00000038cc1c723c */ /* 0x042ff0000000181c */
[----:B------:R-:W-:Y:S01]  /*2810*/  HMMA.16816.F32 R32, R204, R58, R32 ;  /* 0x0000003acc20723c */ /* 0x000fe20000001820 */
[----:B------:R-:W1:Y:S07]  /*2820*/  LDSM.16.M88.4 R56, [R241+0x18080] ;  /* 0x01808000f138783b */ /* 0x000e6e0000000200 */
[C---:B--2---:R-:W-:Y:S08]  /*2830*/  HMMA.16816.F32 R8, R208.reuse, R12, R8 ;  /* 0x0000000cd008723c */ /* 0x044ff00000001808 */
[C---:B------:R-:W-:Y:S08]  /*2840*/  HMMA.16816.F32 R16, R208.reuse, R14, R16 ;  /* 0x0000000ed010723c */ /* 0x040ff00000001810 */
[C---:B------:R-:W-:Y:S08]  /*2850*/  HMMA.16816.F32 R20, R208.reuse, R44, R20 ;  /* 0x0000002cd014723c */ /* 0x040ff00000001814 */
[C---:B------:R-:W-:Y:S01]  /*2860*/  HMMA.16816.F32 R24, R208.reuse, R46, R24 ;  /* 0x0000002ed018723c */ /* 0x040fe20000001818 */
[----:B------:R-:W2:Y:S07]  /*2870*/  LDSM.16.M88.4 R44, [R238+0x3800] ;  /* 0x00380000ee2c783b */ /* 0x000eae0000000200 */
[C---:B---3--:R-:W-:Y:S08]  /*2880*/  HMMA.16816.F32 R28, R208.reuse, R52, R28 ;  /* 0x00000034d01c723c */ /* 0x048ff0000000181c */
[----:B------:R-:W-:Y:S01]  /*2890*/  HMMA.16816.F32 R32, R208, R54, R32 ;  /* 0x00000036d020723c */ /* 0x000fe20000001820 */
[----:B------:R-:W3:Y:S07]  /*28a0*/  LDSM.16.M88.4 R52, [R238+0x4000] ;  /* 0x00400000ee34783b */ /* 0x000eee0000000200 */
[C---:B------:R-:W-:Y:S08]  /*28b0*/  HMMA.16816.F32 R12, R212.reuse, R40, R8 ;  /* 0x00000028d40c723c */ /* 0x040ff00000001808 */
[C---:B------:R-:W-:Y:S01]  /*28c0*/  HMMA.16816.F32 R8, R212.reuse, R42, R16 ;  /* 0x0000002ad408723c */ /* 0x040fe20000001810 */
[----:B------:R-:W5:Y:S07]  /*28d0*/  LDSM.16.M88.4 R40, [R135+0x18880] ;  /* 0x018880008728783b */ /* 0x000f6e0000000200 */
[C---:B----4-:R-:W-:Y:S08]  /*28e0*/  HMMA.16816.F32 R20, R212.reuse, R48, R20 ;  /* 0x00000030d414723c */ /* 0x050ff00000001814 */
[C---:B------:R-:W-:Y:S01]  /*28f0*/  HMMA.16816.F32 R24, R212.reuse, R50, R24 ;  /* 0x00000032d418723c */ /* 0x040fe20000001818 */
[----:B------:R-:W4:Y:S07]  /*2900*/  LDSM.16.M88.4 R48, [R135+0x19080] ;  /* 0x019080008730783b */ /* 0x000f2e0000000200 */
[C---:B-1----:R-:W-:Y:S08]  /*2910*/  HMMA.16816.F32 R28, R212.reuse, R56, R28 ;  /* 0x00000038d41c723c */ /* 0x042ff0000000181c */
[----:B------:R-:W-:Y:S01]  /*2920*/  HMMA.16816.F32 R32, R212, R58, R32 ;  /* 0x0000003ad420723c */ /* 0x000fe20000001820 */
[----:B------:R-:W-:Y:S07]  /*2930*/  LDSM.16.M88.4 R56, [R242+0x5800] ;  /* 0x00580000f238783b */ /* 0x000fee0000000200 */
[C---:B------:R-:W-:Y:S08]  /*2940*/  HMMA.16816.F32 R16, R216.reuse, R36, R12 ;  /* 0x00000024d810723c */ /* 0x040ff0000000180c */
[C---:B------:R-:W-:Y:S01]  /*2950*/  HMMA.16816.F32 R12, R216.reuse, R38, R8 ;  /* 0x00000026d80c723c */ /* 0x040fe20000001808 */
[----:B------:R-:W1:Y:S07]  /*2960*/  LDSM.16.M88.4 R36, [R242+0x4800] ;  /* 0x00480000f224783b */ /* 0x000e6e0000000200 */
[C---:B--2---:R-:W-:Y:S08]  /*2970*/  HMMA.16816.F32 R8, R216.reuse, R44, R20 ;  /* 0x0000002cd808723c */ /* 0x044ff00000001814 */
[C---:B------:R-:W-:Y:S01]  /*2980*/  HMMA.16816.F32 R24, R216.reuse, R46, R24 ;  /* 0x0000002ed818723c */ /* 0x040fe20000001818 */
[----:B------:R-:W2:Y:S07]  /*2990*/  LDSM.16.M88.4 R44, [R242+0x5000] ;  /* 0x00500000f22c783b */ /* 0x000eae0000000200 */
[C---:B---3--:R-:W-:Y:S08]  /*29a0*/  HMMA.16816.F32 R28, R216.reuse, R52, R28 ;  /* 0x00000034d81c723c */ /* 0x048ff0000000181c */
[----:B------:R-:W-:Y:S01]  /*29b0*/  HMMA.16816.F32 R32, R216, R54, R32 ;  /* 0x00000036d820723c */ /* 0x000fe20000001820 */
[----:B------:R-:W-:Y:S07]  /*29c0*/  LDSM.16.M88.4 R52, [R241+0x19080] ;  /* 0x01908000f134783b */ /* 0x000fee0000000200 */
[C---:B-----5:R-:W-:Y:S08]  /*29d0*/  HMMA.16816.F32 R20, R220.reuse, R40, R16 ;  /* 0x00000028dc14723c */ /* 0x060ff00000001810 */
[C---:B------:R-:W-:Y:S01]  /*29e0*/  HMMA.16816.F32 R16, R220.reuse, R42, R12 ;  /* 0x0000002adc10723c */ /* 0x040fe2000000180c */
[----:B------:R-:W-:Y:S07]  /*29f0*/  LDSM.16.M88.4 R40, [R238+0x5000] ;  /* 0x00500000ee28783b */ /* 0x000fee0000000200 */
[C---:B----4-:R-:W-:Y:S08]  /*2a00*/  HMMA.16816.F32 R12, R220.reuse, R48, R8 ;  /* 0x00000030dc0c723c */ /* 0x050ff00000001808 */
[C---:B------:R-:W-:Y:S01]  /*2a10*/  HMMA.16816.F32 R8, R220.reuse, R50, R24 ;  /* 0x00000032dc08723c */ /* 0x040fe20000001818 */
[----:B------:R-:W3:Y:S07]  /*2a20*/  LDSM.16.M88.4 R48, [R241+0x18880] ;  /* 0x01888000f130783b */ /* 0x000eee0000000200 */
[C---:B------:R-:W-:Y:S08]  /*2a30*/  HMMA.16816.F32 R28, R220.reuse, R60, R28 ;  /* 0x0000003cdc1c723c */ /* 0x040ff0000000181c */
[----:B------:R-:W-:Y:S01]  /*2a40*/  HMMA.16816.F32 R32, R220, R62, R32 ;  /* 0x0000003edc20723c */ /* 0x000fe20000001820 */
[----:B------:R-:W4:Y:S07]  /*2a50*/  LDSM.16.M88.4 R60, [R241+0x19880] ;  /* 0x01988000f13c783b */ /* 0x000f2e0000000200 */
[C---:B-1----:R-:W-:Y:S08]  /*2a60*/  HMMA.16816.F32 R24, R224.reuse, R36, R20 ;  /* 0x00000024e018723c */ /* 0x042ff00000001814 */
[C---:B------:R-:W-:Y:S01]  /*2a70*/  HMMA.16816.F32 R20, R224.reuse, R38, R16 ;  /* 0x00000026e014723c */ /* 0x040fe20000001810 */
[----:B------:R-:W-:Y:S07]  /*2a80*/  LDSM.16.M88.4 R36, [R238+0x5800] ;  /* 0x00580000ee24783b */ /* 0x000fee0000000200 */
[C---:B--2---:R-:W-:Y:S08]  /*2a90*/  HMMA.16816.F32 R16, R224.reuse, R44, R12 ;  /* 0x0000002ce010723c */ /* 0x044ff0000000180c */
[----:B------:R-:W-:Y:S01]  /*2aa0*/  HMMA.16816.F32 R12, R224, R46, R8 ;  /* 0x0000002ee00c723c */ /* 0x000fe20000001808 */
[----:B------:R-:W1:Y:S01]  /*2ab0*/  LDSM.16.M88.4 R44, [R238+0x4800] ;  /* 0x00480000ee2c783b */ /* 0x000e620000000200 */
[----:B------:R-:W-:-:S06]  /*2ac0*/  DEPBAR.LE SB0, 0x0 ;  /* 0x000080000000791a */ /* 0x000fcc0000000000 */
[C---:B------:R-:W-:Y:S08]  /*2ad0*/  HMMA.16816.F32 R8, R224.reuse, R56, R28 ;  /* 0x00000038e008723c */ /* 0x040ff0000000181c */
[----:B------:R-:W-:Y:S08]  /*2ae0*/  HMMA.16816.F32 R32, R224, R58, R32 ;  /* 0x0000003ae020723c */ /* 0x000ff00000001820 */
[C---:B---3--:R-:W-:Y:S08]  /*2af0*/  HMMA.16816.F32 R28, R228.reuse, R48, R24 ;  /* 0x00000030e41c723c */ /* 0x048ff00000001818 */
[C---:B------:R-:W-:Y:S08]  /*2b00*/  HMMA.16816.F32 R24, R228.reuse, R50, R20 ;  /* 0x00000032e418723c */ /* 0x040ff00000001814 */
[C---:B------:R-:W-:Y:S08]  /*2b10*/  HMMA.16816.F32 R20, R228.reuse, R52, R16 ;  /* 0x00000034e414723c */ /* 0x040ff00000001810 */
[C---:B------:R-:W-:Y:S08]  /*2b20*/  HMMA.16816.F32 R16, R228.reuse, R54, R12 ;  /* 0x00000036e410723c */ /* 0x040ff0000000180c */
[C---:B----4-:R-:W-:Y:S08]  /*2b30*/  HMMA.16816.F32 R12, R228.reuse, R60, R8 ;  /* 0x0000003ce40c723c */ /* 0x050ff00000001808 */
[----:B------:R-:W-:Y:S08]  /*2b40*/  HMMA.16816.F32 R8, R228, R62, R32 ;  /* 0x0000003ee408723c */ /* 0x000ff00000001820 */
[C---:B-1----:R-:W-:Y:S08]  /*2b50*/  HMMA.16816.F32 R32, R232.reuse, R44, R28 ;  /* 0x0000002ce820723c */ /* 0x042ff0000000181c */
[C---:B------:R-:W-:Y:S08]  /*2b60*/  HMMA.16816.F32 R44, R232.reuse, R46, R24 ;  /* 0x0000002ee82c723c */ /* 0x040ff00000001818 */
[C---:B------:R-:W-:Y:S08]  /*2b70*/  HMMA.16816.F32 R28, R232.reuse, R40, R20 ;  /* 0x00000028e81c723c */ /* 0x040ff00000001814 */
[C---:B------:R-:W-:Y:S08]  /*2b80*/  HMMA.16816.F32 R24, R232.reuse, R36, R12 ;  /* 0x00000024e818723c */ /* 0x040ff0000000180c */
[C---:B------:R-:W-:Y:S08]  /*2b90*/  HMMA.16816.F32 R40, R232.reuse, R42, R16 ;  /* 0x0000002ae828723c */ /* 0x040ff00000001810 */
[----:B------:R-:W-:Y:S01]  /*2ba0*/  HMMA.16816.F32 R36, R232, R38, R8 ;  /* 0x00000026e824723c */ /* 0x000fe20000001808 */
[----:B------:R-:W-:Y:S06]  /*2bb0*/  BAR.SYNC.DEFER_BLOCKING 0x0 ;  /* 0x0000000000007b1d */ /* 0x000fec0000010000 */
[----:B------:R-:W-:Y:S05]  /*2bc0*/  @P0 BRA `(.L_x_164) ;  /* 0x000001f000000947 */ /* 0x000fea0003800000 */
[----:B------:R-:W-:Y:S01]  /*2bd0*/  IADD3 R2, -R69, 0x30, RZ ;  /* 0x0000003045027810 */ /* 0x000fe20007ffe1ff */
[----:B------:R-:W-:Y:S01]  /*2be0*/  UIADD3 UR5, UR13, -0x2, URZ ;  /* 0xfffffffe0d057890 */ /* 0x000fe2000fffe03f */
[----:B------:R-:W-:-:S02]  /*2bf0*/  IMAD.U32 R5, RZ, RZ, UR8 ;  /* 0x00000008ff057e24 */ /* 0x000fc4000f8e00ff */
[----:B------:R-:W-:Y:S01]  /*2c00*/  ISETP.GE.AND P0, PT, R2, 0x21, PT ;  /* 0x000000210200780c */ /* 0x000fe20003f06270 */
[----:B------:R-:W-:Y:S01]  /*2c10*/  USHF.R.S32.HI UR4, URZ, 0x1f, UR5 ;  /* 0x0000001f3f047899 */ /* 0x000fe20008011405 */
[----:B------:R-:W-:Y:S01]  /*2c20*/  IMAD.U32 R7, RZ, RZ, UR6 ;  /* 0x00000006ff077e24 */ /* 0x000fe2000f8e00ff */
[----:B------:R-:W-:Y:S02]  /*2c30*/  UIMAD UR14, UR14, UR5, URZ ;  /* 0x000000050e0e72a4 */ /* 0x000fe4000f8e023f */
[----:B------:R-:W-:Y:S02]  /*2c40*/  UIMAD.WIDE.U32 UR20, UR22, UR5, URZ ;  /* 0x00000005161472a5 */ /* 0x000fe4000f8e003f */
[----:B------:R-:W-:-:S04]  /*2c50*/  UIMAD UR4, UR4, UR22, UR14 ;  /* 0x00000016040472a4 */ /* 0x000fc8000f8e020e */
[----:B------:R-:W-:Y:S02]  /*2c60*/  UIADD3 UR4, UR21, UR4, URZ ;  /* 0x0000000415047290 */ /* 0x000fe4000fffe03f */
[----:B------:R-:W-:-:S04]  /*2c70*/  @P0 IADD3 R5, P2, P1, R72, UR20, R5 ;  /* 0x0000001448050c10 */ /* 0x000fc8000f95e005 */
[----:B------:R-:W-:Y:S02]  /*2c80*/  @P0 IADD3.X R7, R71, UR4, R7, P2, P1 ;  /* 0x0000000447070c10 */ /* 0x000fe400097e2407 */
[----:B------:R-:W-:-:S13]  /*2c90*/  ISETP.GE.AND P1, PT, R2, 0x1, PT ;  /* 0x000000010200780c */ /* 0x000fda0003f26270 */
[----:B------:R-:W-:-:S04]  /*2ca0*/  @P1 IADD3 R2, P2, R72, UR20, RZ ;  /* 0x0000001448021c10 */ /* 0x000fc8000ff5e0ff */
[----:B------:R-:W-:Y:S02]  /*2cb0*/  @P1 IADD3.X R6, R71, UR4, RZ, P2, !PT ;  /* 0x0000000447061c10 */ /* 0x000fe400097fe4ff */
[----:B------:R-:W-:-:S04]  /*2cc0*/  @P1 LEA R8, P2, R2, c[0x0][0x1c8], 0x1 ;  /* 0x0000720002081a11 */ /* 0x000fc800078408ff */
[----:B------:R-:W-:Y:S02]  /*2cd0*/  @P1 LEA.HI.X R9, R2, c[0x0][0x1cc], R6, 0x1, P2 ;  /* 0x0000730002091a11 */ /* 0x000fe400010f0c06 */
[----:B------:R-:W-:-:S04]  /*2ce0*/  @P0 LEA R6, P2, R5, c[0x0][0x1c8], 0x1 ;  /* 0x0000720005060a11 */ /* 0x000fc800078408ff */
[----:B------:R-:W-:Y:S02]  /*2cf0*/  @P0 LEA.HI.X R7, R5, c[0x0][0x1cc], R7, 0x1, P2 ;  /* 0x0000730005070a11 */ /* 0x000fe400010f0c07 */
[----:B------:R-:W-:-:S13]  /*2d00*/  LOP3.LUT P2, RZ, R89, 0x1, RZ, 0xc0, !PT ;  /* 0x0000000159ff7812 */ /* 0x000fda000784c0ff */
[----:B------:R-:W-:Y:S01]  /*2d10*/  @!PT LDS RZ, [RZ] ;  /* 0x00000000fffff984 */ /* 0x000fe20000000800 */
[----:B------:R-:W-:Y:S01]  /*2d20*/  @!PT LDS RZ, [RZ] ;  /* 0x00000000fffff984 */ /* 0x000fe20000000800 */
[----:B------:R-:W-:Y:S01]  /*2d30*/  @!PT LDS RZ, [RZ] ;  /* 0x00000000fffff984 */ /* 0x000fe20000000800 */
[----:B------:R1:W-:Y:S04]  /*2d40*/  @P1 LDGSTS.E.BYPASS.LTC128B.128 [R68+0x14080], [R8.64], !P2 ;  /* 0x1408000008441fae */ /* 0x0003e8000d101d58 */
[----:B------:R1:W-:Y:S04]  /*2d50*/  @P1 LDGSTS.E.BYPASS.LTC128B.128 [R68+0x15880], [R8.64+0x80], !P6 ;  /* 0x1588008008441fae */ /* 0x0003e8000f101d58 */
[----:B------:R1:W-:Y:S04]  /*2d60*/  @P1 LDGSTS.E.BYPASS.LTC128B.128 [R68+0x17080], [R8.64+0x100], !P5 ;  /* 0x1708010008441fae */ /* 0x0003e8000e901d58 */
[----:B------:R1:W-:Y:S04]  /*2d70*/  @P1 LDGSTS.E.BYPASS.LTC128B.128 [R68+0x18880], [R8.64+0x180], !P4 ;  /* 0x1888018008441fae */ /* 0x0003e8000e101d58 */
[----:B------:R1:W-:Y:S04]  /*2d80*/  @P0 LDGSTS.E.BYPASS.LTC128B.128 [R68+0x15080], [R6.64], !P2 ;  /* 0x1508000006440fae */ /* 0x0003e8000d101d58 */
[----:B------:R1:W-:Y:S04]  /*2d90*/  @P0 LDGSTS.E.BYPASS.LTC128B.128 [R68+0x16880], [R6.64+0x80], !P6 ;  /* 0x1688008006440fae */ /* 0x0003e8000f101d58 */
[----:B------:R1:W-:Y:S04]  /*2da0*/  @P0 LDGSTS.E.BYPASS.LTC128B.128 [R68+0x18080], [R6.64+0x100], !P5 ;  /* 0x1808010006440fae */ /* 0x0003e8000e901d58 */
[----:B------:R1:W-:Y:S02]  /*2db0*/  @P0 LDGSTS.E.BYPASS.LTC128B.128 [R68+0x19880], [R6.64+0x180], !P4 ;  /* 0x1988018006440fae */ /* 0x0003e4000e101d58 */
.L_x_164:
[----:B------:R-:W-:Y:S01]  /*2dc0*/  LOP3.LUT R2, R66, 0xffffffe0, RZ, 0xc0, !PT ;  /* 0xffffffe042027812 */ /* 0x000fe200078ec0ff */
[----:B------:R-:W-:Y:S01]  /*2dd0*/  UISETP.NE.AND UP1, UPT, UR18, URZ, UPT ;  /* 0x0000003f1200728c */ /* 0x000fe2000bf25270 */
[----:B------:R-:W-:Y:S01]  /*2de0*/  LEA.HI R5, R67, R85, RZ, 0x2 ;  /* 0x0000005543057211 */ /* 0x000fe200078f10ff */
[----:B------:R-:W-:Y:S01]  /*2df0*/  UISETP.NE.AND UP0, UPT, UR17, URZ, UPT ;  /* 0x0000003f1100728c */ /* 0x000fe2000bf05270 */
[----:B-1----:R-:W-:Y:S01]  /*2e00*/  SHF.R.S32.HI R7, RZ, 0x1f, R65 ;  /* 0x0000001fff077819 */ /* 0x002fe20000011441 */
[----:B------:R-:W-:Y:S01]  /*2e10*/  IMAD.IADD R2, R85, 0x1, -R2 ;  /* 0x0000000155027824 */ /* 0x000fe200078e0a02 */
[----:B------:R-:W-:Y:S01]  /*2e20*/  LOP3.LUT R5, R5, 0xfffffffc, RZ, 0xc0, !PT ;  /* 0xfffffffc05057812 */ /* 0x000fe200078ec0ff */
[----:B------:R-:W-:Y:S01]  /*2e30*/  ULDC UR7, c[0x0][0x324] ;  /* 0x0000c90000077ab9 */ /* 0x000fe20000000800 */
[----:B------:R-:W-:Y:S01]  /*2e40*/  LEA.HI R7, R7, R65, RZ, 0x3 ;  /* 0x0000004107077211 */ /* 0x000fe200078f18ff */
[----:B------:R-:W-:Y:S01]  /*2e50*/  ULOP3.LUT UR7, URZ, UR7, URZ, 0x33, !UPT ;  /* 0x000000073f077292 */ /* 0x000fe2000f8e333f */
[----:B------:R-:W-:Y:S01]  /*2e60*/  SHF.R.S32.HI R6, RZ, 0x1f, R2 ;  /* 0x0000001fff067819 */ /* 0x000fe20000011402 */
[----:B------:R-:W-:Y:S01]  /*2e70*/  IMAD.IADD R5, R85, 0x1, -R5 ;  /* 0x0000000155057824 */ /* 0x000fe200078e0a05 */
[----:B------:R-:W-:Y:S01]  /*2e80*/  LOP3.LUT R7, R7, 0xffffff8, RZ, 0xc0, !PT ;  /* 0x0ffffff807077812 */ /* 0x000fe200078ec0ff */
[----:B------:R-:W0:Y:S01]  /*2e90*/  LDGDEPBAR ;  /* 0x00000000000079af */ /* 0x000e220000000000 */
[----:B------:R-:W-:-:S02]  /*2ea0*/  LEA.HI R6, R6, R2, RZ, 0x2 ;  /* 0x0000000206067211 */ /* 0x000fc400078f10ff */
[----:B------:R-:W-:Y:S01]  /*2eb0*/  LEA.HI R8, R5, R5, RZ, 0x1 ;  /* 0x0000000505087211 */ /* 0x000fe200078f08ff */
[----:B------:R-:W-:Y:S01]  /*2ec0*/  IMAD.IADD R9, R65, 0x1, -R7 ;  /* 0x0000000141097824 */ /* 0x000fe200078e0a07 */
[----:B------:R-:W-:Y:S02]  /*2ed0*/  PLOP3.LUT P1, PT, PT, PT, UP1, 0x80, 0x0 ;  /* 0x000000000000781c */ /* 0x000fe40003f2f018 */
[----:B------:R-:W-:Y:S02]  /*2ee0*/  LEA.HI.SX32 R7, R6, UR16, 0x1e ;  /* 0x0000001006077c11 */ /* 0x000fe4000f8ff2ff */
[----:B------:R-:W-:Y:S02]  /*2ef0*/  LOP3.LUT R8, R8, 0x1ffffffe, RZ, 0xc0, !PT ;  /* 0x1ffffffe08087812 */ /* 0x000fe400078ec0ff */
[----:B------:R-:W-:Y:S01]  /*2f00*/  PLOP3.LUT P0, PT, PT, PT, UP1, 0x80, 0x0 ;  /* 0x000000000000781c */ /* 0x000fe20003f0f018 */
[----:B------:R-:W-:Y:S02]  /*2f10*/  IMAD R7, R9, 0x10, R7 ;  /* 0x0000001009077824 */ /* 0x000fe400078e0207 */
[----:B------:R-:W-:-:S04]  /*2f20*/  IMAD.IADD R5, R5, 0x1, -R8 ;  /* 0x0000000105057824 */ /* 0x000fc800078e0a08 */
[----:B------:R-:W-:-:S04]  /*2f30*/  IMAD R10, R5, 0x8, R7 ;  /* 0x00000008050a7824 */ /* 0x000fc800078e0207 */
[----:B------:R-:W-:Y:S01]  /*2f40*/  @P1 IMAD.HI.U32 R5, R10, c[0x0][0x2c8], RZ ;  /* 0x0000b2000a051a27 */ /* 0x000fe200078e00ff */
[----:B------:R1:W-:Y:S03]  /*2f50*/  STL [R1+0x78], R10 ;  /* 0x0000780a01007387 */ /* 0x0003e60000100800 */
[----:B------:R-:W-:Y:S01]  /*2f60*/  IMAD.MOV.U32 R7, RZ, RZ, R10 ;  /* 0x000000ffff077224 */ /* 0x000fe200078e000a */
[----:B------:R-:W-:Y:S02]  /*2f70*/  @P0 SHF.R.U32.HI R7, RZ, c[0x0][0x2cc], R5 ;  /* 0x0000b300ff070a19 */ /* 0x000fe40000011605 */
[----:B------:R-:W-:Y:S02]  /*2f80*/  LOP3.LUT R5, R6, 0x7ffffffc, RZ, 0xc0, !PT ;  /* 0x7ffffffc06057812 */ /* 0x000fe400078ec0ff */
[----:B------:R-:W-:Y:S01]  /*2f90*/  PLOP3.LUT P0, PT, PT, PT, UP0, 0x40, 0x0 ;  /* 0x000000000000781c */ /* 0x000fe20003f0e808 */
[----:B------:R-:W2:Y:S02]  /*2fa0*/  SHFL.IDX PT, R6, R7, RZ, 0x1c1f ;  /* 0x001c1fff07067589 */ /* 0x000ea400000e0000 */
[----:B------:R-:W-:-:S02]  /*2fb0*/  IMAD.IADD R5, R2, 0x1, -R5 ;  /* 0x0000000102057824 */ /* 0x000fc400078e0a05 */
[----:B------:R-:W-:Y:S02]  /*2fc0*/  IMAD.U32 R2, RZ, RZ, UR9 ;  /* 0x00000009ff027e24 */ /* 0x000fe4000f8e00ff */
[----:B------:R-:W-:-:S05]  /*2fd0*/  IMAD.SHL.U32 R11, R5, 0x2, RZ ;  /* 0x00000002050b7824 */ /* 0x000fca00078e00ff */
[C---:B------:R-:W-:Y:S01]  /*2fe0*/  IADD3 R2, -R11.reuse, 0x1, R2 ;  /* 0x000000010b027810 */ /* 0x040fe20007ffe102 */
[----:B------:R3:W-:Y:S01]  /*2ff0*/  STL [R1+0x74], R11 ;  /* 0x0000740b01007387 */ /* 0x0007e20000100800 */
[----:B------:R-:W-:Y:S02]  /*3000*/  IADD3 R9, -R11, c[0x0][0x1d0], R64 ;  /* 0x000074000b097a10 */ /* 0x000fe40007ffe140 */
[----:B------:R-:W-:-:S04]  /*3010*/  IADD3 R2, R2, -c[0x0][0x168], RZ ;  /* 0x80005a0002027a10 */ /* 0x000fc80007ffe0ff */
[C---:B------:R-:W-:Y:S02]  /*3020*/  IADD3 R8, R2.reuse, c[0x0][0x328], RZ ;  /* 0x0000ca0002087a10 */ /* 0x040fe40007ffe0ff */
[----:B-1----:R-:W-:-:S03]  /*3030*/  IADD3 R10, R2, UR7, RZ ;  /* 0x00000007020a7c10 */ /* 0x002fc6000fffe0ff */
[--C-:B--2---:R-:W-:Y:S02]  /*3040*/  IMAD.IADD R5, R8, 0x1, R6.reuse ;  /* 0x0000000108057824 */ /* 0x104fe400078e0206 */
[----:B------:R-:W-:-:S03]  /*3050*/  IMAD.IADD R2, R10, 0x1, R6 ;  /* 0x000000010a027824 */ /* 0x000fc600078e0206 */
[----:B------:R-:W-:Y:S02]  /*3060*/  IMNMX R5, R5, R9, PT ;  /* 0x0000000905057217 */ /* 0x000fe40003800200 */
[----:B---3--:R-:W-:Y:S01]  /*3070*/  IADD3 R11, -R11, UR10, RZ ;  /* 0x0000000a0b0b7c10 */ /* 0x008fe2000fffe1ff */
[----:B------:R-:W-:Y:S05]  /*3080*/  @P0 BRA `(.L_x_165) ;  /* 0x0000015000000947 */ /* 0x000fea0003800000 */
[----:B------:R-:W-:Y:S01]  /*3090*/  IADD3 R6, R6, c[0x0][0x1d0], RZ ;  /* 0x0000740006067a10 */ /* 0x000fe20007ffe0ff */
[----:B------:R-:W-:Y:S03]  /*30a0*/  BSSY B0, `(.L_x_166) ;  /* 0x000000f000007945 */ /* 0x000fe60003800000 */
[----:B------:R-:W-:-:S04]  /*30b0*/  IADD3 R6, R6, -c[0x0][0x168], RZ ;  /* 0x80005a0006067a10 */ /* 0x000fc80007ffe0ff */
[----:B------:R-:W-:-:S13]  /*30c0*/  ISETP.GT.AND P0, PT, R6, -0x1, PT ;  /* 0xffffffff0600780c */ /* 0x000fda0003f04270 */
[----:B------:R-:W-:Y:S05]  /*30d0*/  @P0 BRA `(.L_x_167) ;  /* 0x0000007000000947 */ /* 0x000fea0003800000 */
[----:B------:R-:W-:Y:S01]  /*30e0*/  IMAD.MOV.U32 R12, RZ, RZ, c[0x0][0x32c] ;  /* 0x0000cb00ff0c7624 */ /* 0x000fe200078e00ff */
[----:B------:R-:W-:-:S04]  /*30f0*/  LOP3.LUT R6, RZ, R6, RZ, 0x33, !PT ;  /* 0x00000006ff067212 */ /* 0x000fc800078e33ff */
[----:B------:R-:W-:-:S13]  /*3100*/  ISETP.NE.AND P0, PT, R12, 0x1, PT ;  /* 0x000000010c00780c */ /* 0x000fda0003f05270 */
[----:B------:R-:W-:-:S05]  /*3110*/  @P0 IMAD.HI.U32 R12, R6, c[0x0][0x330], RZ ;  /* 0x0000cc00060c0a27 */ /* 0x000fca00078e00ff */
[----:B------:R-:W-:-:S04]  /*3120*/  @P0 SHF.R.U32.HI R6, RZ, c[0x0][0x334], R12 ;  /* 0x0000cd00ff060a19 */ /* 0x000fc8000001160c */
[----:B------:R-:W-:Y:S01]  /*3130*/  LOP3.LUT R6, RZ, R6, RZ, 0x33, !PT ;  /* 0x00000006ff067212 */ /* 0x000fe200078e33ff */
[----:B------:R-:W-:Y:S05]  /*3140*/  BRA `(.L_x_168) ;  /* 0x0000004000007947 */ /* 0x000fea0003800000 */
.L_x_167:
[----:B------:R-:W-:-:S04]  /*3150*/  MOV R12, c[0x0][0x32c] ;  /* 0x0000cb00000c7a02 */ /* 0x000fc80000000f00 */
[----:B------:R-:W-:-:S13]  /*3160*/  ISETP.NE.AND P0, PT, R12, 0x1, PT ;  /* 0x000000010c00780c */ /* 0x000fda0003f05270 */
[----:B------:R-:W-:-:S05]  /*3170*/  @P0 IMAD.HI.U32 R12, R6, c[0x0][0x330], RZ ;  /* 0x0000cc00060c0a27 */ /* 0x000fca00078e00ff */
[----:B------:R-:W-:Y:S02]  /*3180*/  @P0 SHF.R.U32.HI R6, RZ, c[0x0][0x334], R12 ;  /* 0x0000cd00ff060a19 */ /* 0x000fe4000001160c */
.L_x_168:
[----:B------:R-:W-:Y:S05]  /*3190*/  BSYNC B0 ;  /* 0x0000000000007941 */ /* 0x000fea0003800000 */
.L_x_166:
[----:B------:R-:W-:-:S05]  /*31a0*/  IMAD R6, R6, c[0x0][0x32c], R11 ;  /* 0x0000cb0006067a24 */ /* 0x000fca00078e020b */
[----:B------:R-:W-:Y:S02]  /*31b0*/  IADD3 R12, R6, c[0x0][0x32c], RZ ;  /* 0x0000cb00060c7a10 */ /* 0x000fe40007ffe0ff */
[----:B------:R-:W-:Y:S02]  /*31c0*/  IMNMX R2, R2, R6, !PT ;  /* 0x0000000602027217 */ /* 0x000fe40007800200 */
[----:B------:R-:W-:Y:S02]  /*31d0*/  IMNMX R5, R5, R12, PT ;  /* 0x0000000c05057217 */ /* 0x000fe40003800200 */
.L_x_165:
[----:B------:R-:W-:Y:S01]  /*31e0*/  UISETP.GE.AND UP1, UPT, UR10, 0x1, UPT ;  /* 0x000000010a00788c */ /* 0x000fe2000bf26270 */
[----:B------:R-:W1:Y:S01]  /*31f0*/  SHFL.IDX PT, R6, R7, 0x1, 0x1c1f ;  /* 0x003c1f0007067f89 */ /* 0x000e6200000e0000 */
[----:B------:R-:W-:Y:S02]  /*3200*/  UISETP.GE.AND UP0, UPT, UR10, 0x2, UPT ;  /* 0x000000020a00788c */ /* 0x000fe4000bf06270 */
[----:B------:R-:W-:Y:S02]  /*3210*/  UP2UR UR14, UPR, URZ, 0x2 ;  /* 0x000000023f0e7883 */ /* 0x000fe40008000000 */
[----:B------:R-:W-:Y:S01]  /*3220*/  PLOP3.LUT P1, PT, PT, PT, UP1, 0x40, 0x0 ;  /* 0x000000000000781c */ /* 0x000fe20003f2e818 */
[----:B------:R-:W-:Y:S01]  /*3230*/  UP2UR UR11, UPR, URZ, 0x1 ;  /* 0x000000013f0b7883 */ /* 0x000fe20008000000 */
[----:B------:R-:W-:Y:S01]  /*3240*/  PLOP3.LUT P0, PT, PT, PT, UP0, 0x40, 0x0 ;  /* 0x000000000000781c */ /* 0x000fe20003f0e808 */
[----:B------:R-:W-:Y:S01]  /*3250*/  UISETP.GE.AND UP1, UPT, UR10, 0x9, UPT ;  /* 0x000000090a00788c */ /* 0x000fe2000bf26270 */
[C---:B------:R-:W-:Y:S01]  /*3260*/  ISETP.GT.AND P1, PT, R2.reuse, RZ, P1 ;  /* 0x000000ff0200720c */ /* 0x040fe20000f24270 */
[----:B------:R-:W-:Y:S01]  /*3270*/  UISETP.GE.AND UP0, UPT, UR10, 0xa, UPT ;  /* 0x0000000a0a00788c */ /* 0x000fe2000bf06270 */
[----:B------:R-:W-:Y:S01]  /*3280*/  ISETP.GT.AND P0, PT, R2, 0x1, P0 ;  /* 0x000000010200780c */ /* 0x000fe20000704270 */
[----:B------:R-:W-:Y:S01]  /*3290*/  UISETP.GE.AND UP6, UPT, UR10, 0x12, UPT ;  /* 0x000000120a00788c */ /* 0x000fe2000bfc6270 */
[C---:B------:R-:W-:Y:S01]  /*32a0*/  ISETP.LT.OR P1, PT, R5.reuse, 0x1, P1 ;  /* 0x000000010500780c */ /* 0x040fe20000f21670 */
[----:B------:R-:W-:Y:S01]  /*32b0*/  UP2UR UR5, UPR, URZ, 0x1 ;  /* 0x000000013f057883 */ /* 0x000fe20008000000 */
[----:B------:R-:W-:Y:S01]  /*32c0*/  ISETP.LT.OR P0, PT, R5, 0x2, P0 ;  /* 0x000000020500780c */ /* 0x000fe20000701670 */
[----:B------:R-:W-:Y:S01]  /*32d0*/  UISETP.GE.AND UP5, UPT, UR10, 0x19, UPT ;  /* 0x000000190a00788c */ /* 0x000fe2000bfa6270 */
[----:B------:R-:W-:Y:S01]  /*32e0*/  FSEL R14, R32, -INF , !P1 ;  /* 0xff800000200e7808 */ /* 0x000fe20004800000 */
[----:B------:R-:W-:Y:S01]  /*32f0*/  UISETP.GE.AND UP4, UPT, UR10, 0x1a, UPT ;  /* 0x0000001a0a00788c */ /* 0x000fe2000bf86270 */
[----:B------:R-:W-:Y:S01]  /*3300*/  PLOP3.LUT P1, PT, PT, PT, UP1, 0x40, 0x0 ;  /* 0x000000000000781c */ /* 0x000fe20003f2e818 */
[----:B------:R-:W-:Y:S01]  /*3310*/  UISETP.GE.AND UP3, UPT, UR10, 0x21, UPT ;  /* 0x000000210a00788c */ /* 0x000fe2000bf66270 */
[----:B------:R-:W-:Y:S01]  /*3320*/  FSEL R16, R33, -INF , !P0 ;  /* 0xff80000021107808 */ /* 0x000fe20004000000 */
[----:B------:R-:W-:Y:S01]  /*3330*/  UISETP.GE.AND UP2, UPT, UR10, 0x22, UPT ;  /* 0x000000220a00788c */ /* 0x000fe2000bf46270 */
[----:B------:R-:W-:Y:S01]  /*3340*/  PLOP3.LUT P0, PT, PT, PT, UP0, 0x40, 0x0 ;  /* 0x000000000000781c */ /* 0x000fe20003f0e808 */
[----:B------:R-:W-:Y:S01]  /*3350*/  UISETP.GE.AND UP0, UPT, UR10, 0x11, UPT ;  /* 0x000000110a00788c */ /* 0x000fe2000bf06270 */
[C---:B------:R-:W-:Y:S01]  /*3360*/  ISETP.GT.AND P1, PT, R2.reuse, 0x8, P1 ;  /* 0x000000080200780c */ /* 0x040fe20000f24270 */
[----:B------:R-:W-:Y:S01]  /*3370*/  UP2UR UR9, UPR, URZ, 0x2 ;  /* 0x000000023f097883 */ /* 0x000fe20008000000 */
[----:B------:R-:W-:Y:S01]  /*3380*/  ISETP.GT.AND P0, PT, R2, 0x9, P0 ;  /* 0x000000090200780c */ /* 0x000fe20000704270 */
[----:B------:R-:W-:Y:S01]  /*3390*/  UP2UR UR4, UPR, URZ, 0x1 ;  /* 0x000000013f047883 */ /* 0x000fe20008000000 */
[C---:B------:R-:W-:Y:S01]  /*33a0*/  ISETP.LT.OR P1, PT, R5.reuse, 0x9, P1 ;  /* 0x000000090500780c */ /* 0x040fe20000f21670 */
[----:B------:R-:W-:Y:S01]  /*33b0*/  UISETP.GE.AND UP1, UPT, UR10, 0x29, UPT ;  /* 0x000000290a00788c */ /* 0x000fe2000bf26270 */
[----:B------:R-:W-:Y:S01]  /*33c0*/  ISETP.LT.OR P0, PT, R5, 0xa, P0 ;  /* 0x0000000a0500780c */ /* 0x000fe20000701670 */
[----:B------:R-:W-:Y:S01]  /*33d0*/  UP2UR UR19, UPR, URZ, 0x40 ;  /* 0x000000403f137883 */ /* 0x000fe20008000000 */
[----:B------:R-:W-:-:S02]  /*33e0*/  FSEL R20, R44, -INF , !P1 ;  /* 0xff8000002c147808 */ /* 0x000fc40004800000 */
[----:B------:R-:W-:Y:S01]  /*33f0*/  PLOP3.LUT P1, PT, PT, PT, UP0, 0x40, 0x0 ;  /* 0x000000000000781c */ /* 0x000fe20003f2e808 */
[----:B------:R-:W-:Y:S01]  /*3400*/  UISETP.GE.AND UP0, UPT, UR10, 0x2a, UPT ;  /* 0x0000002a0a00788c */ /* 0x000fe2000bf06270 */
[----:B------:R-:W-:Y:S02]  /*3410*/  FSEL R19, R45, -INF , !P0 ;  /* 0xff8000002d137808 */ /* 0x000fe40004000000 */
[----:B------:R-:W-:Y:S01]  /*3420*/  PLOP3.LUT P0, PT, PT, PT, UP6, 0x40, 0x0 ;  /* 0x000000000000781c */ /* 0x000fe20003f0e868 */
[----:B------:R-:W-:Y:S01]  /*3430*/  UISETP.NE.AND UP6, UPT, UR17, URZ, UPT ;  /* 0x0000003f1100728c */ /* 0x000fe2000bfc5270 */
[C---:B------:R-:W-:Y:S02]  /*3440*/  ISETP.GT.AND P1, PT, R2.reuse, 0x10, P1 ;  /* 0x000000100200780c */ /* 0x040fe40000f24270 */
[----:B------:R-:W-:Y:S02]  /*3450*/  ISETP.GT.AND P0, PT, R2, 0x11, P0 ;  /* 0x000000110200780c */ /* 0x000fe40000704270 */
[----:B------:R-:W-:-:S02]  /*3460*/  ISETP.LT.OR P1, PT, R5, 0x11, P1 ;  /* 0x000000110500780c */ /* 0x000fc40000f21670 */
[----:B------:R-:W-:Y:S02]  /*3470*/  ISETP.LT.OR P0, PT, R5, 0x12, P0 ;  /* 0x000000120500780c */ /* 0x000fe40000701670 */
[----:B------:R-:W-:Y:S02]  /*3480*/  FSEL R18, R28, -INF , !P1 ;  /* 0xff8000001c127808 */ /* 0x000fe40004800000 */
[----:B------:R-:W-:Y:S02]  /*3490*/  PLOP3.LUT P1, PT, PT, PT, UP5, 0x40, 0x0 ;  /* 0x000000000000781c */ /* 0x000fe40003f2e858 */
[----:B------:R-:W-:Y:S02]  /*34a0*/  FSEL R17, R29, -INF , !P0 ;  /* 0xff8000001d117808 */ /* 0x000fe40004000000 */
[----:B------:R-:W-:Y:S02]  /*34b0*/  PLOP3.LUT P0, PT, PT, PT, UP4, 0x40, 0x0 ;  /* 0x000000000000781c */ /* 0x000fe40003f0e848 */
[----:B------:R-:W-:-:S02]  /*34c0*/  ISETP.GT.AND P1, PT, R2, 0x18, P1 ;  /* 0x000000180200780c */ /* 0x000fc40000f24270 */
[----:B------:R-:W-:Y:S02]  /*34d0*/  ISETP.GT.AND P0, PT, R2, 0x19, P0 ;  /* 0x000000190200780c */ /* 0x000fe40000704270 */
[C---:B------:R-:W-:Y:S02]  /*34e0*/  ISETP.LT.OR P1, PT, R5.reuse, 0x19, P1 ;  /* 0x000000190500780c */ /* 0x040fe40000f21670 */
[----:B------:R-:W-:Y:S02]  /*34f0*/  ISETP.LT.OR P0, PT, R5, 0x1a, P0 ;  /* 0x0000001a0500780c */ /* 0x000fe40000701670 */
[----:B------:R-:W-:Y:S02]  /*3500*/  FSEL R22, R40, -INF , !P1 ;  /* 0xff80000028167808 */ /* 0x000fe40004800000 */
[----:B------:R-:W-:Y:S02]  /*3510*/  PLOP3.LUT P1, PT, PT, PT, UP3, 0x40, 0x0 ;  /* 0x000000000000781c */ /* 0x000fe40003f2e838 */
[----:B------:R-:W-:-:S02]  /*3520*/  FSEL R21, R41, -INF , !P0 ;  /* 0xff80000029157808 */ /* 0x000fc40004000000 */
[----:B------:R-:W-:Y:S02]  /*3530*/  PLOP3.LUT P0, PT, PT, PT, UP2, 0x40, 0x0 ;  /* 0x000000000000781c */ /* 0x000fe40003f0e828 */
[C---:B------:R-:W-:Y:S02]  /*3540*/  ISETP.GT.AND P1, PT, R2.reuse, 0x20, P1 ;  /* 0x000000200200780c */ /* 0x040fe40000f24270 */
[----:B------:R-:W-:Y:S02]  /*3550*/  ISETP.GT.AND P0, PT, R2, 0x21, P0 ;  /* 0x000000210200780c */ /* 0x000fe40000704270 */
[C---:B------:R-:W-:Y:S02]  /*3560*/  ISETP.LT.OR P1, PT, R5.reuse, 0x21, P1 ;  /* 0x000000210500780c */ /* 0x040fe40000f21670 */
[----:B------:R-:W-:Y:S02]  /*3570*/  ISETP.LT.OR P0, PT, R5, 0x22, P0 ;  /* 0x000000220500780c */ /* 0x000fe40000701670 */
[----:B------:R-:W-:-:S02]  /*3580*/  FSEL R96, R24, -INF , !P1 ;  /* 0xff80000018607808 */ /* 0x000fc40004800000 */
[----:B------:R-:W-:Y:S02]  /*3590*/  PLOP3.LUT P1, PT, PT, PT, UP1, 0x40, 0x0 ;  /* 0x000000000000781c */ /* 0x000fe40003f2e818 */
[----:B------:R-:W-:Y:S02]  /*35a0*/  FSEL R95, R25, -INF , !P0 ;  /* 0xff800000195f7808 */ /* 0x000fe40004000000 */
[----:B------:R-:W-:Y:S02]  /*35b0*/  PLOP3.LUT P0, PT, PT, PT, UP0, 0x40, 0x0 ;  /* 0x000000000000781c */ /* 0x000fe40003f0e808 */
[C---:B------:R-:W-:Y:S02]  /*35c0*/  ISETP.GT.AND P1, PT, R2.reuse, 0x28, P1 ;  /* 0x000000280200780c */ /* 0x040fe40000f24270 */
[----:B------:R-:W-:Y:S01]  /*35d0*/  ISETP.GT.AND P0, PT, R2, 0x29, P0 ;  /* 0x000000290200780c */ /* 0x000fe20000704270 */
[----:B-1----:R-:W-:Y:S01]  /*35e0*/  IMAD.IADD R2, R10, 0x1, R6 ;  /* 0x000000010a027824 */ /* 0x002fe200078e0206 */
[----:B------:R-:W-:-:S02]  /*35f0*/  ISETP.LT.OR P2, PT, R5, 0x29, P1 ;  /* 0x000000290500780c */ /* 0x000fc40000f41670 */
[----:B------:R-:W-:Y:S01]  /*3600*/  ISETP.LT.OR P1, PT, R5, 0x2a, P0 ;  /* 0x0000002a0500780c */ /* 0x000fe20000721670 */
[----:B------:R-:W-:Y:S01]  /*3610*/  IMAD.IADD R5, R8, 0x1, R6 ;  /* 0x0000000108057824 */ /* 0x000fe200078e0206 */
[----:B------:R-:W-:Y:S01]  /*3620*/  PLOP3.LUT P0, PT, PT, PT, UP6, 0x40, 0x0 ;  /* 0x000000000000781c */ /* 0x000fe20003f0e868 */
[----:B------:R-:W-:Y:S01]  /*3630*/  UISETP.NE.AND UP6, UPT, UR19, URZ, UPT ;  /* 0x0000003f1300728c */ /* 0x000fe2000bfc5270 */
[----:B------:R-:W-:Y:S02]  /*3640*/  FSEL R94, R36, -INF , !P2 ;  /* 0xff800000245e7808 */ /* 0x000fe40005000000 */
[----:B------:R-:W-:Y:S02]  /*3650*/  IMNMX R5, R5, R9, PT ;  /* 0x0000000905057217 */ /* 0x000fe40003800200 */
[----:B------:R-:W-:-:S07]  /*3660*/  FSEL R93, R37, -INF , !P1 ;  /* 0xff800000255d7808 */ /* 0x000fce0004800000 */
        /* <DEDUP_REMOVED lines=13> */
.L_x_171:
[----:B------:R-:W-:-:S04]  /*3740*/  MOV R7, c[0x0][0x32c] ;  /* 0x0000cb0000077a02 */ /* 0x000fc80000000f00 */
[----:B------:R-:W-:-:S13]  /*3750*/  ISETP.NE.AND P0, PT, R7, 0x1, PT ;  /* 0x000000010700780c */ /* 0x000fda0003f05270 */
[----:B------:R-:W-:-:S05]  /*3760*/  @P0 IMAD.HI.U32 R7, R6, c[0x0][0x330], RZ ;  /* 0x0000cc0006070a27 */ /* 0x000fca00078e00ff */
[----:B------:R-:W-:Y:S02]  /*3770*/  @P0 SHF.R.U32.HI R6, RZ, c[0x0][0x334], R7 ;  /* 0x0000cd00ff060a19 */ /* 0x000fe40000011607 */
.L_x_172:
[----:B------:R-:W-:Y:S05]  /*3780*/  BSYNC B0 ;  /* 0x0000000000007941 */ /* 0x000fea0003800000 */
.L_x_170:
[----:B------:R-:W-:-:S05]  /*3790*/  IMAD R6, R6, c[0x0][0x32c], R11 ;  /* 0x0000cb0006067a24 */ /* 0x000fca00078e020b */
[----:B------:R-:W-:Y:S02]  /*37a0*/  IADD3 R7, R6, c[0x0][0x32c], RZ ;  /* 0x0000cb0006077a10 */ /* 0x000fe40007ffe0ff */
[----:B------:R-:W-:Y:S02]  /*37b0*/  IMNMX R2, R2, R6, !PT ;  /* 0x0000000602027217 */ /* 0x000fe40007800200 */
[----:B------:R-:W-:Y:S02]  /*37c0*/  IMNMX R5, R5, R7, PT ;  /* 0x0000000705057217 */ /* 0x000fe40003800200 */
.L_x_169:
[----:B------:R-:W-:Y:S01]  /*37d0*/  UP2UR UR10, UPR, URZ, 0x10 ;  /* 0x000000103f0a7883 */ /* 0x000fe20008000000 */
[----:B------:R-:W-:Y:S01]  /*37e0*/  FMNMX.FTZ R7, R14, R16, !PT ;  /* 0x000000100e077209 */ /* 0x000fe20007810000 */
[----:B------:R-:W-:Y:S01]  /*37f0*/  UISETP.NE.AND UP4, UPT, UR14, URZ, UPT ;  /* 0x0000003f0e00728c */ /* 0x000fe2000bf85270 */
[----:B------:R-:W-:Y:S01]  /*3800*/  IMAD.SHL.U32 R236, R3, 0x2, RZ ;  /* 0x0000000203ec7824 */ /* 0x000fe200078e00ff */
[----:B------:R-:W-:Y:S01]  /*3810*/  UP2UR UR14, UPR, URZ, 0x8 ;  /* 0x000000083f0e7883 */ /* 0x000fe20008000000 */
[----:B------:R-:W-:Y:S01]  /*3820*/  FMNMX.FTZ R7, R20, R7, !PT ;  /* 0x0000000714077209 */ /* 0x000fe20007810000 */
[----:B------:R-:W-:Y:S01]  /*3830*/  UISETP.NE.AND UP3, UPT, UR11, URZ, UPT ;  /* 0x0000003f0b00728c */ /* 0x000fe2000bf65270 */
[--C-:B------:R-:W-:Y:S01]  /*3840*/  IMAD R237, R4, 0x2, R236.reuse ;  /* 0x0000000204ed7824 */ /* 0x100fe200078e02ec */
[----:B------:R-:W-:Y:S01]  /*3850*/  PLOP3.LUT P0, PT, PT, PT, UP4, 0x40, 0x0 ;  /* 0x000000000000781c */ /* 0x000fe20003f0e848 */
[----:B------:R-:W-:Y:S01]  /*3860*/  UP2UR UR11, UPR, URZ, 0x4 ;  /* 0x000000043f0b7883 */ /* 0x000fe20008000000 */
[----:B------:R-:W-:Y:S01]  /*3870*/  FMNMX.FTZ R7, R19, R7, !PT ;  /* 0x0000000713077209 */ /* 0x000fe20007810000 */
[----:B------:R-:W-:Y:S01]  /*3880*/  UISETP.NE.AND UP2, UPT, UR9, URZ, UPT ;  /* 0x0000003f0900728c */ /* 0x000fe2000bf45270 */
[----:B------:R-:W-:Y:S01]  /*3890*/  ISETP.GT.AND P0, PT, R2, RZ, P0 ;  /* 0x000000ff0200720c */ /* 0x000fe20000704270 */
[----:B------:R-:W-:Y:S01]  /*38a0*/  UP2UR UR9, UPR, URZ, 0x2 ;  /* 0x000000023f097883 */ /* 0x000fe20008000000 */
[----:B------:R-:W-:Y:S01]  /*38b0*/  PLOP3.LUT P2, PT, PT, PT, UP3, 0x40, 0x0 ;  /* 0x000000000000781c */ /* 0x000fe20003f4e838 */
[----:B------:R-:W-:Y:S01]  /*38c0*/  UISETP.NE.AND UP1, UPT, UR5, URZ, UPT ;  /* 0x0000003f0500728c */ /* 0x000fe2000bf25270 */
[C---:B------:R-:W-:Y:S01]  /*38d0*/  ISETP.LT.OR P0, PT, R5.reuse, 0x1, P0 ;  /* 0x000000010500780c */ /* 0x040fe20000701670 */
[----:B------:R-:W-:Y:S01]  /*38e0*/  UP2UR UR5, UPR, URZ, 0x1 ;  /* 0x000000013f057883 */ /* 0x000fe20008000000 */
[----:B------:R-:W-:Y:S01]  /*38f0*/  PLOP3.LUT P1, PT, PT, PT, UP2, 0x40, 0x0 ;  /* 0x000000000000781c */ /* 0x000fe20003f2e828 */
[----:B------:R-:W-:Y:S01]  /*3900*/  UISETP.NE.AND UP0, UPT, UR4, URZ, UPT ;  /* 0x0000003f0400728c */ /* 0x000fe2000bf05270 */
[----:B------:R-:W-:Y:S01]  /*3910*/  FSEL R6, R34, -INF , !P0 ;  /* 0xff80000022067808 */ /* 0x000fe20004000000 */
[----:B------:R-:W-:Y:S01]  /*3920*/  UISETP.NE.AND UP4, UPT, UR10, URZ, UPT ;  /* 0x0000003f0a00728c */ /* 0x000fe2000bf85270 */
[----:B------:R-:W-:Y:S01]  /*3930*/  ISETP.GT.AND P0, PT, R2, 0x1, P2 ;  /* 0x000000010200780c */ /* 0x000fe20001704270 */
[----:B------:R-:W-:Y:S01]  /*3940*/  UISETP.NE.AND UP3, UPT, UR14, URZ, UPT ;  /* 0x0000003f0e00728c */ /* 0x000fe2000bf65270 */
[----:B------:R-:W-:Y:S01]  /*3950*/  PLOP3.LUT P2, PT, PT, PT, UP1, 0x40, 0x0 ;  /* 0x000000000000781c */ /* 0x000fe20003f4e818 */
[----:B------:R-:W-:Y:S01]  /*3960*/  UISETP.NE.AND UP2, UPT, UR11, URZ, UPT ;  /* 0x0000003f0b00728c */ /* 0x000fe2000bf45270 */
[----:B------:R-:W-:Y:S01]  /*3970*/  ISETP.LT.OR P0, PT, R5, 0x2, P0 ;  /* 0x000000020500780c */ /* 0x000fe20000701670 */
[----:B------:R-:W-:Y:S01]  /*3980*/  UISETP.NE.AND UP1, UPT, UR9, URZ, UPT ;  /* 0x0000003f0900728c */ /* 0x000fe2000bf25270 */
[----:B------:R-:W-:Y:S01]  /*3990*/  FMNMX.FTZ R7, R18, R7, !PT ;  /* 0x0000000712077209 */ /* 0x000fe20007810000 */
[----:B------:R-:W-:Y:S01]  /*39a0*/  IMAD R240, R0, 0x2, R236 ;  /* 0x0000000200f07824 */ /* 0x000fe200078e02ec */
[----:B------:R-:W-:Y:S01]  /*39b0*/  FSEL R11, R35, -INF , !P0 ;  /* 0xff800000230b7808 */ /* 0x000fe20004000000 */
[----:B------:R-:W-:Y:S01]  /*39c0*/  LDSM.16.MT88.4 R48, [R237+0x4880] ;  /* 0x00488000ed30783b */ /* 0x000fe20000004200 */
[----:B------:R-:W-:-:S02]  /*39d0*/  ISETP.GT.AND P0, PT, R2, 0x8, P1 ;  /* 0x000000080200780c */ /* 0x000fc40000f04270 */
[----:B------:R-:W-:Y:S01]  /*39e0*/  PLOP3.LUT P1, PT, PT, PT, UP0, 0x40, 0x0 ;  /* 0x000000000000781c */ /* 0x000fe20003f2e808 */
[----:B------:R-:W-:Y:S01]  /*39f0*/  UISETP.NE.AND UP0, UPT, UR5, URZ, UPT ;  /* 0x0000003f0500728c */ /* 0x000fe2000bf05270 */
[----:B------:R-:W-:Y:S01]  /*3a00*/  ISETP.LT.OR P0, PT, R5, 0x9, P0 ;  /* 0x000000090500780c */ /* 0x000fe20000701670 */
[----:B------:R-:W-:Y:S01]  /*3a10*/  LDSM.16.MT88.4 R68, [R240+0x5880] ;  /* 0x00588000f044783b */ /* 0x000fe20000004200 */
[----:B------:R-:W-:Y:S01]  /*3a20*/  FMNMX.FTZ R7, R17, R7, !PT ;  /* 0x0000000711077209 */ /* 0x000fe20007810000 */
[----:B------:R-:W-:Y:S01]  /*3a30*/  ULDC.64 UR4, c[0x0][0x2c8] ;  /* 0x0000b20000047ab9 */ /* 0x000fe20000000a00 */
[----:B------:R-:W-:Y:S01]  /*3a40*/  FSEL R10, R46, -INF , !P0 ;  /* 0xff8000002e0a7808 */ /* 0x000fe20004000000 */
[----:B------:R-:W-:Y:S01]  /*3a50*/  LDSM.16.MT88.4 R60, [R236+0x6080] ;  /* 0x00608000ec3c783b */ /* 0x000fe20000004200 */
[----:B------:R-:W-:Y:S02]  /*3a60*/  ISETP.GT.AND P0, PT, R2, 0x9, P2 ;  /* 0x000000090200780c */ /* 0x000fe40001704270 */
[----:B------:R-:W-:Y:S01]  /*3a70*/  FMNMX.FTZ R7, R22, R7, !PT ;  /* 0x0000000716077209 */ /* 0x000fe20007810000 */
[----:B------:R-:W-:Y:S01]  /*3a80*/  LDSM.16.MT88.4 R64, [R237+0x5880] ;  /* 0x00588000ed40783b */ /* 0x000fe20000004200 */
[----:B------:R-:W-:-:S02]  /*3a90*/  ISETP.LT.OR P0, PT, R5, 0xa, P0 ;  /* 0x0000000a0500780c */ /* 0x000fc40000701670 */
[----:B------:R-:W-:Y:S01]  /*3aa0*/  FMNMX.FTZ R7, R21, R7, !PT ;  /* 0x0000000715077209 */ /* 0x000fe20007810000 */
[----:B------:R-:W-:Y:S01]  /*3ab0*/  LDSM.16.MT88.4 R56, [R237+0x6080] ;  /* 0x00608000ed38783b */ /* 0x000fe20000004200 */
[----:B------:R-:W-:Y:S02]  /*3ac0*/  FSEL R9, R47, -INF , !P0 ;  /* 0xff8000002f097808 */ /* 0x000fe40004000000 */
[----:B------:R-:W-:Y:S01]  /*3ad0*/  ISETP.GT.AND P0, PT, R2, 0x10, P1 ;  /* 0x000000100200780c */ /* 0x000fe20000f04270 */
[----:B------:R-:W-:Y:S01]  /*3ae0*/  LDSM.16.MT88.4 R44, [R240+0x4080] ;  /* 0x00408000f02c783b */ /* 0x000fe20000004200 */
[----:B------:R-:W-:Y:S01]  /*3af0*/  PLOP3.LUT P2, PT, PT, PT, UP6, 0x40, 0x0 ;  /* 0x000000000000781c */ /* 0x000fe20003f4e868 */
[----:B------:R-:W-:Y:S01]  /*3b00*/  UISETP.NE.AND UP6, UPT, UR17, URZ, UPT ;  /* 0x0000003f1100728c */ /* 0x000fe2000bfc5270 */
[----:B------:R-:W-:Y:S01]  /*3b10*/  ISETP.LT.OR P0, PT, R5, 0x11, P0 ;  /* 0x000000110500780c */ /* 0x000fe20000701670 */
[----:B------:R-:W-:Y:S01]  /*3b20*/  STL [R1+0x90], R163 ;  /* 0x000090a301007387 */ /* 0x000fe20000100800 */
[----:B------:R-:W-:-:S02]  /*3b30*/  FMNMX.FTZ R7, R96, R7, !PT ;  /* 0x0000000760077209 */ /* 0x000fc40007810000 */
[----:B------:R-:W-:Y:S01]  /*3b40*/  FSEL R8, R30, -INF , !P0 ;  /* 0xff8000001e087808 */ /* 0x000fe20004000000 */
[----:B------:R-:W-:Y:S01]  /*3b50*/  STL [R1+0x8c], R162 ;  /* 0x00008ca201007387 */ /* 0x000fe20000100800 */
[----:B------:R-:W-:Y:S02]  /*3b60*/  ISETP.GT.AND P0, PT, R2, 0x11, P2 ;  /* 0x000000110200780c */ /* 0x000fe40001704270 */
[----:B------:R-:W-:Y:S01]  /*3b70*/  FMNMX.FTZ R7, R95, R7, !PT ;  /* 0x000000075f077209 */ /* 0x000fe20007810000 */
[----:B------:R-:W-:Y:S01]  /*3b80*/  STL [R1+0x88], R161 ;  /* 0x000088a101007387 */ /* 0x000fe20000100800 */
[----:B------:R-:W-:Y:S02]  /*3b90*/  ISETP.LT.OR P0, PT, R5, 0x12, P0 ;  /* 0x000000120500780c */ /* 0x000fe40000701670 */
[----:B------:R-:W-:Y:S01]  /*3ba0*/  PLOP3.LUT P1, PT, PT, PT, UP5, 0x40, 0x0 ;  /* 0x000000000000781c */ /* 0x000fe20003f2e858 */
[----:B------:R-:W-:Y:S01]  /*3bb0*/  STL [R1+0x84], R160 ;  /* 0x000084a001007387 */ /* 0x000fe20000100800 */
[----:B------:R-:W-:Y:S01]  /*3bc0*/  FMNMX.FTZ R133, R94, R7, !PT ;  /* 0x000000075e857209 */ /* 0x000fe20007810000 */
[----:B------:R-:W-:Y:S01]  /*3bd0*/  UISETP.NE.AND UP5, UPT, UR18, URZ, UPT ;  /* 0x0000003f1200728c */ /* 0x000fe2000bfa5270 */
[----:B------:R-:W-:Y:S01]  /*3be0*/  FSEL R7, R31, -INF , !P0 ;  /* 0xff8000001f077808 */ /* 0x000fe20004000000 */
[----:B------:R-:W-:Y:S01]  /*3bf0*/  STL [R1+0x80], R135 ;  /* 0x0000808701007387 */ /* 0x000fe20000100800 */
[----:B------:R-:W-:-:S02]  /*3c00*/  PLOP3.LUT P0, PT, PT, PT, UP4, 0x40, 0x0 ;  /* 0x000000000000781c */ /* 0x000fc40003f0e848 */
[----:B------:R-:W-:Y:S01]  /*3c10*/  ISETP.GT.AND P1, PT, R2, 0x18, P1 ;  /* 0x000000180200780c */ /* 0x000fe20000f24270 */
[----:B------:R-:W-:Y:S01]  /*3c20*/  LDSM.16.MT88.4 R28, [R237+0x4080] ;  /* 0x00408000ed1c783b */ /* 0x000fe20000004200 */
[----:B------:R-:W-:Y:S02]  /*3c30*/  FMNMX.FTZ R23, R6, R11, !PT ;  /* 0x0000000b06177209 */ /* 0x000fe40007810000 */
[----:B------:R-:W-:Y:S02]  /*3c40*/  ISETP.GT.AND P0, PT, R2, 0x19, P0 ;  /* 0x000000190200780c */ /* 0x000fe40000704270 */
[C---:B------:R-:W-:Y:S02]  /*3c50*/  ISETP.LT.OR P1, PT, R5.reuse, 0x19, P1 ;  /* 0x000000190500780c */ /* 0x040fe40000f21670 */
[----:B------:R-:W-:Y:S02]  /*3c60*/  FMNMX.FTZ R23, R10, R23, !PT ;  /* 0x000000170a177209 */ /* 0x000fe40007810000 */
[----:B------:R-:W-:-:S02]  /*3c70*/  ISETP.LT.OR P0, PT, R5, 0x1a, P0 ;  /* 0x0000001a0500780c */ /* 0x000fc40000701670 */
[----:B------:R-:W-:Y:S02]  /*3c80*/  FSEL R13, R42, -INF , !P1 ;  /* 0xff8000002a0d7808 */ /* 0x000fe40004800000 */
[----:B------:R-:W-:Y:S02]  /*3c90*/  PLOP3.LUT P1, PT, PT, PT, UP3, 0x40, 0x0 ;  /* 0x000000000000781c */ /* 0x000fe40003f2e838 */
[----:B------:R-:W-:Y:S02]  /*3ca0*/  FMNMX.FTZ R23, R9, R23, !PT ;  /* 0x0000001709177209 */ /* 0x000fe40007810000 */
[----:B------:R-:W-:Y:S02]  /*3cb0*/  FSEL R15, R43, -INF , !P0 ;  /* 0xff8000002b0f7808 */ /* 0x000fe40004000000 */
[----:B------:R-:W-:Y:S01]  /*3cc0*/  PLOP3.LUT P0, PT, PT, PT, UP2, 0x40, 0x0 ;  /* 0x000000000000781c */ /* 0x000fe20003f0e828 */
[----:B------:R-:W-:Y:S01]  /*3cd0*/  LDSM.16.MT88.4 R40, [R240+0x4880] ;  /* 0x00488000f028783b */ /* 0x000fe20000004200 */
[----:B------:R-:W-:-:S02]  /*3ce0*/  ISETP.GT.AND P1, PT, R2, 0x20, P1 ;  /* 0x000000200200780c */ /* 0x000fc40000f24270 */
[----:B------:R-:W-:Y:S02]  /*3cf0*/  FMNMX.FTZ R23, R8, R23, !PT ;  /* 0x0000001708177209 */ /* 0x000fe40007810000 */
[----:B------:R-:W-:Y:S02]  /*3d00*/  ISETP.GT.AND P0, PT, R2, 0x21, P0 ;  /* 0x000000210200780c */ /* 0x000fe40000704270 */
[----:B------:R-:W-:Y:S02]  /*3d10*/  ISETP.LT.OR P1, PT, R5, 0x21, P1 ;  /* 0x000000210500780c */ /* 0x000fe40000f21670 */
[----:B------:R-:W-:Y:S02]  /*3d20*/  FMNMX.FTZ R23, R7, R23, !PT ;  /* 0x0000001707177209 */ /* 0x000fe40007810000 */
[----:B------:R-:W-:Y:S02]  /*3d30*/  ISETP.LT.OR P0, PT, R5, 0x22, P0 ;  /* 0x000000220500780c */ /* 0x000fe40000701670 */
[----:B------:R-:W-:-:S02]  /*3d40*/  FSEL R91, R26, -INF , !P1 ;  /* 0xff8000001a5b7808 */ /* 0x000fc40004800000 */
[----:B------:R-:W-:Y:S02]  /*3d50*/  PLOP3.LUT P1, PT, PT, PT, UP1, 0x40, 0x0 ;  /* 0x000000000000781c */ /* 0x000fe40003f2e818 */
[----:B------:R-:W-:Y:S02]  /*3d60*/  FMNMX.FTZ R23, R13, R23, !PT ;  /* 0x000000170d177209 */ /* 0x000fe40007810000 */
[----:B------:R-:W-:Y:S02]  /*3d70*/  FSEL R92, R27, -INF , !P0 ;  /* 0xff8000001b5c7808 */ /* 0x000fe40004000000 */
[----:B------:R-:W-:Y:S01]  /*3d80*/  PLOP3.LUT P0, PT, PT, PT, UP0, 0x40, 0x0 ;  /* 0x000000000000781c */ /* 0x000fe20003f0e808 */
[----:B------:R-:W-:Y:S01]  /*3d90*/  LDSM.16.MT88.4 R24, [R236+0x4880] ;  /* 0x00488000ec18783b */ /* 0x000fe20000004200 */
[----:B------:R-:W-:Y:S02]  /*3da0*/  ISETP.GT.AND P1, PT, R2, 0x28, P1 ;  /* 0x000000280200780c */ /* 0x000fe40000f24270 */
[----:B------:R-:W-:-:S02]  /*3db0*/  FMNMX.FTZ R132, R15, R23, !PT ;  /* 0x000000170f847209 */ /* 0x000fc40007810000 */
[----:B------:R-:W-:Y:S02]  /*3dc0*/  ISETP.GT.AND P0, PT, R2, 0x29, P0 ;  /* 0x000000290200780c */ /* 0x000fe40000704270 */
[----:B------:R-:W-:Y:S02]  /*3dd0*/  ISETP.LT.OR P1, PT, R5, 0x29, P1 ;  /* 0x000000290500780c */ /* 0x000fe40000f21670 */
[----:B------:R-:W-:Y:S02]  /*3de0*/  FMNMX.FTZ R132, R91, R132, !PT ;  /* 0x000000845b847209 */ /* 0x000fe40007810000 */
[----:B------:R-:W-:Y:S02]  /*3df0*/  FMNMX.FTZ R133, R93, R133, !PT ;  /* 0x000000855d857209 */ /* 0x000fe40007810000 */
[----:B------:R-:W-:Y:S02]  /*3e00*/  ISETP.LT.OR P0, PT, R5, 0x2a, P0 ;  /* 0x0000002a0500780c */ /* 0x000fe40000701670 */
[----:B------:R-:W-:Y:S01]  /*3e10*/  FSEL R90, R38, -INF , !P1 ;  /* 0xff800000265a7808 */ /* 0x000fe20004800000 */
[----:B------:R-:W1:Y:S01]  /*3e20*/  SHFL.BFLY PT, R12, R133, 0x2, 0x1f ;  /* 0x0c401f00850c7f89 */ /* 0x000e6200000e0000 */
[----:B------:R-:W-:-:S02]  /*3e30*/  FMNMX.FTZ R132, R92, R132, !PT ;  /* 0x000000845c847209 */ /* 0x000fc40007810000 */
[----:B------:R-:W-:Y:S02]  /*3e40*/  FSEL R89, R39, -INF , !P0 ;  /* 0xff80000027597808 */ /* 0x000fe40004000000 */
[----:B------:R-:W-:Y:S02]  /*3e50*/  FMNMX.FTZ R132, R90, R132, !PT ;  /* 0x000000845a847209 */ /* 0x000fe40007810000 */
[----:B------:R-:W-:Y:S02]  /*3e60*/  LEA R239, R0, R237, 0x1 ;  /* 0x000000ed00ef7211 */ /* 0x000fe400078e08ff */
[----:B------:R-:W-:-:S03]  /*3e70*/  FMNMX.FTZ R132, R89, R132, !PT ;  /* 0x0000008459847209 */ /* 0x000fc60007810000 */
[----:B------:R-:W-:Y:S04]  /*3e80*/  LDSM.16.MT88.4 R32, [R239+0x4080] ;  /* 0x00408000ef20783b */ /* 0x000fe80000004200 */
[----:B------:R-:W2:Y:S04]  /*3e90*/  SHFL.BFLY PT, R2, R132, 0x2, 0x1f ;  /* 0x0c401f0084027f89 */ /* 0x000ea800000e0000 */
[----:B------:R-:W-:Y:S01]  /*3ea0*/  LDSM.16.MT88.4 R72, [R239+0x4880] ;  /* 0x00488000ef48783b */ /* 0x000fe20000004200 */
[----:B-1----:R-:W-:-:S03]  /*3eb0*/  FMNMX.FTZ R133, R133, R12, !PT ;  /* 0x0000000c85857209 */ /* 0x002fc60007810000 */
[----:B------:R-:W-:Y:S04]  /*3ec0*/  LDSM.16.MT88.4 R76, [R239+0x5880] ;  /* 0x00588000ef4c783b */ /* 0x000fe80000004200 */
[----:B------:R-:W1:Y:S04]  /*3ed0*/  SHFL.BFLY PT, R12, R133, 0x1, 0x1f ;  /* 0x0c201f00850c7f89 */ /* 0x000e6800000e0000 */
[----:B------:R-:W-:Y:S01]  /*3ee0*/  LDSM.16.MT88.4 R80, [R239+0x6080] ;  /* 0x00608000ef50783b */ /* 0x000fe20000004200 */
[----:B--2---:R-:W-:-:S05]  /*3ef0*/  FMNMX.FTZ R132, R132, R2, !PT ;  /* 0x0000000284847209 */ /* 0x004fca0007810000 */
[----:B------:R-:W2:Y:S01]  /*3f00*/  SHFL.BFLY PT, R2, R132, 0x1, 0x1f ;  /* 0x0c201f0084027f89 */ /* 0x000ea200000e0000 */
[----:B-1----:R-:W-:-:S04]  /*3f10*/  FMNMX.FTZ R133, R133, R12, !PT ;  /* 0x0000000c85857209 */ /* 0x002fc80007810000 */
[C---:B------:R-:W-:Y:S01]  /*3f20*/  FSETP.NEU.FTZ.AND P0, PT, R133.reuse, -INF , PT ;  /* 0xff8000008500780b */ /* 0x040fe20003f1d000 */
[----:B------:R-:W-:-:S05]  /*3f30*/  FMUL.FTZ R12, R133, c[0x0][0x2d0] ;  /* 0x0000b400850c7a20 */ /* 0x000fca0000410000 */
[----:B------:R-:W-:-:S05]  /*3f40*/  FSEL R12, R12, RZ, P0 ;  /* 0x000000ff0c0c7208 */ /* 0x000fca0000000000 */
[--C-:B------:R-:W-:Y:S01]  /*3f50*/  FFMA.FTZ R14, R14, c[0x0][0x2d0], -R12.reuse ;  /* 0x0000b4000e0e7a23 */ /* 0x100fe2000001080c */
[----:B--2---:R-:W-:Y:S01]  /*3f60*/  FMNMX.FTZ R132, R132, R2, !PT ;  /* 0x0000000284847209 */ /* 0x004fe20007810000 */
[--C-:B------:R-:W-:Y:S02]  /*3f70*/  FFMA.FTZ R16, R16, c[0x0][0x2d0], -R12.reuse ;  /* 0x0000b40010107a23 */ /* 0x100fe4000001080c */
[--C-:B------:R-:W-:Y:S01]  /*3f80*/  FFMA.FTZ R19, R19, c[0x0][0x2d0], -R12.reuse ;  /* 0x0000b40013137a23 */ /* 0x100fe2000001080c */
[C---:B------:R-:W-:Y:S01]  /*3f90*/  FSETP.NEU.FTZ.AND P0, PT, R132.reuse, -INF , PT ;  /* 0xff8000008400780b */ /* 0x040fe20003f1d000 */
[----:B------:R-:W-:Y:S01]  /*3fa0*/  FMUL.FTZ R2, R132, c[0x0][0x2d0] ;  /* 0x0000b40084027a20 */ /* 0x000fe20000410000 */
[----:B------:R-:W-:Y:S01]  /*3fb0*/  MUFU.EX2 R97, R14 ;  /* 0x0000000e00617308 */ /* 0x000fe20000000800 */
[--C-:B------:R-:W-:Y:S02]  /*3fc0*/  FFMA.FTZ R18, R18, c[0x0][0x2d0], -R12.reuse ;  /* 0x0000b40012127a23 */ /* 0x100fe4000001080c */
[--C-:B------:R-:W-:Y:S01]  /*3fd0*/  FFMA.FTZ R17, R17, c[0x0][0x2d0], -R12.reuse ;  /* 0x0000b40011117a23 */ /* 0x100fe2000001080c */
[----:B------:R-:W-:Y:S01]  /*3fe0*/  FSEL R2, R2, RZ, P0 ;  /* 0x000000ff02027208 */ /* 0x000fe20000000000 */
[----:B------:R-:W-:-:S02]  /*3ff0*/  FFMA.FTZ R20, R20, c[0x0][0x2d0], -R12 ;  /* 0x0000b40014147a23 */ /* 0x000fc4000001080c */
[----:B------:R-:W-:Y:S01]  /*4000*/  FFMA.FTZ R22, R22, c[0x0][0x2d0], -R12 ;  /* 0x0000b40016167a23 */ /* 0x000fe2000001080c */
[----:B------:R-:W-:Y:S01]  /*4010*/  MUFU.EX2 R14, R16 ;  /* 0x00000010000e7308 */ /* 0x000fe20000000800 */
[--C-:B------:R-:W-:Y:S02]  /*4020*/  FFMA.FTZ R3, R11, c[0x0][0x2d0], -R2.reuse ;  /* 0x0000b4000b037a23 */ /* 0x100fe40000010802 */
[----:B------:R-:W-:Y:S02]  /*4030*/  FFMA.FTZ R6, R6, c[0x0][0x2d0], -R2 ;  /* 0x0000b40006067a23 */ /* 0x000fe40000010802 */
[----:B------:R-:W-:-:S03]  /*4040*/  FFMA.FTZ R21, R21, c[0x0][0x2d0], -R12 ;  /* 0x0000b40015157a23 */ /* 0x000fc6000001080c */
[----:B------:R-:W-:Y:S08]  /*4050*/  MUFU.EX2 R99, R19 ;  /* 0x0000001300637308 */ /* 0x000ff00000000800 */
[----:B------:R-:W-:Y:S08]  /*4060*/  MUFU.EX2 R128, R18 ;  /* 0x0000001200807308 */ /* 0x000ff00000000800 */
[----:B------:R1:W2:Y:S08]  /*4070*/  MUFU.EX2 R130, R17 ;  /* 0x0000001100827308 */ /* 0x0002b00000000800 */
[----:B------:R3:W-:Y:S01]  /*4080*/  MUFU.EX2 R84, R3 ;  /* 0x0000000300547308 */ /* 0x0007e20000000800 */
[----:B-1----:R-:W1:Y:S07]  /*4090*/  LDSM.16.MT88.4 R16, [R236+0x4080] ;  /* 0x00408000ec10783b */ /* 0x002e6e0000004200 */
[----:B------:R-:W4:Y:S01]  /*40a0*/  MUFU.EX2 R98, R20 ;  /* 0x0000001400627308 */ /* 0x000f220000000800 */
[----:B--2---:R-:W-:Y:S01]  /*40b0*/  F2FP.PACK_AB R4, R130, R128 ;  /* 0x000000808204723e */ /* 0x004fe200000000ff */
[----:B---3--:R-:W-:-:S06]  /*40c0*/  FFMA.FTZ R3, R10, c[0x0][0x2d0], -R2 ;  /* 0x0000b4000a037a23 */ /* 0x008fcc0000010802 */
[----:B------:R-:W2:Y:S08]  /*40d0*/  MUFU.EX2 R86, R6 ;  /* 0x0000000600567308 */ /* 0x000eb00000000800 */
[----:B------:R3:W-:Y:S01]  /*40e0*/  MUFU.EX2 R85, R3 ;  /* 0x0000000300557308 */ /* 0x0007e20000000800 */
[----:B----4-:R-:W-:-:S07]  /*40f0*/  F2FP.PACK_AB R10, R99, R98 ;  /* 0x00000062630a723e */ /* 0x010fce00000000ff */
[----:B------:R-:W-:Y:S01]  /*4100*/  MUFU.EX2 R129, R22 ;  /* 0x0000001600817308 */ /* 0x000fe20000000800 */
[----:B---3--:R-:W-:Y:S01]  /*4110*/  FFMA.FTZ R3, R9, c[0x0][0x2d0], -R2 ;  /* 0x0000b40009037a23 */ /* 0x008fe20000010802 */
[----:B--2---:R-:W-:-:S06]  /*4120*/  F2FP.PACK_AB R9, R84, R86 ;  /* 0x000000565409723e */ /* 0x004fcc00000000ff */
[----:B------:R-:W2:Y:S08]  /*4130*/  MUFU.EX2 R120, R21 ;  /* 0x0000001500787308 */ /* 0x000eb00000000800 */
[----:B------:R3:W4:Y:S01]  /*4140*/  MUFU.EX2 R88, R3 ;  /* 0x0000000300587308 */ /* 0x0007220000000800 */
[----:B--2---:R-:W-:Y:S01]  /*4150*/  F2FP.PACK_AB R6, R120, R129 ;  /* 0x000000817806723e */ /* 0x004fe200000000ff */
[----:B---3--:R-:W-:Y:S01]  /*4160*/  FFMA.FTZ R3, R8, c[0x0][0x2d0], -R2 ;  /* 0x0000b40008037a23 */ /* 0x008fe20000010802 */
[----:B------:R-:W-:-:S02]  /*4170*/  F2FP.PACK_AB R8, R14, R97 ;  /* 0x000000610e08723e */ /* 0x000fc400000000ff */
[----:B----4-:R-:W-:-:S03]  /*4180*/  F2FP.PACK_AB R11, R88, R85 ;  /* 0x00000055580b723e */ /* 0x010fc600000000ff */
[----:B------:R2:W-:Y:S04]  /*4190*/  MUFU.EX2 R87, R3 ;  /* 0x0000000300577308 */ /* 0x0005e80000000800 */
[C---:B-1----:R-:W-:Y:S08]  /*41a0*/  HMMA.16816.F32 R20, R8.reuse, R16, RZ ;  /* 0x000000100814723c */ /* 0x042ff000000018ff */
[----:B------:R-:W-:Y:S01]  /*41b0*/  HMMA.16816.F32 R16, R8, R18, RZ ;  /* 0x000000120810723c */ /* 0x000fe200000018ff */
[----:B--2---:R-:W-:-:S04]  /*41c0*/  FFMA.FTZ R3, R7, c[0x0][0x2d0], -R2 ;  /* 0x0000b40007037a23 */ /* 0x004fc80000010802 */
[----:B------:R1:W2:Y:S03]  /*41d0*/  MUFU.EX2 R103, R3 ;  /* 0x0000000300677308 */ /* 0x0002a60000000800 */
[----:B------:R-:W-:Y:S01]  /*41e0*/  HMMA.16816.F32 R36, R8, R28, RZ ;  /* 0x0000001c0824723c */ /* 0x000fe200000018ff */
[----:B-1----:R-:W-:Y:S01]  /*41f0*/  FFMA.FTZ R3, R13, c[0x0][0x2d0], -R2 ;  /* 0x0000b4000d037a23 */ /* 0x002fe20000010802 */
[----:B--2---:R-:W-:-:S03]  /*4200*/  F2FP.PACK_AB R5, R103, R87 ;  /* 0x000000576705723e */ /* 0x004fc600000000ff */
[----:B------:R1:W-:Y:S02]  /*4210*/  MUFU.EX2 R105, R3 ;  /* 0x0000000300697308 */ /* 0x0003e40000000800 */
[----:B-1----:R-:W-:-:S06]  /*4220*/  FFMA.FTZ R3, R15, c[0x0][0x2d0], -R2 ;  /* 0x0000b4000f037a23 */ /* 0x002fcc0000010802 */
[----:B------:R-:W1:Y:S02]  /*4230*/  MUFU.EX2 R134, R3 ;  /* 0x0000000300867308 */ /* 0x000e640000000800 */
[----:B-1----:R-:W-:-:S07]  /*4240*/  F2FP.PACK_AB R7, R134, R105 ;  /* 0x000000698607723e */ /* 0x002fce00000000ff */
[C---:B------:R-:W-:Y:S08]  /*4250*/  HMMA.16816.F32 R156, R4.reuse, R24, R20 ;  /* 0x00000018049c723c */ /* 0x040ff00000001814 */
[----:B------:R-:W-:Y:S08]  /*4260*/  HMMA.16816.F32 R52, R4, R26, R16 ;  /* 0x0000001a0434723c */ /* 0x000ff00000001810 */
[C---:B------:R-:W-:Y:S01]  /*4270*/  HMMA.16816.F32 R24, R8.reuse, R30, RZ ;  /* 0x0000001e0818723c */ /* 0x040fe200000018ff */
[----:B------:R-:W1:Y:S07]  /*4280*/  LDSM.16.MT88.4 R28, [R236+0x5880] ;  /* 0x00588000ec1c783b */ /* 0x000e6e0000004200 */
[C---:B------:R-:W-:Y:S08]  /*4290*/  HMMA.16816.F32 R20, R8.reuse, R44, RZ ;  /* 0x0000002c0814723c */ /* 0x040ff000000018ff */
[----:B------:R-:W-:Y:S01]  /*42a0*/  HMMA.16816.F32 R16, R8, R46, RZ ;  /* 0x0000002e0810723c */ /* 0x000fe200000018ff */
[----:B------:R-:W-:Y:S01]  /*42b0*/  IMAD.MOV.U32 R104, RZ, RZ, R52 ;  /* 0x000000ffff687224 */ /* 0x000fe200078e0034 */
[----:B------:R-:W-:Y:S01]  /*42c0*/  MOV R169, R53 ;  /* 0x0000003500a97202 */ /* 0x000fe20000000f00 */
[----:B------:R-:W-:-:S02]  /*42d0*/  IMAD.MOV.U32 R100, RZ, RZ, R55 ;  /* 0x000000ffff647224 */ /* 0x000fc400078e0037 */
[----:B------:R-:W-:Y:S02]  /*42e0*/  IMAD.MOV.U32 R168, RZ, RZ, R54 ;  /* 0x000000ffffa87224 */ /* 0x000fe400078e0036 */
[----:B------:R-:W2:Y:S01]  /*42f0*/  LDSM.16.MT88.4 R52, [R240+0x6080] ;  /* 0x00608000f034783b */ /* 0x000ea20000004200 */
[C---:B------:R-:W-:Y:S08]  /*4300*/  HMMA.16816.F32 R148, R4.reuse, R48, R36 ;  /* 0x000000300494723c */ /* 0x040ff00000001824 */
[C---:B------:R-:W-:Y:S08]  /*4310*/  HMMA.16816.F32 R140, R4.reuse, R40, R20 ;  /* 0x00000028048c723c */ /* 0x040ff00000001814 */
[C---:B------:R-:W-:Y:S08]  /*4320*/  HMMA.16816.F32 R108, R4.reuse, R42, R16 ;  /* 0x0000002a046c723c */ /* 0x040ff00000001810 */
[----:B------:R-:W-:Y:S08]  /*4330*/  HMMA.16816.F32 R136, R4, R50, R24 ;  /* 0x000000320488723c */ /* 0x000ff00000001818 */
[C---:B-1----:R-:W-:Y:S08]  /*4340*/  HMMA.16816.F32 R40, R8.reuse, R28, RZ ;  /* 0x0000001c0828723c */ /* 0x042ff000000018ff */
[----:B------:R-:W-:Y:S01]  /*4350*/  HMMA.16816.F32 R48, R8, R32, RZ ;  /* 0x000000200830723c */ /* 0x000fe200000018ff */
[----:B------:R-:W-:Y:S01]  /*4360*/  IMAD.MOV.U32 R154, RZ, RZ, R108 ;  /* 0x000000ffff9a7224 */ /* 0x000fe200078e006c */
[----:B------:R-:W-:Y:S01]  /*4370*/  MOV R153, R109 ;  /* 0x0000006d00997202 */ /* 0x000fe20000000f00 */
[----:B------:R-:W-:-:S02]  /*4380*/  IMAD.MOV.U32 R152, RZ, RZ, R110 ;  /* 0x000000ffff987224 */ /* 0x000fc400078e006e */
[----:B------:R-:W-:-:S03]  /*4390*/  IMAD.MOV.U32 R147, RZ, RZ, R111 ;  /* 0x000000ffff937224 */ /* 0x000fc600078e006f */
[C---:B------:R-:W-:Y:S08]  /*43a0*/  HMMA.16816.F32 R24, R8.reuse, R68, RZ ;  /* 0x000000440818723c */ /* 0x040ff000000018ff */
[----:B------:R-:W-:Y:S08]  /*43b0*/  HMMA.16816.F32 R44, R8, R34, RZ ;  /* 0x00000022082c723c */ /* 0x000ff000000018ff */
[----:B------:R-:W-:Y:S08]  /*43c0*/  HMMA.16816.F32 R40, R4, R60, R40 ;  /* 0x0000003c0428723c */ /* 0x000ff00000001828 */
[----:B------:R-:W-:Y:S08]  /*43d0*/  HMMA.16816.F32 R36, R8, R30, RZ ;  /* 0x0000001e0824723c */ /* 0x000ff000000018ff */
[----:B------:R-:W-:Y:S08]  /*43e0*/  HMMA.16816.F32 R48, R4, R72, R48 ;  /* 0x000000480430723c */ /* 0x000ff00000001830 */
[----:B------:R-:W-:Y:S01]  /*43f0*/  HMMA.16816.F32 R16, R8, R76, RZ ;  /* 0x0000004c0810723c */ /* 0x000fe200000018ff */
[----:B------:R-:W-:Y:S01]  /*4400*/  IMAD.MOV.U32 R146, RZ, RZ, R40 ;  /* 0x000000ffff927224 */ /* 0x000fe200078e0028 */
[----:B------:R-:W-:Y:S01]  /*4410*/  MOV R145, R41 ;  /* 0x0000002900917202 */ /* 0x000fe20000000f00 */
[----:B------:R-:W-:-:S02]  /*4420*/  IMAD.MOV.U32 R144, RZ, RZ, R42 ;  /* 0x000000ffff907224 */ /* 0x000fc400078e002a */
[----:B------:R-:W-:-:S03]  /*4430*/  IMAD.MOV.U32 R131, RZ, RZ, R43 ;  /* 0x000000ffff837224 */ /* 0x000fc600078e002b */
[C---:B------:R-:W-:Y:S08]  /*4440*/  HMMA.16816.F32 R32, R8.reuse, R64, RZ ;  /* 0x000000400820723c */ /* 0x040ff000000018ff */
[----:B------:R-:W-:Y:S01]  /*4450*/  HMMA.16816.F32 R28, R8, R66, RZ ;  /* 0x00000042081c723c */ /* 0x000fe200000018ff */
[----:B------:R-:W1:Y:S01]  /*4460*/  LDSM.16.MT88.4 R64, [R236+0x7080] ;  /* 0x00708000ec40783b */ /* 0x000e620000004200 */
[----:B------:R-:W-:Y:S01]  /*4470*/  MOV R161, R48 ;  /* 0x0000003000a17202 */ /* 0x000fe20000000f00 */
[----:B------:R-:W-:Y:S01]  /*4480*/  IMAD.MOV.U32 R160, RZ, RZ, R49 ;  /* 0x000000ffffa07224 */ /* 0x000fe200078e0031 */
[----:B------:R-:W-:Y:S01]  /*4490*/  MOV R155, R51 ;  /* 0x00000033009b7202 */ /* 0x000fe20000000f00 */
[----:B------:R-:W-:-:S02]  /*44a0*/  IMAD.MOV.U32 R135, RZ, RZ, R50 ;  /* 0x000000ffff877224 */ /* 0x000fc400078e0032 */
[----:B------:R-:W3:Y:S01]  /*44b0*/  LDSM.16.MT88.4 R48, [R237+0x7080] ;  /* 0x00708000ed30783b */ /* 0x000ee20000004200 */
[C---:B--2---:R-:W-:Y:S08]  /*44c0*/  HMMA.16816.F32 R24, R4.reuse, R52, R24 ;  /* 0x000000340418723c */ /* 0x044ff00000001818 */
[C---:B------:R-:W-:Y:S08]  /*44d0*/  HMMA.16816.F32 R44, R4.reuse, R74, R44 ;  /* 0x0000004a042c723c */ /* 0x040ff0000000182c */
[----:B------:R-:W-:Y:S01]  /*44e0*/  HMMA.16816.F32 R40, R4, R62, R36 ;  /* 0x0000003e0428723c */ /* 0x000fe20000001824 */
[----:B------:R-:W-:Y:S07]  /*44f0*/  LDSM.16.MT88.4 R60, [R236+0x8880] ;  /* 0x00888000ec3c783b */ /* 0x000fee0000004200 */
[----:B------:R-:W-:Y:S01]  /*4500*/  HMMA.16816.F32 R20, R8, R70, RZ ;  /* 0x000000460814723c */ /* 0x000fe200000018ff */
[----:B------:R-:W-:Y:S01]  /*4510*/  IMAD.MOV.U32 R119, RZ, RZ, R25 ;  /* 0x000000ffff777224 */ /* 0x000fe200078e0019 */
[----:B------:R-:W-:Y:S01]  /*4520*/  MOV R118, R26 ;  /* 0x0000001a00767202 */ /* 0x000fe20000000f00 */
[----:B------:R-:W-:-:S02]  /*4530*/  IMAD.MOV.U32 R117, RZ, RZ, R27 ;  /* 0x000000ffff757224 */ /* 0x000fc400078e001b */
[----:B------:R-:W-:Y:S02]  /*4540*/  IMAD.MOV.U32 R116, RZ, RZ, R24 ;  /* 0x000000ffff747224 */ /* 0x000fe400078e0018 */
[----:B------:R-:W2:Y:S01]  /*4550*/  LDSM.16.MT88.4 R24, [R236+0x7880] ;  /* 0x00788000ec18783b */ /* 0x000ea20000004200 */
[C---:B------:R-:W-:Y:S01]  /*4560*/  HMMA.16816.F32 R16, R4.reuse, R80, R16 ;  /* 0x000000500410723c */ /* 0x040fe20000001810 */
[----:B------:R-:W-:Y:S01]  /*4570*/  IMAD.MOV.U32 R102, RZ, RZ, R45 ;  /* 0x000000ffff667224 */ /* 0x000fe200078e002d */
[----:B------:R-:W-:Y:S01]  /*4580*/  MOV R163, R46 ;  /* 0x0000002e00a37202 */ /* 0x000fe20000000f00 */
[----:B------:R-:W-:Y:S02]  /*4590*/  IMAD.MOV.U32 R101, RZ, RZ, R44 ;  /* 0x000000ffff657224 */ /* 0x000fe400078e002c */
[----:B------:R-:W-:Y:S02]  /*45a0*/  IMAD.MOV.U32 R162, RZ, RZ, R47 ;  /* 0x000000ffffa27224 */ /* 0x000fe400078e002f */
[----:B------:R-:W4:Y:S01]  /*45b0*/  LDSM.16.MT88.4 R44, [R240+0x7080] ;  /* 0x00708000f02c783b */ /* 0x000f220000004200 */
[----:B------:R-:W-:Y:S01]  /*45c0*/  HMMA.16816.F32 R32, R4, R56, R32 ;  /* 0x000000380420723c */ /* 0x000fe20000001820 */
[----:B------:R-:W-:Y:S01]  /*45d0*/  MOV R36, R41 ;  /* 0x0000002900247202 */ /* 0x000fe20000000f00 */
[----:B------:R-:W-:Y:S01]  /*45e0*/  IMAD.MOV.U32 R127, RZ, RZ, R42 ;  /* 0x000000ffff7f7224 */ /* 0x000fe200078e002a */
[----:B------:R-:W-:Y:S01]  /*45f0*/  MOV R125, R40 ;  /* 0x00000028007d7202 */ /* 0x000fe20000000f00 */
[----:B------:R-:W-:-:S02]  /*4600*/  IMAD.MOV.U32 R126, RZ, RZ, R43 ;  /* 0x000000ffff7e7224 */ /* 0x000fc400078e002b */
[----:B------:R-:W2:Y:S02]  /*4610*/  LDSM.16.MT88.4 R40, [R237+0x7880] ;  /* 0x00788000ed28783b */ /* 0x000ea40000004200 */
[C---:B------:R-:W-:Y:S02]  /*4620*/  HMMA.16816.F32 R20, R4.reuse, R54, R20 ;  /* 0x000000360414723c */ /* 0x040fe40000001814 */
[----:B------:R-:W2:Y:S06]  /*4630*/  LDSM.16.MT88.4 R52, [R239+0x7080] ;  /* 0x00708000ef34783b */ /* 0x000eac0000004200 */
[----:B------:R-:W-:Y:S01]  /*4640*/  IMAD.MOV.U32 R15, RZ, RZ, R17 ;  /* 0x000000ffff0f7224 */ /* 0x000fe200078e0011 */
[----:B------:R-:W-:Y:S01]  /*4650*/  MOV R3, R19 ;  /* 0x0000001300037202 */ /* 0x000fe20000000f00 */
[----:B------:R-:W-:Y:S01]  /*4660*/  IMAD.MOV.U32 R13, RZ, RZ, R18 ;  /* 0x000000ffff0d7224 */ /* 0x000fe200078e0012 */
[----:B------:R-:W-:Y:S01]  /*4670*/  HMMA.16816.F32 R72, R4, R58, R28 ;  /* 0x0000003a0448723c */ /* 0x000fe2000000181c */
[----:B------:R-:W-:Y:S01]  /*4680*/  IMAD.MOV.U32 R0, RZ, RZ, R16 ;  /* 0x000000ffff007224 */ /* 0x000fe200078e0010 */
[----:B------:R-:W4:Y:S03]  /*4690*/  LDSM.16.MT88.4 R56, [R240+0x7880] ;  /* 0x00788000f038783b */ /* 0x000f260000004200 */
[----:B------:R-:W-:Y:S01]  /*46a0*/  IMAD.MOV.U32 R124, RZ, RZ, R33 ;  /* 0x000000ffff7c7224 */ /* 0x000fe200078e0021 */
[----:B------:R-:W-:Y:S01]  /*46b0*/  MOV R122, R35 ;  /* 0x00000023007a7202 */ /* 0x000fe20000000f00 */
[----:B------:R-:W-:Y:S01]  /*46c0*/  IMAD.MOV.U32 R123, RZ, RZ, R34 ;  /* 0x000000ffff7b7224 */ /* 0x000fe200078e0022 */
[----:B-1----:R-:W-:Y:S01]  /*46d0*/  HMMA.16816.F32 R16, R8, R64, RZ ;  /* 0x000000400810723c */ /* 0x002fe200000018ff */
[----:B------:R-:W-:-:S04]  /*46e0*/  IMAD.MOV.U32 R121, RZ, RZ, R32 ;  /* 0x000000ffff797224 */ /* 0x000fc800078e0020 */
[----:B------:R-:W-:Y:S01]  /*46f0*/  MOV R111, R23 ;  /* 0x00000017006f7202 */ /* 0x000fe20000000f00 */
[----:B------:R-:W-:Y:S01]  /*4700*/  IMAD.MOV.U32 R110, RZ, RZ, R21 ;  /* 0x000000ffff6e7224 */ /* 0x000fe200078e0015 */
[----:B------:R-:W-:Y:S01]  /*4710*/  MOV R108, R20 ;  /* 0x00000014006c7202 */ /* 0x000fe20000000f00 */
[----:B---3--:R-:W-:Y:S01]  /*4720*/  HMMA.16816.F32 R32, R8, R48, RZ ;  /* 0x000000300820723c */ /* 0x008fe200000018ff */
[----:B------:R-:W-:Y:S02]  /*4730*/  IMAD.MOV.U32 R65, RZ, RZ, R36 ;  /* 0x000000ffff417224 */ /* 0x000fe400078e0024 */
[----:B------:R-:W-:-:S05]  /*4740*/  IMAD.MOV.U32 R109, RZ, RZ, R22 ;  /* 0x000000ffff6d7224 */ /* 0x000fca00078e0016 */
[C---:B------:R-:W-:Y:S01]  /*4750*/  HMMA.16816.F32 R28, R8.reuse, R50, RZ ;  /* 0x00000032081c723c */ /* 0x040fe200000018ff */
[----:B------:R-:W1:Y:S07]  /*4760*/  LDSM.16.MT88.4 R48, [R239+0x7880] ;  /* 0x00788000ef30783b */ /* 0x000e6e0000004200 */
[----:B------:R-:W-:Y:S08]  /*4770*/  HMMA.16816.F32 R36, R8, R66, RZ ;  /* 0x000000420824723c */ /* 0x000ff000000018ff */
[----:B--2---:R-:W-:Y:S08]  /*4780*/  HMMA.16816.F32 R68, R4, R24, R16 ;  /* 0x000000180444723c */ /* 0x004ff00000001810 */
[C---:B----4-:R-:W-:Y:S07]  /*4790*/  HMMA.16816.F32 R16, R8.reuse, R44, RZ ;  /* 0x0000002c0810723c */ /* 0x050fee00000018ff */
[----:B------:R-:W-:Y:S01]  /*47a0*/  MOV R45, R105 ;  /* 0x00000069002d7202 */ /* 0x000fe20000000f00 */
[----:B------:R-:W-:Y:S08]  /*47b0*/  HMMA.16816.F32 R20, R8, R78, RZ ;  /* 0x0000004e0814723c */ /* 0x000ff000000018ff */
[C---:B------:R-:W-:Y:S08]  /*47c0*/  HMMA.16816.F32 R76, R4.reuse, R40, R32 ;  /* 0x00000028044c723c */ /* 0x040ff00000001820 */
[----:B------:R-:W-:Y:S01]  /*47d0*/  HMMA.16816.F32 R172, R4, R42, R28 ;  /* 0x0000002a04ac723c */ /* 0x000fe2000000181c */
[----:B------:R-:W-:Y:S07]  /*47e0*/  LDSM.16.MT88.4 R40, [R237+0x8880] ;  /* 0x00888000ed28783b */ /* 0x000fee0000004200 */
[C---:B------:R-:W-:Y:S07]  /*47f0*/  HMMA.16816.F32 R32, R8.reuse, R46, RZ ;  /* 0x0000002e0820723c */ /* 0x040fee00000018ff */
[----:B------:R-:W-:Y:S01]  /*4800*/  MOV R46, R123 ;  /* 0x0000007b002e7202 */ /* 0x000fe20000000f00 */
[----:B------:R-:W-:Y:S01]  /*4810*/  HMMA.16816.F32 R28, R8, R52, RZ ;  /* 0x00000034081c723c */ /* 0x000fe200000018ff */
[----:B------:R-:W-:-:S06]  /*4820*/  IMAD.MOV.U32 R47, RZ, RZ, R122 ;  /* 0x000000ffff2f7224 */ /* 0x000fcc00078e007a */
[----:B------:R-:W-:Y:S01]  /*4830*/  IMAD.MOV.U32 R53, RZ, RZ, R119 ;  /* 0x000000ffff357224 */ /* 0x000fe200078e0077 */
[----:B------:R-:W-:Y:S01]  /*4840*/  HMMA.16816.F32 R176, R4, R26, R36 ;  /* 0x0000001a04b0723c */ /* 0x000fe20000001824 */
[----:B------:R-:W2:Y:S01]  /*4850*/  LDSM.16.MT88.4 R36, [R236+0x9080] ;  /* 0x00908000ec24783b */ /* 0x000ea20000004200 */
[----:B------:R-:W-:-:S06]  /*4860*/  IMAD.MOV.U32 R52, RZ, RZ, R116 ;  /* 0x000000ffff347224 */ /* 0x000fcc00078e0074 */
[----:B------:R-:W-:Y:S07]  /*4870*/  HMMA.16816.F32 R24, R8, R54, RZ ;  /* 0x000000360818723c */ /* 0x000fee00000018ff */
[----:B------:R-:W-:Y:S01]  /*4880*/  IMAD.MOV.U32 R54, RZ, RZ, R118 ;  /* 0x000000ffff367224 */ /* 0x000fe200078e0076 */
[----:B------:R-:W-:Y:S01]  /*4890*/  HMMA.16816.F32 R16, R4, R56, R16 ;  /* 0x000000380410723c */ /* 0x000fe20000001810 */
[----:B------:R-:W-:-:S06]  /*48a0*/  MOV R55, R117 ;  /* 0x0000007500377202 */ /* 0x000fcc0000000f00 */
[----:B------:R-:W-:Y:S01]  /*48b0*/  IMAD.MOV.U32 R56, RZ, RZ, R104 ;  /* 0x000000ffff387224 */ /* 0x000fe200078e0068 */
[----:B------:R-:W-:Y:S01]  /*48c0*/  HMMA.16816.F32 R80, R4, R82, R20 ;  /* 0x000000520450723c */ /* 0x000fe20000001814 */
[----:B------:R-:W-:-:S07]  /*48d0*/  MOV R57, R103 ;  /* 0x0000006700397202 */ /* 0x000fce0000000f00 */
[----:B------:R-:W-:Y:S07]  /*48e0*/  HMMA.16816.F32 R20, R8, R60, RZ ;  /* 0x0000003c0814723c */ /* 0x000fee00000018ff */
[----:B------:R-:W-:Y:S01]  /*48f0*/  MOV R60, R0 ;  /* 0x00000000003c7202 */ /* 0x000fe20000000f00 */
[----:B------:R-:W-:Y:S01]  /*4900*/  HMMA.16816.F32 R112, R4, R58, R32 ;  /* 0x0000003a0470723c */ /* 0x000fe20000001820 */
[----:B------:R-:W-:Y:S01]  /*4910*/  IMAD.MOV.U32 R44, RZ, RZ, R16 ;  /* 0x000000ffff2c7224 */ /* 0x000fe200078e0010 */
[----:B------:R-:W-:Y:S01]  /*4920*/  MOV R66, R18 ;  /* 0x0000001200427202 */ /* 0x000fe20000000f00 */
[----:B------:R-:W-:Y:S01]  /*4930*/  IMAD.MOV.U32 R67, RZ, RZ, R17 ;  /* 0x000000ffff437224 */ /* 0x000fe200078e0011 */
[----:B------:R-:W-:Y:S01]  /*4940*/  MOV R61, R15 ;  /* 0x0000000f003d7202 */ /* 0x000fe20000000f00 */
[----:B------:R-:W-:-:S02]  /*4950*/  IMAD.MOV.U32 R64, RZ, RZ, R19 ;  /* 0x000000ffff407224 */ /* 0x000fc400078e0013 */
[----:B------:R-:W-:Y:S01]  /*4960*/  IMAD.MOV.U32 R32, RZ, RZ, R102 ;  /* 0x000000ffff207224 */ /* 0x000fe200078e0066 */
[----:B-1----:R-:W-:Y:S01]  /*4970*/  HMMA.16816.F32 R104, R4, R48, R28 ;  /* 0x000000300468723c */ /* 0x002fe2000000181c */
[----:B------:R-:W-:Y:S01]  /*4980*/  LDSM.16.MT88.4 R28, [R240+0x8880] ;  /* 0x00888000f01c783b */ /* 0x000fe20000004200 */
[----:B------:R-:W-:Y:S01]  /*4990*/  IMAD.MOV.U32 R33, RZ, RZ, R57 ;  /* 0x000000ffff217224 */ /* 0x000fe200078e0039 */
[----:B------:R-:W-:Y:S01]  /*49a0*/  MOV R35, R44 ;  /* 0x0000002c00237202 */ /* 0x000fe20000000f00 */
[----:B------:R-:W-:Y:S01]  /*49b0*/  IMAD.MOV.U32 R57, RZ, RZ, R65 ;  /* 0x000000ffff397224 */ /* 0x000fe200078e0041 */
[----:B------:R-:W-:Y:S01]  /*49c0*/  MOV R65, R120 ;  /* 0x0000007800417202 */ /* 0x000fe20000000f00 */
[----:B------:R-:W-:Y:S01]  /*49d0*/  IMAD.MOV.U32 R44, RZ, RZ, R121 ;  /* 0x000000ffff2c7224 */ /* 0x000fe200078e0079 */
[----:B------:R-:W-:Y:S01]  /*49e0*/  MOV R48, R100 ;  /* 0x0000006400307202 */ /* 0x000fe20000000f00 */
[----:B------:R-:W-:Y:S01]  /*49f0*/  IMAD.MOV.U32 R49, RZ, RZ, R101 ;  /* 0x000000ffff317224 */ /* 0x000fe200078e0065 */
[----:B------:R-:W-:Y:S01]  /*4a00*/  HMMA.16816.F32 R16, R8, R62, RZ ;  /* 0x0000003e0810723c */ /* 0x000fe200000018ff */
[----:B------:R-:W-:Y:S01]  /*4a10*/  IMAD.MOV.U32 R34, RZ, RZ, R45 ;  /* 0x000000ffff227224 */ /* 0x000fe200078e002d */
[----:B------:R-:W-:Y:S01]  /*4a20*/  MOV R59, R126 ;  /* 0x0000007e003b7202 */ /* 0x000fe20000000f00 */
[----:B------:R-:W-:-:S02]  /*4a30*/  IMAD.MOV.U32 R58, RZ, RZ, R127 ;  /* 0x000000ffff3a7224 */ /* 0x000fc400078e007f */
[----:B------:R-:W-:Y:S02]  /*4a40*/  IMAD.MOV.U32 R45, RZ, RZ, R124 ;  /* 0x000000ffff2d7224 */ /* 0x000fe400078e007c */
[----:B------:R-:W-:Y:S01]  /*4a50*/  FADD.FTZ R0, R97, R14 ;  /* 0x0000000e61007221 */ /* 0x000fe20000010000 */
[----:B------:R-:W-:Y:S01]  /*4a60*/  HMMA.16816.F32 R100, R4, R50, R24 ;  /* 0x000000320464723c */ /* 0x000fe20000001818 */
[----:B------:R-:W1:Y:S01]  /*4a70*/  LDSM.16.MT88.4 R24, [R237+0x9080] ;  /* 0x00908000ed18783b */ /* 0x000e620000004200 */
[----:B------:R-:W-:Y:S02]  /*4a80*/  IMAD.MOV.U32 R62, RZ, RZ, R13 ;  /* 0x000000ffff3e7224 */ /* 0x000fe400078e000d */
[----:B------:R-:W-:Y:S02]  /*4a90*/  FADD.FTZ R13, R98, R0 ;  /* 0x00000000620d7221 */ /* 0x000fe40000010000 */
[----:B------:R-:W-:Y:S02]  /*4aa0*/  IMAD.MOV.U32 R63, RZ, RZ, R3 ;  /* 0x000000ffff3f7224 */ /* 0x000fe400078e0003 */
[----:B------:R-:W-:-:S02]  /*4ab0*/  IMAD.MOV.U32 R50, RZ, RZ, R169 ;  /* 0x000000ffff327224 */ /* 0x000fc400078e00a9 */
[----:B------:R-:W-:Y:S02]  /*4ac0*/  IMAD.MOV.U32 R51, RZ, RZ, R168 ;  /* 0x000000ffff337224 */ /* 0x000fe400078e00a8 */
[----:B--2---:R-:W-:Y:S01]  /*4ad0*/  HMMA.16816.F32 R168, R4, R36, R20 ;  /* 0x0000002404a8723c */ /* 0x004fe20000001814 */
[--C-:B------:R-:W-:Y:S02]  /*4ae0*/  FFMA.FTZ R3, R94, c[0x0][0x2d0], -R12.reuse ;  /* 0x0000b4005e037a23 */ /* 0x100fe4000001080c */
[----:B------:R-:W-:Y:S02]  /*4af0*/  FFMA.FTZ R0, R93, c[0x0][0x2d0], -R12 ;  /* 0x0000b4005d007a23 */ /* 0x000fe4000001080c */
[----:B------:R-:W-:Y:S01]  /*4b00*/  IMAD.MOV.U32 R97, RZ, RZ, R50 ;  /* 0x000000ffff617224 */ /* 0x000fe200078e0032 */
[----:B------:R-:W-:Y:S01]  /*4b10*/  MOV R50, R163 ;  /* 0x000000a300327202 */ /* 0x000fe20000000f00 */
[----:B------:R-:W-:Y:S01]  /*4b20*/  IMAD.MOV.U32 R36, RZ, RZ, R111 ;  /* 0x000000ffff247224 */ /* 0x000fe200078e006f */
[----:B------:R-:W-:Y:S01]  /*4b30*/  HMMA.16816.F32 R20, R8, R40, RZ ;  /* 0x000000280814723c */ /* 0x000fe200000018ff */
[----:B------:R-:W-:Y:S01]  /*4b40*/  MOV R37, R56 ;  /* 0x0000003800257202 */ /* 0x000fe20000000f00 */
[----:B------:R-:W-:Y:S01]  /*4b50*/  IMAD.MOV.U32 R56, RZ, RZ, R125 ;  /* 0x000000ffff387224 */ /* 0x000fe200078e007d */
[----:B------:R2:W3:Y:S01]  /*4b60*/  MUFU.EX2 R40, R0 ;  /* 0x0000000000287308 */ /* 0x0004e20000000800 */
[----:B------:R-:W-:Y:S01]  /*4b70*/  IMAD.MOV.U32 R98, RZ, RZ, R51 ;  /* 0x000000ffff627224 */ /* 0x000fe200078e0033 */
[----:B------:R4:W5:Y:S02]  /*4b80*/  LDL.LU R163, [R1+0x90] ;  /* 0x0000900001a37983 */ /* 0x0009640000300800 */
[----:B------:R-:W-:Y:S01]  /*4b90*/  IMAD.MOV.U32 R41, RZ, RZ, R108 ;  /* 0x000000ffff297224 */ /* 0x000fe200078e006c */
[----:B------:R-:W-:Y:S07]  /*4ba0*/  HMMA.16816.F32 R120, R4, R38, R16 ;  /* 0x000000260478723c */ /* 0x000fee0000001810 */
[----:B------:R-:W-:Y:S01]  /*4bb0*/  MOV R38, R110 ;  /* 0x0000006e00267202 */ /* 0x000fe20000000f00 */
[----:B------:R-:W-:Y:S01]  /*4bc0*/  HMMA.16816.F32 R16, R8, R42, RZ ;  /* 0x0000002a0810723c */ /* 0x000fe200000018ff */
[----:B------:R-:W-:-:S02]  /*4bd0*/  IMAD.MOV.U32 R39, RZ, RZ, R109 ;  /* 0x000000ffff277224 */ /* 0x000fc400078e006d */
[----:B------:R-:W-:Y:S01]  /*4be0*/  MOV R93, R38 ;  /* 0x00000026005d7202 */ /* 0x000fe20000000f00 */
[----:B--2---:R-:W-:-:S04]  /*4bf0*/  FFMA.FTZ R0, R91, c[0x0][0x2d0], -R2 ;  /* 0x0000b4005b007a23 */ /* 0x004fc80000010802 */
[C---:B-1----:R-:W-:Y:S01]  /*4c00*/  HMMA.16816.F32 R108, R4.reuse, R24, R20 ;  /* 0x00000018046c723c */ /* 0x042fe20000001814 */
[----:B------:R-:W1:Y:S11]  /*4c10*/  LDSM.16.MT88.4 R20, [R240+0x9080] ;  /* 0x00908000f014783b */ /* 0x000e760000004200 */
[----:B------:R-:W-:Y:S04]  /*4c20*/  @!UPT UIADD3 URZ, URZ, URZ, URZ ;  /* 0x0000003f3f3ff290 */ /* 0x000fe8000fffe03f */
[----:B------:R-:W-:Y:S01]  /*4c30*/  HMMA.16816.F32 R116, R4, R26, R16 ;  /* 0x0000001a0474723c */ /* 0x000fe20000001810 */
[----:B------:R-:W-:Y:S02]  /*4c40*/  IMAD.MOV.U32 R43, RZ, RZ, R155 ;  /* 0x000000ffff2b7224 */ /* 0x000fe400078e009b */
[----:B------:R-:W-:-:S05]  /*4c50*/  IMAD.MOV.U32 R94, RZ, RZ, R39 ;  /* 0x000000ffff5e7224 */ /* 0x000fca00078e0027 */
[----:B------:R-:W-:Y:S11]  /*4c60*/  HMMA.16816.F32 R16, R8, R28, RZ ;  /* 0x0000001c0810723c */ /* 0x000ff600000018ff */
[----:B------:R-:W-:Y:S11]  /*4c70*/  @!UPT UIADD3 URZ, URZ, URZ, URZ ;  /* 0x0000003f3f3ff290 */ /* 0x000ff6000fffe03f */
[----:B------:R-:W-:Y:S02]  /*4c80*/  @!UPT UIADD3 URZ, URZ, URZ, URZ ;  /* 0x0000003f3f3ff290 */ /* 0x000fe4000fffe03f */
[----:B-1----:R-:W-:Y:S07]  /*4c90*/  HMMA.16816.F32 R124, R4, R20, R16 ;  /* 0x00000014047c723c */ /* 0x002fee0000001810 */
[--C-:B------:R-:W-:Y:S01]  /*4ca0*/  FFMA.FTZ R21, R96, c[0x0][0x2d0], -R12.reuse ;  /* 0x0000b40060157a23 */ /* 0x100fe2000001080c */
[----:B------:R-:W-:Y:S01]  /*4cb0*/  HMMA.16816.F32 R16, R8, R30, RZ ;  /* 0x0000001e0810723c */ /* 0x000fe200000018ff */
[----:B------:R-:W-:Y:S01]  /*4cc0*/  FFMA.FTZ R20, R95, c[0x0][0x2d0], -R12 ;  /* 0x0000b4005f147a23 */ /* 0x000fe2000001080c */
[----:B------:R-:W-:Y:S01]  /*4cd0*/  MOV R96, R37 ;  /* 0x0000002500607202 */ /* 0x000fe20000000f00 */
[----:B------:R-:W-:Y:S01]  /*4ce0*/  IMAD.MOV.U32 R95, RZ, RZ, R36 ;  /* 0x000000ffff5f7224 */ /* 0x000fe200078e0024 */
[----:B------:R-:W-:Y:S01]  /*4cf0*/  MOV R38, R144 ;  /* 0x0000009000267202 */ /* 0x000fe20000000f00 */
[----:B------:R-:W-:Y:S01]  /*4d00*/  IMAD.MOV.U32 R29, RZ, RZ, R153 ;  /* 0x000000ffff1d7224 */ /* 0x000fe200078e0099 */
[----:B------:R-:W-:Y:S01]  /*4d10*/  MOV R28, R154 ;  /* 0x0000009a001c7202 */ /* 0x000fe20000000f00 */
[----:B------:R-:W-:Y:S11]  /*4d20*/  MUFU.EX2 R21, R21 ;  /* 0x0000001500157308 */ /* 0x000ff60000000800 */
[----:B------:R-:W-:Y:S06]  /*4d30*/  @!UPT UIADD3 URZ, URZ, URZ, URZ ;  /* 0x0000003f3f3ff290 */ /* 0x000fec000fffe03f */
[----:B------:R-:W-:Y:S01]  /*4d40*/  HMMA.16816.F32 R24, R4, R22, R16 ;  /* 0x000000160418723c */ /* 0x000fe20000001810 */
[----:B------:R-:W-:Y:S01]  /*4d50*/  MOV R31, R147 ;  /* 0x00000093001f7202 */ /* 0x000fe20000000f00 */
[----:B------:R-:W-:Y:S01]  /*4d60*/  IMAD.MOV.U32 R36, RZ, RZ, R146 ;  /* 0x000000ffff247224 */ /* 0x000fe200078e0092 */
[----:B------:R1:W-:Y:S04]  /*4d70*/  MUFU.EX2 R23, R3 ;  /* 0x0000000300177308 */ /* 0x0003e80000000800 */
[----:B------:R-:W-:Y:S01]  /*4d80*/  FADD.FTZ R22, R99, R13 ;  /* 0x0000000d63167221 */ /* 0x000fe20000010000 */
[----:B------:R-:W-:Y:S01]  /*4d90*/  MOV R99, R48 ;  /* 0x0000003000637202 */ /* 0x000fe20000000f00 */
[----:B------:R-:W2:Y:S01]  /*4da0*/  LDSM.16.MT88.4 R12, [R239+0x8880] ;  /* 0x00888000ef0c783b */ /* 0x000ea20000004200 */
[----:B------:R-:W-:Y:S01]  /*4db0*/  IMAD.MOV.U32 R37, RZ, RZ, R145 ;  /* 0x000000ffff257224 */ /* 0x000fe200078e0091 */
[----:B------:R-:W2:Y:S01]  /*4dc0*/  MUFU.EX2 R20, R20 ;  /* 0x0000001400147308 */ /* 0x000ea20000000800 */
[----:B------:R-:W-:Y:S01]  /*4dd0*/  IMAD.MOV.U32 R30, RZ, RZ, R152 ;  /* 0x000000ffff1e7224 */ /* 0x000fe200078e0098 */
[----:B------:R-:W-:Y:S01]  /*4de0*/  LDSM.16.MT88.4 R144, [R237+0x5080] ;  /* 0x00508000ed90783b */ /* 0x000fe20000004200 */
[----:B------:R-:W-:-:S02]  /*4df0*/  IMAD.MOV.U32 R39, RZ, RZ, R131 ;  /* 0x000000ffff277224 */ /* 0x000fc400078e0083 */
[----:B------:R-:W-:Y:S01]  /*4e00*/  IMAD.MOV.U32 R48, RZ, RZ, R49 ;  /* 0x000000ffff307224 */ /* 0x000fe200078e0031 */
[----:B------:R-:W-:Y:S01]  /*4e10*/  LDSM.16.MT88.4 R152, [R236+0x5080] ;  /* 0x00508000ec98783b */ /* 0x000fe20000004200 */
[----:B------:R-:W-:Y:S02]  /*4e20*/  IMAD.MOV.U32 R49, RZ, RZ, R32 ;  /* 0x000000ffff317224 */ /* 0x000fe400078e0020 */
[----:B-1----:R-:W-:Y:S01]  /*4e30*/  FFMA.FTZ R3, R90, c[0x0][0x2d0], -R2 ;  /* 0x0000b4005a037a23 */ /* 0x002fe20000010802 */
[C---:B--2---:R-:W-:Y:S08]  /*4e40*/  HMMA.16816.F32 R16, R8.reuse, R12, RZ ;  /* 0x0000000c0810723c */ /* 0x044ff000000018ff */
[----:B------:R-:W-:Y:S01]  /*4e50*/  HMMA.16816.F32 R8, R8, R14, RZ ;  /* 0x0000000e0808723c */ /* 0x000fe200000018ff */
[----:B------:R-:W1:Y:S11]  /*4e60*/  LDSM.16.MT88.4 R12, [R239+0x9080] ;  /* 0x00908000ef0c783b */ /* 0x000e760000004200 */
[----:B------:R-:W-:Y:S04]  /*4e70*/  @!UPT UIADD3 URZ, URZ, URZ, URZ ;  /* 0x0000003f3f3ff290 */ /* 0x000fe8000fffe03f */
[C---:B-1----:R-:W-:Y:S08]  /*4e80*/  HMMA.16816.F32 R16, R4.reuse, R12, R16 ;  /* 0x0000000c0410723c */ /* 0x042ff00000001810 */
[----:B------:R-:W-:Y:S01]  /*4e90*/  HMMA.16816.F32 R12, R4, R14, R8 ;  /* 0x0000000e040c723c */ /* 0x000fe20000001808 */
[----:B------:R1:W-:Y:S06]  /*4ea0*/  MUFU.EX2 R7, R0 ;  /* 0x0000000000077308 */ /* 0x0003ec0000000800 */
[----:B------:R-:W-:-:S02]  /*4eb0*/  FADD.FTZ R4, R128, R22 ;  /* 0x0000001680047221 */ /* 0x000fc40000010000 */
[----:B------:R-:W-:Y:S01]  /*4ec0*/  MUFU.EX2 R5, R3 ;  /* 0x0000000300057308 */ /* 0x000fe20000000800 */
[----:B---3--:R-:W-:Y:S02]  /*4ed0*/  IMAD.MOV.U32 R22, RZ, RZ, R40 ;  /* 0x000000ffff167224 */ /* 0x008fe400078e0028 */
[--C-:B-1----:R-:W-:Y:S02]  /*4ee0*/  FFMA.FTZ R0, R92, c[0x0][0x2d0], -R2.reuse ;  /* 0x0000b4005c007a23 */ /* 0x102fe40000010802 */
[----:B------:R-:W-:-:S03]  /*4ef0*/  FFMA.FTZ R2, R89, c[0x0][0x2d0], -R2 ;  /* 0x0000b40059027a23 */ /* 0x000fc60000010802 */
[----:B------:R1:W-:Y:S01]  /*4f00*/  MUFU.EX2 R6, R0 ;  /* 0x0000000000067308 */ /* 0x0003e20000000800 */
[----:B------:R-:W-:Y:S01]  /*4f10*/  F2FP.PACK_AB R128, R20, R21 ;  /* 0x000000151480723e */ /* 0x000fe200000000ff */
[----:B------:R-:W-:Y:S02]  /*4f20*/  IMAD.MOV.U32 R8, RZ, RZ, R35 ;  /* 0x000000ffff087224 */ /* 0x000fe400078e0023 */
[----:B------:R-:W-:-:S04]  /*4f30*/  IMAD.MOV.U32 R92, RZ, RZ, R41 ;  /* 0x000000ffff5c7224 */ /* 0x000fc800078e0029 */
[----:B------:R2:W3:Y:S01]  /*4f40*/  MUFU.EX2 R3, R2 ;  /* 0x0000000200037308 */ /* 0x0004e20000000800 */
[----:B------:R-:W-:Y:S02]  /*4f50*/  IMAD.MOV.U32 R40, RZ, RZ, R161 ;  /* 0x000000ffff287224 */ /* 0x000fe400078e00a1 */
[----:B------:R-:W-:Y:S02]  /*4f60*/  IMAD.MOV.U32 R42, RZ, RZ, R135 ;  /* 0x000000ffff2a7224 */ /* 0x000fe400078e0087 */
[----:B------:R-:W-:Y:S01]  /*4f70*/  IMAD.MOV.U32 R51, RZ, RZ, R162 ;  /* 0x000000ffff337224 */ /* 0x000fe200078e00a2 */
[----:B------:R-:W-:Y:S01]  /*4f80*/  MOV R41, R160 ;  /* 0x000000a000297202 */ /* 0x000fe20000000f00 */
[----:B------:R-:W-:Y:S01]  /*4f90*/  IMAD.MOV.U32 R9, RZ, RZ, R67 ;  /* 0x000000ffff097224 */ /* 0x000fe200078e0043 */
[----:B------:R-:W-:Y:S01]  /*4fa0*/  MOV R10, R66 ;  /* 0x00000042000a7202 */ /* 0x000fe20000000f00 */
[----:B-1----:R-:W-:Y:S01]  /*4fb0*/  FADD.FTZ R0, R86, R84 ;  /* 0x0000005456007221 */ /* 0x002fe20000010000 */
[----:B------:R4:W5:Y:S01]  /*4fc0*/  LDL.LU R162, [R1+0x8c] ;  /* 0x00008c0001a27983 */ /* 0x0009620000300800 */
[----:B--2---:R-:W-:Y:S01]  /*4fd0*/  FADD.FTZ R2, R130, R4 ;  /* 0x0000000482027221 */ /* 0x004fe20000010000 */
[----:B------:R-:W-:-:S02]  /*4fe0*/  F2FP.PACK_AB R130, R22, R23 ;  /* 0x000000171682723e */ /* 0x000fc400000000ff */
[----:B---3--:R-:W-:Y:S01]  /*4ff0*/  F2FP.PACK_AB R131, R3, R5 ;  /* 0x000000050383723e */ /* 0x008fe200000000ff */
[----:B------:R-:W-:Y:S01]  /*5000*/  FADD.FTZ R4, R129, R2 ;  /* 0x0000000281047221 */ /* 0x000fe20000010000 */
[----:B------:R-:W-:Y:S01]  /*5010*/  F2FP.PACK_AB R129, R6, R7 ;  /* 0x000000070681723e */ /* 0x000fe200000000ff */
[----:B------:R-:W-:Y:S01]  /*5020*/  FADD.FTZ R0, R85, R0 ;  /* 0x0000000055007221 */ /* 0x000fe20000010000 */
[----:B------:R4:W5:Y:S05]  /*5030*/  LDL.LU R161, [R1+0x88] ;  /* 0x0000880001a17983 */ /* 0x00096a0000300800 */
[C---:B------:R-:W-:Y:S08]  /*5040*/  HMMA.16816.F32 R148, R128.reuse, R144, R148 ;  /* 0x000000908094723c */ /* 0x040ff00000001894 */
[C---:B------:R-:W-:Y:S01]  /*5050*/  HMMA.16816.F32 R156, R128.reuse, R152, R156 ;  /* 0x00000098809c723c */ /* 0x040fe2000000189c */
[----:B------:R-:W-:Y:S01]  /*5060*/  FADD.FTZ R0, R88, R0 ;  /* 0x0000000058007221 */ /* 0x000fe20000010000 */
[----:B------:R4:W5:Y:S06]  /*5070*/  LDL.LU R160, [R1+0x84] ;  /* 0x0000840001a07983 */ /* 0x00096c0000300800 */
[C---:B------:R-:W-:Y:S01]  /*5080*/  HMMA.16816.F32 R144, R128.reuse, R146, R136 ;  /* 0x000000928090723c */ /* 0x040fe20000001888 */
[----:B------:R-:W1:Y:S07]  /*5090*/  LDSM.16.MT88.4 R136, [R240+0x5080] ;  /* 0x00508000f088783b */ /* 0x000e6e0000004200 */
[----:B------:R-:W-:Y:S01]  /*50a0*/  HMMA.16816.F32 R152, R128, R154, R96 ;  /* 0x0000009a8098723c */ /* 0x000fe20000001860 */
[----:B------:R-:W-:Y:S01]  /*50b0*/  FADD.FTZ R2, R87, R0 ;  /* 0x0000000057027221 */ /* 0x000fe20000010000 */
[----:B------:R-:W-:Y:S01]  /*50c0*/  LDSM.16.MT88.4 R88, [R240+0x8080] ;  /* 0x00808000f058783b */ /* 0x000fe20000004200 */
[----:B------:R-:W-:Y:S01]  /*50d0*/  IMAD.MOV.U32 R11, RZ, RZ, R64 ;  /* 0x000000ffff0b7224 */ /* 0x000fe200078e0040 */
[----:B------:R-:W-:-:S02]  /*50e0*/  UIMAD.WIDE.U32 UR10, UR16, UR4, URZ ;  /* 0x00000004100a72a5 */ /* 0x000fc4000f8e003f */
[----:B------:R4:W5:Y:S01]  /*50f0*/  LDL.LU R135, [R1+0x80] ;  /* 0x0000800001877983 */ /* 0x0009620000300800 */
[----:B------:R-:W-:Y:S01]  /*5100*/  IMAD.MOV.U32 R98, RZ, RZ, R33 ;  /* 0x000000ffff627224 */ /* 0x000fe200078e0021 */
[----:B------:R-:W-:Y:S02]  /*5110*/  MOV R97, R34 ;  /* 0x0000002200617202 */ /* 0x000fe40000000f00 */
[----:B------:R-:W2:Y:S01]  /*5120*/  LDSM.16.MT88.4 R32, [R239+0x5080] ;  /* 0x00508000ef20783b */ /* 0x000ea20000004200 */
[C---:B-1----:R-:W-:Y:S08]  /*5130*/  HMMA.16816.F32 R140, R128.reuse, R136, R140 ;  /* 0x00000088808c723c */ /* 0x042ff0000000188c */
[C---:B------:R-:W-:Y:S08]  /*5140*/  HMMA.16816.F32 R136, R128.reuse, R138, R28 ;  /* 0x0000008a8088723c */ /* 0x040ff0000000181c */
[C---:B--2---:R-:W-:Y:S01]  /*5150*/  HMMA.16816.F32 R28, R128.reuse, R32, R40 ;  /* 0x00000020801c723c */ /* 0x044fe20000001828 */
[----:B------:R-:W-:Y:S07]  /*5160*/  LDSM.16.MT88.4 R40, [R236+0x6880] ;  /* 0x00688000ec28783b */ /* 0x000fee0000004200 */
[C---:B------:R-:W-:Y:S01]  /*5170*/  HMMA.16816.F32 R32, R128.reuse, R34, R48 ;  /* 0x000000228020723c */ /* 0x040fe20000001830 */
[----:B------:R-:W1:Y:S07]  /*5180*/  LDSM.16.MT88.4 R48, [R237+0x6880] ;  /* 0x00688000ed30783b */ /* 0x000e6e0000004200 */
[C---:B-1----:R-:W-:Y:S08]  /*5190*/  HMMA.16816.F32 R44, R128.reuse, R48, R44 ;  /* 0x00000030802c723c */ /* 0x042ff0000000182c */
[C---:B------:R-:W-:Y:S01]  /*51a0*/  HMMA.16816.F32 R48, R128.reuse, R50, R72 ;  /* 0x000000328030723c */ /* 0x040fe20000001848 */
[----:B------:R-:W1:Y:S07]  /*51b0*/  LDSM.16.MT88.4 R72, [R236+0x8080] ;  /* 0x00808000ec48783b */ /* 0x000e6e0000004200 */
[C---:B------:R-:W-:Y:S08]  /*51c0*/  HMMA.16816.F32 R36, R128.reuse, R40, R36 ;  /* 0x000000288024723c */ /* 0x040ff00000001824 */
[C---:B------:R-:W-:Y:S01]  /*51d0*/  HMMA.16816.F32 R40, R128.reuse, R42, R56 ;  /* 0x0000002a8028723c */ /* 0x040fe20000001838 */
[----:B------:R-:W2:Y:S07]  /*51e0*/  LDSM.16.MT88.4 R56, [R240+0x6880] ;  /* 0x00688000f038783b */ /* 0x000eae0000004200 */
[C---:B-1----:R-:W-:Y:S08]  /*51f0*/  HMMA.16816.F32 R68, R128.reuse, R72, R68 ;  /* 0x000000488044723c */ /* 0x042ff00000001844 */
[----:B------:R-:W-:Y:S07]  /*5200*/  HMMA.16816.F32 R72, R128, R74, R176 ;  /* 0x0000004a8048723c */ /* 0x000fee00000018b0 */
[----:B------:R-:W-:Y:S01]  /*5210*/  MOV R178, R98 ;  /* 0x0000006200b27202 */ /* 0x000fe20000000f00 */
[----:B------:R-:W-:-:S02]  /*5220*/  IMAD.MOV.U32 R179, RZ, RZ, R97 ;  /* 0x000000ffffb37224 */ /* 0x000fc400078e0061 */
[----:B------:R-:W1:Y:S01]  /*5230*/  LDSM.16.MT88.4 R96, [R239+0x8080] ;  /* 0x00808000ef60783b */ /* 0x000e620000004200 */
[C---:B--2---:R-:W-:Y:S01]  /*5240*/  HMMA.16816.F32 R52, R128.reuse, R56, R52 ;  /* 0x000000388034723c */ /* 0x044fe20000001834 */
[----:B------:R-:W-:Y:S02]  /*5250*/  IMAD.MOV.U32 R0, RZ, RZ, R65 ;  /* 0x000000ffff007224 */ /* 0x000fe400078e0041 */
[----:B------:R-:W2:Y:S05]  /*5260*/  LDSM.16.MT88.4 R64, [R239+0x6880] ;  /* 0x00688000ef40783b */ /* 0x000eaa0000004200 */
[C---:B------:R-:W-:Y:S08]  /*5270*/  HMMA.16816.F32 R56, R128.reuse, R58, R92 ;  /* 0x0000003a8038723c */ /* 0x040ff0000000185c */
[----:B-1----:R-:W-:Y:S01]  /*5280*/  HMMA.16816.F32 R92, R128, R96, R104 ;  /* 0x00000060805c723c */ /* 0x002fe20000001868 */
[----:B------:R-:W1:Y:S01]  /*5290*/  LDSM.16.MT88.4 R104, [R236+0x9880] ;  /* 0x00988000ec68783b */ /* 0x000e620000004200 */
[----:B------:R-:W-:-:S02]  /*52a0*/  FADD.FTZ R0, R0, R4 ;  /* 0x0000000400007221 */ /* 0x000fc40000010000 */
[----:B------:R-:W-:Y:S02]  /*52b0*/  FADD.FTZ R2, R178, R2 ;  /* 0x00000002b2027221 */ /* 0x000fe40000010000 */
[----:B------:R-:W-:Y:S02]  /*52c0*/  FADD.FTZ R4, R21, R0 ;  /* 0x0000000015047221 */ /* 0x000fe40000010000 */
[C---:B------:R-:W-:Y:S01]  /*52d0*/  HMMA.16816.F32 R84, R128.reuse, R88, R8 ;  /* 0x000000588054723c */ /* 0x040fe20000001808 */
[----:B------:R-:W-:Y:S01]  /*52e0*/  FADD.FTZ R0, R179, R2 ;  /* 0x00000002b3007221 */ /* 0x000fe20000010000 */
[----:B------:R-:W-:Y:S06]  /*52f0*/  LDSM.16.MT88.4 R8, [R239+0x9880] ;  /* 0x00988000ef08783b */ /* 0x000fec0000004200 */
[----:B------:R-:W-:Y:S01]  /*5300*/  HMMA.16816.F32 R88, R128, R90, R112 ;  /* 0x0000005a8058723c */ /* 0x000fe20000001870 */
[----:B------:R-:W3:Y:S01]  /*5310*/  LDSM.16.MT88.4 R112, [R237+0x9880] ;  /* 0x00988000ed70783b */ /* 0x000ee20000004200 */
[----:B------:R-:W-:-:S06]  /*5320*/  FADD.FTZ R0, R134, R0 ;  /* 0x0000000086007221 */ /* 0x000fcc0000010000 */
[C---:B------:R-:W-:Y:S08]  /*5330*/  HMMA.16816.F32 R96, R128.reuse, R98, R100 ;  /* 0x000000628060723c */ /* 0x040ff00000001864 */
[C---:B--2---:R-:W-:Y:S08]  /*5340*/  HMMA.16816.F32 R60, R128.reuse, R64, R60 ;  /* 0x00000040803c723c */ /* 0x044ff0000000183c */
[C---:B------:R-:W-:Y:S01]  /*5350*/  HMMA.16816.F32 R64, R128.reuse, R66, R80 ;  /* 0x000000428040723c */ /* 0x040fe20000001850 */
[----:B------:R-:W2:Y:S07]  /*5360*/  LDSM.16.MT88.4 R80, [R237+0x8080] ;  /* 0x00808000ed50783b */ /* 0x000eae0000004200 */
[C---:B-1----:R-:W-:Y:S08]  /*5370*/  HMMA.16816.F32 R100, R128.reuse, R104, R168 ;  /* 0x000000688064723c */ /* 0x042ff000000018a8 */
[----:B------:R-:W-:Y:S01]  /*5380*/  HMMA.16816.F32 R104, R128, R106, R120 ;  /* 0x0000006a8068723c */ /* 0x000fe20000001878 */
[----:B------:R-:W1:Y:S01]  /*5390*/  LDSM.16.MT88.4 R120, [R240+0x9880] ;  /* 0x00988000f078783b */ /* 0x000e620000004200 */
[----:B------:R-:W-:-:S02]  /*53a0*/  FADD.FTZ R7, R7, R0 ;  /* 0x0000000007077221 */ /* 0x000fc40000010000 */
[----:B------:R-:W-:Y:S02]  /*53b0*/  FADD.FTZ R2, R20, R4 ;  /* 0x0000000414027221 */ /* 0x000fe40000010000 */
[----:B------:R-:W-:Y:S02]  /*53c0*/  FADD.FTZ R6, R6, R7 ;  /* 0x0000000706067221 */ /* 0x000fe40000010000 */
[----:B------:R-:W-:Y:S02]  /*53d0*/  FADD.FTZ R0, R23, R2 ;  /* 0x0000000217007221 */ /* 0x000fe40000010000 */
[----:B------:R-:W-:Y:S02]  /*53e0*/  FADD.FTZ R5, R5, R6 ;  /* 0x0000000605057221 */ /* 0x000fe40000010000 */
[----:B------:R-:W-:Y:S02]  /*53f0*/  FADD.FTZ R2, R22, R0 ;  /* 0x0000000016027221 */ /* 0x000fe40000010000 */
[----:B------:R-:W-:-:S05]  /*5400*/  FADD.FTZ R0, R3, R5 ;  /* 0x0000000503007221 */ /* 0x000fca0000010000 */
[----:B------:R4:W-:Y:S04]  /*5410*/  STL [R1+0x18], R0 ;  /* 0x0000180001007387 */ /* 0x0009e80000100800 */
[----:B------:R4:W-:Y:S01]  /*5420*/  STL [R1+0x14], R2 ;  /* 0x0000140201007387 */ /* 0x0009e20000100800 */
[----:B------:R-:W-:Y:S01]  /*5430*/  PLOP3.LUT P0, PT, PT, PT, UP6, 0x40, 0x0 ;  /* 0x000000000000781c */ /* 0x000fe20003f0e868 */
[----:B------:R-:W-:Y:S02]  /*5440*/  @UP5 UMOV UR9, UR11 ;  /* 0x0000000b00095c82 */ /* 0x000fe40008000000 */
[----:B------:R-:W-:Y:S01]  /*5450*/  @UP5 USHF.R.U32.HI UR16, URZ, UR5, UR9 ;  /* 0x000000053f105299 */ /* 0x000fe20008011609 */
[----:B---3--:R-:W-:Y:S01]  /*5460*/  HMMA.16816.F32 R108, R128, R112, R108 ;  /* 0x00000070806c723c */ /* 0x008fe2000000186c */
[----:B------:R-:W-:-:S02]  /*5470*/  ULDC UR10, c[0x0][0x328] ;  /* 0x0000ca00000a7ab9 */ /* 0x000fc40000000800 */
[----:B------:R-:W-:Y:S02]  /*5480*/  UIADD3 UR15, UR15, UR16, URZ ;  /* 0x000000100f0f7290 */ /* 0x000fe4000fffe03f */
[----:B------:R-:W-:-:S03]  /*5490*/  UIADD3 UR13, UR13, -0x2, URZ ;  /* 0xfffffffe0d0d7890 */ /* 0x000fc6000fffe03f */
[----:B------:R-:W-:Y:S01]  /*54a0*/  HMMA.16816.F32 R112, R128, R114, R116 ;  /* 0x000000728070723c */ /* 0x000fe20000001874 */
[----:B------:R-:W-:-:S07]  /*54b0*/  UIADD3 UR10, UR15, UR10, URZ ;  /* 0x0000000a0f0a7290 */ /* 0x000fce000fffe03f */
[C---:B--2---:R-:W-:Y:S08]  /*54c0*/  HMMA.16816.F32 R76, R128.reuse, R80, R76 ;  /* 0x00000050804c723c */ /* 0x044ff0000000184c */
[C---:B-1----:R-:W-:Y:S08]  /*54d0*/  HMMA.16816.F32 R116, R128.reuse, R120, R124 ;  /* 0x000000788074723c */ /* 0x042ff0000000187c */
[C---:B------:R-:W-:Y:S08]  /*54e0*/  HMMA.16816.F32 R80, R128.reuse, R82, R172 ;  /* 0x000000528050723c */ /* 0x040ff000000018ac */
[C---:B------:R-:W-:Y:S08]  /*54f0*/  HMMA.16816.F32 R120, R128.reuse, R122, R24 ;  /* 0x0000007a8078723c */ /* 0x040ff00000001818 */
[C---:B------:R-:W-:Y:S08]  /*5500*/  HMMA.16816.F32 R124, R128.reuse, R8, R16 ;  /* 0x00000008807c723c */ /* 0x040ff00000001810 */
[----:B------:R-:W-:Y:S01]  /*5510*/  HMMA.16816.F32 R128, R128, R10, R12 ;  /* 0x0000000a8080723c */ /* 0x000fe2000000180c */
[----:B------:R-:W-:Y:S07]  /*5520*/  @P0 BRA `(.L_x_173) ;  /* 0x0000013000000947 */ /* 0x000fee0003800000 */
[----:B----4-:R-:W-:Y:S01]  /*5530*/  ISETP.LT.AND P0, PT, RZ, UR15, PT ;  /* 0x0000000fff007c0c */ /* 0x010fe2000bf01270 */
[----:B------:R-:W-:-:S02]  /*5540*/  UIADD3 UR11, UR15, -0x1, URZ ;  /* 0xffffffff0f0b7890 */ /* 0x000fc4000fffe03f */
[----:B------:R-:W-:-:S10]  /*5550*/  ULDC UR9, c[0x0][0x32c] ;  /* 0x0000cb0000097ab9 */ /* 0x000fd40000000800 */
[----:B------:R-:W-:Y:S05]  /*5560*/  @P0 BRA `(.L_x_174) ;  /* 0x0000007000000947 */ /* 0x000fea0003800000 */
[----:B------:R-:W-:Y:S02]  /*5570*/  UISETP.NE.AND UP0, UPT, UR9, 0x1, UPT ;  /* 0x000000010900788c */ /* 0x000fe4000bf05270 */
[----:B------:R-:W-:Y:S02]  /*5580*/  UIADD3 UR11, -UR15, URZ, URZ ;  /* 0x0000003f0f0b7290 */ /* 0x000fe4000fffe13f */
[----:B------:R-:W-:Y:S02]  /*5590*/  ULDC.64 UR4, c[0x0][0x330] ;  /* 0x0000cc0000047ab9 */ /* 0x000fe40000000a00 */
[----:B------:R-:W-:-:S05]  /*55a0*/  UIMAD.WIDE.U32 UR14, UR11, UR4, URZ ;  /* 0x000000040b0e72a5 */ /* 0x000fca000f8e003f */
[----:B------:R-:W-:-:S04]  /*55b0*/  @UP0 USHF.R.U32.HI UR11, URZ, UR5, UR15 ;  /* 0x000000053f0b0299 */ /* 0x000fc8000801160f */
[----:B------:R-:W-:Y:S01]  /*55c0*/  ULOP3.LUT UR11, URZ, UR11, URZ, 0x33, !UPT ;  /* 0x0000000b3f0b7292 */ /* 0x000fe2000f8e333f */
[----:B------:R-:W-:Y:S05]  /*55d0*/  BRA `(.L_x_175) ;  /* 0x0000004000007947 */ /* 0x000fea0003800000 */
.L_x_174:
[----:B------:R-:W-:Y:S02]  /*55e0*/  UISETP.NE.AND UP0, UPT, UR9, 0x1, UPT ;  /* 0x000000010900788c */ /* 0x000fe4000bf05270 */
[----:B------:R-:W-:Y:S02]  /*55f0*/  ULDC.64 UR4, c[0x0][0x330] ;  /* 0x0000cc0000047ab9 */ /* 0x000fe40000000a00 */
[----:B------:R-:W-:-:S07]  /*5600*/  UIMAD.WIDE.U32 UR14, UR11, UR4, URZ ;  /* 0x000000040b0e72a5 */ /* 0x000fce000f8e003f */
[----:B------:R-:W-:Y:S02]  /*5610*/  @UP0 USHF.R.U32.HI UR11, URZ, UR5, UR15 ;  /* 0x000000053f0b0299 */ /* 0x000fe4000801160f */
.L_x_175:
[----:B------:R-:W-:Y:S02]  /*5620*/  ULDC UR4, c[0x0][0x32c] ;  /* 0x0000cb0000047ab9 */ /* 0x000fe40000000800 */
[----:B------:R-:W-:-:S04]  /*5630*/  UIMAD UR4, UR11, UR9, UR4 ;  /* 0x000000090b0472a4 */ /* 0x000fc8000f8e0204 */
[----:B------:R-:W-:-:S04]  /*5640*/  UISETP.LT.AND UP0, UPT, UR10, UR4, UPT ;  /* 0x000000040a00728c */ /* 0x000fc8000bf01270 */
[----:B------:R-:W-:-:S04]  /*5650*/  USEL UR10, UR10, UR4, UP0 ;  /* 0x000000040a0a7287 */ /* 0x000fc80008000000 */
.L_x_173:
[----:B----4-:R-:W-:-:S04]  /*5660*/  UIMAD.WIDE UR4, UR10, 0x2aaaaaab, URZ ;  /* 0x2aaaaaab0a0478a5 */ /* 0x010fc8000f8e023f */
[----:B------:R-:W-:-:S04]  /*5670*/  USHF.R.U32.HI UR4, URZ, 0x1f, UR5 ;  /* 0x0000001f3f047899 */ /* 0x000fc80008011605 */
[----:B------:R-:W-:-:S04]  /*5680*/  ULEA.HI.SX32 UR4, UR5, UR4, 0x1d ;  /* 0x0000000405047291 */ /* 0x000fc8000f8fea3f */
[----:B------:R-:W-:-:S04]  /*5690*/  UISETP.LT.AND UP0, UPT, UR12, UR4, UPT ;  /* 0x000000040c00728c */ /* 0x000fc8000bf01270 */
[----:B------:R-:W-:-:S04]  /*56a0*/  USEL UR9, UR12, UR4, !UP0 ;  /* 0x000000040c097287 */ /* 0x000fc8000c000000 */
[----:B------:R-:W-:-:S06]  /*56b0*/  UISETP.GE.AND UP0, UPT, UR13, UR9, UPT ;  /* 0x000000090d00728c */ /* 0x000fcc000bf06270 */
[----:B------:R-:W-:-:S13]  /*56c0*/  PLOP3.LUT P0, PT, PT, PT, UP0, 0x40, 0x0 ;  /* 0x000000000000781c */ /* 0x000fda0003f0e808 */
[----:B------:R-:W-:Y:S05]  /*56d0*/  @P0 BRA `(.L_x_176) ;  /* 0x00003c9000000947 */ /* 0x000fea0003800000 */
[----:B------:R-:W2:Y:S04]  /*56e0*/  LDL.64 R8, [R1+0x40] ;  /* 0x0000400001087983 */ /* 0x000ea80000100a00 */
[----:B------:R-:W3:Y:S04]  /*56f0*/  LDL.64 R6, [R1+0x38] ;  /* 0x0000380001067983 */ /* 0x000ee80000100a00 */
[----:B------:R-:W4:Y:S04]  /*5700*/  LDL.64 R2, [R1+0x30] ;  /* 0x0000300001027983 */ /* 0x000f280000100a00 */
[----:B------:R-:W4:Y:S01]  /*5710*/  LDL.64 R4, [R1+0x28] ;  /* 0x0000280001047983 */ /* 0x000f220000100a00 */
[----:B------:R-:W-:-:S02]  /*5720*/  MOV R134, R132 ;  /* 0x0000008400867202 */ /* 0x000fc40000000f00 */
[C---:B--2---:R-:W-:Y:S02]  /*5730*/  IADD3 R0, P0, R8.reuse, 0x40, RZ ;  /* 0x0000004008007810 */ /* 0x044fe40007f1e0ff */
[----:B------:R-:W-:-:S03]  /*5740*/  IADD3 R11, P1, R8, 0x80, RZ ;  /* 0x00000080080b7810 */ /* 0x000fc60007f3e0ff */
[--C-:B---3--:R-:W-:Y:S01]  /*5750*/  IMAD.X R10, RZ, RZ, R7.reuse, P0 ;  /* 0x000000ffff0a7224 */ /* 0x108fe200000e0607 */
[----:B------:R1:W-:Y:S01]  /*5760*/  STL [R1+0x68], R0 ;  /* 0x0000680001007387 */ /* 0x0003e20000100800 */
[----:B------:R-:W-:-:S03]  /*5770*/  IMAD.X R9, RZ, RZ, R7, P1 ;  /* 0x000000ffff097224 */ /* 0x000fc600008e0607 */
[----:B------:R-:W-:Y:S04]  /*5780*/  STL [R1+0x60], R11 ;  /* 0x0000600b01007387 */ /* 0x000fe80000100800 */
[----:B------:R-:W-:Y:S01]  /*5790*/  STL [R1+0x64], R10 ;  /* 0x0000640a01007387 */ /* 0x000fe20000100800 */
[----:B-1----:R-:W-:Y:S02]  /*57a0*/  IADD3 R0, P0, R8, 0xc0, RZ ;  /* 0x000000c008007810 */ /* 0x002fe40007f1e0ff */
[----:B----4-:R-:W-:-:S03]  /*57b0*/  IADD3 R8, P2, R2, 0x40, RZ ;  /* 0x0000004002087810 */ /* 0x010fc60007f5e0ff */
[----:B------:R1:W-:Y:S02]  /*57c0*/  STL [R1+0x58], R0 ;  /* 0x0000580001007387 */ /* 0x0003e40000100800 */
[----:B------:R-:W-:Y:S02]  /*57d0*/  IMAD.X R6, RZ, RZ, R5, P2 ;  /* 0x000000ffff067224 */ /* 0x000fe400010e0605 */
[----:B------:R-:W-:Y:S04]  /*57e0*/  STL [R1+0x5c], R9 ;  /* 0x00005c0901007387 */ /* 0x000fe80000100800 */
[----:B------:R-:W-:Y:S01]  /*57f0*/  STL [R1+0x50], R8 ;  /* 0x0000500801007387 */ /* 0x000fe20000100800 */
[----:B-1----:R-:W-:Y:S01]  /*5800*/  IMAD.X R0, RZ, RZ, R7, P0 ;  /* 0x000000ffff007224 */ /* 0x002fe200000e0607 */
[----:B------:R-:W-:-:S04]  /*5810*/  IADD3 R7, P1, R2, 0x80, RZ ;  /* 0x0000008002077810 */ /* 0x000fc80007f3e0ff */
[----:B------:R1:W-:Y:S01]  /*5820*/  STL [R1+0x54], R0 ;  /* 0x0000540001007387 */ /* 0x0003e20000100800 */
[----:B------:R-:W-:-:S03]  /*5830*/  IMAD.X R3, RZ, RZ, R5, P1 ;  /* 0x000000ffff037224 */ /* 0x000fc600008e0605 */
[----:B------:R-:W-:Y:S04]  /*5840*/  STL [R1+0x48], R7 ;  /* 0x0000480701007387 */ /* 0x000fe80000100800 */
[----:B------:R-:W-:Y:S01]  /*5850*/  STL [R1+0x4c], R6 ;  /* 0x00004c0601007387 */ /* 0x000fe20000100800 */
[----:B-1----:R-:W-:-:S05]  /*5860*/  IADD3 R0, P0, R2, 0xc0, RZ ;  /* 0x000000c002007810 */ /* 0x002fca0007f1e0ff */
[----:B------:R1:W-:Y:S04]  /*5870*/  STL [R1+0x10], R0 ;  /* 0x0000100001007387 */ /* 0x0003e80000100800 */
[----:B------:R2:W-:Y:S01]  /*5880*/  STL [R1+0x20], R3 ;  /* 0x0000200301007387 */ /* 0x0005e20000100800 */
[----:B-1----:R-:W-:-:S05]  /*5890*/  IADD3.X R0, RZ, R5, RZ, P0, !PT ;  /* 0x00000005ff007210 */ /* 0x002fca00007fe4ff */
[----:B------:R2:W-:Y:S01]  /*58a0*/  STL [R1+0xc], R0 ;  /* 0x00000c0001007387 */ /* 0x0005e20000100800 */
[----:B------:R-:W-:-:S03]  /*58b0*/  IMAD.MOV.U32 R2, RZ, RZ, R133 ;  /* 0x000000ffff027224 */ /* 0x000fc600078e0085 */
.L_x_187:
[----:B-12---:R-:W2:Y:S01]  /*58c0*/  LDL R0, [R1] ;  /* 0x0000000001007983 */ /* 0x006ea20000100800 */
[----:B------:R-:W-:Y:S04]  /*58d0*/  DEPBAR.LE SB0, 0x0 ;  /* 0x000080000000791a */ /* 0x000fe80000000000 */
[----:B------:R-:W-:Y:S01]  /*58e0*/  BAR.SYNC.DEFER_BLOCKING 0x0 ;  /* 0x0000000000007b1d */ /* 0x000fe20000010000 */
[----:B------:R-:W-:Y:S06]  /*58f0*/  UISETP.GT.AND UP0, UPT, UR12, UR13, UPT ;  /* 0x0000000d0c00728c */ /* 0x000fec000bf04270 */
[----:B------:R-:W-:Y:S01]  /*5900*/  PLOP3.LUT P0, PT, PT, PT, UP0, 0x80, 0x0 ;  /* 0x000000000000781c */ /* 0x000fe20003f0f008 */
[----:B-----5:R1:W3:Y:S04]  /*5910*/  LDSM.16.M88.4 R8, [R135+0x14080] ;  /* 0x014080008708783b */ /* 0x0202e80000000200 */
[----:B------:R1:W4:Y:S04]  /*5920*/  LDSM.16.M88.4 R16, [R135+0x14880] ;  /* 0x014880008710783b */ /* 0x0003280000000200 */
[----:B------:R1:W1:Y:S04]  /*5930*/  LDSM.16.M88.4 R24, [R135+0x15080] ;  /* 0x015080008718783b */ /* 0x0002680000000200 */
[----:B------:R1:W1:Y:S04]  /*5940*/  LDSM.16.M88.4 R168, [R242] ;  /* 0x00000000f2a8783b */ /* 0x0002680000000200 */
[----:B------:R1:W1:Y:S04]  /*5950*/  LDSM.16.M88.4 R176, [R252] ;  /* 0x00000000fcb0783b */ /* 0x0002680000000200 */
[----:B--2---:R2:W1:Y:S01]  /*5960*/  LDSM.16.M88.4 R172, [R0] ;  /* 0x0000000000ac783b */ /* 0x0044620000000200 */
[----:B------:R-:W-:-:S05]  /*5970*/  @P0 BRA `(.L_x_177) ;  /* 0x0000043000000947 */ /* 0x000fca0003800000 */
[----:B--234-:R-:W2:Y:S01]  /*5980*/  LDL R0, [R1+0x1c] ;  /* 0x00001c0001007983 */ /* 0x01cea20000100800 */
[----:B------:R-:W-:Y:S02]  /*5990*/  ULDC.64 UR4, c[0x0][0x208] ;  /* 0x0000820000047ab9 */ /* 0x000fe40000000a00 */
[----:B------:R-:W-:Y:S01]  /*59a0*/  UIMAD.WIDE.U32 UR14, UR13, UR4, URZ ;  /* 0x000000040d0e72a5 */ /* 0x000fe2000f8e003f */
[----:B------:R-:W3:Y:S01]  /*59b0*/  LDL.64 R6, [R1+0x40] ;  /* 0x0000400001067983 */ /* 0x000ee20000100a00 */
[----:B------:R-:W-:Y:S03]  /*59c0*/  USHF.R.S32.HI UR10, URZ, 0x1f, UR13 ;  /* 0x0000001f3f0a7899 */ /* 0x000fe6000801140d */
[----:B------:R-:W4:Y:S01]  /*59d0*/  LDL.64 R132, [R1+0x38] ;  /* 0x0000380001847983 */ /* 0x000f220000100a00 */
[----:B------:R-:W-:Y:S03]  /*59e0*/  UIMAD UR10, UR10, UR4, URZ ;  /* 0x000000040a0a72a4 */ /* 0x000fe6000f8e023f */
[----:B------:R-:W5:Y:S01]  /*59f0*/  LDL R12, [R1+0x4] ;  /* 0x00000400010c7983 */ /* 0x000f620000100800 */
[----:B------:R-:W-:Y:S03]  /*5a00*/  UIMAD UR10, UR13, UR5, UR10 ;  /* 0x000000050d0a72a4 */ /* 0x000fe6000f8e020a */
[----:B------:R-:W5:Y:S01]  /*5a10*/  LDL R22, [R1+0x68] ;  /* 0x0000680001167983 */ /* 0x000f620000100800 */
[----:B------:R-:W-:Y:S02]  /*5a20*/  UIADD3 UR4, UR15, UR10, URZ ;  /* 0x0000000a0f047290 */ /* 0x000fe4000fffe03f */
[----:B------:R-:W-:Y:S01]  /*5a30*/  UIMAD.WIDE.U32 UR10, UR14, 0x30, URZ ;  /* 0x000000300e0a78a5 */ /* 0x000fe2000f8e003f */
[----:B------:R-:W5:Y:S01]  /*5a40*/  LDL R21, [R1+0x64] ;  /* 0x0000640001157983 */ /* 0x000f620000100800 */
[----:B------:R-:W-:Y:S03]  /*5a50*/  UIMAD UR4, UR4, 0x30, URZ ;  /* 0x00000030040478a4 */ /* 0x000fe6000f8e023f */
[----:B------:R-:W5:Y:S01]  /*5a60*/  LDL R20, [R1+0x60] ;  /* 0x0000600001147983 */ /* 0x000f620000100800 */
[----:B------:R-:W-:Y:S03]  /*5a70*/  UIADD3 UR4, UR11, UR4, URZ ;  /* 0x000000040b047290 */ /* 0x000fe6000fffe03f */
[----:B------:R-:W5:Y:S04]  /*5a80*/  LDL R15, [R1+0x5c] ;  /* 0x00005c00010f7983 */ /* 0x000f680000100800 */
[----:B------:R-:W5:Y:S04]  /*5a90*/  LDL R14, [R1+0x58] ;  /* 0x00005800010e7983 */ /* 0x000f680000100800 */
[----:B------:R-:W5:Y:S01]  /*5aa0*/  LDL R13, [R1+0x54] ;  /* 0x00005400010d7983 */ /* 0x000f620000100800 */
[----:B--2---:R-:W-:Y:S02]  /*5ab0*/  LOP3.LUT P2, RZ, R0, 0x1, RZ, 0xc0, !PT ;  /* 0x0000000100ff7812 */ /* 0x004fe4000784c0ff */
[----:B---3--:R-:W-:Y:S04]  /*5ac0*/  IADD3 R0, P1, R6, UR10, RZ ;  /* 0x0000000a06007c10 */ /* 0x008fe8000ff3e0ff */
[C---:B------:R-:W-:Y:S02]  /*5ad0*/  LEA R4, P0, R0.reuse, c[0x0][0x1f8], 0x1 ;  /* 0x00007e0000047a11 */ /* 0x040fe400078008ff */
[----:B----4-:R-:W-:Y:S04]  /*5ae0*/  IADD3.X R3, R133, UR4, RZ, P1, !PT ;  /* 0x0000000485037c10 */ /* 0x010fe80008ffe4ff */
[----:B------:R-:W-:Y:S02]  /*5af0*/  LEA.HI.X R5, R0, c[0x0][0x1fc], R3, 0x1, P0 ;  /* 0x00007f0000057a11 */ /* 0x000fe400000f0c03 */
[----:B-----5:R-:W-:Y:S03]  /*5b00*/  IADD3 R0, P1, R22, UR10, RZ ;  /* 0x0000000a16007c10 */ /* 0x020fe6000ff3e0ff */
[----:B------:R-:W-:Y:S01]  /*5b10*/  @!PT LDS RZ, [RZ] ;  /* 0x00000000fffff984 */ /* 0x000fe20000000800 */
[----:B------:R-:W-:Y:S01]  /*5b20*/  @!PT LDS RZ, [RZ] ;  /* 0x00000000fffff984 */ /* 0x000fe20000000800 */
[----:B------:R-:W-:Y:S01]  /*5b30*/  @!PT LDS RZ, [RZ] ;  /* 0x00000000fffff984 */ /* 0x000fe20000000800 */
[----:B------:R2:W-:Y:S01]  /*5b40*/  LDGSTS.E.BYPASS.LTC128B.128 [R12+0x4080], [R4.64], !P2 ;  /* 0x04080000040c7fae */ /* 0x0005e2000d101d58 */
[----:B------:R-:W-:Y:S02]  /*5b50*/  IADD3.X R3, R21, UR4, RZ, P1, !PT ;  /* 0x0000000415037c10 */ /* 0x000fe40008ffe4ff */
[C---:B--2---:R-:W-:Y:S04]  /*5b60*/  LEA R4, P0, R0.reuse, c[0x0][0x1f8], 0x1 ;  /* 0x00007e0000047a11 */ /* 0x044fe800078008ff */
[----:B------:R-:W-:Y:S02]  /*5b70*/  LEA.HI.X R5, R0, c[0x0][0x1fc], R3, 0x1, P0 ;  /* 0x00007f0000057a11 */ /* 0x000fe400000f0c03 */
[----:B------:R-:W-:Y:S03]  /*5b80*/  IADD3 R0, P1, R20, UR10, RZ ;  /* 0x0000000a14007c10 */ /* 0x000fe6000ff3e0ff */
        /* <DEDUP_REMOVED lines=8> */
[----:B------:R-:W-:Y:S01]  /*5c10*/  LEA.HI.X R5, R0, c[0x0][0x1fc], R3, 0x1, P0 ;  /* 0x00007f0000057a11 */ /* 0x000fe200000f0c03 */
[----:B------:R-:W-:Y:S04]  /*5c20*/  @!P3 IMAD.MOV.U32 R0, RZ, RZ, c[0x0][0x208] ;  /* 0x00008200ff00b624 */ /* 0x000fe800078e00ff */
[----:B------:R2:W-:Y:S01]  /*5c30*/  LDGSTS.E.BYPASS.LTC128B.128 [R12+0x8880], [R4.64], !P4 ;  /* 0x08880000040c7fae */ /* 0x0005e2000e101d58 */
[C---:B------:R-:W-:Y:S01]  /*5c40*/  @!P3 LEA R3, P0, R0.reuse, UR10, 0x5 ;  /* 0x0000000a0003bc11 */ /* 0x040fe2000f8028ff */
[----:B--2---:R-:W-:Y:S05]  /*5c50*/  @!P3 IMAD.MOV.U32 R4, RZ, RZ, c[0x0][0x20c] ;  /* 0x00008300ff04b624 */ /* 0x004fea00078e00ff */
[----:B------:R-:W-:Y:S02]  /*5c60*/  @!P3 LEA.HI.X R0, R0, UR4, R4, 0x5, P0 ;  /* 0x000000040000bc11 */ /* 0x000fe400080f2c04 */
[C---:B------:R-:W-:Y:S04]  /*5c70*/  @!P3 IADD3 R4, P1, R3.reuse, R6, RZ ;  /* 0x000000060304b210 */ /* 0x040fe80007f3e0ff */
[----:B------:R-:W-:Y:S01]  /*5c80*/  @!P3 LEA R6, P0, R4, c[0x0][0x1f8], 0x1 ;  /* 0x00007e000406ba11 */ /* 0x000fe200078008ff */
[----:B------:R-:W-:Y:S05]  /*5c90*/  @!P3 IMAD.X R5, R0, 0x1, R133, P1 ;  /* 0x000000010005b824 */ /* 0x000fea00008e0685 */
[----:B------:R-:W-:Y:S02]  /*5ca0*/  @!P3 LEA.HI.X R7, R4, c[0x0][0x1fc], R5, 0x1, P0 ;  /* 0x00007f000407ba11 */ /* 0x000fe400000f0c05 */
[----:B------:R-:W-:Y:S03]  /*5cb0*/  @!P3 IADD3 R5, P1, R3, R22, RZ ;  /* 0x000000160305b210 */ /* 0x000fe60007f3e0ff */
[----:B------:R2:W-:Y:S01]  /*5cc0*/  @!P3 LDGSTS.E.BYPASS.LTC128B.128 [R12+0x5080], [R6.64], !P2 ;  /* 0x05080000060cbfae */ /* 0x0005e2000d101d58 */
[C---:B------:R-:W-:Y:S01]  /*5cd0*/  @!P3 LEA R4, P0, R5.reuse, c[0x0][0x1f8], 0x1 ;  /* 0x00007e000504ba11 */ /* 0x040fe200078008ff */
[C---:B--2---:R-:W-:Y:S05]  /*5ce0*/  @!P3 IMAD.X R6, R0.reuse, 0x1, R21, P1 ;  /* 0x000000010006b824 */ /* 0x044fea00008e0615 */
[----:B------:R-:W-:Y:S05]  /*5cf0*/  @!P3 LEA.HI.X R5, R5, c[0x0][0x1fc], R6, 0x1, P0 ;  /* 0x00007f000505ba11 */ /* 0x000fea00000f0c06 */
[----:B------:R2:W-:Y:S02]  /*5d00*/  @!P3 LDGSTS.E.BYPASS.LTC128B.128 [R12+0x6880], [R4.64], !P6 ;  /* 0x06880000040cbfae */ /* 0x0005e4000f101d58 */
[----:B--2---:R-:W-:Y:S04]  /*5d10*/  @!P3 IADD3 R5, P1, R3, R20, RZ ;  /* 0x000000140305b210 */ /* 0x004fe80007f3e0ff */
[----:B------:R-:W-:Y:S01]  /*5d20*/  @!P3 LEA R4, P0, R5, c[0x0][0x1f8], 0x1 ;  /* 0x00007e000504ba11 */ /* 0x000fe200078008ff */
[C---:B------:R-:W-:Y:S01]  /*5d30*/  @!P3 IMAD.X R6, R0.reuse, 0x1, R15, P1 ;  /* 0x000000010006b824 */ /* 0x040fe200008e060f */
[----:B------:R-:W-:Y:S04]  /*5d40*/  @!P3 IADD3 R3, P1, R3, R14, RZ ;  /* 0x0000000e0303b210 */ /* 0x000fe80007f3e0ff */
[----:B------:R-:W-:Y:S01]  /*5d50*/  @!P3 LEA.HI.X R5, R5, c[0x0][0x1fc], R6, 0x1, P0 ;  /* 0x00007f000505ba11 */ /* 0x000fe200000f0c06 */
[----:B------:R-:W-:Y:S04]  /*5d60*/  @!P3 IMAD.X R0, R0, 0x1, R13, P1 ;  /* 0x000000010000b824 */ /* 0x000fe800008e060d */
[----:B------:R2:W-:Y:S02]  /*5d70*/  @!P3 LDGSTS.E.BYPASS.LTC128B.128 [R12+0x8080], [R4.64], !P5 ;  /* 0x08080000040cbfae */ /* 0x0005e4000e901d58 */
[C---:B--2---:R-:W-:Y:S04]  /*5d80*/  @!P3 LEA R4, P0, R3.reuse, c[0x0][0x1f8], 0x1 ;  /* 0x00007e000304ba11 */ /* 0x044fe800078008ff */
[----:B------:R-:W-:Y:S05]  /*5d90*/  @!P3 LEA.HI.X R5, R3, c[0x0][0x1fc], R0, 0x1, P0 ;  /* 0x00007f000305ba11 */ /* 0x000fea00000f0c00 */
[----:B------:R2:W-:Y:S04]  /*5da0*/  @!P3 LDGSTS.E.BYPASS.LTC128B.128 [R12+0x9880], [R4.64], !P4 ;  /* 0x09880000040cbfae */ /* 0x0005e8000e101d58 */
.L_x_177:
[C---:B--234-:R-:W-:Y:S01]  /*5db0*/  HMMA.16816.F32 R4, R160.reuse, R8, RZ ;  /* 0x00000008a004723c */ /* 0x05cfe200000018ff */
[----:B------:R-:W0:Y:S01]  /*5dc0*/  LDGDEPBAR ;  /* 0x00000000000079af */ /* 0x000e220000000000 */
[----:B------:R-:W-:Y:S06]  /*5dd0*/  UISETP.GT.AND UP0, UPT, UR13, UR12, UPT ;  /* 0x0000000c0d00728c */ /* 0x000fec000bf04270 */
[C---:B------:R-:W-:Y:S01]  /*5de0*/  HMMA.16816.F32 R8, R160.reuse, R10, RZ ;  /* 0x0000000aa008723c */ /* 0x040fe200000018ff */
[----:B------:R-:W-:Y:S07]  /*5df0*/  PLOP3.LUT P0, PT, PT, PT, UP0, 0x40, 0x0 ;  /* 0x000000000000781c */ /* 0x000fee0003f0e808 */
[C---:B------:R-:W-:Y:S08]  /*5e00*/  HMMA.16816.F32 R12, R160.reuse, R16, RZ ;  /* 0x00000010a00c723c */ /* 0x040ff000000018ff */
[C---:B------:R-:W-:Y:S08]  /*5e10*/  HMMA.16816.F32 R16, R160.reuse, R18, RZ ;  /* 0x00000012a010723c */ /* 0x040ff000000018ff */
[C---:B-1----:R-:W-:Y:S08]  /*5e20*/  HMMA.16816.F32 R20, R160.reuse, R24, RZ ;  /* 0x00000018a014723c */ /* 0x042ff000000018ff */
[----:B------:R-:W-:Y:S08]  /*5e30*/  HMMA.16816.F32 R24, R160, R26, RZ ;  /* 0x0000001aa018723c */ /* 0x000ff000000018ff */
[C---:B------:R-:W-:Y:S08]  /*5e40*/  HMMA.16816.F32 R4, R164.reuse, R168, R4 ;  /* 0x000000a8a404723c */ /* 0x040ff00000001804 */
[C---:B------:R-:W-:Y:S01]  /*5e50*/  HMMA.16816.F32 R8, R164.reuse, R170, R8 ;  /* 0x000000aaa408723c */ /* 0x040fe20000001808 */
[----:B------:R-:W1:Y:S07]  /*5e60*/  LDSM.16.M88.4 R168, [R241+0x14080] ;  /* 0x01408000f1a8783b */ /* 0x000e6e0000000200 */
[C---:B------:R-:W-:Y:S08]  /*5e70*/  HMMA.16816.F32 R12, R164.reuse, R172, R12 ;  /* 0x000000aca40c723c */ /* 0x040ff0000000180c */
[C---:B------:R-:W-:Y:S01]  /*5e80*/  HMMA.16816.F32 R16, R164.reuse, R174, R16 ;  /* 0x000000aea410723c */ /* 0x040fe20000001810 */
[----:B------:R-:W2:Y:S07]  /*5e90*/  LDSM.16.M88.4 R172, [R241+0x14880] ;  /* 0x01488000f1ac783b */ /* 0x000eae0000000200 */
[C---:B------:R-:W-:Y:S08]  /*5ea0*/  HMMA.16816.F32 R20, R164.reuse, R176, R20 ;  /* 0x000000b0a414723c */ /* 0x040ff00000001814 */
[----:B------:R-:W-:Y:S08]  /*5eb0*/  HMMA.16816.F32 R24, R164, R178, R24 ;  /* 0x000000b2a418723c */ /* 0x000ff00000001818 */
[C---:B-1----:R-:W-:Y:S08]  /*5ec0*/  HMMA.16816.F32 R4, R180.reuse, R168, R4 ;  /* 0x000000a8b404723c */ /* 0x042ff00000001804 */
[C---:B------:R-:W-:Y:S01]  /*5ed0*/  HMMA.16816.F32 R8, R180.reuse, R170, R8 ;  /* 0x000000aab408723c */ /* 0x040fe20000001808 */
[----:B------:R-:W1:Y:S07]  /*5ee0*/  LDSM.16.M88.4 R168, [R241+0x15080] ;  /* 0x01508000f1a8783b */ /* 0x000e6e0000000200 */
[C---:B--2---:R-:W-:Y:S08]  /*5ef0*/  HMMA.16816.F32 R12, R180.reuse, R172, R12 ;  /* 0x000000acb40c723c */ /* 0x044ff0000000180c */
[C---:B------:R-:W-:Y:S01]  /*5f00*/  HMMA.16816.F32 R16, R180.reuse, R174, R16 ;  /* 0x000000aeb410723c */ /* 0x040fe20000001810 */
[----:B------:R-:W2:Y:S07]  /*5f10*/  LDSM.16.M88.4 R172, [R238] ;  /* 0x00000000eeac783b */ /* 0x000eae0000000200 */
[C---:B-1----:R-:W-:Y:S08]  /*5f20*/  HMMA.16816.F32 R20, R180.reuse, R168, R20 ;  /* 0x000000a8b414723c */ /* 0x042ff00000001814 */
[----:B------:R-:W-:Y:S01]  /*5f30*/  HMMA.16816.F32 R24, R180, R170, R24 ;  /* 0x000000aab418723c */ /* 0x000fe20000001818 */
[----:B------:R-:W1:Y:S07]  /*5f40*/  LDSM.16.M88.4 R168, [R238+0x800] ;  /* 0x00080000eea8783b */ /* 0x000e6e0000000200 */
[C---:B--2---:R-:W-:Y:S08]  /*5f50*/  HMMA.16816.F32 R4, R184.reuse, R172, R4 ;  /* 0x000000acb804723c */ /* 0x044ff00000001804 */
[C---:B------:R-:W-:Y:S01]  /*5f60*/  HMMA.16816.F32 R8, R184.reuse, R174, R8 ;  /* 0x000000aeb808723c */ /* 0x040fe20000001808 */
[----:B------:R-:W2:Y:S07]  /*5f70*/  LDSM.16.M88.4 R172, [R238+0x1000] ;  /* 0x00100000eeac783b */ /* 0x000eae0000000200 */
[C---:B-1----:R-:W-:Y:S08]  /*5f80*/  HMMA.16816.F32 R12, R184.reuse, R168, R12 ;  /* 0x000000a8b80c723c */ /* 0x042ff0000000180c */
[C---:B------:R-:W-:Y:S01]  /*5f90*/  HMMA.16816.F32 R16, R184.reuse, R170, R16 ;  /* 0x000000aab810723c */ /* 0x040fe20000001810 */
[----:B------:R-:W1:Y:S07]  /*5fa0*/  LDSM.16.M88.4 R168, [R135+0x15880] ;  /* 0x0158800087a8783b */ /* 0x000e6e0000000200 */
[C---:B--2---:R-:W-:Y:S08]  /*5fb0*/  HMMA.16816.F32 R20, R184.reuse, R172, R20 ;  /* 0x000000acb814723c */ /* 0x044ff00000001814 */
[----:B------:R-:W-:Y:S01]  /*5fc0*/  HMMA.16816.F32 R24, R184, R174, R24 ;  /* 0x000000aeb818723c */ /* 0x000fe20000001818 */
[----:B------:R-:W2:Y:S07]  /*5fd0*/  LDSM.16.M88.4 R172, [R135+0x16080] ;  /* 0x0160800087ac783b */ /* 0x000eae0000000200 */
        /* <DEDUP_REMOVED lines=8> */
[----:B------:R-:W1:Y:S07]  /*6060*/  LDSM.16.M88.4 R168, [R250] ;  /* 0x00000000faa8783b */ /* 0x000e6e0000000200 */
[C---:B--2---:R-:W-:Y:S08]  /*6070*/  HMMA.16816.F32 R4, R192.reuse, R172, R4 ;  /* 0x000000acc004723c */ /* 0x044ff00000001804 */
[C---:B------:R-:W-:Y:S01]  /*6080*/  HMMA.16816.F32 R8, R192.reuse, R174, R8 ;  /* 0x000000aec008723c */ /* 0x040fe20000001808 */
[----:B------:R-:W2:Y:S07]  /*6090*/  LDSM.16.M88.4 R172, [R249] ;  /* 0x00000000f9ac783b */ /* 0x000eae0000000200 */
        /* <DEDUP_REMOVED lines=11> */
[----:B------:R-:W2:Y:S07]  /*6150*/  LDSM.16.M88.4 R172, [R238+0x1800] ;  /* 0x00180000eeac783b */ /* 0x000eae0000000200 */
        /* <DEDUP_REMOVED lines=77> */
[----:B------:R-:W2:Y:S01]  /*6630*/  LDSM.16.M88.4 R172, [R238+0x5800] ;  /* 0x00580000eeac783b */ /* 0x000ea20000000200 */
[----:B------:R-:W-:Y:S06]  /*6640*/  DEPBAR.LE SB0, 0x0 ;  /* 0x000080000000791a */ /* 0x000fec0000000000 */
[----:B------:R-:W-:Y:S01]  /*6650*/  BAR.SYNC.DEFER_BLOCKING 0x0 ;  /* 0x0000000000007b1d */ /* 0x000fe20000010000 */
[C---:B-1----:R-:W-:Y:S08]  /*6660*/  HMMA.16816.F32 R12, R232.reuse, R168, R12 ;  /* 0x000000a8e80c723c */ /* 0x042ff0000000180c */
[C---:B------:R-:W-:Y:S08]  /*6670*/  HMMA.16816.F32 R16, R232.reuse, R170, R16 ;  /* 0x000000aae810723c */ /* 0x040ff00000001810 */
[C---:B--2---:R-:W-:Y:S08]  /*6680*/  HMMA.16816.F32 R20, R232.reuse, R172, R20 ;  /* 0x000000ace814723c */ /* 0x044ff00000001814 */
[----:B------:R-:W-:Y:S01]  /*6690*/  HMMA.16816.F32 R24, R232, R174, R24 ;  /* 0x000000aee818723c */ /* 0x000fe20000001818 */
[----:B------:R-:W-:-:S07]  /*66a0*/  @P0 BRA `(.L_x_178) ;  /* 0x000004e000000947 */ /* 0x000fce0003800000 */
[----:B------:R-:W2:Y:S01]  /*66b0*/  LDL.64 R174, [R1+0x30] ;  /* 0x0000300001ae7983 */ /* 0x000ea20000100a00 */
[----:B------:R-:W-:Y:S02]  /*66c0*/  UIADD3 UR11, UR13, -0x1, URZ ;  /* 0xffffffff0d0b7890 */ /* 0x000fe4000fffe03f */
[----:B------:R-:W-:Y:S01]  /*66d0*/  ULDC.64 UR4, c[0x0][0x1e0] ;  /* 0x0000780000047ab9 */ /* 0x000fe20000000a00 */
[----:B------:R-:W3:Y:S01]  /*66e0*/  LDL.64 R178, [R1+0x28] ;  /* 0x0000280001b27983 */ /* 0x000ee20000100a00 */
[----:B------:R-:W-:Y:S02]  /*66f0*/  USHF.R.S32.HI UR10, URZ, 0x1f, UR11 ;  /* 0x0000001f3f0a7899 */ /* 0x000fe4000801140b */
[----:B------:R-:W-:Y:S01]  /*6700*/  UIMAD.WIDE.U32 UR14, UR11, UR4, URZ ;  /* 0x000000040b0e72a5 */ /* 0x000fe2000f8e003f */
[----:B------:R-:W4:Y:S01]  /*6710*/  LDL R176, [R1+0x1c] ;  /* 0x00001c0001b07983 */ /* 0x000f220000100800 */
        /* <DEDUP_REMOVED lines=12> */
[----:B------:R-:W5:Y:S04]  /*67e0*/  LDL R168, [R1+0xc] ;  /* 0x00000c0001a87983 */ /* 0x000f680000100800 */
[----:B------:R-:W1:Y:S04]  /*67f0*/  S2R R0, SR_TID.X ;  /* 0x0000000000007919 */ /* 0x000e680000002100 */
[----:B------:R-:W1:Y:S02]  /*6800*/  S2R R3, SR_TID.X ;  /* 0x0000000000037919 */ /* 0x000e640000002100 */
[----:B-1----:R-:W-:Y:S04]  /*6810*/  SHF.R.S32.HI R0, RZ, 0x1f, R0 ;  /* 0x0000001fff007819 */ /* 0x002fe80000011400 */
[----:B------:R-:W-:Y:S04]  /*6820*/  LEA.HI R0, R0, R3, RZ, 0x3 ;  /* 0x0000000300007211 */ /* 0x000fe800078f18ff */
[----:B------:R-:W-:Y:S04]  /*6830*/  SHF.R.S32.HI R0, RZ, 0x3, R0 ;  /* 0x00000003ff007819 */ /* 0x000fe80000011400 */
[----:B------:R-:W-:Y:S04]  /*6840*/  IADD3 R0, -R0, 0x30, RZ ;  /* 0x0000003000007810 */ /* 0x000fe80007ffe1ff */
[C---:B------:R-:W-:Y:S02]  /*6850*/  ISETP.GE.AND P1, PT, R0.reuse, 0x1, PT ;  /* 0x000000010000780c */ /* 0x040fe40003f26270 */
[----:B------:R-:W-:Y:S11]  /*6860*/  ISETP.GE.AND P0, PT, R0, 0x21, PT ;  /* 0x000000210000780c */ /* 0x000ff60003f06270 */
[----:B------:R-:W-:Y:S02]  /*6870*/  @!UPT UIADD3 URZ, URZ, URZ, URZ ;  /* 0x0000003f3f3ff290 */ /* 0x000fe4000fffe03f */
[----:B------:R-:W-:Y:S01]  /*6880*/  VOTEU.ANY UP0, P0 ;  /* 0x00000000003f7886 */ /* 0x000fe20000000100 */
[----:B--2---:R-:W-:Y:S04]  /*6890*/  @P1 IADD3 R0, P2, R174, UR14, RZ ;  /* 0x0000000eae001c10 */ /* 0x004fe8000ff5e0ff */
[----:B---3--:R-:W-:Y:S02]  /*68a0*/  @P1 IADD3.X R3, R179, UR4, RZ, P2, !PT ;  /* 0x00000004b3031c10 */ /* 0x008fe400097fe4ff */
[C---:B------:R-:W-:Y:S04]  /*68b0*/  @P1 LEA R132, P2, R0.reuse, c[0x0][0x1c8], 0x1 ;  /* 0x0000720000841a11 */ /* 0x040fe800078408ff */
[----:B------:R-:W-:Y:S02]  /*68c0*/  @P1 LEA.HI.X R133, R0, c[0x0][0x1cc], R3, 0x1, P2 ;  /* 0x0000730000851a11 */ /* 0x000fe400010f0c03 */
[----:B----4-:R-:W-:Y:S11]  /*68d0*/  LOP3.LUT P2, RZ, R176, 0x1, RZ, 0xc0, !PT ;  /* 0x00000001b0ff7812 */ /* 0x010ff6000784c0ff */
[----:B------:R-:W-:Y:S02]  /*68e0*/  @!UPT UIADD3 URZ, URZ, URZ, URZ ;  /* 0x0000003f3f3ff290 */ /* 0x000fe4000fffe03f */
[----:B------:R-:W-:Y:S01]  /*68f0*/  @!PT LDS RZ, [RZ] ;  /* 0x00000000fffff984 */ /* 0x000fe20000000800 */
[----:B------:R-:W-:Y:S01]  /*6900*/  @!PT LDS RZ, [RZ] ;  /* 0x00000000fffff984 */ /* 0x000fe20000000800 */
[----:B------:R-:W-:Y:S01]  /*6910*/  @!PT LDS RZ, [RZ] ;  /* 0x00000000fffff984 */ /* 0x000fe20000000800 */
[----:B-----5:R1:W-:Y:S01]  /*6920*/  @P1 LDGSTS.E.BYPASS.LTC128B.128 [R177+0x14080], [R132.64], !P2 ;  /* 0x1408000084b11fae */ /* 0x0203e2000d101d58 */
[----:B------:R-:W-:Y:S04]  /*6930*/  @P1 IADD3 R0, P2, R173, UR14, RZ ;  /* 0x0000000ead001c10 */ /* 0x000fe8000ff5e0ff */
[----:B------:R-:W-:Y:S02]  /*6940*/  @P1 IADD3.X R3, R172, UR4, RZ, P2, !PT ;  /* 0x00000004ac031c10 */ /* 0x000fe400097fe4ff */
[C---:B-1----:R-:W-:Y:S04]  /*6950*/  @P1 LEA R132, P2, R0.reuse, c[0x0][0x1c8], 0x1 ;  /* 0x0000720000841a11 */ /* 0x042fe800078408ff */
[----:B------:R-:W-:Y:S02]  /*6960*/  @P1 LEA.HI.X R133, R0, c[0x0][0x1cc], R3, 0x1, P2 ;  /* 0x0000730000851a11 */ /* 0x000fe400010f0c03 */
[----:B------:R-:W-:Y:S03]  /*6970*/  @P1 IADD3 R0, P2, R171, UR14, RZ ;  /* 0x0000000eab001c10 */ /* 0x000fe6000ff5e0ff */
[----:B------:R1:W-:Y:S01]  /*6980*/  @P1 LDGSTS.E.BYPASS.LTC128B.128 [R177+0x15880], [R132.64], !P6 ;  /* 0x1588000084b11fae */ /* 0x0003e2000f101d58 */
[----:B------:R-:W-:Y:S02]  /*6990*/  @P1 IADD3.X R3, R170, UR4, RZ, P2, !PT ;  /* 0x00000004aa031c10 */ /* 0x000fe400097fe4ff */
[C---:B-1----:R-:W-:Y:S04]  /*69a0*/  @P1 LEA R132, P2, R0.reuse, c[0x0][0x1c8], 0x1 ;  /* 0x0000720000841a11 */ /* 0x042fe800078408ff */
[----:B------:R-:W-:Y:S02]  /*69b0*/  @P1 LEA.HI.X R133, R0, c[0x0][0x1cc], R3, 0x1, P2 ;  /* 0x0000730000851a11 */ /* 0x000fe400010f0c03 */
[----:B------:R-:W-:Y:S01]  /*69c0*/  @P1 IADD3 R0, P2, R169, UR14, RZ ;  /* 0x0000000ea9001c10 */ /* 0x000fe2000ff5e0ff */
[----:B------:R-:W-:Y:S02]  /*69d0*/  @UP0 UIADD3 UR14, UP1, UR8, UR14, URZ ;  /* 0x0000000e080e0290 */ /* 0x000fe4000ff3e03f */
[----:B------:R1:W-:Y:S01]  /*69e0*/  @P1 LDGSTS.E.BYPASS.LTC128B.128 [R177+0x17080], [R132.64], !P5 ;  /* 0x1708000084b11fae */ /* 0x0003e2000e901d58 */
[----:B------:R-:W-:Y:S01]  /*69f0*/  @P1 IADD3.X R3, R168, UR4, RZ, P2, !PT ;  /* 0x00000004a8031c10 */ /* 0x000fe200097fe4ff */
[----:B------:R-:W-:Y:S01]  /*6a00*/  @UP0 UIADD3.X UR4, UR6, UR4, URZ, UP1, !UPT ;  /* 0x0000000406040290 */ /* 0x000fe20008ffe43f */
[C---:B-1----:R-:W-:Y:S04]  /*6a10*/  @P1 LEA R132, P2, R0.reuse, c[0x0][0x1c8], 0x1 ;  /* 0x0000720000841a11 */ /* 0x042fe800078408ff */
[----:B------:R-:W-:Y:S02]  /*6a20*/  @P1 LEA.HI.X R133, R0, c[0x0][0x1cc], R3, 0x1, P2 ;  /* 0x0000730000851a11 */ /* 0x000fe400010f0c03 */
[----:B------:R-:W-:Y:S03]  /*6a30*/  LOP3.LUT P2, RZ, R176, 0x1, RZ, 0xc0, !PT ;  /* 0x00000001b0ff7812 */ /* 0x000fe6000784c0ff */
[----:B------:R1:W-:Y:S01]  /*6a40*/  @P1 LDGSTS.E.BYPASS.LTC128B.128 [R177+0x18880], [R132.64], !P4 ;  /* 0x1888000084b11fae */ /* 0x0003e2000e101d58 */
        /* <DEDUP_REMOVED lines=18> */
[----:B------:R-:W-:Y:S05]  /*6b70*/  @P0 LEA.HI.X R133, R0, c[0x0][0x1cc], R3, 0x1, P1 ;  /* 0x0000730000850a11 */ /* 0x000fea00008f0c03 */
[----:B------:R1:W-:Y:S04]  /*6b80*/  @P0 LDGSTS.E.BYPASS.LTC128B.128 [R177+0x19880], [R132.64], !P4 ;  /* 0x1988000084b10fae */ /* 0x0003e8000e101d58 */
.L_x_178:
[----:B------:R-:W2:Y:S01]  /*6b90*/  LDL R3, [R1+0x78] ;  /* 0x0000780001037983 */ /* 0x000ea20000100800 */
[----:B------:R-:W-:Y:S02]  /*6ba0*/  UISETP.NE.AND UP1, UPT, UR18, URZ, UPT ;  /* 0x0000003f1200728c */ /* 0x000fe4000bf25270 */
[----:B------:R-:W-:Y:S01]  /*6bb0*/  UIMAD UR4, UR13, -0x30, URZ ;  /* 0xffffffd00d0478a4 */ /* 0x000fe2000f8e023f */
[----:B------:R-:W3:Y:S01]  /*6bc0*/  LDL R171, [R1+0x74] ;  /* 0x0000740001ab7983 */ /* 0x000ee20000100800 */
[----:B------:R-:W-:Y:S02]  /*6bd0*/  UISETP.NE.AND UP0, UPT, UR17, URZ, UPT ;  /* 0x0000003f1100728c */ /* 0x000fe4000bf05270 */
[----:B------:R-:W-:Y:S01]  /*6be0*/  PLOP3.LUT P1, PT, PT, PT, UP1, 0x80, 0x0 ;  /* 0x000000000000781c */ /* 0x000fe20003f2f018 */
[----:B------:R-:W0:Y:S01]  /*6bf0*/  LDGDEPBAR ;  /* 0x00000000000079af */ /* 0x000e220000000000 */
[----:B------:R-:W-:Y:S11]  /*6c00*/  PLOP3.LUT P0, PT, PT, PT, UP1, 0x80, 0x0 ;  /* 0x000000000000781c */ /* 0x000ff60003f0f018 */
[----:B--2---:R-:W-:Y:S04]  /*6c10*/  @P1 IMAD.HI.U32 R0, R3, c[0x0][0x2c8], RZ ;  /* 0x0000b20003001a27 */ /* 0x004fe800078e00ff */
[----:B-1----:R-:W-:Y:S01]  /*6c20*/  IMAD.MOV.U32 R133, RZ, RZ, R3 ;  /* 0x000000ffff857224 */ /* 0x002fe200078e0003 */
[----:B------:R-:W-:Y:S01]  /*6c30*/  @P0 SHF.R.U32.HI R133, RZ, c[0x0][0x2cc], R0 ;  /* 0x0000b300ff850a19 */ /* 0x000fe20000011600 */
[----:B------:R-:W-:Y:S01]  /*6c40*/  IMAD.U32 R0, RZ, RZ, UR4 ;  /* 0x00000004ff007e24 */ /* 0x000fe2000f8e00ff */
[----:B------:R-:W-:Y:S03]  /*6c50*/  PLOP3.LUT P0, PT, PT, PT, UP0, 0x40, 0x0 ;  /* 0x000000000000781c */ /* 0x000fe60003f0e808 */
[----:B------:R-:W1:Y:S01]  /*6c60*/  SHFL.IDX PT, R132, R133, RZ, 0x1c1f ;  /* 0x001c1fff85847589 */ /* 0x000e6200000e0000 */
[----:B---3--:R-:W-:Y:S04]  /*6c70*/  IADD3 R0, -R171, 0x1, R0 ;  /* 0x00000001ab007810 */ /* 0x008fe80007ffe100 */
[----:B------:R-:W-:Y:S04]  /*6c80*/  IADD3 R0, R0, c[0x0][0x1d0], RZ ;  /* 0x0000740000007a10 */ /* 0x000fe80007ffe0ff */
[----:B------:R-:W-:Y:S04]  /*6c90*/  IADD3 R0, R0, -c[0x0][0x168], RZ ;  /* 0x80005a0000007a10 */ /* 0x000fe80007ffe0ff */
[C---:B------:R-:W-:Y:S02]  /*6ca0*/  IADD3 R169, R0.reuse, c[0x0][0x328], RZ ;  /* 0x0000ca0000a97a10 */ /* 0x040fe40007ffe0ff */
[----:B------:R-:W-:Y:S03]  /*6cb0*/  IADD3 R168, R0, UR7, RZ ;  /* 0x0000000700a87c10 */ /* 0x000fe6000fffe0ff */
[----:B-1----:R-:W-:Y:S02]  /*6cc0*/  IMAD.IADD R3, R169, 0x1, R132 ;  /* 0x00000001a9037824 */ /* 0x002fe400078e0284 */
[----:B------:R-:W-:Y:S01]  /*6cd0*/  IMAD.IADD R0, R132, 0x1, R168 ;  /* 0x0000000184007824 */ /* 0x000fe200078e02a8 */
[----:B------:R-:W-:-:S05]  /*6ce0*/  @P0 BRA `(.L_x_179) ;  /* 0x0000019000000947 */ /* 0x000fca0003800000 */
[----:B------:R-:W-:Y:S01]  /*6cf0*/  IADD3 R132, R132, c[0x0][0x1d0], RZ ;  /* 0x0000740084847a10 */ /* 0x000fe20007ffe0ff */
[----:B------:R-:W-:Y:S03]  /*6d00*/  BSSY B0, `(.L_x_180) ;  /* 0x0000012000007945 */ /* 0x000fe60003800000 */
[----:B------:R-:W-:Y:S04]  /*6d10*/  IADD3 R132, R132, -c[0x0][0x168], RZ ;  /* 0x80005a0084847a10 */ /* 0x000fe80007ffe0ff */
[----:B------:R-:W-:Y:S11]  /*6d20*/  ISETP.GT.AND P0, PT, R132, -0x1, PT ;  /* 0xffffffff8400780c */ /* 0x000ff60003f04270 */
[----:B------:R-:W-:Y:S02]  /*6d30*/  @!UPT UIADD3 URZ, URZ, URZ, URZ ;  /* 0x0000003f3f3ff290 */ /* 0x000fe4000fffe03f */
[----:B------:R-:W-:-:S05]  /*6d40*/  @P0 BRA `(.L_x_181) ;  /* 0x0000008000000947 */ /* 0x000fca0003800000 */
[----:B------:R-:W-:Y:S01]  /*6d50*/  LOP3.LUT R132, RZ, R132, RZ, 0x33, !PT ;  /* 0x00000084ff847212 */ /* 0x000fe200078e33ff */
[----:B------:R-:W-:Y:S05]  /*6d60*/  IMAD.MOV.U32 R170, RZ, RZ, c[0x0][0x32c] ;  /* 0x0000cb00ffaa7624 */ /* 0x000fea00078e00ff */
[----:B------:R-:W-:Y:S11]  /*6d70*/  ISETP.NE.AND P0, PT, R170, 0x1, PT ;  /* 0x00000001aa00780c */ /* 0x000ff60003f05270 */
[----:B------:R-:W-:Y:S02]  /*6d80*/  @!UPT UIADD3 URZ, URZ, URZ, URZ ;  /* 0x0000003f3f3ff290 */ /* 0x000fe4000fffe03f */
[----:B------:R-:W-:Y:S05]  /*6d90*/  @P0 IMAD.HI.U32 R170, R132, c[0x0][0x330], RZ ;  /* 0x0000cc0084aa0a27 */ /* 0x000fea00078e00ff */
[----:B------:R-:W-:Y:S04]  /*6da0*/  @P0 SHF.R.U32.HI R132, RZ, c[0x0][0x334], R170 ;  /* 0x0000cd00ff840a19 */ /* 0x000fe800000116aa */
[----:B------:R-:W-:Y:S01]  /*6db0*/  LOP3.LUT R132, RZ, R132, RZ, 0x33, !PT ;  /* 0x00000084ff847212 */ /* 0x000fe200078e33ff */
[----:B------:R-:W-:-:S05]  /*6dc0*/  BRA `(.L_x_182) ;  /* 0x0000005000007947 */ /* 0x000fca0003800000 */
.L_x_181:
[----:B------:R-:W-:Y:S04]  /*6dd0*/  MOV R170, c[0x0][0x32c] ;  /* 0x0000cb0000aa7a02 */ /* 0x000fe80000000f00 */
[----:B------:R-:W-:Y:S11]  /*6de0*/  ISETP.NE.AND P0, PT, R170, 0x1, PT ;  /* 0x00000001aa00780c */ /* 0x000ff60003f05270 */
[----:B------:R-:W-:Y:S02]  /*6df0*/  @!UPT UIADD3 URZ, URZ, URZ, URZ ;  /* 0x0000003f3f3ff290 */ /* 0x000fe4000fffe03f */
[----:B------:R-:W-:Y:S05]  /*6e00*/  @P0 IMAD.HI.U32 R170, R132, c[0x0][0x330], RZ ;  /* 0x0000cc0084aa0a27 */ /* 0x000fea00078e00ff */
[----:B------:R-:W-:Y:S02]  /*6e10*/  @P0 SHF.R.U32.HI R132, RZ, c[0x0][0x334], R170 ;  /* 0x0000cd00ff840a19 */ /* 0x000fe400000116aa */
.L_x_182:
[----:B------:R-:W-:Y:S05]  /*6e20*/  BSYNC B0 ;  /* 0x0000000000007941 */ /* 0x000fea0003800000 */
.L_x_180:
[----:B------:R-:W-:Y:S05]  /*6e30*/  IADD3 R170, -R171, UR4, RZ ;  /* 0x00000004abaa7c10 */ /* 0x000fea000fffe1ff */
[----:B------:R-:W-:Y:S05]  /*6e40*/  IMAD R132, R132, c[0x0][0x32c], R170 ;  /* 0x0000cb0084847a24 */ /* 0x000fea00078e02aa */
[----:B------:R-:W-:Y:S02]  /*6e50*/  IMNMX R0, R0, R132, !PT ;  /* 0x0000008400007217 */ /* 0x000fe40007800200 */
[----:B------:R-:W-:Y:S04]  /*6e60*/  IADD3 R132, R132, c[0x0][0x32c], RZ ;  /* 0x0000cb0084847a10 */ /* 0x000fe80007ffe0ff */
[----:B------:R-:W-:Y:S02]  /*6e70*/  IMNMX R3, R3, R132, PT ;  /* 0x0000008403037217 */ /* 0x000fe40003800200 */
.L_x_179:
[----:B------:R-:W-:Y:S02]  /*6e80*/  UISETP.GE.AND UP1, UPT, UR4, 0x1, UPT ;  /* 0x000000010400788c */ /* 0x000fe4000bf26270 */
        /* <DEDUP_REMOVED lines=29> */
[----:B------:R-:W1:Y:S01]  /*7060*/  SHFL.IDX PT, R5, R133, 0x1, 0x1c1f ;  /* 0x003c1f0085057f89 */ /* 0x000e6200000e0000 */
[----:B------:R-:W-:Y:S01]  /*7070*/  FSEL R8, R8, -INF , !P1 ;  /* 0xff80000008087808 */ /* 0x000fe20004800000 */
[----:B------:R-:W-:Y:S01]  /*7080*/  UP2UR UR16, UPR, URZ, 0x40 ;  /* 0x000000403f107883 */ /* 0x000fe20008000000 */
[----:B------:R-:W-:Y:S01]  /*7090*/  PLOP3.LUT P1, PT, PT, PT, UP0, 0x40, 0x0 ;  /* 0x000000000000781c */ /* 0x000fe20003f2e808 */
[----:B------:R-:W-:Y:S01]  /*70a0*/  UISETP.GE.AND UP0, UPT, UR4, 0x2a, UPT ;  /* 0x0000002a0400788c */ /* 0x000fe2000bf06270 */
[----:B------:R-:W-:Y:S02]  /*70b0*/  FSEL R9, R9, -INF , !P0 ;  /* 0xff80000009097808 */ /* 0x000fe40004000000 */
[----:B------:R-:W-:Y:S01]  /*70c0*/  PLOP3.LUT P0, PT, PT, PT, UP6, 0x40, 0x0 ;  /* 0x000000000000781c */ /* 0x000fe20003f0e868 */
[----:B------:R-:W-:Y:S01]  /*70d0*/  UISETP.NE.AND UP6, UPT, UR17, URZ, UPT ;  /* 0x0000003f1100728c */ /* 0x000fe2000bfc5270 */
[C---:B------:R-:W-:Y:S02]  /*70e0*/  ISETP.GT.AND P1, PT, R0.reuse, 0x10, P1 ;  /* 0x000000100000780c */ /* 0x040fe40000f24270 */
[----:B------:R-:W-:Y:S02]  /*70f0*/  ISETP.GT.AND P0, PT, R0, 0x11, P0 ;  /* 0x000000110000780c */ /* 0x000fe40000704270 */
[C---:B------:R-:W-:Y:S02]  /*7100*/  ISETP.LT.OR P1, PT, R3.reuse, 0x11, P1 ;  /* 0x000000110300780c */ /* 0x040fe40000f21670 */
[----:B------:R-:W-:Y:S02]  /*7110*/  ISETP.LT.OR P0, PT, R3, 0x12, P0 ;  /* 0x000000120300780c */ /* 0x000fe40000701670 */
[----:B------:R-:W-:Y:S02]  /*7120*/  FSEL R12, R12, -INF , !P1 ;  /* 0xff8000000c0c7808 */ /* 0x000fe40004800000 */
[----:B------:R-:W-:Y:S02]  /*7130*/  PLOP3.LUT P1, PT, PT, PT, UP5, 0x40, 0x0 ;  /* 0x000000000000781c */ /* 0x000fe40003f2e858 */
[----:B------:R-:W-:Y:S02]  /*7140*/  FSEL R13, R13, -INF , !P0 ;  /* 0xff8000000d0d7808 */ /* 0x000fe40004000000 */
[----:B------:R-:W-:Y:S01]  /*7150*/  PLOP3.LUT P0, PT, PT, PT, UP4, 0x40, 0x0 ;  /* 0x000000000000781c */ /* 0x000fe20003f0e848 */
[--C-:B-1----:R-:W-:Y:S01]  /*7160*/  IMAD.IADD R4, R169, 0x1, R5.reuse ;  /* 0x00000001a9047824 */ /* 0x102fe200078e0205 */
[C---:B------:R-:W-:Y:S02]  /*7170*/  ISETP.GT.AND P1, PT, R0.reuse, 0x18, P1 ;  /* 0x000000180000780c */ /* 0x040fe40000f24270 */
[----:B------:R-:W-:Y:S02]  /*7180*/  ISETP.GT.AND P0, PT, R0, 0x19, P0 ;  /* 0x000000190000780c */ /* 0x000fe40000704270 */
[C---:B------:R-:W-:Y:S02]  /*7190*/  ISETP.LT.OR P1, PT, R3.reuse, 0x19, P1 ;  /* 0x000000190300780c */ /* 0x040fe40000f21670 */
[----:B------:R-:W-:Y:S02]  /*71a0*/  ISETP.LT.OR P0, PT, R3, 0x1a, P0 ;  /* 0x0000001a0300780c */ /* 0x000fe40000701670 */
[----:B------:R-:W-:Y:S02]  /*71b0*/  FSEL R16, R16, -INF , !P1 ;  /* 0xff80000010107808 */ /* 0x000fe40004800000 */
[----:B------:R-:W-:Y:S02]  /*71c0*/  PLOP3.LUT P1, PT, PT, PT, UP3, 0x40, 0x0 ;  /* 0x000000000000781c */ /* 0x000fe40003f2e838 */
[----:B------:R-:W-:Y:S02]  /*71d0*/  FSEL R17, R17, -INF , !P0 ;  /* 0xff80000011117808 */ /* 0x000fe40004000000 */
[----:B------:R-:W-:Y:S02]  /*71e0*/  PLOP3.LUT P0, PT, PT, PT, UP2, 0x40, 0x0 ;  /* 0x000000000000781c */ /* 0x000fe40003f0e828 */
        /* <DEDUP_REMOVED lines=11> */
[----:B------:R-:W-:Y:S01]  /*72a0*/  ISETP.LT.OR P1, PT, R3, 0x2a, P0 ;  /* 0x0000002a0300780c */ /* 0x000fe20000721670 */
[----:B------:R-:W-:Y:S01]  /*72b0*/  IMAD.IADD R3, R168, 0x1, R5 ;  /* 0x00000001a8037824 */ /* 0x000fe200078e0205 */
[----:B------:R-:W-:Y:S01]  /*72c0*/  PLOP3.LUT P0, PT, PT, PT, UP6, 0x40, 0x0 ;  /* 0x000000000000781c */ /* 0x000fe20003f0e868 */
[----:B------:R-:W-:Y:S01]  /*72d0*/  UISETP.NE.AND UP6, UPT, UR16, URZ, UPT ;  /* 0x0000003f1000728c */ /* 0x000fe2000bfc5270 */
[----:B------:R-:W-:Y:S02]  /*72e0*/  FSEL R24, R24, -INF , !P2 ;  /* 0xff80000018187808 */ /* 0x000fe40005000000 */
[----:B------:R-:W-:Y:S09]  /*72f0*/  FSEL R25, R25, -INF , !P1 ;  /* 0xff80000019197808 */ /* 0x000ff20004800000 */
        /* <DEDUP_REMOVED lines=15> */
.L_x_185:
[----:B------:R-:W-:Y:S04]  /*73f0*/  MOV R5, c[0x0][0x32c] ;  /* 0x0000cb0000057a02 */ /* 0x000fe80000000f00 */
[----:B------:R-:W-:Y:S11]  /*7400*/  ISETP.NE.AND P0, PT, R5, 0x1, PT ;  /* 0x000000010500780c */ /* 0x000ff60003f05270 */
[----:B------:R-:W-:Y:S02]  /*7410*/  @!UPT UIADD3 URZ, URZ, URZ, URZ ;  /* 0x0000003f3f3ff290 */ /* 0x000fe4000fffe03f */
[----:B------:R-:W-:Y:S05]  /*7420*/  @P0 IMAD.HI.U32 R5, R0, c[0x0][0x330], RZ ;  /* 0x0000cc0000050a27 */ /* 0x000fea00078e00ff */
[----:B------:R-:W-:Y:S02]  /*7430*/  @P0 SHF.R.U32.HI R0, RZ, c[0x0][0x334], R5 ;  /* 0x0000cd00ff000a19 */ /* 0x000fe40000011605 */
.L_x_186:
[----:B------:R-:W-:Y:S05]  /*7440*/  BSYNC B0 ;  /* 0x0000000000007941 */ /* 0x000fea0003800000 */
.L_x_184:
[----:B------:R-:W-:Y:S05]  /*7450*/  IADD3 R5, -R171, UR4, RZ ;  /* 0x00000004ab057c10 */ /* 0x000fea000fffe1ff */
[----:B------:R-:W-:Y:S05]  /*7460*/  IMAD R0, R0, c[0x0][0x32c], R5 ;  /* 0x0000cb0000007a24 */ /* 0x000fea00078e0205 */
[----:B------:R-:W-:Y:S02]  /*7470*/  IMNMX R3, R3, R0, !PT ;  /* 0x0000000003037217 */ /* 0x000fe40007800200 */
[----:B------:R-:W-:Y:S04]  /*7480*/  IADD3 R0, R0, c[0x0][0x32c], RZ ;  /* 0x0000cb0000007a10 */ /* 0x000fe80007ffe0ff */
[----:B------:R-:W-:Y:S02]  /*7490*/  IMNMX R4, R4, R0, PT ;  /* 0x0000000004047217 */ /* 0x000fe40003800200 */
.L_x_183:
[----:B------:R-:W-:Y:S01]  /*74a0*/  FMNMX.FTZ R133, R132, R2, !PT ;  /* 0x0000000284857209 */ /* 0x000fe20007810000 */
[----:B------:R-:W-:Y:S02]  /*74b0*/  UP2UR UR4, UPR, URZ, 0x10 ;  /* 0x000000103f047883 */ /* 0x000fe40008000000 */
[----:B------:R-:W-:Y:S01]  /*74c0*/  UISETP.NE.AND UP4, UPT, UR15, URZ, UPT ;  /* 0x0000003f0f00728c */ /* 0x000fe2000bf85270 */
[----:B------:R-:W-:Y:S01]  /*74d0*/  FMNMX.FTZ R133, R170, R133, !PT ;  /* 0x00000085aa857209 */ /* 0x000fe20007810000 */
[----:B------:R-:W-:Y:S02]  /*74e0*/  UP2UR UR15, UPR, URZ, 0x8 ;  /* 0x000000083f0f7883 */ /* 0x000fe40008000000 */
[----:B------:R-:W-:Y:S01]  /*74f0*/  UISETP.NE.AND UP3, UPT, UR14, URZ, UPT ;  /* 0x0000003f0e00728c */ /* 0x000fe2000bf65270 */
[----:B------:R-:W-:Y:S01]  /*7500*/  FMNMX.FTZ R133, R8, R133, !PT ;  /* 0x0000008508857209 */ /* 0x000fe20007810000 */
[----:B------:R-:W-:Y:S02]  /*7510*/  UP2UR UR14, UPR, URZ, 0x4 ;  /* 0x000000043f0e7883 */ /* 0x000fe40008000000 */
[----:B------:R-:W-:Y:S01]  /*7520*/  UISETP.NE.AND UP2, UPT, UR11, URZ, UPT ;  /* 0x0000003f0b00728c */ /* 0x000fe2000bf45270 */
[----:B------:R-:W-:Y:S01]  /*7530*/  FMNMX.FTZ R133, R9, R133, !PT ;  /* 0x0000008509857209 */ /* 0x000fe20007810000 */
[----:B------:R-:W-:Y:S01]  /*7540*/  UP2UR UR11, UPR, URZ, 0x2 ;  /* 0x000000023f0b7883 */ /* 0x000fe20008000000 */
[----:B------:R-:W-:Y:S01]  /*7550*/  PLOP3.LUT P2, PT, PT, PT, UP3, 0x40, 0x0 ;  /* 0x000000000000781c */ /* 0x000fe20003f4e838 */
[----:B------:R-:W-:Y:S01]  /*7560*/  UISETP.NE.AND UP1, UPT, UR10, URZ, UPT ;  /* 0x0000003f0a00728c */ /* 0x000fe2000bf25270 */
[----:B------:R-:W-:Y:S01]  /*7570*/  FMNMX.FTZ R133, R12, R133, !PT ;  /* 0x000000850c857209 */ /* 0x000fe20007810000 */
[----:B------:R-:W-:Y:S01]  /*7580*/  UP2UR UR10, UPR, URZ, 0x1 ;  /* 0x000000013f0a7883 */ /* 0x000fe20008000000 */
[----:B------:R-:W-:Y:S01]  /*7590*/  PLOP3.LUT P1, PT, PT, PT, UP2, 0x40, 0x0 ;  /* 0x000000000000781c */ /* 0x000fe20003f2e828 */
[----:B------:R-:W-:Y:S01]  /*75a0*/  UISETP.NE.AND UP0, UPT, UR5, URZ, UPT ;  /* 0x0000003f0500728c */ /* 0x000fe2000bf05270 */
[----:B------:R-:W-:Y:S01]  /*75b0*/  FMNMX.FTZ R133, R13, R133, !PT ;  /* 0x000000850d857209 */ /* 0x000fe20007810000 */
[----:B------:R-:W-:Y:S02]  /*75c0*/  UISETP.NE.AND UP3, UPT, UR15, URZ, UPT ;  /* 0x0000003f0f00728c */ /* 0x000fe4000bf65270 */
[----:B------:R-:W-:Y:S01]  /*75d0*/  UISETP.NE.AND UP2, UPT, UR14, URZ, UPT ;  /* 0x0000003f0e00728c */ /* 0x000fe2000bf45270 */
[----:B------:R-:W-:Y:S04]  /*75e0*/  FMNMX.FTZ R133, R16, R133, !PT ;  /* 0x0000008510857209 */ /* 0x000fe80007810000 */
[----:B------:R-:W-:Y:S04]  /*75f0*/  FMNMX.FTZ R133, R17, R133, !PT ;  /* 0x0000008511857209 */ /* 0x000fe80007810000 */
[----:B------:R-:W-:Y:S04]  /*7600*/  FMNMX.FTZ R133, R20, R133, !PT ;  /* 0x0000008514857209 */ /* 0x000fe80007810000 */
[----:B------:R-:W-:Y:S04]  /*7610*/  FMNMX.FTZ R133, R21, R133, !PT ;  /* 0x0000008515857209 */ /* 0x000fe80007810000 */
[----:B------:R-:W-:Y:S04]  /*7620*/  FMNMX.FTZ R133, R24, R133, !PT ;  /* 0x0000008518857209 */ /* 0x000fe80007810000 */
[----:B------:R-:W-:Y:S05]  /*7630*/  FMNMX.FTZ R133, R25, R133, !PT ;  /* 0x0000008519857209 */ /* 0x000fea0007810000 */
[----:B------:R-:W1:Y:S02]  /*7640*/  SHFL.BFLY PT, R0, R133, 0x2, 0x1f ;  /* 0x0c401f0085007f89 */ /* 0x000e6400000e0000 */
[----:B-1----:R-:W-:Y:S06]  /*7650*/  FMNMX.FTZ R133, R133, R0, !PT ;  /* 0x0000000085857209 */ /* 0x002fec0007810000 */
[----:B------:R-:W1:Y:S02]  /*7660*/  SHFL.BFLY PT, R0, R133, 0x1, 0x1f ;  /* 0x0c201f0085007f89 */ /* 0x000e6400000e0000 */
[----:B-1----:R-:W-:Y:S04]  /*7670*/  FMNMX.FTZ R133, R133, R0, !PT ;  /* 0x0000000085857209 */ /* 0x002fe80007810000 */
[C---:B------:R-:W-:Y:S04]  /*7680*/  FSETP.NEU.FTZ.AND P0, PT, R133.reuse, -INF , PT ;  /* 0xff8000008500780b */ /* 0x040fe80003f1d000 */
[C---:B------:R-:W-:Y:S05]  /*7690*/  FSEL R0, R133.reuse, RZ, P0 ;  /* 0x000000ff85007208 */ /* 0x040fea0000000000 */
[----:B------:R-:W-:Y:S02]  /*76a0*/  FADD.FTZ R0, -R0, R2 ;  /* 0x0000000200007221 */ /* 0x000fe40000010100 */
[----:B------:R-:W-:Y:S02]  /*76b0*/  FMUL.FTZ R2, R133, c[0x0][0x2d0] ;  /* 0x0000b40085027a20 */ /* 0x000fe40000410000 */
[----:B------:R-:W-:Y:S03]  /*76c0*/  FMUL.FTZ R0, R0, c[0x0][0x2d0] ;  /* 0x0000b40000007a20 */ /* 0x000fe60000410000 */
[----:B------:R-:W-:Y:S02]  /*76d0*/  FSEL R2, R2, RZ, P0 ;  /* 0x000000ff02027208 */ /* 0x000fe40000000000 */
[----:B------:R-:W-:Y:S01]  /*76e0*/  PLOP3.LUT P0, PT, PT, PT, UP4, 0x40, 0x0 ;  /* 0x000000000000781c */ /* 0x000fe20003f0e848 */
[----:B------:R-:W-:Y:S02]  /*76f0*/  UISETP.NE.AND UP4, UPT, UR4, URZ, UPT ;  /* 0x0000003f0400728c */ /* 0x000fe4000bf85270 */
[--C-:B------:R-:W-:Y:S01]  /*7700*/  FFMA.FTZ R5, R12, c[0x0][0x2d0], -R2.reuse ;  /* 0x0000b4000c057a23 */ /* 0x100fe20000010802 */
[----:B------:R-:W-:Y:S01]  /*7710*/  ISETP.GT.AND P0, PT, R3, RZ, P0 ;  /* 0x000000ff0300720c */ /* 0x000fe20000704270 */
[----:B------:R-:W2:Y:S01]  /*7720*/  LDL.LU R12, [R1+0x14] ;  /* 0x00001400010c7983 */ /* 0x000ea20000300800 */
[--C-:B------:R-:W-:Y:S02]  /*7730*/  FFMA.FTZ R132, R132, c[0x0][0x2d0], -R2.reuse ;  /* 0x0000b40084847a23 */ /* 0x100fe40000010802 */
[----:B------:R-:W-:Y:S01]  /*7740*/  ISETP.LT.OR P0, PT, R4, 0x1, P0 ;  /* 0x000000010400780c */ /* 0x000fe20000701670 */
[--C-:B------:R-:W-:Y:S02]  /*7750*/  FFMA.FTZ R21, R21, c[0x0][0x2d0], -R2.reuse ;  /* 0x0000b40015157a23 */ /* 0x100fe40000010802 */
[--C-:B------:R-:W-:Y:S01]  /*7760*/  FFMA.FTZ R24, R24, c[0x0][0x2d0], -R2.reuse ;  /* 0x0000b40018187a23 */ /* 0x100fe20000010802 */
[----:B------:R-:W-:Y:S01]  /*7770*/  FSEL R6, R6, -INF , !P0 ;  /* 0xff80000006067808 */ /* 0x000fe20004000000 */
[--C-:B------:R-:W-:Y:S01]  /*7780*/  FFMA.FTZ R25, R25, c[0x0][0x2d0], -R2.reuse ;  /* 0x0000b40019197a23 */ /* 0x100fe20000010802 */
[----:B------:R-:W-:Y:S01]  /*7790*/  ISETP.GT.AND P0, PT, R3, 0x1, P2 ;  /* 0x000000010300780c */ /* 0x000fe20001704270 */
[--C-:B------:R-:W-:Y:S01]  /*77a0*/  FFMA.FTZ R170, R170, c[0x0][0x2d0], -R2.reuse ;  /* 0x0000b400aaaa7a23 */ /* 0x100fe20000010802 */
[----:B------:R-:W-:Y:S01]  /*77b0*/  PLOP3.LUT P2, PT, PT, PT, UP1, 0x40, 0x0 ;  /* 0x000000000000781c */ /* 0x000fe20003f4e818 */
[--C-:B------:R-:W-:Y:S01]  /*77c0*/  FFMA.FTZ R8, R8, c[0x0][0x2d0], -R2.reuse ;  /* 0x0000b40008087a23 */ /* 0x100fe20000010802 */
[----:B------:R-:W-:Y:S01]  /*77d0*/  ISETP.LT.OR P0, PT, R4, 0x2, P0 ;  /* 0x000000020400780c */ /* 0x000fe20000701670 */
[--C-:B------:R-:W-:Y:S01]  /*77e0*/  FFMA.FTZ R9, R9, c[0x0][0x2d0], -R2.reuse ;  /* 0x0000b40009097a23 */ /* 0x100fe20000010802 */
[----:B------:R-:W-:Y:S01]  /*77f0*/  MUFU.EX2 R132, R132 ;  /* 0x0000008400847308 */ /* 0x000fe20000000800 */
[--C-:B------:R-:W-:Y:S01]  /*7800*/  FFMA.FTZ R176, R13, c[0x0][0x2d0], -R2.reuse ;  /* 0x0000b4000db07a23 */ /* 0x100fe20000010802 */
[----:B------:R-:W-:Y:S01]  /*7810*/  FSEL R7, R7, -INF , !P0 ;  /* 0xff80000007077808 */ /* 0x000fe20004000000 */
[--C-:B------:R-:W-:Y:S01]  /*7820*/  FFMA.FTZ R179, R16, c[0x0][0x2d0], -R2.reuse ;  /* 0x0000b40010b37a23 */ /* 0x100fe20000010802 */
[----:B------:R-:W-:Y:S01]  /*7830*/  ISETP.GT.AND P0, PT, R3, 0x8, P1 ;  /* 0x000000080300780c */ /* 0x000fe20000f04270 */
[--C-:B------:R-:W-:Y:S01]  /*7840*/  FFMA.FTZ R17, R17, c[0x0][0x2d0], -R2.reuse ;  /* 0x0000b40011117a23 */ /* 0x100fe20000010802 */
[----:B------:R-:W-:Y:S01]  /*7850*/  PLOP3.LUT P1, PT, PT, PT, UP0, 0x40, 0x0 ;  /* 0x000000000000781c */ /* 0x000fe20003f2e808 */
[----:B------:R-:W-:Y:S01]  /*7860*/  FFMA.FTZ R169, R20, c[0x0][0x2d0], -R2 ;  /* 0x0000b40014a97a23 */ /* 0x000fe20000010802 */
[----:B------:R-:W-:Y:S01]  /*7870*/  ISETP.LT.OR P0, PT, R4, 0x9, P0 ;  /* 0x000000090400780c */ /* 0x000fe20000701670 */
[----:B------:R-:W-:Y:S01]  /*7880*/  UISETP.NE.AND UP1, UPT, UR11, URZ, UPT ;  /* 0x0000003f0b00728c */ /* 0x000fe2000bf25270 */
[----:B------:R-:W1:Y:S01]  /*7890*/  MUFU.EX2 R2, R0 ;  /* 0x0000000000027308 */ /* 0x000e620000000800 */
[----:B------:R-:W-:Y:S01]  /*78a0*/  UISETP.NE.AND UP0, UPT, UR10, URZ, UPT ;  /* 0x0000003f0a00728c */ /* 0x000fe2000bf05270 */
[----:B------:R-:W-:Y:S02]  /*78b0*/  FSEL R10, R10, -INF , !P0 ;  /* 0xff8000000a0a7808 */ /* 0x000fe40004000000 */
[----:B------:R-:W-:Y:S02]  /*78c0*/  ISETP.GT.AND P0, PT, R3, 0x9, P2 ;  /* 0x000000090300780c */ /* 0x000fe40001704270 */
[----:B------:R-:W-:Y:S02]  /*78d0*/  PLOP3.LUT P2, PT, PT, PT, UP6, 0x40, 0x0 ;  /* 0x000000000000781c */ /* 0x000fe40003f4e868 */
[C---:B------:R-:W-:Y:S02]  /*78e0*/  ISETP.LT.OR P0, PT, R4.reuse, 0xa, P0 ;  /* 0x0000000a0400780c */ /* 0x040fe40000701670 */
[----:B------:R-:W-:Y:S02]  /*78f0*/  MUFU.EX2 R168, R170 ;  /* 0x000000aa00a87308 */ /* 0x000fe40000000800 */
[----:B------:R-:W-:Y:S02]  /*7900*/  FSEL R171, R11, -INF , !P0 ;  /* 0xff8000000bab7808 */ /* 0x000fe40004000000 */
[C---:B------:R-:W-:Y:S02]  /*7910*/  ISETP.GT.AND P0, PT, R3.reuse, 0x10, P1 ;  /* 0x000000100300780c */ /* 0x040fe40000f04270 */
[----:B------:R-:W-:Y:S02]  /*7920*/  PLOP3.LUT P1, PT, PT, PT, UP5, 0x40, 0x0 ;  /* 0x000000000000781c */ /* 0x000fe40003f2e858 */
[----:B------:R-:W-:Y:S02]  /*7930*/  ISETP.LT.OR P0, PT, R4, 0x11, P0 ;  /* 0x000000110400780c */ /* 0x000fe40000701670 */
[C---:B------:R-:W-:Y:S01]  /*7940*/  ISETP.GT.AND P1, PT, R3.reuse, 0x18, P1 ;  /* 0x000000180300780c */ /* 0x040fe20000f24270 */
[----:B------:R-:W-:Y:S01]  /*7950*/  MUFU.EX2 R8, R8 ;  /* 0x0000000800087308 */ /* 0x000fe20000000800 */
[----:B------:R-:W-:Y:S02]  /*7960*/  FSEL R173, R14, -INF , !P0 ;  /* 0xff8000000ead7808 */ /* 0x000fe40004000000 */
[----:B------:R-:W-:Y:S01]  /*7970*/  ISETP.GT.AND P0, PT, R3, 0x11, P2 ;  /* 0x000000110300780c */ /* 0x000fe20001704270 */
[----:B-1----:R-:W-:Y:S01]  /*7980*/  FMUL.FTZ R16, R2, R144 ;  /* 0x0000009002107220 */ /* 0x002fe20000410000 */
[----:B------:R-:W-:Y:S01]  /*7990*/  ISETP.LT.OR P1, PT, R4, 0x19, P1 ;  /* 0x000000190400780c */ /* 0x000fe20000f21670 */
[----:B------:R-:W-:Y:S01]  /*79a0*/  FMUL.FTZ R13, R2, R149 ;  /* 0x00000095020d7220 */ /* 0x000fe20000410000 */
[----:B------:R-:W-:Y:S01]  /*79b0*/  ISETP.LT.OR P0, PT, R4, 0x12, P0 ;  /* 0x000000120400780c */ /* 0x000fe20000701670 */
[----:B------:R-:W-:Y:S01]  /*79c0*/  FMUL.FTZ R20, R2, R140 ;  /* 0x0000008c02147220 */ /* 0x000fe20000410000 */
[----:B------:R-:W-:Y:S01]  /*79d0*/  FSEL R174, R18, -INF , !P1 ;  /* 0xff80000012ae7808 */ /* 0x000fe20004800000 */
[----:B------:R-:W1:Y:S01]  /*79e0*/  MUFU.EX2 R9, R9 ;  /* 0x0000000900097308 */ /* 0x000e620000000800 */
[----:B------:R-:W-:Y:S01]  /*79f0*/  FSEL R172, R15, -INF , !P0 ;  /* 0xff8000000fac7808 */ /* 0x000fe20004000000 */
[C---:B------:R-:W-:Y:S01]  /*7a00*/  FMUL.FTZ R28, R2.reuse, R28 ;  /* 0x0000001c021c7220 */ /* 0x040fe20000410000 */
[----:B------:R-:W-:Y:S01]  /*7a10*/  PLOP3.LUT P0, PT, PT, PT, UP4, 0x40, 0x0 ;  /* 0x000000000000781c */ /* 0x000fe20003f0e848 */
[C---:B------:R-:W-:Y:S01]  /*7a20*/  FMUL.FTZ R29, R2.reuse, R29 ;  /* 0x0000001d021d7220 */ /* 0x040fe20000410000 */
[----:B------:R-:W-:Y:S01]  /*7a30*/  PLOP3.LUT P1, PT, PT, PT, UP3, 0x40, 0x0 ;  /* 0x000000000000781c */ /* 0x000fe20003f2e838 */
[C---:B------:R-:W-:Y:S01]  /*7a40*/  FMUL.FTZ R32, R2.reuse, R32 ;  /* 0x0000002002207220 */ /* 0x040fe20000410000 */
[C---:B------:R-:W-:Y:S01]  /*7a50*/  ISETP.GT.AND P0, PT, R3.reuse, 0x19, P0 ;  /* 0x000000190300780c */ /* 0x040fe20000704270 */
[C---:B------:R-:W-:Y:S01]  /*7a60*/  FMUL.FTZ R33, R2.reuse, R33 ;  /* 0x0000002102217220 */ /* 0x040fe20000410000 */
[----:B------:R-:W-:Y:S01]  /*7a70*/  ISETP.GT.AND P1, PT, R3, 0x20, P1 ;  /* 0x000000200300780c */ /* 0x000fe20000f24270 */
[----:B------:R-:W-:Y:S01]  /*7a80*/  FMUL.FTZ R36, R2, R36 ;  /* 0x0000002402247220 */ /* 0x000fe20000410000 */
[----:B------:R-:W-:Y:S01]  /*7a90*/  ISETP.LT.OR P0, PT, R4, 0x1a, P0 ;  /* 0x0000001a0400780c */ /* 0x000fe20000701670 */
[----:B------:R-:W-:Y:S01]  /*7aa0*/  FMUL.FTZ R37, R2, R37 ;  /* 0x0000002502257220 */ /* 0x000fe20000410000 */
[----:B------:R-:W-:Y:S01]  /*7ab0*/  ISETP.LT.OR P1, PT, R4, 0x21, P1 ;  /* 0x000000210400780c */ /* 0x000fe20000f21670 */
[C---:B------:R-:W-:Y:S01]  /*7ac0*/  FMUL.FTZ R40, R2.reuse, R40 ;  /* 0x0000002802287220 */ /* 0x040fe20000410000 */
[----:B------:R-:W-:Y:S01]  /*7ad0*/  FSEL R175, R19, -INF , !P0 ;  /* 0xff80000013af7808 */ /* 0x000fe20004000000 */
[C---:B------:R-:W-:Y:S01]  /*7ae0*/  FMUL.FTZ R41, R2.reuse, R41 ;  /* 0x0000002902297220 */ /* 0x040fe20000410000 */
[----:B------:R-:W-:Y:S01]  /*7af0*/  PLOP3.LUT P0, PT, PT, PT, UP2, 0x40, 0x0 ;  /* 0x000000000000781c */ /* 0x000fe20003f0e828 */
[----:B------:R-:W-:Y:S01]  /*7b00*/  FMUL.FTZ R44, R2, R44 ;  /* 0x0000002c022c7220 */ /* 0x000fe20000410000 */
[----:B------:R-:W-:Y:S01]  /*7b10*/  FSEL R177, R22, -INF , !P1 ;  /* 0xff80000016b17808 */ /* 0x000fe20004800000 */
[C---:B------:R-:W-:Y:S01]  /*7b20*/  FMUL.FTZ R45, R2.reuse, R45 ;  /* 0x0000002d022d7220 */ /* 0x040fe20000410000 */
[C---:B------:R-:W-:Y:S01]  /*7b30*/  ISETP.GT.AND P0, PT, R3.reuse, 0x21, P0 ;  /* 0x000000210300780c */ /* 0x040fe20000704270 */
[C---:B------:R-:W-:Y:S01]  /*7b40*/  FMUL.FTZ R48, R2.reuse, R48 ;  /* 0x0000003002307220 */ /* 0x040fe20000410000 */
[----:B------:R-:W-:Y:S01]  /*7b50*/  PLOP3.LUT P1, PT, PT, PT, UP1, 0x40, 0x0 ;  /* 0x000000000000781c */ /* 0x000fe20003f2e818 */
[----:B------:R-:W-:Y:S01]  /*7b60*/  FMUL.FTZ R49, R2, R49 ;  /* 0x0000003102317220 */ /* 0x000fe20000410000 */
[----:B------:R-:W-:Y:S01]  /*7b70*/  ISETP.LT.OR P0, PT, R4, 0x22, P0 ;  /* 0x000000220400780c */ /* 0x000fe20000701670 */
[C---:B------:R-:W-:Y:S01]  /*7b80*/  FMUL.FTZ R52, R2.reuse, R52 ;  /* 0x0000003402347220 */ /* 0x040fe20000410000 */
[----:B------:R-:W-:Y:S01]  /*7b90*/  ISETP.GT.AND P1, PT, R3, 0x28, P1 ;  /* 0x000000280300780c */ /* 0x000fe20000f24270 */
[C---:B------:R-:W-:Y:S01]  /*7ba0*/  FMUL.FTZ R53, R2.reuse, R53 ;  /* 0x0000003502357220 */ /* 0x040fe20000410000 */
[----:B------:R-:W-:Y:S01]  /*7bb0*/  FSEL R178, R23, -INF , !P0 ;  /* 0xff80000017b27808 */ /* 0x000fe20004000000 */
[C---:B------:R-:W-:Y:S01]  /*7bc0*/  FMUL.FTZ R56, R2.reuse, R56 ;  /* 0x0000003802387220 */ /* 0x040fe20000410000 */
[----:B------:R-:W-:Y:S01]  /*7bd0*/  PLOP3.LUT P0, PT, PT, PT, UP0, 0x40, 0x0 ;  /* 0x000000000000781c */ /* 0x000fe20003f0e808 */
[----:B------:R-:W-:Y:S01]  /*7be0*/  FMUL.FTZ R57, R2, R57 ;  /* 0x0000003902397220 */ /* 0x000fe20000410000 */
[----:B------:R-:W-:Y:S01]  /*7bf0*/  ISETP.LT.OR P1, PT, R4, 0x29, P1 ;  /* 0x000000290400780c */ /* 0x000fe20000f21670 */
[C---:B------:R-:W-:Y:S01]  /*7c00*/  FMUL.FTZ R60, R2.reuse, R60 ;  /* 0x0000003c023c7220 */ /* 0x040fe20000410000 */
[----:B------:R-:W-:Y:S01]  /*7c10*/  ISETP.GT.AND P0, PT, R3, 0x29, P0 ;  /* 0x000000290300780c */ /* 0x000fe20000704270 */
[C---:B------:R-:W-:Y:S01]  /*7c20*/  FMUL.FTZ R61, R2.reuse, R61 ;  /* 0x0000003d023d7220 */ /* 0x040fe20000410000 */
[----:B------:R-:W-:Y:S01]  /*7c30*/  MOV R15, R176 ;  /* 0x000000b0000f7202 */ /* 0x000fe20000000f00 */
[----:B------:R-:W-:Y:S01]  /*7c40*/  FMUL.FTZ R64, R2, R64 ;  /* 0x0000004002407220 */ /* 0x000fe20000410000 */
[----:B------:R-:W-:Y:S01]  /*7c50*/  ISETP.LT.OR P0, PT, R4, 0x2a, P0 ;  /* 0x0000002a0400780c */ /* 0x000fe20000701670 */
[----:B------:R-:W-:Y:S01]  /*7c60*/  FMUL.FTZ R65, R2, R65 ;  /* 0x0000004102417220 */ /* 0x000fe20000410000 */
[----:B------:R-:W-:Y:S01]  /*7c70*/  FSEL R176, R26, -INF , !P1 ;  /* 0xff8000001ab07808 */ /* 0x000fe20004800000 */
[C---:B------:R-:W-:Y:S01]  /*7c80*/  FMUL.FTZ R68, R2.reuse, R68 ;  /* 0x0000004402447220 */ /* 0x040fe20000410000 */
[----:B-1----:R-:W-:Y:S01]  /*7c90*/  F2FP.PACK_AB R170, R9, R8 ;  /* 0x0000000809aa723e */ /* 0x002fe200000000ff */
[C---:B------:R-:W-:Y:S01]  /*7ca0*/  FMUL.FTZ R69, R2.reuse, R69 ;  /* 0x0000004502457220 */ /* 0x040fe20000410000 */
[----:B------:R-:W-:Y:S01]  /*7cb0*/  MOV R14, R179 ;  /* 0x000000b3000e7202 */ /* 0x000fe20000000f00 */
        /* <DEDUP_REMOVED lines=13> */
[----:B------:R-:W-:Y:S01]  /*7d90*/  MUFU.EX2 R145, R145 ;  /* 0x0000009100917308 */ /* 0x000fe20000000800 */
[C---:B------:R-:W-:Y:S01]  /*7da0*/  FMUL.FTZ R80, R2.reuse, R80 ;  /* 0x0000005002507220 */ /* 0x040fe20000410000 */
[----:B------:R-:W-:Y:S01]  /*7db0*/  UISETP.GT.AND UP0, UPT, UR13, UR9, UPT ;  /* 0x000000090d00728c */ /* 0x000fe2000bf04270 */
[C---:B------:R-:W-:Y:S01]  /*7dc0*/  FMUL.FTZ R81, R2.reuse, R81 ;  /* 0x0000005102517220 */ /* 0x040fe20000410000 */
[----:B------:R-:W-:Y:S01]  /*7dd0*/  UIADD3 UR13, UR13, -0x1, URZ ;  /* 0xffffffff0d0d7890 */ /* 0x000fe2000fffe03f */
[C---:B------:R-:W-:Y:S02]  /*7de0*/  FMUL.FTZ R84, R2.reuse, R84 ;  /* 0x0000005402547220 */ /* 0x040fe40000410000 */
[C---:B------:R-:W-:Y:S02]  /*7df0*/  FMUL.FTZ R85, R2.reuse, R85 ;  /* 0x0000005502557220 */ /* 0x040fe40000410000 */
[C---:B------:R-:W-:Y:S01]  /*7e00*/  FMUL.FTZ R88, R2.reuse, R88 ;  /* 0x0000005802587220 */ /* 0x040fe20000410000 */
[----:B------:R-:W-:Y:S01]  /*7e10*/  MUFU.EX2 R157, R157 ;  /* 0x0000009d009d7308 */ /* 0x000fe20000000800 */
[C---:B------:R-:W-:Y:S02]  /*7e20*/  FMUL.FTZ R89, R2.reuse, R89 ;  /* 0x0000005902597220 */ /* 0x040fe40000410000 */
        /* <DEDUP_REMOVED lines=20> */
[C---:B--2---:R-:W-:Y:S02]  /*7f70*/  FFMA.FTZ R0, R2.reuse, R12, R132 ;  /* 0x0000000c02007223 */ /* 0x044fe40000010084 */
[----:B------:R-:W-:Y:S01]  /*7f80*/  FMUL.FTZ R12, R2, R148 ;  /* 0x00000094020c7220 */ /* 0x000fe20000410000 */
[----:B------:R-:W-:Y:S01]  /*7f90*/  MOV R148, R169 ;  /* 0x000000a900947202 */ /* 0x000fe20000000f00 */
[----:B------:R-:W-:Y:S01]  /*7fa0*/  FADD.FTZ R4, R168, R0 ;  /* 0x00000000a8047221 */ /* 0x000fe20000010000 */
[----:B------:R-:W-:Y:S02]  /*7fb0*/  FMNMX.FTZ R0, R6, R134, !PT ;  /* 0x0000008606007209 */ /* 0x000fe40007810000 */
[----:B------:R-:W-:Y:S02]  /*7fc0*/  F2FP.PACK_AB R168, R168, R132 ;  /* 0x00000084a8a8723e */ /* 0x000fe400000000ff */
[----:B------:R-:W-:Y:S02]  /*7fd0*/  FMNMX.FTZ R0, R7, R0, !PT ;  /* 0x0000000007007209 */ /* 0x000fe40007810000 */
[----:B------:R-:W-:Y:S02]  /*7fe0*/  FSEL R132, R27, -INF , !P0 ;  /* 0xff8000001b847808 */ /* 0x000fe40004000000 */
[----:B------:R-:W-:Y:S04]  /*7ff0*/  FMNMX.FTZ R0, R10, R0, !PT ;  /* 0x000000000a007209 */ /* 0x000fe80007810000 */
        /* <DEDUP_REMOVED lines=12> */
[----:B-1----:R-:W-:Y:S01]  /*80c0*/  FMNMX.FTZ R3, R0, R3, !PT ;  /* 0x0000000300037209 */ /* 0x002fe20007810000 */
[----:B------:R-:W-:Y:S02]  /*80d0*/  FADD.FTZ R0, R8, R4 ;  /* 0x0000000408007221 */ /* 0x000fe40000010000 */
[C---:B------:R-:W-:Y:S01]  /*80e0*/  FMUL.FTZ R8, R2.reuse, R152 ;  /* 0x0000009802087220 */ /* 0x040fe20000410000 */
[----:B------:R-:W-:Y:S01]  /*80f0*/  MOV R152, R21 ;  /* 0x0000001500987202 */ /* 0x000fe20000000f00 */
[C---:B------:R-:W-:Y:S01]  /*8100*/  FMUL.FTZ R21, R2.reuse, R141 ;  /* 0x0000008d02157220 */ /* 0x040fe20000410000 */
[----:B------:R-:W-:Y:S01]  /*8110*/  FSETP.NEU.FTZ.AND P0, PT, R3, -INF , PT ;  /* 0xff8000000300780b */ /* 0x000fe20003f1d000 */
[----:B------:R-:W2:Y:S01]  /*8120*/  LDL.LU R141, [R1+0x18] ;  /* 0x00001800018d7983 */ /* 0x000ea20000300800 */
[----:B------:R-:W-:Y:S02]  /*8130*/  FADD.FTZ R179, R9, R0 ;  /* 0x0000000009b37221 */ /* 0x000fe40000010000 */
[C---:B------:R-:W-:Y:S01]  /*8140*/  FSEL R0, R3.reuse, RZ, P0 ;  /* 0x000000ff03007208 */ /* 0x040fe20000000000 */
[C---:B------:R-:W-:Y:S01]  /*8150*/  FMUL.FTZ R9, R2.reuse, R153 ;  /* 0x0000009902097220 */ /* 0x040fe20000410000 */
[----:B------:R-:W-:Y:S01]  /*8160*/  MOV R153, R24 ;  /* 0x0000001800997202 */ /* 0x000fe20000000f00 */
[----:B------:R-:W-:Y:S01]  /*8170*/  FMUL.FTZ R24, R2, R136 ;  /* 0x0000008802187220 */ /* 0x000fe20000410000 */
[----:B------:R-:W-:Y:S01]  /*8180*/  MUFU.EX2 R152, R152 ;  /* 0x0000009800987308 */ /* 0x000fe20000000800 */
[----:B------:R-:W-:Y:S02]  /*8190*/  FADD.FTZ R0, -R0, R134 ;  /* 0x0000008600007221 */ /* 0x000fe40000010100 */
[----:B------:R-:W-:Y:S02]  /*81a0*/  FMUL.FTZ R134, R3, c[0x0][0x2d0] ;  /* 0x0000b40003867a20 */ /* 0x000fe40000410000 */
[----:B------:R-:W-:Y:S02]  /*81b0*/  FMUL.FTZ R0, R0, c[0x0][0x2d0] ;  /* 0x0000b40000007a20 */ /* 0x000fe40000410000 */
[----:B------:R-:W-:Y:S01]  /*81c0*/  FMUL.FTZ R4, R2, R156 ;  /* 0x0000009c02047220 */ /* 0x000fe20000410000 */
[----:B------:R-:W-:Y:S02]  /*81d0*/  FSEL R134, R134, RZ, P0 ;  /* 0x000000ff86867208 */ /* 0x000fe40000000000 */
[----:B------:R-:W-:Y:S01]  /*81e0*/  MOV R156, R14 ;  /* 0x0000000e009c7202 */ /* 0x000fe20000000f00 */
[----:B------:R-:W1:Y:S01]  /*81f0*/  MUFU.EX2 R0, R0 ;  /* 0x0000000000007308 */ /* 0x000e620000000800 */
[----:B------:R-:W-:Y:S01]  /*8200*/  PLOP3.LUT P0, PT, PT, PT, UP0, 0x80, 0x0 ;  /* 0x000000000000781c */ /* 0x000fe20003f0f008 */
[--C-:B------:R-:W-:Y:S02]  /*8210*/  FFMA.FTZ R169, R6, c[0x0][0x2d0], -R134.reuse ;  /* 0x0000b40006a97a23 */ /* 0x100fe40000010886 */
[--C-:B------:R-:W-:Y:S02]  /*8220*/  FFMA.FTZ R7, R7, c[0x0][0x2d0], -R134.reuse ;  /* 0x0000b40007077a23 */ /* 0x100fe40000010886 */
[--C-:B------:R-:W-:Y:S04]  /*8230*/  FFMA.FTZ R2, R10, c[0x0][0x2d0], -R134.reuse ;  /* 0x0000b4000a027a23 */ /* 0x100fe80000010886 */
[----:B------:R-:W2:Y:S10]  /*8240*/  MUFU.EX2 R169, R169 ;  /* 0x000000a900a97308 */ /* 0x000eb40000000800 */
[----:B------:R3:W4:Y:S01]  /*8250*/  MUFU.EX2 R144, R7 ;  /* 0x0000000700907308 */ /* 0x0007220000000800 */
[C---:B-1----:R-:W-:Y:S02]  /*8260*/  FMUL.FTZ R26, R0.reuse, R138 ;  /* 0x0000008a001a7220 */ /* 0x042fe40000410000 */
[C---:B------:R-:W-:Y:S02]  /*8270*/  FMUL.FTZ R27, R0.reuse, R139 ;  /* 0x0000008b001b7220 */ /* 0x040fe40000410000 */
[----:B------:R-:W1:Y:S01]  /*8280*/  LDSM.16.MT88.4 R136, [R236+0x4080] ;  /* 0x00408000ec88783b */ /* 0x000e620000004200 */
[C---:B------:R-:W-:Y:S04]  /*8290*/  FMUL.FTZ R11, R0.reuse, R155 ;  /* 0x0000009b000b7220 */ /* 0x040fe80000410000 */
[----:B------:R-:W-:Y:S01]  /*82a0*/  MUFU.EX2 R156, R156 ;  /* 0x0000009c009c7308 */ /* 0x000fe20000000800 */
[C---:B------:R-:W-:Y:S02]  /*82b0*/  FMUL.FTZ R22, R0.reuse, R142 ;  /* 0x0000008e00167220 */ /* 0x040fe40000410000 */
[C---:B------:R-:W-:Y:S02]  /*82c0*/  FMUL.FTZ R23, R0.reuse, R143 ;  /* 0x0000008f00177220 */ /* 0x040fe40000410000 */
[C---:B------:R-:W-:Y:S01]  /*82d0*/  FMUL.FTZ R6, R0.reuse, R158 ;  /* 0x0000009e00067220 */ /* 0x040fe20000410000 */
[----:B------:R-:W-:Y:S01]  /*82e0*/  MOV R158, R149 ;  /* 0x00000095009e7202 */ /* 0x000fe20000000f00 */
[C---:B------:R-:W-:Y:S02]  /*82f0*/  FMUL.FTZ R10, R0.reuse, R154 ;  /* 0x0000009a000a7220 */ /* 0x040fe40000410000 */
[C---:B------:R-:W-:Y:S01]  /*8300*/  FMUL.FTZ R14, R0.reuse, R150 ;  /* 0x00000096000e7220 */ /* 0x040fe20000410000 */
[----:B------:R-:W-:Y:S01]  /*8310*/  MUFU.EX2 R153, R153 ;  /* 0x0000009900997308 */ /* 0x000fe20000000800 */
[C---:B------:R-:W-:Y:S02]  /*8320*/  FMUL.FTZ R15, R0.reuse, R151 ;  /* 0x00000097000f7220 */ /* 0x040fe40000410000 */
[C---:B------:R-:W-:Y:S02]  /*8330*/  FMUL.FTZ R18, R0.reuse, R146 ;  /* 0x0000009200127220 */ /* 0x040fe40000410000 */
[C---:B---3--:R-:W-:Y:S01]  /*8340*/  FMUL.FTZ R7, R0.reuse, R159 ;  /* 0x0000009f00077220 */ /* 0x048fe20000410000 */
[----:B------:R-:W-:Y:S01]  /*8350*/  MOV R159, R148 ;  /* 0x00000094009f7202 */ /* 0x000fe20000000f00 */
[C---:B------:R-:W-:Y:S02]  /*8360*/  FMUL.FTZ R19, R0.reuse, R147 ;  /* 0x0000009300137220 */ /* 0x040fe40000410000 */
[C---:B------:R-:W-:Y:S01]  /*8370*/  FMUL.FTZ R30, R0.reuse, R30 ;  /* 0x0000001e001e7220 */ /* 0x040fe20000410000 */
[----:B------:R-:W-:Y:S01]  /*8380*/  MUFU.EX2 R147, R2 ;  /* 0x0000000200937308 */ /* 0x000fe20000000800 */
[C---:B------:R-:W-:Y:S02]  /*8390*/  FMUL.FTZ R31, R0.reuse, R31 ;  /* 0x0000001f001f7220 */ /* 0x040fe40000410000 */
[C---:B------:R-:W-:Y:S02]  /*83a0*/  FMUL.FTZ R34, R0.reuse, R34 ;  /* 0x0000002200227220 */ /* 0x040fe40000410000 */
[C---:B------:R-:W-:Y:S02]  /*83b0*/  FMUL.FTZ R35, R0.reuse, R35 ;  /* 0x0000002300237220 */ /* 0x040fe40000410000 */
[C---:B------:R-:W-:Y:S02]  /*83c0*/  FMUL.FTZ R38, R0.reuse, R38 ;  /* 0x0000002600267220 */ /* 0x040fe40000410000 */
[C---:B------:R-:W-:Y:S01]  /*83d0*/  FMUL.FTZ R39, R0.reuse, R39 ;  /* 0x0000002700277220 */ /* 0x040fe20000410000 */
[----:B------:R3:W-:Y:S01]  /*83e0*/  MUFU.EX2 R2, R140 ;  /* 0x0000008c00027308 */ /* 0x0007e20000000800 */
[C---:B------:R-:W-:Y:S02]  /*83f0*/  FMUL.FTZ R42, R0.reuse, R42 ;  /* 0x0000002a002a7220 */ /* 0x040fe40000410000 */
[C---:B------:R-:W-:Y:S02]  /*8400*/  FMUL.FTZ R43, R0.reuse, R43 ;  /* 0x0000002b002b7220 */ /* 0x040fe40000410000 */
        /* <DEDUP_REMOVED lines=45> */
[----:B--2---:R-:W-:Y:S01]  /*86e0*/  FFMA.FTZ R151, R0, R141, R169 ;  /* 0x0000008d00977223 */ /* 0x004fe200000100a9 */
[C---:B----4-:R-:W-:Y:S01]  /*86f0*/  F2FP.PACK_AB R169, R144.reuse, R169 ;  /* 0x000000a990a9723e */ /* 0x050fe200000000ff */
[--C-:B------:R-:W-:Y:S01]  /*8700*/  FFMA.FTZ R0, R171, c[0x0][0x2d0], -R134.reuse ;  /* 0x0000b400ab007a23 */ /* 0x100fe20000010886 */
[----:B---3--:R-:W-:Y:S01]  /*8710*/  LDSM.16.MT88.4 R140, [R236+0x4880] ;  /* 0x00488000ec8c783b */ /* 0x008fe20000004200 */
[----:B------:R-:W-:Y:S02]  /*8720*/  FADD.FTZ R144, R144, R151 ;  /* 0x0000009790907221 */ /* 0x000fe40000010000 */
[----:B------:R-:W2:Y:S02]  /*8730*/  MUFU.EX2 R146, R0 ;  /* 0x0000000000927308 */ /* 0x000ea40000000800 */
[----:B--2---:R-:W-:Y:S01]  /*8740*/  F2FP.PACK_AB R171, R146, R147 ;  /* 0x0000009392ab723e */ /* 0x004fe200000000ff */
[--C-:B------:R-:W-:Y:S07]  /*8750*/  FFMA.FTZ R0, R173, c[0x0][0x2d0], -R134.reuse ;  /* 0x0000b400ad007a23 */ /* 0x100fee0000010886 */
[----:B------:R2:W-:Y:S01]  /*8760*/  MUFU.EX2 R149, R0 ;  /* 0x0000000000957308 */ /* 0x0005e20000000800 */
[C---:B-1----:R-:W-:Y:S08]  /*8770*/  HMMA.16816.F32 R4, R168.reuse, R136, R4 ;  /* 0x00000088a804723c */ /* 0x042ff00000001804 */
[C---:B------:R-:W-:Y:S01]  /*8780*/  HMMA.16816.F32 R8, R168.reuse, R138, R8 ;  /* 0x0000008aa808723c */ /* 0x040fe20000001808 */
[----:B------:R-:W1:Y:S03]  /*8790*/  LDSM.16.MT88.4 R136, [R237+0x4080] ;  /* 0x00408000ed88783b */ /* 0x000e660000004200 */
[--C-:B--2---:R-:W-:Y:S04]  /*87a0*/  FFMA.FTZ R0, R172, c[0x0][0x2d0], -R134.reuse ;  /* 0x0000b400ac007a23 */ /* 0x104fe80000010886 */
[----:B------:R2:W3:Y:S01]  /*87b0*/  MUFU.EX2 R150, R0 ;  /* 0x0000000000967308 */ /* 0x0004e20000000800 */
[C---:B-1----:R-:W-:Y:S03]  /*87c0*/  HMMA.16816.F32 R12, R168.reuse, R136, R12 ;  /* 0x00000088a80c723c */ /* 0x042fe6000000180c */
[--C-:B--2---:R-:W-:Y:S06]  /*87d0*/  FFMA.FTZ R0, R174, c[0x0][0x2d0], -R134.reuse ;  /* 0x0000b400ae007a23 */ /* 0x104fec0000010886 */
[----:B------:R1:W-:Y:S01]  /*87e0*/  MUFU.EX2 R148, R0 ;  /* 0x0000000000947308 */ /* 0x0003e20000000800 */
[C---:B------:R-:W-:Y:S01]  /*87f0*/  HMMA.16816.F32 R16, R168.reuse, R138, R16 ;  /* 0x0000008aa810723c */ /* 0x040fe20000001810 */
[----:B------:R-:W2:Y:S02]  /*8800*/  LDSM.16.MT88.4 R136, [R240+0x4080] ;  /* 0x00408000f088783b */ /* 0x000ea40000004200 */
[----:B-1----:R-:W-:Y:S06]  /*8810*/  FFMA.FTZ R0, R175, c[0x0][0x2d0], -R134 ;  /* 0x0000b400af007a23 */ /* 0x002fec0000010886 */
[----:B------:R1:W4:Y:S01]  /*8820*/  MUFU.EX2 R174, R0 ;  /* 0x0000000000ae7308 */ /* 0x0003220000000800 */
[C---:B--2---:R-:W-:Y:S08]  /*8830*/  HMMA.16816.F32 R20, R168.reuse, R136, R20 ;  /* 0x00000088a814723c */ /* 0x044ff00000001814 */
[C---:B------:R-:W-:Y:S01]  /*8840*/  HMMA.16816.F32 R24, R168.reuse, R138, R24 ;  /* 0x0000008aa818723c */ /* 0x040fe20000001818 */
[----:B------:R-:W2:Y:S03]  /*8850*/  LDSM.16.MT88.4 R136, [R239+0x4080] ;  /* 0x00408000ef88783b */ /* 0x000ea60000004200 */
[----:B-1----:R-:W-:Y:S02]  /*8860*/  FADD.FTZ R0, R2, R179 ;  /* 0x000000b302007221 */ /* 0x002fe40000010000 */
[----:B------:R-:W1:Y:S02]  /*8870*/  MUFU.EX2 R179, R159 ;  /* 0x0000009f00b37308 */ /* 0x000e640000000800 */
[----:B------:R-:W-:Y:S04]  /*8880*/  FADD.FTZ R151, R145, R0 ;  /* 0x0000000091977221 */ /* 0x000fe80000010000 */
[----:B------:R-:W-:Y:S01]  /*8890*/  FADD.FTZ R0, R147, R144 ;  /* 0x0000009093007221 */ /* 0x000fe20000010000 */
[C---:B--2---:R-:W-:Y:S08]  /*88a0*/  HMMA.16816.F32 R28, R168.reuse, R136, R28 ;  /* 0x00000088a81c723c */ /* 0x044ff0000000181c */
[C---:B------:R-:W-:Y:S01]  /*88b0*/  HMMA.16816.F32 R32, R168.reuse, R138, R32 ;  /* 0x0000008aa820723c */ /* 0x040fe20000001820 */
[----:B------:R-:W2:Y:S07]  /*88c0*/  LDSM.16.MT88.4 R136, [R236+0x5880] ;  /* 0x00588000ec88783b */ /* 0x000eae0000004200 */
        /* <DEDUP_REMOVED lines=33> */
[C---:B--2---:R-:W-:Y:S07]  /*8ae0*/  HMMA.16816.F32 R124, R168.reuse, R136, R124 ;  /* 0x00000088a87c723c */ /* 0x044fee000000187c */
[----:B------:R-:W-:Y:S01]  /*8af0*/  F2FP.PACK_AB R136, R145, R2 ;  /* 0x000000029188723e */ /* 0x000fe200000000ff */
[----:B------:R-:W-:Y:S04]  /*8b00*/  HMMA.16816.F32 R128, R168, R138, R128 ;  /* 0x0000008aa880723c */ /* 0x000fe80000001880 */
[----:B---3--:R-:W-:Y:S01]  /*8b10*/  F2FP.PACK_AB R137, R150, R149 ;  /* 0x000000959689723e */ /* 0x008fe200000000ff */
[----:B------:R-:W-:Y:S02]  /*8b20*/  FADD.FTZ R2, R146, R0 ;  /* 0x0000000092027221 */ /* 0x000fe40000010000 */
[----:B------:R-:W-:Y:S01]  /*8b30*/  F2FP.PACK_AB R138, R157, R156 ;  /* 0x0000009c9d8a723e */ /* 0x000fe200000000ff */
[----:B------:R-:W-:Y:S01]  /*8b40*/  LDSM.16.MT88.4 R144, [R239+0x9080] ;  /* 0x00908000ef90783b */ /* 0x000fe20000004200 */
[----:B----4-:R-:W-:Y:S03]  /*8b50*/  F2FP.PACK_AB R139, R174, R148 ;  /* 0x00000094ae8b723e */ /* 0x010fe600000000ff */
[----:B------:R-:W-:Y:S01]  /*8b60*/  FFMA.FTZ R0, R177, c[0x0][0x2d0], -R134 ;  /* 0x0000b400b1007a23 */ /* 0x000fe20000010886 */
[----:B------:R-:W-:Y:S01]  /*8b70*/  MOV R177, R154 ;  /* 0x0000009a00b17202 */ /* 0x000fe20000000f00 */
[----:B------:R-:W-:Y:S02]  /*8b80*/  FADD.FTZ R2, R149, R2 ;  /* 0x0000000295027221 */ /* 0x000fe40000010000 */
[C---:B------:R-:W-:Y:S01]  /*8b90*/  HMMA.16816.F32 R4, R136.reuse, R140, R4 ;  /* 0x0000008c8804723c */ /* 0x040fe20000001804 */
[----:B------:R2:W-:Y:S04]  /*8ba0*/  MUFU.EX2 R172, R0 ;  /* 0x0000000000ac7308 */ /* 0x0005e80000000800 */
[----:B------:R-:W-:Y:S03]  /*8bb0*/  FADD.FTZ R2, R150, R2 ;  /* 0x0000000296027221 */ /* 0x000fe60000010000 */
[C---:B------:R-:W-:Y:S01]  /*8bc0*/  HMMA.16816.F32 R8, R136.reuse, R142, R8 ;  /* 0x0000008e8808723c */ /* 0x040fe20000001808 */
[----:B------:R-:W3:Y:S03]  /*8bd0*/  LDSM.16.MT88.4 R140, [R237+0x4880] ;  /* 0x00488000ed8c783b */ /* 0x000ee60000004200 */
[--C-:B--2---:R-:W-:Y:S01]  /*8be0*/  FFMA.FTZ R0, R178, c[0x0][0x2d0], -R134.reuse ;  /* 0x0000b400b2007a23 */ /* 0x104fe20000010886 */
[----:B------:R-:W-:Y:S03]  /*8bf0*/  MOV R178, R153 ;  /* 0x0000009900b27202 */ /* 0x000fe60000000f00 */
[----:B------:R2:W4:Y:S01]  /*8c00*/  MUFU.EX2 R173, R0 ;  /* 0x0000000000ad7308 */ /* 0x0005220000000800 */
[----:B------:R-:W-:Y:S01]  /*8c10*/  F2FP.PACK_AB R170, R177, R178 ;  /* 0x000000b2b1aa723e */ /* 0x000fe200000000ff */
[C---:B---3--:R-:W-:Y:S03]  /*8c20*/  HMMA.16816.F32 R12, R136.reuse, R140, R12 ;  /* 0x0000008c880c723c */ /* 0x048fe6000000180c */
[--C-:B--2---:R-:W-:Y:S01]  /*8c30*/  FFMA.FTZ R0, R176, c[0x0][0x2d0], -R134.reuse ;  /* 0x0000b400b0007a23 */ /* 0x104fe20000010886 */
[----:B------:R-:W-:Y:S01]  /*8c40*/  MOV R176, R152 ;  /* 0x0000009800b07202 */ /* 0x000fe20000000f00 */
[----:B------:R-:W-:Y:S01]  /*8c50*/  FFMA.FTZ R134, R132, c[0x0][0x2d0], -R134 ;  /* 0x0000b40084867a23 */ /* 0x000fe20000010886 */
[----:B------:R-:W-:Y:S02]  /*8c60*/  LDSM.16.MT88.4 R152, [R236+0x5080] ;  /* 0x00508000ec98783b */ /* 0x000fe40000004200 */
[C---:B------:R-:W-:Y:S01]  /*8c70*/  HMMA.16816.F32 R16, R136.reuse, R142, R16 ;  /* 0x0000008e8810723c */ /* 0x040fe20000001810 */
[----:B------:R2:W-:Y:S03]  /*8c80*/  MUFU.EX2 R132, R0 ;  /* 0x0000000000847308 */ /* 0x0005e60000000800 */
[----:B-1----:R-:W-:Y:S02]  /*8c90*/  F2FP.PACK_AB R168, R176, R179 ;  /* 0x000000b3b0a8723e */ /* 0x002fe400000000ff */
[----:B----4-:R-:W-:Y:S01]  /*8ca0*/  F2FP.PACK_AB R169, R173, R172 ;  /* 0x000000acada9723e */ /* 0x010fe200000000ff */
[----:B------:R-:W1:Y:S04]  /*8cb0*/  LDSM.16.MT88.4 R140, [R240+0x4880] ;  /* 0x00488000f08c783b */ /* 0x000e680000004200 */
[----:B------:R-:W3:Y:S01]  /*8cc0*/  MUFU.EX2 R134, R134 ;  /* 0x0000008600867308 */ /* 0x000ee20000000800 */
[----:B--2---:R-:W-:Y:S04]  /*8cd0*/  FADD.FTZ R0, R156, R151 ;  /* 0x000000979c007221 */ /* 0x004fe80000010000 */
[----:B------:R-:W-:Y:S02]  /*8ce0*/  FADD.FTZ R175, R157, R0 ;  /* 0x000000009daf7221 */ /* 0x000fe40000010000 */
[----:B------:R-:W-:Y:S02]  /*8cf0*/  FADD.FTZ R0, R148, R2 ;  /* 0x0000000294007221 */ /* 0x000fe40000010000 */
[----:B------:R-:W-:Y:S01]  /*8d00*/  FADD.FTZ R2, R179, R175 ;  /* 0x000000afb3027221 */ /* 0x000fe20000010000 */
[----:B---3--:R-:W-:Y:S01]  /*8d10*/  F2FP.PACK_AB R171, R134, R132 ;  /* 0x0000008486ab723e */ /* 0x008fe200000000ff */
[----:B------:R-:W-:Y:S02]  /*8d20*/  FADD.FTZ R0, R174, R0 ;  /* 0x00000000ae007221 */ /* 0x000fe40000010000 */
[----:B------:R-:W-:Y:S02]  /*8d30*/  FADD.FTZ R2, R176, R2 ;  /* 0x00000002b0027221 */ /* 0x000fe40000010000 */
[----:B------:R-:W-:Y:S02]  /*8d40*/  FADD.FTZ R0, R172, R0 ;  /* 0x00000000ac007221 */ /* 0x000fe40000010000 */
[----:B------:R-:W-:Y:S02]  /*8d50*/  FADD.FTZ R2, R178, R2 ;  /* 0x00000002b2027221 */ /* 0x000fe40000010000 */
[----:B------:R-:W-:Y:S01]  /*8d60*/  FADD.FTZ R0, R173, R0 ;  /* 0x00000000ad007221 */ /* 0x000fe20000010000 */
[C---:B-1----:R-:W-:Y:S03]  /*8d70*/  HMMA.16816.F32 R20, R136.reuse, R140, R20 ;  /* 0x0000008c8814723c */ /* 0x042fe60000001814 */
[----:B------:R-:W-:Y:S01]  /*8d80*/  FADD.FTZ R0, R132, R0 ;  /* 0x0000000084007221 */ /* 0x000fe20000010000 */
[-C--:B------:R-:W-:Y:S03]  /*8d90*/  MOV R132, R3.reuse ;  /* 0x0000000300847202 */ /* 0x080fe60000000f00 */
[----:B------:R-:W-:Y:S01]  /*8da0*/  FADD.FTZ R0, R134, R0 ;  /* 0x0000000086007221 */ /* 0x000fe20000010000 */
[C---:B------:R-:W-:Y:S01]  /*8db0*/  HMMA.16816.F32 R24, R136.reuse, R142, R24 ;  /* 0x0000008e8818723c */ /* 0x040fe20000001818 */
[----:B------:R-:W1:Y:S03]  /*8dc0*/  LDSM.16.MT88.4 R140, [R239+0x4880] ;  /* 0x00488000ef8c783b */ /* 0x000e660000004200 */
[----:B------:R-:W-:Y:S04]  /*8dd0*/  MOV R134, R3 ;  /* 0x0000000300867202 */ /* 0x000fe80000000f00 */
        /* <DEDUP_REMOVED lines=34> */
[C---:B------:R-:W-:Y:S08]  /*9000*/  HMMA.16816.F32 R120, R136.reuse, R142, R120 ;  /* 0x0000008e8878723c */ /* 0x040ff00000001878 */
[C---:B------:R-:W-:Y:S08]  /*9010*/  HMMA.16816.F32 R124, R136.reuse, R144, R124 ;  /* 0x00000090887c723c */ /* 0x040ff0000000187c */
[----:B------:R-:W-:Y:S01]  /*9020*/  HMMA.16816.F32 R128, R136, R146, R128 ;  /* 0x000000928880723c */ /* 0x000fe20000001880 */
[----:B------:R-:W1:Y:S07]  /*9030*/  LDSM.16.MT88.4 R144, [R237+0x5080] ;  /* 0x00508000ed90783b */ /* 0x000e6e0000004200 */
[C---:B------:R-:W-:Y:S01]  /*9040*/  HMMA.16816.F32 R156, R168.reuse, R152, R4 ;  /* 0x00000098a89c723c */ /* 0x040fe20000001804 */
[----:B------:R-:W2:Y:S07]  /*9050*/  LDSM.16.MT88.4 R136, [R240+0x5080] ;  /* 0x00508000f088783b */ /* 0x000eae0000004200 */
[C---:B------:R-:W-:Y:S01]  /*9060*/  HMMA.16816.F32 R152, R168.reuse, R154, R8 ;  /* 0x0000009aa898723c */ /* 0x040fe20000001808 */
[----:B------:R-:W3:Y:S08]  /*9070*/  LDSM.16.MT88.4 R4, [R239+0x5080] ;  /* 0x00508000ef04783b */ /* 0x000ef00000004200 */
[----:B------:R-:W4:Y:S01]  /*9080*/  LDSM.16.MT88.4 R8, [R236+0x6880] ;  /* 0x00688000ec08783b */ /* 0x000f220000004200 */
[C---:B-1----:R-:W-:Y:S07]  /*9090*/  HMMA.16816.F32 R148, R168.reuse, R144, R12 ;  /* 0x00000090a894723c */ /* 0x042fee000000180c */
[----:B------:R-:W1:Y:S01]  /*90a0*/  LDSM.16.MT88.4 R12, [R237+0x6880] ;  /* 0x00688000ed0c783b */ /* 0x000e620000004200 */
[C---:B------:R-:W-:Y:S08]  /*90b0*/  HMMA.16816.F32 R144, R168.reuse, R146, R16 ;  /* 0x00000092a890723c */ /* 0x040ff00000001810 */
[C---:B--2---:R-:W-:Y:S08]  /*90c0*/  HMMA.16816.F32 R140, R168.reuse, R136, R20 ;  /* 0x00000088a88c723c */ /* 0x044ff00000001814 */
[C---:B------:R-:W-:Y:S08]  /*90d0*/  HMMA.16816.F32 R136, R168.reuse, R138, R24 ;  /* 0x0000008aa888723c */ /* 0x040ff00000001818 */
[C---:B---3--:R-:W-:Y:S08]  /*90e0*/  HMMA.16816.F32 R28, R168.reuse, R4, R28 ;  /* 0x00000004a81c723c */ /* 0x048ff0000000181c */
[C---:B------:R-:W-:Y:S01]  /*90f0*/  HMMA.16816.F32 R32, R168.reuse, R6, R32 ;  /* 0x00000006a820723c */ /* 0x040fe20000001820 */
[----:B------:R-:W2:Y:S07]  /*9100*/  LDSM.16.MT88.4 R4, [R240+0x6880] ;  /* 0x00688000f004783b */ /* 0x000eae0000004200 */
[C---:B----4-:R-:W-:Y:S08]  /*9110*/  HMMA.16816.F32 R36, R168.reuse, R8, R36 ;  /* 0x00000008a824723c */ /* 0x050ff00000001824 */
        /* <DEDUP_REMOVED lines=27> */
[C---:B------:R-:W-:Y:S08]  /*92d0*/  HMMA.16816.F32 R112, R168.reuse, R10, R112 ;  /* 0x0000000aa870723c */ /* 0x040ff00000001870 */
[C---:B-1----:R-:W-:Y:S08]  /*92e0*/  HMMA.16816.F32 R116, R168.reuse, R12, R116 ;  /* 0x0000000ca874723c */ /* 0x042ff00000001874 */
[C---:B------:R-:W-:Y:S08]  /*92f0*/  HMMA.16816.F32 R120, R168.reuse, R14, R120 ;  /* 0x0000000ea878723c */ /* 0x040ff00000001878 */
[C---:B--2---:R-:W-:Y:S07]  /*9300*/  HMMA.16816.F32 R124, R168.reuse, R4, R124 ;  /* 0x00000004a87c723c */ /* 0x044fee000000187c */
[----:B------:R-:W-:Y:S01]  /*9310*/  FADD.FTZ R4, R177, R2 ;  /* 0x00000002b1047221 */ /* 0x000fe20000010000 */
[----:B------:R-:W-:Y:S04]  /*9320*/  HMMA.16816.F32 R128, R168, R6, R128 ;  /* 0x00000006a880723c */ /* 0x000fe80000001880 */
[----:B------:R1:W-:Y:S01]  /*9330*/  STL [R1+0x14], R4 ;  /* 0x0000140401007387 */ /* 0x0003e20000100800 */
[----:B------:R-:W-:Y:S03]  /*9340*/  MOV R2, R133 ;  /* 0x0000008500027202 */ /* 0x000fe60000000f00 */
[----:B------:R1:W-:Y:S01]  /*9350*/  STL [R1+0x18], R0 ;  /* 0x0000180001007387 */ /* 0x0003e20000100800 */
[----:B------:R-:W-:-:S05]  /*9360*/  @P0 BRA `(.L_x_187) ;  /* 0xffffc55000000947 */ /* 0x000fca000383ffff */
.L_x_176:
[----:B------:R-:W2:Y:S01]  /*9370*/  S2UR UR9, SR_CTAID.X ;  /* 0x00000000000979c3 */ /* 0x000ea20000002500 */
[----:B------:R-:W-:-:S02]  /*9380*/  UISETP.NE.AND UP1, UPT, UR18, URZ, UPT ;  /* 0x0000003f1200728c */ /* 0x000fc4000bf25270 */
[----:B------:R-:W-:Y:S02]  /*9390*/  UISETP.NE.AND UP0, UPT, UR17, URZ, UPT ;  /* 0x0000003f1100728c */ /* 0x000fe4000bf05270 */
[----:B------:R-:W-:-:S04]  /*93a0*/  ULDC.64 UR4, c[0x0][0x2c8] ;  /* 0x0000b20000047ab9 */ /* 0x000fc80000000a00 */
[----:B------:R-:W-:Y:S01]  /*93b0*/  PLOP3.LUT P0, PT, PT, PT, UP0, 0x40, 0x0 ;  /* 0x000000000000781c */ /* 0x000fe20003f0e808 */
[----:B--2---:R-:W-:-:S04]  /*93c0*/  ULEA UR9, UR9, 0x7f, 0x7 ;  /* 0x0000007f09097891 */ /* 0x004fc8000f8e383f */
[----:B------:R-:W-:-:S03]  /*93d0*/  UIMAD.WIDE.U32 UR10, UR9, UR4, URZ ;  /* 0x00000004090a72a5 */ /* 0x000fc6000f8e003f */
[----:B------:R-:W-:Y:S02]  /*93e0*/  ULDC UR4, c[0x0][0x168] ;  /* 0x00005a0000047ab9 */ /* 0x000fe40000000800 */
[----:B------:R-:W-:Y:S02]  /*93f0*/  @UP1 USHF.R.U32.HI UR9, URZ, UR5, UR11 ;  /* 0x000000053f091299 */ /* 0x000fe4000801160b */
[----:B------:R-:W-:Y:S02]  /*9400*/  UIADD3 UR4, -UR4, 0x1, URZ ;  /* 0x0000000104047890 */ /* 0x000fe4000fffe13f */
[----:B------:R-:W-:Y:S02]  /*9410*/  ULDC UR5, c[0x0][0x1d0] ;  /* 0x0000740000057ab9 */ /* 0x000fe40000000800 */
[----:B------:R-:W-:-:S03]  /*9420*/  UIADD3 UR10, UR9, UR5, UR4 ;  /* 0x00000005090a7290 */ /* 0x000fc6000fffe004 */
[----:B------:R-:W-:Y:S02]  /*9430*/  ULDC UR9, c[0x0][0x324] ;  /* 0x0000c90000097ab9 */ /* 0x000fe40000000800 */
[----:B------:R-:W-:Y:S01]  /*9440*/  UIADD3 UR9, UR10, -UR9, URZ ;  /* 0x800000090a097290 */ /* 0x000fe2000fffe03f */
[----:B------:R-:W-:Y:S05]  /*9450*/  @P0 BRA `(.L_x_188) ;  /* 0x0000016000000947 */ /* 0x000fea0003800000 */
[----:B------:R-:W-:-:S06]  /*9460*/  UISETP.GT.AND UP0, UPT, UR10, -0x1, UPT ;  /* 0xffffffff0a00788c */ /* 0x000fcc000bf04270 */
[----:B------:R-:W-:-:S13]  /*9470*/  PLOP3.LUT P0, PT, PT, PT, UP0, 0x80, 0x0 ;  /* 0x000000000000781c */ /* 0x000fda0003f0f008 */
[----:B------:R-:W-:Y:S05]  /*9480*/  @P0 BRA `(.L_x_189) ;  /* 0x0000009000000947 */ /* 0x000fea0003800000 */
[----:B------:R-:W-:Y:S02]  /*9490*/  ULDC UR4, c[0x0][0x32c] ;  /* 0x0000cb0000047ab9 */ /* 0x000fe40000000800 */
[----:B------:R-:W-:Y:S02]  /*94a0*/  UISETP.NE.AND UP0, UPT, UR4, 0x1, UPT ;  /* 0x000000010400788c */ /* 0x000fe4000bf05270 */
[----:B------:R-:W-:Y:S02]  /*94b0*/  ULOP3.LUT UR10, URZ, UR10, URZ, 0x33, !UPT ;  /* 0x0000000a3f0a7292 */ /* 0x000fe4000f8e333f */
[----:B------:R-:W-:Y:S02]  /*94c0*/  ULDC.64 UR4, c[0x0][0x330] ;  /* 0x0000cc0000047ab9 */ /* 0x000fe40000000a00 */
[----:B------:R-:W-:-:S07]  /*94d0*/  UIMAD.WIDE.U32 UR14, UR10, UR4, URZ ;  /* 0x000000040a0e72a5 */ /* 0x000fce000f8e003f */
[----:B------:R-:W-:Y:S02]  /*94e0*/  @UP0 UMOV UR11, UR15 ;  /* 0x0000000f000b0c82 */ /* 0x000fe40008000000 */
[----:B------:R-:W-:-:S04]  /*94f0*/  @UP0 USHF.R.U32.HI UR10, URZ, UR5, UR11 ;  /* 0x000000053f0a0299 */ /* 0x000fc8000801160b */
[----:B------:R-:W-:Y:S01]  /*9500*/  ULOP3.LUT UR10, URZ, UR10, URZ, 0x33, !UPT ;  /* 0x0000000a3f0a7292 */ /* 0x000fe2000f8e333f */
[----:B------:R-:W-:Y:S05]  /*9510*/  BRA `(.L_x_190) ;  /* 0x0000006000007947 */ /* 0x000fea0003800000 */
.L_x_189:
[----:B------:R-:W-:Y:S02]  /*9520*/  ULDC UR4, c[0x0][0x32c] ;  /* 0x0000cb0000047ab9 */ /* 0x000fe40000000800 */
[----:B------:R-:W-:-:S03]  /*9530*/  UISETP.NE.AND UP0, UPT, UR4, 0x1, UPT ;  /* 0x000000010400788c */ /* 0x000fc6000bf05270 */
[----:B------:R-:W-:Y:S02]  /*9540*/  ULDC.64 UR4, c[0x0][0x330] ;  /* 0x0000cc0000047ab9 */ /* 0x000fe40000000a00 */
[----:B------:R-:W-:-:S07]  /*9550*/  UIMAD.WIDE.U32 UR14, UR10, UR4, URZ ;  /* 0x000000040a0e72a5 */ /* 0x000fce000f8e003f */
[----:B------:R-:W-:Y:S02]  /*9560*/  @UP0 UMOV UR11, UR15 ;  /* 0x0000000f000b0c82 */ /* 0x000fe40008000000 */
[----:B------:R-:W-:Y:S02]  /*9570*/  @UP0 USHF.R.U32.HI UR10, URZ, UR5, UR11 ;  /* 0x000000053f0a0299 */ /* 0x000fe4000801160b */
.L_x_190:
[----:B------:R-:W-:Y:S02]  /*9580*/  ULDC UR4, c[0x0][0x32c] ;  /* 0x0000cb0000047ab9 */ /* 0x000fe40000000800 */
[----:B------:R-:W-:-:S04]  /*9590*/  UIMAD UR4, UR10, UR4, URZ ;  /* 0x000000040a0472a4 */ /* 0x000fc8000f8e023f */
[----:B------:R-:W-:-:S04]  /*95a0*/  UISETP.LT.AND UP0, UPT, UR9, UR4, UPT ;  /* 0x000000040900728c */ /* 0x000fc8000bf01270 */
[----:B------:R-:W-:-:S04]  /*95b0*/  USEL UR9, UR9, UR4, !UP0 ;  /* 0x0000000409097287 */ /* 0x000fc8000c000000 */
.L_x_188:
[----:B------:R-:W-:-:S04]  /*95c0*/  UIADD3 UR9, UR9, 0x2f, URZ ;  /* 0x0000002f09097890 */ /* 0x000fc8000fffe03f */
[----:B------:R-:W-:-:S04]  /*95d0*/  UIMAD.WIDE UR4, UR9, 0x2aaaaaab, URZ ;  /* 0x2aaaaaab090478a5 */ /* 0x000fc8000f8e023f */
        /* <DEDUP_REMOVED lines=9> */
[----:B-1----:R-:W4:Y:S04]  /*9670*/  LDL.64 R4, [R1+0x30] ;  /* 0x0000300001047983 */ /* 0x002f280000100a00 */
[----:B------:R-:W4:Y:S01]  /*9680*/  LDL.64 R2, [R1+0x28] ;  /* 0x0000280001027983 */ /* 0x000f220000100a00 */
[----:B--2---:R-:W-:-:S02]  /*9690*/  IADD3 R11, P0, R8, 0x40, RZ ;  /* 0x00000040080b7810 */ /* 0x004fc40007f1e0ff */
[----:B------:R-:W-:-:S03]  /*96a0*/  IADD3 R10, P1, R8, 0x80, RZ ;  /* 0x00000080080a7810 */ /* 0x000fc60007f3e0ff */
[--C-:B---3--:R-:W-:Y:S01]  /*96b0*/  IMAD.X R0, RZ, RZ, R7.reuse, P0 ;  /* 0x000000ffff007224 */ /* 0x108fe200000e0607 */
[----:B------:R-:W-:Y:S01]  /*96c0*/  STL [R1+0x6c], R11 ;  /* 0x00006c0b01007387 */ /* 0x000fe20000100800 */
[----:B------:R-:W-:Y:S01]  /*96d0*/  IADD3 R9, P0, R8, 0xc0, RZ ;  /* 0x000000c008097810 */ /* 0x000fe20007f1e0ff */
[--C-:B------:R-:W-:Y:S01]  /*96e0*/  IMAD.X R8, RZ, RZ, R7.reuse, P1 ;  /* 0x000000ffff087224 */ /* 0x100fe200008e0607 */
[C---:B----4-:R-:W-:Y:S01]  /*96f0*/  IADD3 R6, P1, R4.reuse, 0x80, RZ ;  /* 0x0000008004067810 */ /* 0x050fe20007f3e0ff */
[----:B------:R-:W-:Y:S02]  /*9700*/  STL [R1+0x64], R10 ;  /* 0x0000640a01007387 */ /* 0x000fe40000100800 */
[----:B------:R-:W-:Y:S01]  /*9710*/  IMAD.X R7, RZ, RZ, R7, P0 ;  /* 0x000000ffff077224 */ /* 0x000fe200000e0607 */
[C---:B------:R-:W-:Y:S01]  /*9720*/  IADD3 R5, P0, R4.reuse, 0xc0, RZ ;  /* 0x000000c004057810 */ /* 0x040fe20007f1e0ff */
[----:B------:R1:W-:Y:S04]  /*9730*/  STL [R1+0x68], R0 ;  /* 0x0000680001007387 */ /* 0x0003e80000100800 */
[----:B------:R-:W-:Y:S04]  /*9740*/  STL [R1+0x5c], R9 ;  /* 0x00005c0901007387 */ /* 0x000fe80000100800 */
[----:B------:R-:W-:Y:S01]  /*9750*/  STL [R1+0x60], R8 ;  /* 0x0000600801007387 */ /* 0x000fe20000100800 */
[----:B-1----:R-:W-:Y:S01]  /*9760*/  IADD3 R0, P2, R4, 0x40, RZ ;  /* 0x0000004004007810 */ /* 0x002fe20007f5e0ff */
[----:B------:R-:W-:-:S04]  /*9770*/  IMAD.X R4, RZ, RZ, R3, P1 ;  /* 0x000000ffff047224 */ /* 0x000fc800008e0603 */
[----:B------:R1:W-:Y:S04]  /*9780*/  STL [R1+0x54], R0 ;  /* 0x0000540001007387 */ /* 0x0003e80000100800 */
[----:B------:R-:W-:Y:S04]  /*9790*/  STL [R1+0x58], R7 ;  /* 0x0000580701007387 */ /* 0x000fe80000100800 */
[----:B------:R-:W-:Y:S01]  /*97a0*/  STL [R1+0x4c], R6 ;  /* 0x00004c0601007387 */ /* 0x000fe20000100800 */
[----:B-1----:R-:W-:-:S05]  /*97b0*/  IMAD.X R0, RZ, RZ, R3, P2 ;  /* 0x000000ffff007224 */ /* 0x002fca00010e0603 */
[----:B------:R1:W-:Y:S04]  /*97c0*/  STL [R1+0x50], R0 ;  /* 0x0000500001007387 */ /* 0x0003e80000100800 */
[----:B------:R2:W-:Y:S01]  /*97d0*/  STL [R1+0x20], R5 ;  /* 0x0000200501007387 */ /* 0x0005e20000100800 */
[----:B-1----:R-:W-:-:S05]  /*97e0*/  IMAD.X R0, RZ, RZ, R3, P0 ;  /* 0x000000ffff007224 */ /* 0x002fca00000e0603 */
[----:B------:R2:W-:Y:S04]  /*97f0*/  STL [R1+0x10], R0 ;  /* 0x0000100001007387 */ /* 0x0005e80000100800 */
[----:B------:R2:W-:Y:S02]  /*9800*/  STL [R1+0x48], R4 ;  /* 0x0000480401007387 */ /* 0x0005e40000100800 */
.L_x_194:
[----:B--2---:R-:W2:Y:S01]  /*9810*/  LDL R0, [R1] ;  /* 0x0000000001007983 */ /* 0x004ea20000100800 */
[----:B------:R-:W-:Y:S04]  /*9820*/  DEPBAR.LE SB0, 0x0 ;  /* 0x000080000000791a */ /* 0x000fe80000000000 */
[----:B------:R-:W-:Y:S01]  /*9830*/  BAR.SYNC.DEFER_BLOCKING 0x0 ;  /* 0x0000000000007b1d */ /* 0x000fe20000010000 */
[----:B------:R-:W-:Y:S06]  /*9840*/  UISETP.GT.AND UP0, UPT, UR12, UR13, UPT ;  /* 0x0000000d0c00728c */ /* 0x000fec000bf04270 */
[----:B------:R-:W-:Y:S01]  /*9850*/  PLOP3.LUT P0, PT, PT, PT, UP0, 0x80, 0x0 ;  /* 0x000000000000781c */ /* 0x000fe20003f0f008 */
[----:B-----5:R-:W1:Y:S04]  /*9860*/  LDSM.16.M88.4 R8, [R135+0x14080] ;  /* 0x014080008708783b */ /* 0x020e680000000200 */
[----:B------:R-:W3:Y:S04]  /*9870*/  LDSM.16.M88.4 R16, [R135+0x14880] ;  /* 0x014880008710783b */ /* 0x000ee80000000200 */
[----:B------:R-:W4:Y:S04]  /*9880*/  LDSM.16.M88.4 R24, [R135+0x15080] ;  /* 0x015080008718783b */ /* 0x000f280000000200 */
[----:B------:R-:W1:Y:S04]  /*9890*/  LDSM.16.M88.4 R168, [R242] ;  /* 0x00000000f2a8783b */ /* 0x000e680000000200 */
[----:B------:R-:W1:Y:S04]  /*98a0*/  LDSM.16.M88.4 R176, [R252] ;  /* 0x00000000fcb0783b */ /* 0x000e680000000200 */
[----:B--2---:R2:W1:Y:S02]  /*98b0*/  LDSM.16.M88.4 R172, [R0] ;  /* 0x0000000000ac783b */ /* 0x0044640000000200 */
[----:B--2---:R-:W-:Y:S01]  /*98c0*/  MOV R0, R133 ;  /* 0x0000008500007202 */ /* 0x004fe20000000f00 */
[----:B------:R-:W-:-:S05]  /*98d0*/  @P0 BRA `(.L_x_192) ;  /* 0x0000045000000947 */ /* 0x000fca0003800000 */
[----:B---34-:R-:W2:Y:S01]  /*98e0*/  LDL R2, [R1+0x1c] ;  /* 0x00001c0001027983 */ /* 0x018ea20000100800 */
[----:B------:R-:W-:Y:S02]  /*98f0*/  ULDC.64 UR4, c[0x0][0x208] ;  /* 0x0000820000047ab9 */ /* 0x000fe40000000a00 */
[----:B------:R-:W-:Y:S01]  /*9900*/  UIMAD.WIDE.U32 UR14, UR13, UR4, URZ ;  /* 0x000000040d0e72a5 */ /* 0x000fe2000f8e003f */
[----:B-1----:R1:W-:Y:S01]  /*9910*/  STL.64 [R1+0x80], R8 ;  /* 0x0000800801007387 */ /* 0x0023e20000100a00 */
[----:B------:R-:W-:Y:S03]  /*9920*/  USHF.R.S32.HI UR10, URZ, 0x1f, UR13 ;  /* 0x0000001f3f0a7899 */ /* 0x000fe6000801140d */
[----:B------:R-:W3:Y:S01]  /*9930*/  LDL.64 R22, [R1+0x38] ;  /* 0x0000380001167983 */ /* 0x000ee20000100a00 */
[----:B------:R-:W-:Y:S03]  /*9940*/  UIMAD UR10, UR10, UR4, URZ ;  /* 0x000000040a0a72a4 */ /* 0x000fe6000f8e023f */
[----:B------:R-:W4:Y:S01]  /*9950*/  LDL R7, [R1+0x4] ;  /* 0x0000040001077983 */ /* 0x000f220000100800 */
[----:B------:R-:W-:Y:S03]  /*9960*/  UIMAD UR10, UR13, UR5, UR10 ;  /* 0x000000050d0a72a4 */ /* 0x000fe6000f8e020a */
[----:B------:R-:W3:Y:S01]  /*9970*/  LDL R21, [R1+0x6c] ;  /* 0x00006c0001157983 */ /* 0x000ee20000100800 */
[----:B------:R-:W-:Y:S02]  /*9980*/  UIADD3 UR4, UR15, UR10, URZ ;  /* 0x0000000a0f047290 */ /* 0x000fe4000fffe03f */
[----:B------:R-:W-:Y:S01]  /*9990*/  UIMAD.WIDE.U32 UR10, UR14, 0x30, URZ ;  /* 0x000000300e0a78a5 */ /* 0x000fe2000f8e003f */
[----:B------:R-:W3:Y:S01]  /*99a0*/  LDL R20, [R1+0x68] ;  /* 0x0000680001147983 */ /* 0x000ee20000100800 */
[----:B------:R-:W-:Y:S03]  /*99b0*/  UIMAD UR4, UR4, 0x30, URZ ;  /* 0x00000030040478a4 */ /* 0x000fe6000f8e023f */
[----:B------:R-:W3:Y:S01]  /*99c0*/  LDL R15, [R1+0x64] ;  /* 0x00006400010f7983 */ /* 0x000ee20000100800 */
[----:B------:R-:W-:Y:S03]  /*99d0*/  UIADD3 UR4, UR11, UR4, URZ ;  /* 0x000000040b047290 */ /* 0x000fe6000fffe03f */
[----:B------:R-:W3:Y:S04]  /*99e0*/  LDL R14, [R1+0x60] ;  /* 0x00006000010e7983 */ /* 0x000ee80000100800 */
[----:B-1----:R-:W3:Y:S04]  /*99f0*/  LDL.64 R8, [R1+0x40] ;  /* 0x0000400001087983 */ /* 0x002ee80000100a00 */
[----:B------:R-:W4:Y:S04]  /*9a00*/  LDL R13, [R1+0x5c] ;  /* 0x00005c00010d7983 */ /* 0x000f280000100800 */
[----:B------:R-:W4:Y:S01]  /*9a10*/  LDL R12, [R1+0x58] ;  /* 0x00005800010c7983 */ /* 0x000f220000100800 */
[----:B--2---:R-:W-:Y:S02]  /*9a20*/  LOP3.LUT P2, RZ, R2, 0x1, RZ, 0xc0, !PT ;  /* 0x0000000102ff7812 */ /* 0x004fe4000784c0ff */
[----:B---3--:R-:W-:Y:S04]  /*9a30*/  IADD3 R3, P1, R8, UR10, RZ ;  /* 0x0000000a08037c10 */ /* 0x008fe8000ff3e0ff */
[----:B------:R-:W-:Y:S02]  /*9a40*/  LEA R2, P0, R3, c[0x0][0x1f8], 0x1 ;  /* 0x00007e0003027a11 */ /* 0x000fe400078008ff */
[----:B------:R-:W-:Y:S04]  /*9a50*/  IADD3.X R4, R23, UR4, RZ, P1, !PT ;  /* 0x0000000417047c10 */ /* 0x000fe80008ffe4ff */
[----:B------:R-:W-:Y:S05]  /*9a60*/  LEA.HI.X R3, R3, c[0x0][0x1fc], R4, 0x1, P0 ;  /* 0x00007f0003037a11 */ /* 0x000fea00000f0c04 */
[----:B------:R-:W-:Y:S01]  /*9a70*/  @!PT LDS RZ, [RZ] ;  /* 0x00000000fffff984 */ /* 0x000fe20000000800 */
[----:B------:R-:W-:Y:S01]  /*9a80*/  @!PT LDS RZ, [RZ] ;  /* 0x00000000fffff984 */ /* 0x000fe20000000800 */
[----:B------:R-:W-:Y:S01]  /*9a90*/  @!PT LDS RZ, [RZ] ;  /* 0x00000000fffff984 */ /* 0x000fe20000000800 */
[----:B----4-:R1:W-:Y:S02]  /*9aa0*/  LDGSTS.E.BYPASS.LTC128B.128 [R7+0x4080], [R2.64], !P2 ;  /* 0x0408000002077fae */ /* 0x0103e4000d101d58 */
[----:B-1----:R-:W-:Y:S04]  /*9ab0*/  IADD3 R3, P1, R21, UR10, RZ ;  /* 0x0000000a15037c10 */ /* 0x002fe8000ff3e0ff */
[C---:B------:R-:W-:Y:S02]  /*9ac0*/  LEA R2, P0, R3.reuse, c[0x0][0x1f8], 0x1 ;  /* 0x00007e0003027a11 */ /* 0x040fe400078008ff */
[----:B------:R-:W-:Y:S04]  /*9ad0*/  IADD3.X R4, R20, UR4, RZ, P1, !PT ;  /* 0x0000000414047c10 */ /* 0x000fe80008ffe4ff */
[----:B------:R-:W-:Y:S05]  /*9ae0*/  LEA.HI.X R3, R3, c[0x0][0x1fc], R4, 0x1, P0 ;  /* 0x00007f0003037a11 */ /* 0x000fea00000f0c04 */
[----:B------:R1:W-:Y:S02]  /*9af0*/  LDGSTS.E.BYPASS.LTC128B.128 [R7+0x5880], [R2.64], !P6 ;  /* 0x0588000002077fae */ /* 0x0003e4000f101d58 */
        /* <DEDUP_REMOVED lines=8> */
[----:B------:R-:W-:Y:S01]  /*9b80*/  LEA.HI.X R3, R3, c[0x0][0x1fc], R4, 0x1, P0 ;  /* 0x00007f0003037a11 */ /* 0x000fe200000f0c04 */
[----:B------:R-:W-:Y:S04]  /*9b90*/  @!P3 IMAD.MOV.U32 R4, RZ, RZ, c[0x0][0x20c] ;  /* 0x00008300ff04b624 */ /* 0x000fe800078e00ff */
[----:B------:R1:W-:Y:S02]  /*9ba0*/  LDGSTS.E.BYPASS.LTC128B.128 [R7+0x8880], [R2.64], !P4 ;  /* 0x0888000002077fae */ /* 0x0003e4000e101d58 */
[----:B-1----:R-:W-:Y:S05]  /*9bb0*/  @!P3 IMAD.MOV.U32 R2, RZ, RZ, c[0x0][0x208] ;  /* 0x00008200ff02b624 */ /* 0x002fea00078e00ff */
[C---:B------:R-:W-:Y:S04]  /*9bc0*/  @!P3 LEA R3, P0, R2.reuse, UR10, 0x5 ;  /* 0x0000000a0203bc11 */ /* 0x040fe8000f8028ff */
[----:B------:R-:W-:Y:S02]  /*9bd0*/  @!P3 IADD3 R5, P1, R3, R8, RZ ;  /* 0x000000080305b210 */ /* 0x000fe40007f3e0ff */
[----:B------:R-:W-:Y:S01]  /*9be0*/  @!P3 LEA.HI.X R2, R2, UR4, R4, 0x5, P0 ;  /* 0x000000040202bc11 */ /* 0x000fe200080f2c04 */
[----:B------:R1:W5:Y:S01]  /*9bf0*/  LDL.LU.64 R8, [R1+0x80] ;  /* 0x0000800001087983 */ /* 0x0003620000300a00 */
[C---:B------:R-:W-:Y:S03]  /*9c00*/  @!P3 LEA R4, P0, R5.reuse, c[0x0][0x1f8], 0x1 ;  /* 0x00007e000504ba11 */ /* 0x040fe600078008ff */
[C---:B------:R-:W-:Y:S05]  /*9c10*/  @!P3 IMAD.X R6, R2.reuse, 0x1, R23, P1 ;  /* 0x000000010206b824 */ /* 0x040fea00008e0617 */
[----:B------:R-:W-:Y:S05]  /*9c20*/  @!P3 LEA.HI.X R5, R5, c[0x0][0x1fc], R6, 0x1, P0 ;  /* 0x00007f000505ba11 */ /* 0x000fea00000f0c06 */
[----:B------:R2:W-:Y:S02]  /*9c30*/  @!P3 LDGSTS.E.BYPASS.LTC128B.128 [R7+0x5080], [R4.64], !P2 ;  /* 0x050800000407bfae */ /* 0x0005e4000d101d58 */
[----:B--2---:R-:W-:Y:S04]  /*9c40*/  @!P3 IADD3 R5, P1, R3, R21, RZ ;  /* 0x000000150305b210 */ /* 0x004fe80007f3e0ff */
[C---:B------:R-:W-:Y:S01]  /*9c50*/  @!P3 LEA R4, P0, R5.reuse, c[0x0][0x1f8], 0x1 ;  /* 0x00007e000504ba11 */ /* 0x040fe200078008ff */
[C---:B------:R-:W-:Y:S05]  /*9c60*/  @!P3 IMAD.X R6, R2.reuse, 0x1, R20, P1 ;  /* 0x000000010206b824 */ /* 0x040fea00008e0614 */
        /* <DEDUP_REMOVED lines=12> */
.L_x_192:
[C---:B-1-345:R-:W-:Y:S01]  /*9d30*/  HMMA.16816.F32 R4, R160.reuse, R8, RZ ;  /* 0x00000008a004723c */ /* 0x07afe200000018ff */
[----:B------:R-:W0:Y:S01]  /*9d40*/  LDGDEPBAR ;  /* 0x00000000000079af */ /* 0x000e220000000000 */
[----:B------:R-:W-:Y:S06]  /*9d50*/  UISETP.GT.AND UP0, UPT, UR13, UR12, UPT ;  /* 0x0000000c0d00728c */ /* 0x000fec000bf04270 */
[C---:B------:R-:W-:Y:S01]  /*9d60*/  HMMA.16816.F32 R8, R160.reuse, R10, RZ ;  /* 0x0000000aa008723c */ /* 0x040fe200000018ff */
[----:B------:R-:W-:Y:S07]  /*9d70*/  PLOP3.LUT P0, PT, PT, PT, UP0, 0x80, 0x0 ;  /* 0x000000000000781c */ /* 0x000fee0003f0f008 */
[C---:B------:R-:W-:Y:S08]  /*9d80*/  HMMA.16816.F32 R12, R160.reuse, R16, RZ ;  /* 0x00000010a00c723c */ /* 0x040ff000000018ff */
[C---:B------:R-:W-:Y:S08]  /*9d90*/  HMMA.16816.F32 R16, R160.reuse, R18, RZ ;  /* 0x00000012a010723c */ /* 0x040ff000000018ff */
[C---:B------:R-:W-:Y:S08]  /*9da0*/  HMMA.16816.F32 R20, R160.reuse, R24, RZ ;  /* 0x00000018a014723c */ /* 0x040ff000000018ff */
        /* <DEDUP_REMOVED lines=135> */
[----:B------:R-:W-:-:S07]  /*a620*/  @!P0 BRA `(.L_x_193) ;  /* 0x000004e000008947 */ /* 0x000fce0003800000 */
        /* <DEDUP_REMOVED lines=39> */
[----:B-----5:R1:W-:Y:S02]  /*a8a0*/  @P1 LDGSTS.E.BYPASS.LTC128B.128 [R177+0x14080], [R2.64], !P2 ;  /* 0x1408000002b11fae */ /* 0x0203e4000d101d58 */
[----:B-1----:R-:W-:Y:S04]  /*a8b0*/  @P1 IADD3 R3, P2, R173, UR14, RZ ;  /* 0x0000000ead031c10 */ /* 0x002fe8000ff5e0ff */
[----:B------:R-:W-:Y:S02]  /*a8c0*/  @P1 IADD3.X R134, R172, UR4, RZ, P2, !PT ;  /* 0x00000004ac861c10 */ /* 0x000fe400097fe4ff */
[C---:B------:R-:W-:Y:S04]  /*a8d0*/  @P1 LEA R2, P2, R3.reuse, c[0x0][0x1c8], 0x1 ;  /* 0x0000720003021a11 */ /* 0x040fe800078408ff */
[----:B------:R-:W-:Y:S05]  /*a8e0*/  @P1 LEA.HI.X R3, R3, c[0x0][0x1cc], R134, 0x1, P2 ;  /* 0x0000730003031a11 */ /* 0x000fea00010f0c86 */
[----:B------:R1:W-:Y:S02]  /*a8f0*/  @P1 LDGSTS.E.BYPASS.LTC128B.128 [R177+0x15880], [R2.64], !P6 ;  /* 0x1588000002b11fae */ /* 0x0003e4000f101d58 */
[----:B-1----:R-:W-:Y:S04]  /*a900*/  @P1 IADD3 R3, P2, R171, UR14, RZ ;  /* 0x0000000eab031c10 */ /* 0x002fe8000ff5e0ff */
[----:B------:R-:W-:Y:S02]  /*a910*/  @P1 IADD3.X R134, R170, UR4, RZ, P2, !PT ;  /* 0x00000004aa861c10 */ /* 0x000fe400097fe4ff */
[C---:B------:R-:W-:Y:S04]  /*a920*/  @P1 LEA R2, P2, R3.reuse, c[0x0][0x1c8], 0x1 ;  /* 0x0000720003021a11 */ /* 0x040fe800078408ff */
[----:B------:R-:W-:Y:S05]  /*a930*/  @P1 LEA.HI.X R3, R3, c[0x0][0x1cc], R134, 0x1, P2 ;  /* 0x0000730003031a11 */ /* 0x000fea00010f0c86 */
[----:B------:R1:W-:Y:S02]  /*a940*/  @P1 LDGSTS.E.BYPASS.LTC128B.128 [R177+0x17080], [R2.64], !P5 ;  /* 0x1708000002b11fae */ /* 0x0003e4000e901d58 */
[----:B-1----:R-:W-:Y:S01]  /*a950*/  @P1 IADD3 R3, P2, R169, UR14, RZ ;  /* 0x0000000ea9031c10 */ /* 0x002fe2000ff5e0ff */
[----:B------:R-:W-:Y:S03]  /*a960*/  @UP0 UIADD3 UR14, UP1, UR8, UR14, URZ ;  /* 0x0000000e080e0290 */ /* 0x000fe6000ff3e03f */
[----:B------:R-:W-:Y:S01]  /*a970*/  @P1 IADD3.X R134, R168, UR4, RZ, P2, !PT ;  /* 0x00000004a8861c10 */ /* 0x000fe200097fe4ff */
[----:B------:R-:W-:Y:S01]  /*a980*/  @UP0 UIADD3.X UR4, UR6, UR4, URZ, UP1, !UPT ;  /* 0x0000000406040290 */ /* 0x000fe20008ffe43f */
[C---:B------:R-:W-:Y:S04]  /*a990*/  @P1 LEA R2, P2, R3.reuse, c[0x0][0x1c8], 0x1 ;  /* 0x0000720003021a11 */ /* 0x040fe800078408ff */
[----:B------:R-:W-:Y:S02]  /*a9a0*/  @P1 LEA.HI.X R3, R3, c[0x0][0x1cc], R134, 0x1, P2 ;  /* 0x0000730003031a11 */ /* 0x000fe400010f0c86 */
[----:B------:R-:W-:Y:S03]  /*a9b0*/  LOP3.LUT P2, RZ, R176, 0x1, RZ, 0xc0, !PT ;  /* 0x00000001b0ff7812 */ /* 0x000fe6000784c0ff */
[----:B------:R1:W-:Y:S02]  /*a9c0*/  @P1 LDGSTS.E.BYPASS.LTC128B.128 [R177+0x18880], [R2.64], !P4 ;  /* 0x1888000002b11fae */ /* 0x0003e4000e101d58 */
        /* <DEDUP_REMOVED lines=19> */
[----:B------:R1:W-:Y:S04]  /*ab00*/  @P0 LDGSTS.E.BYPASS.LTC128B.128 [R177+0x19880], [R2.64], !P4 ;  /* 0x1988000002b10fae */ /* 0x0003e8000e101d58 */
.L_x_193:
[----:B------:R-:W2:Y:S01]  /*ab10*/  LDL.LU R168, [R1+0x14] ;  /* 0x0000140001a87983 */ /* 0x000ea20000300800 */
[----:B------:R-:W-:Y:S01]  /*ab20*/  FMNMX.FTZ R133, R4, R133, !PT ;  /* 0x0000008504857209 */ /* 0x000fe20007810000 */
[----:B------:R-:W-:Y:S02]  /*ab30*/  UISETP.GT.AND UP0, UPT, UR13, UR9, UPT ;  /* 0x000000090d00728c */ /* 0x000fe4000bf04270 */
[----:B------:R-:W0:Y:S01]  /*ab40*/  LDGDEPBAR ;  /* 0x00000000000079af */ /* 0x000e220000000000 */
[----:B------:R-:W-:Y:S01]  /*ab50*/  FMNMX.FTZ R133, R5, R133, !PT ;  /* 0x0000008505857209 */ /* 0x000fe20007810000 */
[----:B------:R-:W-:Y:S02]  /*ab60*/  UIADD3 UR13, UR13, -0x1, URZ ;  /* 0xffffffff0d0d7890 */ /* 0x000fe4000fffe03f */
[----:B------:R-:W-:Y:S02]  /*ab70*/  PLOP3.LUT P0, PT, PT, PT, UP0, 0x80, 0x0 ;  /* 0x000000000000781c */ /* 0x000fe40003f0f008 */
        /* <DEDUP_REMOVED lines=10> */
[----:B-1----:R-:W1:Y:S02]  /*ac20*/  SHFL.BFLY PT, R2, R133, 0x2, 0x1f ;  /* 0x0c401f0085027f89 */ /* 0x002e6400000e0000 */
[----:B-1----:R-:W-:Y:S06]  /*ac30*/  FMNMX.FTZ R133, R133, R2, !PT ;  /* 0x0000000285857209 */ /* 0x002fec0007810000 */
[----:B------:R-:W1:Y:S02]  /*ac40*/  SHFL.BFLY PT, R2, R133, 0x1, 0x1f ;  /* 0x0c201f0085027f89 */ /* 0x000e6400000e0000 */
[----:B-1----:R-:W-:Y:S05]  /*ac50*/  FMNMX.FTZ R133, R133, R2, !PT ;  /* 0x0000000285857209 */ /* 0x002fea0007810000 */
[C---:B------:R-:W-:Y:S02]  /*ac60*/  FMUL.FTZ R2, R133.reuse, c[0x0][0x2d0] ;  /* 0x0000b40085027a20 */ /* 0x040fe40000410000 */
[----:B------:R-:W-:Y:S02]  /*ac70*/  FADD.FTZ R0, -R133, R0 ;  /* 0x0000000085007221 */ /* 0x000fe40000010100 */
[--C-:B------:R-:W-:Y:S02]  /*ac80*/  FFMA.FTZ R179, R12, c[0x0][0x2d0], -R2.reuse ;  /* 0x0000b4000cb37a23 */ /* 0x100fe40000010802 */
[----:B------:R-:W3:Y:S01]  /*ac90*/  LDL.LU R12, [R1+0x18] ;  /* 0x00001800010c7983 */ /* 0x000ee20000300800 */
[--C-:B------:R-:W-:Y:S02]  /*aca0*/  FFMA.FTZ R4, R4, c[0x0][0x2d0], -R2.reuse ;  /* 0x0000b40004047a23 */ /* 0x100fe40000010802 */
[----:B------:R-:W-:Y:S02]  /*acb0*/  FMUL.FTZ R0, R0, c[0x0][0x2d0] ;  /* 0x0000b40000007a20 */ /* 0x000fe40000410000 */
[--C-:B------:R-:W-:Y:S02]  /*acc0*/  FFMA.FTZ R5, R5, c[0x0][0x2d0], -R2.reuse ;  /* 0x0000b40005057a23 */ /* 0x100fe40000010802 */
[----:B------:R-:W1:Y:S01]  /*acd0*/  MUFU.EX2 R3, R0 ;  /* 0x0000000000037308 */ /* 0x000e620000000800 */
[--C-:B------:R-:W-:Y:S02]  /*ace0*/  FFMA.FTZ R8, R8, c[0x0][0x2d0], -R2.reuse ;  /* 0x0000b40008087a23 */ /* 0x100fe40000010802 */
[--C-:B------:R-:W-:Y:S02]  /*acf0*/  FFMA.FTZ R9, R9, c[0x0][0x2d0], -R2.reuse ;  /* 0x0000b40009097a23 */ /* 0x100fe40000010802 */
[--C-:B------:R-:W-:Y:S02]  /*ad00*/  FFMA.FTZ R134, R20, c[0x0][0x2d0], -R2.reuse ;  /* 0x0000b40014867a23 */ /* 0x100fe40000010802 */
[--C-:B------:R-:W-:Y:S02]  /*ad10*/  FFMA.FTZ R177, R16, c[0x0][0x2d0], -R2.reuse ;  /* 0x0000b40010b17a23 */ /* 0x100fe40000010802 */
[--C-:B------:R-:W-:Y:S01]  /*ad20*/  FFMA.FTZ R21, R21, c[0x0][0x2d0], -R2.reuse ;  /* 0x0000b40015157a23 */ /* 0x100fe20000010802 */
[----:B------:R-:W-:Y:S01]  /*ad30*/  MUFU.EX2 R4, R4 ;  /* 0x0000000400047308 */ /* 0x000fe20000000800 */
[--C-:B------:R-:W-:Y:S02]  /*ad40*/  FFMA.FTZ R24, R24, c[0x0][0x2d0], -R2.reuse ;  /* 0x0000b40018187a23 */ /* 0x100fe40000010802 */
[--C-:B------:R-:W-:Y:S02]  /*ad50*/  FFMA.FTZ R25, R25, c[0x0][0x2d0], -R2.reuse ;  /* 0x0000b40019197a23 */ /* 0x100fe40000010802 */
[--C-:B------:R-:W-:Y:S02]  /*ad60*/  FFMA.FTZ R178, R13, c[0x0][0x2d0], -R2.reuse ;  /* 0x0000b4000db27a23 */ /* 0x100fe40000010802 */
[----:B------:R-:W-:Y:S03]  /*ad70*/  FFMA.FTZ R176, R17, c[0x0][0x2d0], -R2 ;  /* 0x0000b40011b07a23 */ /* 0x000fe60000010802 */
[----:B------:R-:W-:Y:S01]  /*ad80*/  MUFU.EX2 R5, R5 ;  /* 0x0000000500057308 */ /* 0x000fe20000000800 */
[C---:B-1----:R-:W-:Y:S02]  /*ad90*/  FMUL.FTZ R17, R3.reuse, R145 ;  /* 0x0000009103117220 */ /* 0x042fe40000410000 */
[C---:B------:R-:W-:Y:S02]  /*ada0*/  FMUL.FTZ R13, R3.reuse, R149 ;  /* 0x00000095030d7220 */ /* 0x040fe40000410000 */
[C---:B------:R-:W-:Y:S05]  /*adb0*/  FMUL.FTZ R16, R3.reuse, R144 ;  /* 0x0000009003107220 */ /* 0x040fea0000410000 */
[----:B------:R-:W-:Y:S01]  /*adc0*/  MUFU.EX2 R8, R8 ;  /* 0x0000000800087308 */ /* 0x000fe20000000800 */
[C---:B------:R-:W-:Y:S02]  /*add0*/  FMUL.FTZ R28, R3.reuse, R28 ;  /* 0x0000001c031c7220 */ /* 0x040fe40000410000 */
[C---:B------:R-:W-:Y:S02]  /*ade0*/  FMUL.FTZ R29, R3.reuse, R29 ;  /* 0x0000001d031d7220 */ /* 0x040fe40000410000 */
[C---:B------:R-:W-:Y:S02]  /*adf0*/  FMUL.FTZ R32, R3.reuse, R32 ;  /* 0x0000002003207220 */ /* 0x040fe40000410000 */
[C---:B------:R-:W-:Y:S02]  /*ae00*/  FMUL.FTZ R33, R3.reuse, R33 ;  /* 0x0000002103217220 */ /* 0x040fe40000410000 */
[C---:B------:R-:W-:Y:S01]  /*ae10*/  FMUL.FTZ R36, R3.reuse, R36 ;  /* 0x0000002403247220 */ /* 0x040fe20000410000 */
[----:B------:R-:W1:Y:S01]  /*ae20*/  MUFU.EX2 R9, R9 ;  /* 0x0000000900097308 */ /* 0x000e620000000800 */
        /* <DEDUP_REMOVED lines=12> */
[----:B------:R-:W-:Y:S01]  /*aef0*/  FMUL.FTZ R60, R3, R60 ;  /* 0x0000003c033c7220 */ /* 0x000fe20000410000 */
[----:B-1----:R-:W-:Y:S01]  /*af00*/  F2FP.PACK_AB R170, R9, R8 ;  /* 0x0000000809aa723e */ /* 0x002fe200000000ff */
        /* <DEDUP_REMOVED lines=36> */
[C---:B------:R-:W-:Y:S03]  /*b150*/  F2FP.PACK_AB R168, R5.reuse, R4 ;  /* 0x0000000405a8723e */ /* 0x040fe600000000ff */
[----:B------:R-:W-:Y:S02]  /*b160*/  FADD.FTZ R0, R5, R0 ;  /* 0x0000000005007221 */ /* 0x000fe40000010000 */
[C---:B------:R-:W-:Y:S02]  /*b170*/  FMUL.FTZ R5, R3.reuse, R157 ;  /* 0x0000009d03057220 */ /* 0x040fe40000410000 */
[----:B------:R-:W-:Y:S02]  /*b180*/  FADD.FTZ R0, R8, R0 ;  /* 0x0000000008007221 */ /* 0x000fe40000010000 */
[----:B------:R-:W-:Y:S02]  /*b190*/  FMUL.FTZ R8, R3, R152 ;  /* 0x0000009803087220 */ /* 0x000fe40000410000 */
[----:B------:R-:W-:Y:S01]  /*b1a0*/  FADD.FTZ R20, R9, R0 ;  /* 0x0000000009147221 */ /* 0x000fe20000010000 */
[----:B------:R-:W-:Y:S01]  /*b1b0*/  FMNMX.FTZ R0, R6, R132, !PT ;  /* 0x0000008406007209 */ /* 0x000fe20007810000 */
[----:B------:R-:W-:Y:S03]  /*b1c0*/  FMUL.FTZ R9, R3, R153 ;  /* 0x0000009903097220 */ /* 0x000fe60000410000 */
        /* <DEDUP_REMOVED lines=14> */
[----:B-1----:R-:W-:Y:S05]  /*b2b0*/  FMNMX.FTZ R2, R0, R2, !PT ;  /* 0x0000000200027209 */ /* 0x002fea0007810000 */
[C---:B------:R-:W-:Y:S02]  /*b2c0*/  FMUL.FTZ R4, R2.reuse, c[0x0][0x2d0] ;  /* 0x0000b40002047a20 */ /* 0x040fe40000410000 */
[----:B------:R-:W-:Y:S02]  /*b2d0*/  FADD.FTZ R0, -R2, R132 ;  /* 0x0000008402007221 */ /* 0x000fe40000010100 */
[--C-:B------:R-:W-:Y:S02]  /*b2e0*/  FFMA.FTZ R6, R6, c[0x0][0x2d0], -R4.reuse ;  /* 0x0000b40006067a23 */ /* 0x100fe40000010804 */
[----:B------:R-:W-:Y:S02]  /*b2f0*/  FMUL.FTZ R0, R0, c[0x0][0x2d0] ;  /* 0x0000b40000007a20 */ /* 0x000fe40000410000 */
[--C-:B------:R-:W-:Y:S02]  /*b300*/  FFMA.FTZ R7, R7, c[0x0][0x2d0], -R4.reuse ;  /* 0x0000b40007077a23 */ /* 0x100fe40000010804 */
[----:B------:R-:W-:Y:S01]  /*b310*/  MUFU.EX2 R6, R6 ;  /* 0x0000000600067308 */ /* 0x000fe20000000800 */
[--C-:B------:R-:W-:Y:S02]  /*b320*/  FFMA.FTZ R26, R26, c[0x0][0x2d0], -R4.reuse ;  /* 0x0000b4001a1a7a23 */ /* 0x100fe40000010804 */
[--C-:B------:R-:W-:Y:S02]  /*b330*/  FFMA.FTZ R27, R27, c[0x0][0x2d0], -R4.reuse ;  /* 0x0000b4001b1b7a23 */ /* 0x100fe40000010804 */
[--C-:B------:R-:W-:Y:S01]  /*b340*/  FFMA.FTZ R174, R18, c[0x0][0x2d0], -R4.reuse ;  /* 0x0000b40012ae7a23 */ /* 0x100fe20000010804 */
[----:B------:R-:W-:Y:S01]  /*b350*/  MOV R157, R26 ;  /* 0x0000001a009d7202 */ /* 0x000fe20000000f00 */
[--C-:B------:R-:W-:Y:S01]  /*b360*/  FFMA.FTZ R175, R19, c[0x0][0x2d0], -R4.reuse ;  /* 0x0000b40013af7a23 */ /* 0x100fe20000010804 */
[----:B------:R-:W-:Y:S01]  /*b370*/  MOV R18, R21 ;  /* 0x0000001500127202 */ /* 0x000fe20000000f00 */
[--C-:B------:R-:W-:Y:S01]  /*b380*/  FFMA.FTZ R22, R22, c[0x0][0x2d0], -R4.reuse ;  /* 0x0000b40016167a23 */ /* 0x100fe20000010804 */
[----:B------:R-:W3:Y:S01]  /*b390*/  MUFU.EX2 R0, R0 ;  /* 0x0000000000007308 */ /* 0x000ee20000000800 */
[--C-:B------:R-:W-:Y:S02]  /*b3a0*/  FFMA.FTZ R23, R23, c[0x0][0x2d0], -R4.reuse ;  /* 0x0000b40017177a23 */ /* 0x100fe40000010804 */
[--C-:B------:R-:W-:Y:S01]  /*b3b0*/  FFMA.FTZ R171, R10, c[0x0][0x2d0], -R4.reuse ;  /* 0x0000b4000aab7a23 */ /* 0x100fe20000010804 */
[----:B------:R-:W-:Y:S01]  /*b3c0*/  MOV R10, R134 ;  /* 0x00000086000a7202 */ /* 0x000fe20000000f00 */
[--C-:B------:R-:W-:Y:S01]  /*b3d0*/  FFMA.FTZ R134, R11, c[0x0][0x2d0], -R4.reuse ;  /* 0x0000b4000b867a23 */ /* 0x100fe20000010804 */
[----:B------:R-:W-:Y:S01]  /*b3e0*/  MOV R11, R25 ;  /* 0x00000019000b7202 */ /* 0x000fe20000000f00 */
[--C-:B------:R-:W-:Y:S01]  /*b3f0*/  FFMA.FTZ R173, R14, c[0x0][0x2d0], -R4.reuse ;  /* 0x0000b4000ead7a23 */ /* 0x100fe20000010804 */
[----:B------:R-:W-:Y:S01]  /*b400*/  MOV R14, R20 ;  /* 0x00000014000e7202 */ /* 0x000fe20000000f00 */
[----:B------:R-:W-:Y:S01]  /*b410*/  FFMA.FTZ R172, R15, c[0x0][0x2d0], -R4 ;  /* 0x0000b4000fac7a23 */ /* 0x000fe20000010804 */
[----:B------:R-:W1:Y:S01]  /*b420*/  MUFU.EX2 R7, R7 ;  /* 0x0000000700077308 */ /* 0x000e620000000800 */
[C---:B------:R-:W-:Y:S01]  /*b430*/  FMUL.FTZ R25, R3.reuse, R137 ;  /* 0x0000008903197220 */ /* 0x040fe20000410000 */
[----:B------:R-:W-:Y:S01]  /*b440*/  MOV R15, R24 ;  /* 0x00000018000f7202 */ /* 0x000fe20000000f00 */
[C---:B------:R-:W-:Y:S01]  /*b450*/  FMUL.FTZ R24, R3.reuse, R136 ;  /* 0x0000008803187220 */ /* 0x040fe20000410000 */
[----:B------:R-:W-:Y:S01]  /*b460*/  MOV R145, R10 ;  /* 0x0000000a00917202 */ /* 0x000fe20000000f00 */
[C---:B------:R-:W-:Y:S01]  /*b470*/  FMUL.FTZ R20, R3.reuse, R140 ;  /* 0x0000008c03147220 */ /* 0x040fe20000410000 */
[----:B------:R-:W-:Y:S01]  /*b480*/  MOV R153, R22 ;  /* 0x0000001600997202 */ /* 0x000fe20000000f00 */
[C---:B------:R-:W-:Y:S01]  /*b490*/  FMUL.FTZ R21, R3.reuse, R141 ;  /* 0x0000008d03157220 */ /* 0x040fe20000410000 */
[----:B------:R-:W-:Y:S02]  /*b4a0*/  MOV R152, R23 ;  /* 0x0000001700987202 */ /* 0x000fe40000000f00 */
[----:B------:R-:W2:Y:S01]  /*b4b0*/  MUFU.EX2 R171, R171 ;  /* 0x000000ab00ab7308 */ /* 0x000ea20000000800 */
[C---:B---3--:R-:W-:Y:S02]  /*b4c0*/  FFMA.FTZ R4, R0.reuse, R12, R6 ;  /* 0x0000000c00047223 */ /* 0x048fe40000010006 */
[C---:B------:R-:W-:Y:S02]  /*b4d0*/  FMUL.FTZ R26, R0.reuse, R138 ;  /* 0x0000008a001a7220 */ /* 0x040fe40000410000 */
[----:B------:R-:W-:Y:S02]  /*b4e0*/  FMUL.FTZ R12, R3, R148 ;  /* 0x00000094030c7220 */ /* 0x000fe40000410000 */
[C---:B------:R-:W-:Y:S01]  /*b4f0*/  FMUL.FTZ R10, R0.reuse, R154 ;  /* 0x0000009a000a7220 */ /* 0x040fe20000410000 */
[----:B------:R-:W-:Y:S01]  /*b500*/  MOV R154, R18 ;  /* 0x00000012009a7202 */ /* 0x000fe20000000f00 */
[C---:B------:R-:W-:Y:S01]  /*b510*/  FMUL.FTZ R18, R0.reuse, R146 ;  /* 0x0000009200127220 */ /* 0x040fe20000410000 */
[----:B------:R-:W-:Y:S01]  /*b520*/  MUFU.EX2 R149, R173 ;  /* 0x000000ad00957308 */ /* 0x000fe20000000800 */
[C---:B-1----:R-:W-:Y:S01]  /*b530*/  FADD.FTZ R132, R7.reuse, R4 ;  /* 0x0000000407847221 */ /* 0x042fe20000010000 */
[----:B------:R-:W-:Y:S01]  /*b540*/  F2FP.PACK_AB R169, R7, R6 ;  /* 0x0000000607a9723e */ /* 0x000fe200000000ff */
[----:B------:R-:W-:Y:S01]  /*b550*/  FMUL.FTZ R4, R3, R156 ;  /* 0x0000009c03047220 */ /* 0x000fe20000410000 */
[----:B------:R-:W-:Y:S01]  /*b560*/  MOV R156, R27 ;  /* 0x0000001b009c7202 */ /* 0x000fe20000000f00 */
[C---:B------:R-:W-:Y:S02]  /*b570*/  FMUL.FTZ R27, R0.reuse, R139 ;  /* 0x0000008b001b7220 */ /* 0x040fe40000410000 */
[----:B------:R-:W1:Y:S01]  /*b580*/  LDSM.16.MT88.4 R136, [R236+0x4080] ;  /* 0x00408000ec88783b */ /* 0x000e620000004200 */
[C---:B------:R-:W-:Y:S01]  /*b590*/  FMUL.FTZ R6, R0.reuse, R158 ;  /* 0x0000009e00067220 */ /* 0x040fe20000410000 */
[----:B------:R-:W-:Y:S01]  /*b5a0*/  MOV R158, R11 ;  /* 0x0000000b009e7202 */ /* 0x000fe20000000f00 */
[C---:B------:R-:W-:Y:S01]  /*b5b0*/  FMUL.FTZ R11, R0.reuse, R155 ;  /* 0x0000009b000b7220 */ /* 0x040fe20000410000 */
[----:B------:R-:W-:Y:S01]  /*b5c0*/  MOV R155, R14 ;  /* 0x0000000e009b7202 */ /* 0x000fe20000000f00 */
[C---:B------:R-:W-:Y:S01]  /*b5d0*/  FMUL.FTZ R14, R0.reuse, R150 ;  /* 0x00000096000e7220 */ /* 0x040fe20000410000 */
[----:B------:R-:W-:Y:S01]  /*b5e0*/  MUFU.EX2 R3, R178 ;  /* 0x000000b200037308 */ /* 0x000fe20000000800 */
[C---:B------:R-:W-:Y:S01]  /*b5f0*/  FMUL.FTZ R7, R0.reuse, R159 ;  /* 0x0000009f00077220 */ /* 0x040fe20000410000 */
[----:B------:R-:W-:Y:S01]  /*b600*/  MOV R159, R15 ;  /* 0x0000000f009f7202 */ /* 0x000fe20000000f00 */
[----:B--2---:R-:W-:Y:S02]  /*b610*/  FADD.FTZ R148, R171, R132 ;  /* 0x00000084ab947221 */ /* 0x004fe40000010000 */
[C---:B------:R-:W-:Y:S02]  /*b620*/  FMUL.FTZ R15, R0.reuse, R151 ;  /* 0x00000097000f7220 */ /* 0x040fe40000410000 */
[C---:B------:R-:W-:Y:S02]  /*b630*/  FMUL.FTZ R19, R0.reuse, R147 ;  /* 0x0000009300137220 */ /* 0x040fe40000410000 */
[C---:B------:R-:W-:Y:S01]  /*b640*/  FMUL.FTZ R22, R0.reuse, R142 ;  /* 0x0000008e00167220 */ /* 0x040fe20000410000 */
[----:B------:R-:W2:Y:S01]  /*b650*/  MUFU.EX2 R150, R134 ;  /* 0x0000008600967308 */ /* 0x000ea20000000800 */
[C---:B------:R-:W-:Y:S02]  /*b660*/  FMUL.FTZ R23, R0.reuse, R143 ;  /* 0x0000008f00177220 */ /* 0x040fe40000410000 */
[C---:B------:R-:W-:Y:S01]  /*b670*/  FMUL.FTZ R30, R0.reuse, R30 ;  /* 0x0000001e001e7220 */ /* 0x040fe20000410000 */
[----:B------:R-:W-:Y:S01]  /*b680*/  LDSM.16.MT88.4 R140, [R236+0x4880] ;  /* 0x00488000ec8c783b */ /* 0x000fe20000004200 */
[C---:B------:R-:W-:Y:S02]  /*b690*/  FMUL.FTZ R31, R0.reuse, R31 ;  /* 0x0000001f001f7220 */ /* 0x040fe40000410000 */
[C---:B------:R-:W-:Y:S02]  /*b6a0*/  FMUL.FTZ R34, R0.reuse, R34 ;  /* 0x0000002200227220 */ /* 0x040fe40000410000 */
[C---:B------:R-:W-:Y:S01]  /*b6b0*/  FMUL.FTZ R35, R0.reuse, R35 ;  /* 0x0000002300237220 */ /* 0x040fe20000410000 */
[----:B------:R-:W3:Y:S01]  /*b6c0*/  MUFU.EX2 R132, R179 ;  /* 0x000000b300847308 */ /* 0x000ee20000000800 */
[C---:B------:R-:W-:Y:S02]  /*b6d0*/  FMUL.FTZ R38, R0.reuse, R38 ;  /* 0x0000002600267220 */ /* 0x040fe40000410000 */
[C---:B------:R-:W-:Y:S02]  /*b6e0*/  FMUL.FTZ R39, R0.reuse, R39 ;  /* 0x0000002700277220 */ /* 0x040fe40000410000 */
[C---:B------:R-:W-:Y:S02]  /*b6f0*/  FMUL.FTZ R42, R0.reuse, R42 ;  /* 0x0000002a002a7220 */ /* 0x040fe40000410000 */
[C---:B------:R-:W-:Y:S02]  /*b700*/  FMUL.FTZ R43, R0.reuse, R43 ;  /* 0x0000002b002b7220 */ /* 0x040fe40000410000 */
[C---:B------:R-:W-:Y:S01]  /*b710*/  FMUL.FTZ R46, R0.reuse, R46 ;  /* 0x0000002e002e7220 */ /* 0x040fe20000410000 */
[----:B------:R-:W4:Y:S01]  /*b720*/  MUFU.EX2 R134, R176 ;  /* 0x000000b000867308 */ /* 0x000f220000000800 */
[C---:B------:R-:W-:Y:S02]  /*b730*/  FMUL.FTZ R47, R0.reuse, R47 ;  /* 0x0000002f002f7220 */ /* 0x040fe40000410000 */
[----:B------:R-:W-:Y:S01]  /*b740*/  FMUL.FTZ R50, R0, R50 ;  /* 0x0000003200327220 */ /* 0x000fe20000410000 */
[----:B--2---:R-:W-:Y:S01]  /*b750*/  F2FP.PACK_AB R171, R150, R171 ;  /* 0x000000ab96ab723e */ /* 0x004fe200000000ff */
[C---:B------:R-:W-:Y:S02]  /*b760*/  FMUL.FTZ R51, R0.reuse, R51 ;  /* 0x0000003300337220 */ /* 0x040fe40000410000 */
[C---:B------:R-:W-:Y:S02]  /*b770*/  FMUL.FTZ R54, R0.reuse, R54 ;  /* 0x0000003600367220 */ /* 0x040fe40000410000 */
[C---:B------:R-:W-:Y:S01]  /*b780*/  FMUL.FTZ R55, R0.reuse, R55 ;  /* 0x0000003700377220 */ /* 0x040fe20000410000 */
[----:B------:R-:W2:Y:S01]  /*b790*/  MUFU.EX2 R178, R172 ;  /* 0x000000ac00b27308 */ /* 0x000ea20000000800 */
[C---:B-1----:R-:W-:Y:S05]  /*b7a0*/  HMMA.16816.F32 R4, R168.reuse, R136, R4 ;  /* 0x00000088a804723c */ /* 0x042fea0000001804 */
[C---:B------:R-:W-:Y:S02]  /*b7b0*/  FMUL.FTZ R58, R0.reuse, R58 ;  /* 0x0000003a003a7220 */ /* 0x040fe40000410000 */
[C---:B------:R-:W-:Y:S01]  /*b7c0*/  FMUL.FTZ R59, R0.reuse, R59 ;  /* 0x0000003b003b7220 */ /* 0x040fe20000410000 */
[C---:B------:R-:W-:Y:S01]  /*b7d0*/  HMMA.16816.F32 R8, R168.reuse, R138, R8 ;  /* 0x0000008aa808723c */ /* 0x040fe20000001808 */
[----:B------:R-:W1:Y:S01]  /*b7e0*/  LDSM.16.MT88.4 R136, [R237+0x4080] ;  /* 0x00408000ed88783b */ /* 0x000e620000004200 */
[----:B------:R-:W-:Y:S02]  /*b7f0*/  MUFU.EX2 R177, R174 ;  /* 0x000000ae00b17308 */ /* 0x000fe40000000800 */
[C---:B------:R-:W-:Y:S02]  /*b800*/  FMUL.FTZ R62, R0.reuse, R62 ;  /* 0x0000003e003e7220 */ /* 0x040fe40000410000 */
[C---:B------:R-:W-:Y:S02]  /*b810*/  FMUL.FTZ R63, R0.reuse, R63 ;  /* 0x0000003f003f7220 */ /* 0x040fe40000410000 */
[C---:B------:R-:W-:Y:S04]  /*b820*/  FMUL.FTZ R66, R0.reuse, R66 ;  /* 0x0000004200427220 */ /* 0x040fe80000410000 */
[----:B------:R-:W-:Y:S01]  /*b830*/  MUFU.EX2 R174, R153 ;  /* 0x0000009900ae7308 */ /* 0x000fe20000000800 */
[C---:B------:R-:W-:Y:S02]  /*b840*/  FMUL.FTZ R67, R0.reuse, R67 ;  /* 0x0000004300437220 */ /* 0x040fe40000410000 */
[C---:B------:R-:W-:Y:S02]  /*b850*/  FMUL.FTZ R70, R0.reuse, R70 ;  /* 0x0000004600467220 */ /* 0x040fe40000410000 */
[C---:B------:R-:W-:Y:S02]  /*b860*/  FMUL.FTZ R71, R0.reuse, R71 ;  /* 0x0000004700477220 */ /* 0x040fe40000410000 */
[C---:B------:R-:W-:Y:S02]  /*b870*/  FMUL.FTZ R74, R0.reuse, R74 ;  /* 0x0000004a004a7220 */ /* 0x040fe40000410000 */
[C---:B------:R-:W-:Y:S01]  /*b880*/  FMUL.FTZ R75, R0.reuse, R75 ;  /* 0x0000004b004b7220 */ /* 0x040fe20000410000 */
[----:B------:R-:W5:Y:S01]  /*b890*/  MUFU.EX2 R176, R175 ;  /* 0x000000af00b07308 */ /* 0x000f620000000800 */
[C---:B------:R-:W-:Y:S02]  /*b8a0*/  FMUL.FTZ R78, R0.reuse, R78 ;  /* 0x0000004e004e7220 */ /* 0x040fe40000410000 */
[C---:B------:R-:W-:Y:S02]  /*b8b0*/  FMUL.FTZ R79, R0.reuse, R79 ;  /* 0x0000004f004f7220 */ /* 0x040fe40000410000 */
[C---:B------:R-:W-:Y:S02]  /*b8c0*/  FMUL.FTZ R82, R0.reuse, R82 ;  /* 0x0000005200527220 */ /* 0x040fe40000410000 */
[C---:B------:R-:W-:Y:S02]  /*b8d0*/  FMUL.FTZ R83, R0.reuse, R83 ;  /* 0x0000005300537220 */ /* 0x040fe40000410000 */
[C---:B------:R-:W-:Y:S01]  /*b8e0*/  FMUL.FTZ R86, R0.reuse, R86 ;  /* 0x0000005600567220 */ /* 0x040fe20000410000 */
[----:B------:R-:W2:Y:S01]  /*b8f0*/  MUFU.EX2 R175, R152 ;  /* 0x0000009800af7308 */ /* 0x000ea20000000800 */
[C---:B------:R-:W-:Y:S02]  /*b900*/  FMUL.FTZ R87, R0.reuse, R87 ;  /* 0x0000005700577220 */ /* 0x040fe40000410000 */
[C---:B------:R-:W-:Y:S02]  /*b910*/  FMUL.FTZ R90, R0.reuse, R90 ;  /* 0x0000005a005a7220 */ /* 0x040fe40000410000 */
[C---:B------:R-:W-:Y:S02]  /*b920*/  FMUL.FTZ R91, R0.reuse, R91 ;  /* 0x0000005b005b7220 */ /* 0x040fe40000410000 */
[C---:B------:R-:W-:Y:S01]  /*b930*/  FMUL.FTZ R94, R0.reuse, R94 ;  /* 0x0000005e005e7220 */ /* 0x040fe20000410000 */
[C---:B-1----:R-:W-:Y:S02]  /*b940*/  HMMA.16816.F32 R12, R168.reuse, R136, R12 ;  /* 0x00000088a80c723c */ /* 0x042fe4000000180c */
[----:B------:R-:W-:Y:S01]  /*b950*/  MUFU.EX2 R172, R157 ;  /* 0x0000009d00ac7308 */ /* 0x000fe20000000800 */
[C---:B------:R-:W-:Y:S02]  /*b960*/  FMUL.FTZ R95, R0.reuse, R95 ;  /* 0x0000005f005f7220 */ /* 0x040fe40000410000 */
[C---:B------:R-:W-:Y:S02]  /*b970*/  FMUL.FTZ R98, R0.reuse, R98 ;  /* 0x0000006200627220 */ /* 0x040fe40000410000 */
[C---:B------:R-:W-:Y:S01]  /*b980*/  FMUL.FTZ R99, R0.reuse, R99 ;  /* 0x0000006300637220 */ /* 0x040fe20000410000 */
[C---:B------:R-:W-:Y:S01]  /*b990*/  HMMA.16816.F32 R16, R168.reuse, R138, R16 ;  /* 0x0000008aa810723c */ /* 0x040fe20000001810 */
[----:B------:R-:W1:Y:S03]  /*b9a0*/  LDSM.16.MT88.4 R136, [R240+0x4080] ;  /* 0x00408000f088783b */ /* 0x000e660000004200 */
[----:B------:R-:W1:Y:S01]  /*b9b0*/  MUFU.EX2 R173, R156 ;  /* 0x0000009c00ad7308 */ /* 0x000e620000000800 */
[C---:B------:R-:W-:Y:S02]  /*b9c0*/  FMUL.FTZ R102, R0.reuse, R102 ;  /* 0x0000006600667220 */ /* 0x040fe40000410000 */
[C---:B------:R-:W-:Y:S02]  /*b9d0*/  FMUL.FTZ R103, R0.reuse, R103 ;  /* 0x0000006700677220 */ /* 0x040fe40000410000 */
[C---:B------:R-:W-:Y:S03]  /*b9e0*/  FMUL.FTZ R106, R0.reuse, R106 ;  /* 0x0000006a006a7220 */ /* 0x040fe60000410000 */
        /* <DEDUP_REMOVED lines=12> */
[----:B------:R-:W-:Y:S02]  /*bab0*/  FMUL.FTZ R131, R0, R131 ;  /* 0x0000008300837220 */ /* 0x000fe40000410000 */
[----:B---3--:R-:W-:Y:S01]  /*bac0*/  FADD.FTZ R0, R132, R155 ;  /* 0x0000009b84007221 */ /* 0x008fe20000010000 */
[----:B------:R-:W-:Y:S01]  /*bad0*/  MOV R155, R145 ;  /* 0x00000091009b7202 */ /* 0x000fe20000000f00 */
[C---:B-1----:R-:W-:Y:S03]  /*bae0*/  HMMA.16816.F32 R20, R168.reuse, R136, R20 ;  /* 0x00000088a814723c */ /* 0x042fe60000001814 */
[C---:B------:R-:W-:Y:S04]  /*baf0*/  FADD.FTZ R0, R3.reuse, R0 ;  /* 0x0000000003007221 */ /* 0x040fe80000010000 */
[----:B------:R-:W-:Y:S01]  /*bb00*/  FADD.FTZ R0, R144, R0 ;  /* 0x0000000090007221 */ /* 0x000fe20000010000 */
[C---:B------:R-:W-:Y:S01]  /*bb10*/  HMMA.16816.F32 R24, R168.reuse, R138, R24 ;  /* 0x0000008aa818723c */ /* 0x040fe20000001818 */
[----:B------:R-:W1:Y:S03]  /*bb20*/  LDSM.16.MT88.4 R136, [R239+0x4080] ;  /* 0x00408000ef88783b */ /* 0x000e660000004200 */
[----:B----4-:R-:W-:Y:S04]  /*bb30*/  FADD.FTZ R0, R134, R0 ;  /* 0x0000000086007221 */ /* 0x010fe80000010000 */
        /* <DEDUP_REMOVED lines=37> */
[----:B------:R-:W-:Y:S01]  /*bd90*/  F2FP.PACK_AB R136, R3, R132 ;  /* 0x000000840388723e */ /* 0x000fe200000000ff */
[----:B------:R-:W-:Y:S01]  /*bda0*/  HMMA.16816.F32 R128, R168, R138, R128 ;  /* 0x0000008aa880723c */ /* 0x000fe20000001880 */
[----:B------:R-:W1:Y:S03]  /*bdb0*/  MUFU.EX2 R132, R155 ;  /* 0x0000009b00847308 */ /* 0x000e660000000800 */
[----:B--2---:R-:W-:Y:S01]  /*bdc0*/  F2FP.PACK_AB R137, R178, R149 ;  /* 0x00000095b289723e */ /* 0x004fe200000000ff */
[----:B------:R-:W-:Y:S02]  /*bdd0*/  FADD.FTZ R3, R150, R148 ;  /* 0x0000009496037221 */ /* 0x000fe40000010000 */
[----:B------:R-:W-:Y:S02]  /*bde0*/  F2FP.PACK_AB R138, R134, R144 ;  /* 0x00000090868a723e */ /* 0x000fe400000000ff */
[----:B------:R-:W2:Y:S02]  /*bdf0*/  LDSM.16.MT88.4 R144, [R237+0x4880] ;  /* 0x00488000ed90783b */ /* 0x000ea40000004200 */
[----:B------:R-:W3:Y:S01]  /*be00*/  MUFU.EX2 R168, R154 ;  /* 0x0000009a00a87308 */ /* 0x000ee20000000800 */
[----:B-----5:R-:W-:Y:S02]  /*be10*/  F2FP.PACK_AB R139, R176, R177 ;  /* 0x000000b1b08b723e */ /* 0x020fe400000000ff */
[----:B------:R-:W-:Y:S02]  /*be20*/  F2FP.PACK_AB R169, R175, R174 ;  /* 0x000000aeafa9723e */ /* 0x000fe400000000ff */
[----:B------:R-:W-:Y:S03]  /*be30*/  F2FP.PACK_AB R171, R173, R172 ;  /* 0x000000acadab723e */ /* 0x000fe600000000ff */
[C---:B------:R-:W-:Y:S02]  /*be40*/  HMMA.16816.F32 R4, R136.reuse, R140, R4 ;  /* 0x0000008c8804723c */ /* 0x040fe40000001804 */
[----:B------:R-:W4:Y:S03]  /*be50*/  MUFU.EX2 R134, R159 ;  /* 0x0000009f00867308 */ /* 0x000f260000000800 */
[----:B-1----:R-:W-:Y:S03]  /*be60*/  FADD.FTZ R0, R132, R0 ;  /* 0x0000000084007221 */ /* 0x002fe60000010000 */
[C---:B------:R-:W-:Y:S01]  /*be70*/  HMMA.16816.F32 R8, R136.reuse, R142, R8 ;  /* 0x0000008e8808723c */ /* 0x040fe20000001808 */
[----:B------:R-:W1:Y:S03]  /*be80*/  LDSM.16.MT88.4 R140, [R240+0x4880] ;  /* 0x00488000f08c783b */ /* 0x000e660000004200 */
[----:B------:R-:W5:Y:S01]  /*be90*/  MUFU.EX2 R170, R158 ;  /* 0x0000009e00aa7308 */ /* 0x000f620000000800 */
[C---:B---3--:R-:W-:Y:S04]  /*bea0*/  FADD.FTZ R0, R168.reuse, R0 ;  /* 0x00000000a8007221 */ /* 0x048fe80000010000 */
[----:B------:R-:W-:Y:S03]  /*beb0*/  LDSM.16.MT88.4 R152, [R236+0x5080] ;  /* 0x00508000ec98783b */ /* 0x000fe60000004200 */
[----:B------:R-:W-:Y:S01]  /*bec0*/  F2FP.PACK_AB R168, R168, R132 ;  /* 0x00000084a8a8723e */ /* 0x000fe200000000ff */
[----:B----4-:R-:W-:Y:S01]  /*bed0*/  FADD.FTZ R0, R134, R0 ;  /* 0x0000000086007221 */ /* 0x010fe20000010000 */
[C---:B--2---:R-:W-:Y:S03]  /*bee0*/  HMMA.16816.F32 R12, R136.reuse, R144, R12 ;  /* 0x00000090880c723c */ /* 0x044fe6000000180c */
[C---:B-----5:R-:W-:Y:S01]  /*bef0*/  FADD.FTZ R132, R170.reuse, R0 ;  /* 0x00000000aa847221 */ /* 0x060fe20000010000 */
[----:B------:R-:W-:Y:S04]  /*bf00*/  F2FP.PACK_AB R170, R170, R134 ;  /* 0x00000086aaaa723e */ /* 0x000fe800000000ff */
[C---:B------:R-:W-:Y:S01]  /*bf10*/  HMMA.16816.F32 R16, R136.reuse, R146, R16 ;  /* 0x000000928810723c */ /* 0x040fe20000001810 */
[----:B------:R-:W2:Y:S03]  /*bf20*/  LDSM.16.MT88.4 R144, [R239+0x4880] ;  /* 0x00488000ef90783b */ /* 0x000ea60000004200 */
[----:B------:R-:W-:Y:S04]  /*bf30*/  FADD.FTZ R0, R149, R3 ;  /* 0x0000000395007221 */ /* 0x000fe80000010000 */
[----:B------:R-:W-:Y:S01]  /*bf40*/  FADD.FTZ R0, R178, R0 ;  /* 0x00000000b2007221 */ /* 0x000fe20000010000 */
[----:B------:R3:W-:Y:S01]  /*bf50*/  STL [R1+0x14], R132 ;  /* 0x0000148401007387 */ /* 0x0007e20000100800 */
[C---:B-1----:R-:W-:Y:S03]  /*bf60*/  HMMA.16816.F32 R20, R136.reuse, R140, R20 ;  /* 0x0000008c8814723c */ /* 0x042fe60000001814 */
[----:B------:R-:W-:Y:S04]  /*bf70*/  FADD.FTZ R0, R177, R0 ;  /* 0x00000000b1007221 */ /* 0x000fe80000010000 */
[----:B------:R-:W-:Y:S01]  /*bf80*/  FADD.FTZ R0, R176, R0 ;  /* 0x00000000b0007221 */ /* 0x000fe20000010000 */
[C---:B------:R-:W-:Y:S01]  /*bf90*/  HMMA.16816.F32 R24, R136.reuse, R142, R24 ;  /* 0x0000008e8818723c */ /* 0x040fe20000001818 */
[----:B------:R-:W1:Y:S03]  /*bfa0*/  LDSM.16.MT88.4 R140, [R236+0x6080] ;  /* 0x00608000ec8c783b */ /* 0x000e660000004200 */
[----:B------:R-:W-:Y:S04]  /*bfb0*/  FADD.FTZ R0, R174, R0 ;  /* 0x00000000ae007221 */ /* 0x000fe80000010000 */
[----:B------:R-:W-:Y:S04]  /*bfc0*/  FADD.FTZ R0, R175, R0 ;  /* 0x00000000af007221 */ /* 0x000fe80000010000 */
[----:B------:R-:W-:Y:S01]  /*bfd0*/  FADD.FTZ R0, R172, R0 ;  /* 0x00000000ac007221 */ /* 0x000fe20000010000 */
[----:B---3--:R-:W-:Y:S03]  /*bfe0*/  MOV R132, R2 ;  /* 0x0000000200847202 */ /* 0x008fe60000000f00 */
[----:B------:R-:W-:Y:S05]  /*bff0*/  FADD.FTZ R0, R173, R0 ;  /* 0x00000000ad007221 */ /* 0x000fea0000010000 */
[----:B------:R-:W-:Y:S01]  /*c000*/  STL [R1+0x18], R0 ;  /* 0x0000180001007387 */ /* 0x000fe20000100800 */
        /* <DEDUP_REMOVED lines=34> */
[C---:B------:R-:W-:Y:S08]  /*c230*/  HMMA.16816.F32 R120, R136.reuse, R142, R120 ;  /* 0x0000008e8878723c */ /* 0x040ff00000001878 */
[C---:B--2---:R-:W-:Y:S08]  /*c240*/  HMMA.16816.F32 R124, R136.reuse, R144, R124 ;  /* 0x00000090887c723c */ /* 0x044ff0000000187c */
        /* <DEDUP_REMOVED lines=46> */
[C---:B--2---:R-:W-:Y:S08]  /*c530*/  HMMA.16816.F32 R124, R168.reuse, R4, R124 ;  /* 0x00000004a87c723c */ /* 0x044ff0000000187c */
[----:B------:R-:W-:Y:S01]  /*c540*/  HMMA.16816.F32 R128, R168, R6, R128 ;  /* 0x00000006a880723c */ /* 0x000fe20000001880 */
[----:B------:R-:W-:-:S07]  /*c550*/  @P0 BRA `(.L_x_194) ;  /* 0xffffd2b000000947 */ /* 0x000fce000383ffff */
.L_x_191:
[----:B------:R-:W-:-:S06]  /*c560*/  UISETP.GE.AND UP0, UPT, UR13, UR12, UPT ;  /* 0x0000000c0d00728c */ /* 0x000fcc000bf06270 */
[----:B------:R-:W-:-:S13]  /*c570*/  PLOP3.LUT P0, PT, PT, PT, UP0, 0x40, 0x0 ;  /* 0x000000000000781c */ /* 0x000fda0003f0e808 */
[----:B------:R-:W-:Y:S05]  /*c580*/  @P0 BRA `(.L_x_195) ;  /* 0x00003c7000000947 */ /* 0x000fea0003800000 */
[----:B------:R-:W2:Y:S01]  /*c590*/  LDL.64 R8, [R1+0x40] ;  /* 0x0000400001087983 */ /* 0x000ea20000100a00 */
[----:B------:R-:W-:-:S03]  /*c5a0*/  ULDC.64 UR4, c[0x0][0x208] ;  /* 0x0000820000047ab9 */ /* 0x000fc60000000a00 */
[----:B------:R-:W3:Y:S04]  /*c5b0*/  LDL.64 R2, [R1+0x38] ;  /* 0x0000380001027983 */ /* 0x000ee80000100a00 */
[----:B------:R-:W4:Y:S04]  /*c5c0*/  LDL.64 R6, [R1+0x30] ;  /* 0x0000300001067983 */ /* 0x000f280000100a00 */
[----:B-1----:R-:W4:Y:S01]  /*c5d0*/  LDL.64 R4, [R1+0x28] ;  /* 0x0000280001047983 */ /* 0x002f220000100a00 */
[----:B------:R-:W-:Y:S01]  /*c5e0*/  UIMAD.WIDE.U32 UR10, UR4, 0x30, URZ ;  /* 0x00000030040a78a5 */ /* 0x000fe2000f8e003f */
[----:B------:R-:W-:Y:S01]  /*c5f0*/  IMAD.MOV.U32 R134, RZ, RZ, R132 ;  /* 0x000000ffff867224 */ /* 0x000fe200078e0084 */
[----:B------:R-:W-:-:S04]  /*c600*/  UIMAD UR5, UR5, 0x30, URZ ;  /* 0x00000030050578a4 */ /* 0x000fc8000f8e023f */
[----:B------:R-:W-:Y:S01]  /*c610*/  UIADD3 UR9, UR11, UR5, URZ ;  /* 0x000000050b097290 */ /* 0x000fe2000fffe03f */
[C---:B--2---:R-:W-:Y:S02]  /*c620*/  IADD3 R10, P0, R8.reuse, 0x40, RZ ;  /* 0x00000040080a7810 */ /* 0x044fe40007f1e0ff */
[C---:B------:R-:W-:Y:S01]  /*c630*/  IADD3 R0, P1, R8.reuse, 0x80, RZ ;  /* 0x0000008008007810 */ /* 0x040fe20007f3e0ff */
[----:B---3--:R-:W1:Y:S04]  /*c640*/  S2R R2, SR_TID.X ;  /* 0x0000000000027919 */ /* 0x008e680000002100 */
[--C-:B------:R-:W-:Y:S01]  /*c650*/  IMAD.X R9, RZ, RZ, R3.reuse, P1 ;  /* 0x000000ffff097224 */ /* 0x100fe200008e0603 */
[----:B------:R2:W-:Y:S04]  /*c660*/  STL [R1+0x70], R10 ;  /* 0x0000700a01007387 */ /* 0x0005e80000100800 */
[----:B------:R3:W-:Y:S01]  /*c670*/  STL [R1+0x68], R0 ;  /* 0x0000680001007387 */ /* 0x0007e20000100800 */
[----:B--2---:R-:W-:Y:S01]  /*c680*/  IMAD.X R10, RZ, RZ, R3, P0 ;  /* 0x000000ffff0a7224 */ /* 0x004fe200000e0603 */
[----:B---3--:R-:W-:-:S04]  /*c690*/  IADD3 R0, P0, R8, 0xc0, RZ ;  /* 0x000000c008007810 */ /* 0x008fc80007f1e0ff */
[----:B------:R-:W-:Y:S01]  /*c6a0*/  STL [R1+0x6c], R10 ;  /* 0x00006c0a01007387 */ /* 0x000fe20000100800 */
[----:B----4-:R-:W-:-:S03]  /*c6b0*/  IADD3 R8, P2, R6, 0x40, RZ ;  /* 0x0000004006087810 */ /* 0x010fc60007f5e0ff */
[----:B------:R2:W-:Y:S04]  /*c6c0*/  STL [R1+0x60], R0 ;  /* 0x0000600001007387 */ /* 0x0005e80000100800 */
[----:B------:R-:W-:Y:S04]  /*c6d0*/  STL [R1+0x64], R9 ;  /* 0x0000640901007387 */ /* 0x000fe80000100800 */
[----:B------:R-:W-:Y:S01]  /*c6e0*/  STL [R1+0x58], R8 ;  /* 0x0000580801007387 */ /* 0x000fe20000100800 */
[----:B--2---:R-:W-:Y:S01]  /*c6f0*/  IMAD.X R0, RZ, RZ, R3, P0 ;  /* 0x000000ffff007224 */ /* 0x004fe200000e0603 */
[----:B------:R-:W-:-:S04]  /*c700*/  IADD3 R3, P1, R6, 0x80, RZ ;  /* 0x0000008006037810 */ /* 0x000fc80007f3e0ff */
[----:B------:R2:W-:Y:S04]  /*c710*/  STL [R1+0x5c], R0 ;  /* 0x00005c0001007387 */ /* 0x0005e80000100800 */
[----:B------:R3:W-:Y:S04]  /*c720*/  STL [R1+0x50], R3 ;  /* 0x0000500301007387 */ /* 0x0007e80000100800 */
[----:B--2---:R-:W2:Y:S01]  /*c730*/  S2R R0, SR_TID.X ;  /* 0x0000000000007919 */ /* 0x004ea20000002100 */
[----:B---3--:R-:W-:-:S05]  /*c740*/  IMAD.X R3, RZ, RZ, R5, P2 ;  /* 0x000000ffff037224 */ /* 0x008fca00010e0605 */
[----:B------:R3:W-:Y:S01]  /*c750*/  STL [R1+0x54], R3 ;  /* 0x0000540301007387 */ /* 0x0007e20000100800 */
[----:B--2---:R-:W-:-:S04]  /*c760*/  SHF.R.S32.HI R0, RZ, 0x1f, R0 ;  /* 0x0000001fff007819 */ /* 0x004fc80000011400 */
[----:B-1----:R-:W-:Y:S02]  /*c770*/  LEA.HI R0, R0, R2, RZ, 0x3 ;  /* 0x0000000200007211 */ /* 0x002fe400078f18ff */
[----:B------:R-:W-:Y:S02]  /*c780*/  IADD3 R2, P0, R6, 0xc0, RZ ;  /* 0x000000c006027810 */ /* 0x000fe40007f1e0ff */
[----:B------:R-:W-:Y:S01]  /*c790*/  SHF.R.S32.HI R0, RZ, 0x3, R0 ;  /* 0x00000003ff007819 */ /* 0x000fe20000011400 */
[----:B---3--:R-:W-:Y:S02]  /*c7a0*/  IMAD.X R3, RZ, RZ, R5, P1 ;  /* 0x000000ffff037224 */ /* 0x008fe400008e0605 */
[----:B------:R1:W-:Y:S01]  /*c7b0*/  STL [R1+0x48], R2 ;  /* 0x0000480201007387 */ /* 0x0003e20000100800 */
[----:B------:R-:W-:-:S05]  /*c7c0*/  IADD3 R0, -R0, 0x30, RZ ;  /* 0x0000003000007810 */ /* 0x000fca0007ffe1ff */
[----:B------:R2:W-:Y:S01]  /*c7d0*/  STL [R1+0x8], R0 ;  /* 0x0000080001007387 */ /* 0x0005e20000100800 */
[----:B-1----:R-:W-:Y:S02]  /*c7e0*/  IMAD.MOV.U32 R2, RZ, RZ, R133 ;  /* 0x000000ffff027224 */ /* 0x002fe400078e0085 */
[----:B--2---:R-:W-:-:S05]  /*c7f0*/  IMAD.X R0, RZ, RZ, R5, P0 ;  /* 0x000000ffff007224 */ /* 0x004fca00000e0605 */
[----:B------:R1:W-:Y:S04]  /*c800*/  STL [R1+0x20], R0 ;  /* 0x0000200001007387 */ /* 0x0003e80000100800 */
[----:B------:R1:W-:Y:S02]  /*c810*/  STL [R1+0x4c], R3 ;  /* 0x00004c0301007387 */ /* 0x0003e40000100800 */
.L_x_205:
[----:B------:R-:W2:Y:S01]  /*c820*/  LDL.64 R26, [R1+0x40] ;  /* 0x00004000011a7983 */ /* 0x000ea20000100a00 */
[----:B------:R-:W-:Y:S01]  /*c830*/  USHF.R.S32.HI UR5, URZ, 0x1f, UR13 ;  /* 0x0000001f3f057899 */ /* 0x000fe2000801140d */
[----:B------:R-:W-:Y:S01]  /*c840*/  IMAD.MOV.U32 R133, RZ, RZ, c[0x0][0x208] ;  /* 0x00008200ff857624 */ /* 0x000fe200078e00ff */
[----:B------:R-:W-:Y:S01]  /*c850*/  UIMAD UR4, UR9, UR13, URZ ;  /* 0x0000000d090472a4 */ /* 0x000fe2000f8e023f */
[----:B------:R-:W3:Y:S01]  /*c860*/  LDL.64 R22, [R1+0x38] ;  /* 0x0000380001167983 */ /* 0x000ee20000100a00 */
[----:B------:R-:W-:Y:S01]  /*c870*/  UIMAD.WIDE.U32 UR14, UR10, UR13, URZ ;  /* 0x0000000d0a0e72a5 */ /* 0x000fe2000f8e003f */
[----:B------:R-:W-:Y:S01]  /*c880*/  IMAD.MOV.U32 R172, RZ, RZ, c[0x0][0x20c] ;  /* 0x00008300ffac7624 */ /* 0x000fe200078e00ff */
[----:B------:R-:W-:Y:S01]  /*c890*/  UIMAD UR4, UR5, UR10, UR4 ;  /* 0x0000000a050472a4 */ /* 0x000fe2000f8e0204 */
[----:B------:R-:W4:Y:S01]  /*c8a0*/  LDL R24, [R1+0x70] ;  /* 0x0000700001187983 */ /* 0x000f220000100800 */
[----:B------:R-:W-:Y:S04]  /*c8b0*/  DEPBAR.LE SB0, 0x0 ;  /* 0x000080000000791a */ /* 0x000fe80000000000 */
[----:B------:R-:W4:Y:S01]  /*c8c0*/  LDL R132, [R1+0x6c] ;  /* 0x00006c0001847983 */ /* 0x000f220000100800 */
[----:B------:R-:W-:Y:S02]  /*c8d0*/  UIADD3 UR4, UR15, UR4, URZ ;  /* 0x000000040f047290 */ /* 0x000fe4000fffe03f */
[----:B------:R-:W-:Y:S01]  /*c8e0*/  UISETP.GT.AND UP0, UPT, UR13, UR12, UPT ;  /* 0x0000000c0d00728c */ /* 0x000fe2000bf04270 */
[----:B------:R-:W4:Y:S04]  /*c8f0*/  LDL R171, [R1+0x68] ;  /* 0x0000680001ab7983 */ /* 0x000f280000100800 */
[----:B------:R-:W4:Y:S04]  /*c900*/  LDL R170, [R1+0x60] ;  /* 0x0000600001aa7983 */ /* 0x000f280000100800 */
[----:B------:R-:W4:Y:S04]  /*c910*/  LDL R169, [R1+0x64] ;  /* 0x0000640001a97983 */ /* 0x000f280000100800 */
[----:B------:R-:W4:Y:S04]  /*c920*/  LDL R168, [R1+0x5c] ;  /* 0x00005c0001a87983 */ /* 0x000f280000100800 */
[----:B------:R-:W4:Y:S04]  /*c930*/  LDL R25, [R1+0x1c] ;  /* 0x00001c0001197983 */ /* 0x000f280000100800 */
[----:B-1----:R1:W-:Y:S04]  /*c940*/  STL.64 [R1+0x88], R30 ;  /* 0x0000881e01007387 */ /* 0x0023e80000100a00 */
[----:B------:R1:W-:Y:S04]  /*c950*/  STL.64 [R1+0x80], R28 ;  /* 0x0000801c01007387 */ /* 0x0003e80000100a00 */
[----:B------:R-:W-:Y:S06]  /*c960*/  BAR.SYNC.DEFER_BLOCKING 0x0 ;  /* 0x0000000000007b1d */ /* 0x000fec0000010000 */
[----:B-----5:R-:W1:Y:S04]  /*c970*/  LDSM.16.M88.4 R8, [R135+0x14080] ;  /* 0x014080008708783b */ /* 0x020e680000000200 */
[----:B------:R-:W1:Y:S04]  /*c980*/  LDSM.16.M88.4 R16, [R135+0x14880] ;  /* 0x014880008710783b */ /* 0x000e680000000200 */
[----:B------:R-:W-:Y:S01]  /*c990*/  LDSM.16.M88.4 R176, [R252] ;  /* 0x00000000fcb0783b */ /* 0x000fe20000000200 */
[----:B-12---:R-:W-:Y:S04]  /*c9a0*/  IADD3 R0, P1, R26, UR14, RZ ;  /* 0x0000000e1a007c10 */ /* 0x006fe8000ff3e0ff */
[----:B---3--:R-:W-:Y:S02]  /*c9b0*/  IADD3.X R4, R23, UR4, RZ, P1, !PT ;  /* 0x0000000417047c10 */ /* 0x008fe40008ffe4ff */
[----:B------:R-:W-:Y:S02]  /*c9c0*/  LEA R14, P1, R0, c[0x0][0x1f8], 0x1 ;  /* 0x00007e00000e7a11 */ /* 0x000fe400078208ff */
[----:B----4-:R-:W-:Y:S02]  /*c9d0*/  IADD3 R3, P0, R24, UR14, RZ ;  /* 0x0000000e18037c10 */ /* 0x010fe4000ff1e0ff */
[----:B------:R-:W-:Y:S02]  /*c9e0*/  LEA.HI.X R15, R0, c[0x0][0x1fc], R4, 0x1, P1 ;  /* 0x00007f00000f7a11 */ /* 0x000fe400008f0c04 */
[----:B------:R-:W-:Y:S02]  /*c9f0*/  IADD3.X R5, R132, UR4, RZ, P0, !PT ;  /* 0x0000000484057c10 */ /* 0x000fe400087fe4ff */
[----:B------:R-:W-:Y:S02]  /*ca00*/  LEA R12, P0, R3, c[0x0][0x1f8], 0x1 ;  /* 0x00007e00030c7a11 */ /* 0x000fe400078008ff */
[----:B------:R-:W-:Y:S02]  /*ca10*/  IADD3 R0, P1, R171, UR14, RZ ;  /* 0x0000000eab007c10 */ /* 0x000fe4000ff3e0ff */
[----:B------:R-:W-:Y:S02]  /*ca20*/  LEA.HI.X R13, R3, c[0x0][0x1fc], R5, 0x1, P0 ;  /* 0x00007f00030d7a11 */ /* 0x000fe400000f0c05 */
[----:B------:R-:W-:Y:S02]  /*ca30*/  LEA R6, P0, R0, c[0x0][0x1f8], 0x1 ;  /* 0x00007e0000067a11 */ /* 0x000fe400078008ff */
[----:B------:R-:W-:Y:S02]  /*ca40*/  IADD3.X R3, R169, UR4, RZ, P1, !PT ;  /* 0x00000004a9037c10 */ /* 0x000fe40008ffe4ff */
[----:B------:R-:W-:Y:S02]  /*ca50*/  IADD3 R4, P1, R170, UR14, RZ ;  /* 0x0000000eaa047c10 */ /* 0x000fe4000ff3e0ff */
[----:B------:R-:W-:Y:S02]  /*ca60*/  LEA.HI.X R7, R0, c[0x0][0x1fc], R3, 0x1, P0 ;  /* 0x00007f0000077a11 */ /* 0x000fe400000f0c03 */
[----:B------:R-:W-:Y:S02]  /*ca70*/  IADD3.X R21, R168, UR4, RZ, P1, !PT ;  /* 0x00000004a8157c10 */ /* 0x000fe40008ffe4ff */
[C---:B------:R-:W-:Y:S02]  /*ca80*/  LEA R20, P2, R4.reuse, c[0x0][0x1f8], 0x1 ;  /* 0x00007e0004147a11 */ /* 0x040fe400078408ff */
[C---:B------:R-:W-:Y:S02]  /*ca90*/  @!P3 LEA R3, P0, R133.reuse, UR14, 0x5 ;  /* 0x0000000e8503bc11 */ /* 0x040fe4000f8028ff */
[----:B------:R-:W-:Y:S02]  /*caa0*/  LEA.HI.X R21, R4, c[0x0][0x1fc], R21, 0x1, P2 ;  /* 0x00007f0004157a11 */ /* 0x000fe400010f0c15 */
[----:B------:R-:W-:Y:S02]  /*cab0*/  @!P3 LEA.HI.X R0, R133, UR4, R172, 0x5, P0 ;  /* 0x000000048500bc11 */ /* 0x000fe400080f2cac */
[C---:B------:R-:W-:Y:S01]  /*cac0*/  @!P3 IADD3 R5, P1, R3.reuse, R26, RZ ;  /* 0x0000001a0305b210 */ /* 0x040fe20007f3e0ff */
[----:B------:R-:W2:Y:S01]  /*cad0*/  LDL R172, [R1] ;  /* 0x0000000001ac7983 */ /* 0x000ea20000100800 */
[----:B------:R-:W-:Y:S02]  /*cae0*/  @!P3 IADD3 R4, P0, R3, R24, RZ ;  /* 0x000000180304b210 */ /* 0x000fe40007f1e0ff */
[----:B------:R-:W-:Y:S01]  /*caf0*/  LOP3.LUT P2, RZ, R25, 0x1, RZ, 0xc0, !PT ;  /* 0x0000000119ff7812 */ /* 0x000fe2000784c0ff */
[C---:B------:R-:W-:Y:S01]  /*cb00*/  @!P3 IMAD.X R23, R0.reuse, 0x1, R23, P1 ;  /* 0x000000010017b824 */ /* 0x040fe200008e0617 */
[C---:B------:R-:W-:Y:S01]  /*cb10*/  @!P3 LEA R22, P1, R5.reuse, c[0x0][0x1f8], 0x1 ;  /* 0x00007e000516ba11 */ /* 0x040fe200078208ff */
[----:B------:R-:W-:Y:S01]  /*cb20*/  @!P3 IMAD.X R133, R0, 0x1, R132, P0 ;  /* 0x000000010085b824 */ /* 0x000fe200000e0684 */
[C---:B------:R-:W-:Y:S01]  /*cb30*/  @!P3 LEA R132, P0, R4.reuse, c[0x0][0x1f8], 0x1 ;  /* 0x00007e000484ba11 */ /* 0x040fe200078008ff */
[----:B------:R-:W1:Y:S01]  /*cb40*/  LDSM.16.M88.4 R24, [R135+0x15080] ;  /* 0x015080008718783b */ /* 0x000e620000000200 */
[----:B------:R-:W-:Y:S02]  /*cb50*/  @!P3 LEA.HI.X R23, R5, c[0x0][0x1fc], R23, 0x1, P1 ;  /* 0x00007f000517ba11 */ /* 0x000fe400008f0c17 */
[C---:B------:R-:W-:Y:S02]  /*cb60*/  @!P3 IADD3 R5, P1, R3.reuse, R171, RZ ;  /* 0x000000ab0305b210 */ /* 0x040fe40007f3e0ff */
[----:B------:R-:W-:Y:S02]  /*cb70*/  @!P3 LEA.HI.X R133, R4, c[0x0][0x1fc], R133, 0x1, P0 ;  /* 0x00007f000485ba11 */ /* 0x000fe400000f0c85 */
[----:B------:R-:W-:Y:S01]  /*cb80*/  @!P3 IADD3 R3, P0, R3, R170, RZ ;  /* 0x000000aa0303b210 */ /* 0x000fe20007f1e0ff */
[C---:B------:R-:W-:Y:S01]  /*cb90*/  @!P3 IMAD.X R4, R0.reuse, 0x1, R169, P1 ;  /* 0x000000010004b824 */ /* 0x040fe200008e06a9 */
[----:B------:R-:W-:Y:S03]  /*cba0*/  @!P3 LEA R30, P1, R5, c[0x0][0x1f8], 0x1 ;  /* 0x00007e00051eba11 */ /* 0x000fe600078208ff */
[----:B------:R-:W-:Y:S01]  /*cbb0*/  @!P3 IMAD.X R0, R0, 0x1, R168, P0 ;  /* 0x000000010000b824 */ /* 0x000fe200000e06a8 */
[----:B------:R-:W-:Y:S01]  /*cbc0*/  @!P3 LEA R28, P0, R3, c[0x0][0x1f8], 0x1 ;  /* 0x00007e00031cba11 */ /* 0x000fe200078008ff */
[----:B------:R-:W3:Y:S01]  /*cbd0*/  LDSM.16.M88.4 R168, [R242] ;  /* 0x00000000f2a8783b */ /* 0x000ee20000000200 */
[----:B------:R-:W-:Y:S02]  /*cbe0*/  @!P3 LEA.HI.X R31, R5, c[0x0][0x1fc], R4, 0x1, P1 ;  /* 0x00007f00051fba11 */ /* 0x000fe400008f0c04 */
[----:B------:R-:W-:Y:S02]  /*cbf0*/  @!P3 LEA.HI.X R29, R3, c[0x0][0x1fc], R0, 0x1, P0 ;  /* 0x00007f00031dba11 */ /* 0x000fe400000f0c00 */
[----:B------:R-:W4:Y:S01]  /*cc00*/  LDL R0, [R1+0x4] ;  /* 0x0000040001007983 */ /* 0x000f220000100800 */
[----:B------:R-:W-:Y:S03]  /*cc10*/  PLOP3.LUT P0, PT, PT, PT, UP0, 0x40, 0x0 ;  /* 0x000000000000781c */ /* 0x000fe60003f0e808 */
[----:B--2---:R-:W2:Y:S04]  /*cc20*/  LDSM.16.M88.4 R172, [R172] ;  /* 0x00000000acac783b */ /* 0x004ea80000000200 */
[----:B------:R-:W-:Y:S01]  /*cc30*/  @!PT LDS RZ, [RZ] ;  /* 0x00000000fffff984 */ /* 0x000fe20000000800 */
[----:B------:R-:W-:Y:S01]  /*cc40*/  @!PT LDS RZ, [RZ] ;  /* 0x00000000fffff984 */ /* 0x000fe20000000800 */
[----:B------:R-:W-:Y:S01]  /*cc50*/  @!PT LDS RZ, [RZ] ;  /* 0x00000000fffff984 */ /* 0x000fe20000000800 */
[----:B----4-:R4:W-:Y:S04]  /*cc60*/  LDGSTS.E.BYPASS.LTC128B.128 [R0+0x4080], [R14.64], !P2 ;  /* 0x040800000e007fae */ /* 0x0109e8000d101d58 */
[----:B------:R4:W-:Y:S04]  /*cc70*/  LDGSTS.E.BYPASS.LTC128B.128 [R0+0x5880], [R12.64], !P6 ;  /* 0x058800000c007fae */ /* 0x0009e8000f101d58 */
[----:B------:R1:W-:Y:S04]  /*cc80*/  LDGSTS.E.BYPASS.LTC128B.128 [R0+0x7080], [R6.64], !P5 ;  /* 0x0708000006007fae */ /* 0x0003e8000e901d58 */
[----:B------:R2:W-:Y:S04]  /*cc90*/  LDGSTS.E.BYPASS.LTC128B.128 [R0+0x8880], [R20.64], !P4 ;  /* 0x0888000014007fae */ /* 0x0005e8000e101d58 */
[----:B------:R2:W-:Y:S04]  /*cca0*/  @!P3 LDGSTS.E.BYPASS.LTC128B.128 [R0+0x5080], [R22.64], !P2 ;  /* 0x050800001600bfae */ /* 0x0005e8000d101d58 */
[----:B------:R2:W-:Y:S04]  /*ccb0*/  @!P3 LDGSTS.E.BYPASS.LTC128B.128 [R0+0x6880], [R132.64], !P6 ;  /* 0x068800008400bfae */ /* 0x0005e8000f101d58 */
[----:B------:R2:W-:Y:S04]  /*ccc0*/  @!P3 LDGSTS.E.BYPASS.LTC128B.128 [R0+0x8080], [R30.64], !P5 ;  /* 0x080800001e00bfae */ /* 0x0005e8000e901d58 */
[----:B------:R3:W-:Y:S04]  /*ccd0*/  @!P3 LDGSTS.E.BYPASS.LTC128B.128 [R0+0x9880], [R28.64], !P4 ;  /* 0x098800001c00bfae */ /* 0x0007e8000e101d58 */
[----:B------:R-:W0:Y:S01]  /*cce0*/  LDGDEPBAR ;  /* 0x00000000000079af */ /* 0x000e220000000000 */
[C---:B-1----:R-:W-:Y:S08]  /*ccf0*/  HMMA.16816.F32 R4, R160.reuse, R8, RZ ;  /* 0x00000008a004723c */ /* 0x042ff000000018ff */
[C---:B------:R-:W-:Y:S08]  /*cd00*/  HMMA.16816.F32 R8, R160.reuse, R10, RZ ;  /* 0x0000000aa008723c */ /* 0x040ff000000018ff */
[C---:B----4-:R-:W-:Y:S01]  /*cd10*/  HMMA.16816.F32 R12, R160.reuse, R16, RZ ;  /* 0x00000010a00c723c */ /* 0x050fe200000018ff */
[----:B--2---:R1:W5:Y:S04]  /*cd20*/  LDL.LU.64 R30, [R1+0x88] ;  /* 0x00008800011e7983 */ /* 0x0043680000300a00 */
[----:B---3--:R1:W5:Y:S03]  /*cd30*/  LDL.LU.64 R28, [R1+0x80] ;  /* 0x00008000011c7983 */ /* 0x0083660000300a00 */
[C---:B------:R-:W-:Y:S08]  /*cd40*/  HMMA.16816.F32 R16, R160.reuse, R18, RZ ;  /* 0x00000012a010723c */ /* 0x040ff000000018ff */
[C---:B------:R-:W-:Y:S08]  /*cd50*/  HMMA.16816.F32 R20, R160.reuse, R24, RZ ;  /* 0x00000018a014723c */ /* 0x040ff000000018ff */
[----:B------:R-:W-:Y:S08]  /*cd60*/  HMMA.16816.F32 R24, R160, R26, RZ ;  /* 0x0000001aa018723c */ /* 0x000ff000000018ff */
[C---:B------:R-:W-:Y:S08]  /*cd70*/  HMMA.16816.F32 R4, R164.reuse, R168, R4 ;  /* 0x000000a8a404723c */ /* 0x040ff00000001804 */
[C---:B------:R-:W-:Y:S01]  /*cd80*/  HMMA.16816.F32 R8, R164.reuse, R170, R8 ;  /* 0x000000aaa408723c */ /* 0x040fe20000001808 */
[----:B------:R-:W2:Y:S07]  /*cd90*/  LDSM.16.M88.4 R168, [R241+0x14080] ;  /* 0x01408000f1a8783b */ /* 0x000eae0000000200 */
[C---:B------:R-:W-:Y:S08]  /*cda0*/  HMMA.16816.F32 R12, R164.reuse, R172, R12 ;  /* 0x000000aca40c723c */ /* 0x040ff0000000180c */
[C---:B------:R-:W-:Y:S01]  /*cdb0*/  HMMA.16816.F32 R16, R164.reuse, R174, R16 ;  /* 0x000000aea410723c */ /* 0x040fe20000001810 */
[----:B------:R-:W3:Y:S07]  /*cdc0*/  LDSM.16.M88.4 R172, [R241+0x14880] ;  /* 0x01488000f1ac783b */ /* 0x000eee0000000200 */
[C---:B------:R-:W-:Y:S08]  /*cdd0*/  HMMA.16816.F32 R20, R164.reuse, R176, R20 ;  /* 0x000000b0a414723c */ /* 0x040ff00000001814 */
[----:B------:R-:W-:Y:S01]  /*cde0*/  HMMA.16816.F32 R24, R164, R178, R24 ;  /* 0x000000b2a418723c */ /* 0x000fe20000001818 */
[----:B------:R-:W4:Y:S07]  /*cdf0*/  LDSM.16.M88.4 R176, [R241+0x15080] ;  /* 0x01508000f1b0783b */ /* 0x000f2e0000000200 */
[C---:B--2---:R-:W-:Y:S08]  /*ce00*/  HMMA.16816.F32 R4, R180.reuse, R168, R4 ;  /* 0x000000a8b404723c */ /* 0x044ff00000001804 */
[C---:B------:R-:W-:Y:S01]  /*ce10*/  HMMA.16816.F32 R8, R180.reuse, R170, R8 ;  /* 0x000000aab408723c */ /* 0x040fe20000001808 */
[----:B------:R-:W2:Y:S07]  /*ce20*/  LDSM.16.M88.4 R168, [R238] ;  /* 0x00000000eea8783b */ /* 0x000eae0000000200 */
[C---:B---3--:R-:W-:Y:S08]  /*ce30*/  HMMA.16816.F32 R12, R180.reuse, R172, R12 ;  /* 0x000000acb40c723c */ /* 0x048ff0000000180c */
[C---:B------:R-:W-:Y:S01]  /*ce40*/  HMMA.16816.F32 R16, R180.reuse, R174, R16 ;  /* 0x000000aeb410723c */ /* 0x040fe20000001810 */
[----:B------:R-:W3:Y:S07]  /*ce50*/  LDSM.16.M88.4 R172, [R238+0x800] ;  /* 0x00080000eeac783b */ /* 0x000eee0000000200 */
[C---:B----4-:R-:W-:Y:S08]  /*ce60*/  HMMA.16816.F32 R20, R180.reuse, R176, R20 ;  /* 0x000000b0b414723c */ /* 0x050ff00000001814 */
[----:B------:R-:W-:Y:S01]  /*ce70*/  HMMA.16816.F32 R24, R180, R178, R24 ;  /* 0x000000b2b418723c */ /* 0x000fe20000001818 */
[----:B------:R-:W4:Y:S07]  /*ce80*/  LDSM.16.M88.4 R176, [R238+0x1000] ;  /* 0x00100000eeb0783b */ /* 0x000f2e0000000200 */
[C---:B--2---:R-:W-:Y:S08]  /*ce90*/  HMMA.16816.F32 R4, R184.reuse, R168, R4 ;  /* 0x000000a8b804723c */ /* 0x044ff00000001804 */
[C---:B------:R-:W-:Y:S01]  /*cea0*/  HMMA.16816.F32 R8, R184.reuse, R170, R8 ;  /* 0x000000aab808723c */ /* 0x040fe20000001808 */
[----:B------:R-:W2:Y:S07]  /*ceb0*/  LDSM.16.M88.4 R168, [R135+0x15880] ;  /* 0x0158800087a8783b */ /* 0x000eae0000000200 */
        /* <DEDUP_REMOVED lines=8> */
[----:B------:R-:W2:Y:S07]  /*cf40*/  LDSM.16.M88.4 R168, [R251] ;  /* 0x00000000fba8783b */ /* 0x000eae0000000200 */
[C---:B---3--:R-:W-:Y:S08]  /*cf50*/  HMMA.16816.F32 R12, R188.reuse, R172, R12 ;  /* 0x000000acbc0c723c */ /* 0x048ff0000000180c */
[C---:B------:R-:W-:Y:S01]  /*cf60*/  HMMA.16816.F32 R16, R188.reuse, R174, R16 ;  /* 0x000000aebc10723c */ /* 0x040fe20000001810 */
[----:B------:R-:W3:Y:S07]  /*cf70*/  LDSM.16.M88.4 R172, [R250] ;  /* 0x00000000faac783b */ /* 0x000eee0000000200 */
[C---:B----4-:R-:W-:Y:S08]  /*cf80*/  HMMA.16816.F32 R20, R188.reuse, R176, R20 ;  /* 0x000000b0bc14723c */ /* 0x050ff00000001814 */
[----:B------:R-:W-:Y:S01]  /*cf90*/  HMMA.16816.F32 R24, R188, R178, R24 ;  /* 0x000000b2bc18723c */ /* 0x000fe20000001818 */
[----:B------:R-:W4:Y:S07]  /*cfa0*/  LDSM.16.M88.4 R176, [R249] ;  /* 0x00000000f9b0783b */ /* 0x000f2e0000000200 */
        /* <DEDUP_REMOVED lines=89> */
[----:B------:R-:W4:Y:S01]  /*d540*/  LDSM.16.M88.4 R176, [R238+0x5800] ;  /* 0x00580000eeb0783b */ /* 0x000f220000000200 */
[----:B------:R-:W-:Y:S04]  /*d550*/  DEPBAR.LE SB0, 0x0 ;  /* 0x000080000000791a */ /* 0x000fe80000000000 */
[----:B------:R-:W-:Y:S02]  /*d560*/  BAR.SYNC.DEFER_BLOCKING 0x0 ;  /* 0x0000000000007b1d */ /* 0x000fe40000010000 */
[C---:B--2---:R-:W-:Y:S08]  /*d570*/  HMMA.16816.F32 R4, R232.reuse, R168, R4 ;  /* 0x000000a8e804723c */ /* 0x044ff00000001804 */
[C---:B------:R-:W-:Y:S08]  /*d580*/  HMMA.16816.F32 R8, R232.reuse, R170, R8 ;  /* 0x000000aae808723c */ /* 0x040ff00000001808 */
[C---:B---3--:R-:W-:Y:S08]  /*d590*/  HMMA.16816.F32 R12, R232.reuse, R172, R12 ;  /* 0x000000ace80c723c */ /* 0x048ff0000000180c */
[C---:B------:R-:W-:Y:S08]  /*d5a0*/  HMMA.16816.F32 R16, R232.reuse, R174, R16 ;  /* 0x000000aee810723c */ /* 0x040ff00000001810 */
[C---:B----4-:R-:W-:Y:S08]  /*d5b0*/  HMMA.16816.F32 R20, R232.reuse, R176, R20 ;  /* 0x000000b0e814723c */ /* 0x050ff00000001814 */
[----:B------:R-:W-:Y:S01]  /*d5c0*/  HMMA.16816.F32 R24, R232, R178, R24 ;  /* 0x000000b2e818723c */ /* 0x000fe20000001818 */
[----:B------:R-:W-:-:S07]  /*d5d0*/  @P0 BRA `(.L_x_196) ;  /* 0x0000046000000947 */ /* 0x000fce0003800000 */
[----:B-1----:R-:W2:Y:S01]  /*d5e0*/  LDL R174, [R1+0x8] ;  /* 0x0000080001ae7983 */ /* 0x002ea20000100800 */
[----:B------:R-:W-:Y:S02]  /*d5f0*/  ULDC.64 UR4, c[0x0][0x1e0] ;  /* 0x0000780000047ab9 */ /* 0x000fe40000000a00 */
[----:B------:R-:W-:Y:S01]  /*d600*/  UIADD3 UR15, UR13, -0x1, URZ ;  /* 0xffffffff0d0f7890 */ /* 0x000fe2000fffe03f */
[----:B------:R-:W3:Y:S03]  /*d610*/  LDL.64 R178, [R1+0x30] ;  /* 0x0000300001b27983 */ /* 0x000ee60000100a00 */
[----:B------:R-:W-:Y:S01]  /*d620*/  USHF.R.S32.HI UR14, URZ, 0x1f, UR15 ;  /* 0x0000001f3f0e7899 */ /* 0x000fe2000801140f */
[----:B------:R-:W4:Y:S01]  /*d630*/  LDL.64 R176, [R1+0x28] ;  /* 0x0000280001b07983 */ /* 0x000f220000100a00 */
[----:B------:R-:W-:Y:S02]  /*d640*/  UIMAD.WIDE.U32 UR20, UR15, UR4, URZ ;  /* 0x000000040f1472a5 */ /* 0x000fe4000f8e003f */
[----:B------:R-:W-:Y:S01]  /*d650*/  UIMAD UR14, UR14, UR4, URZ ;  /* 0x000000040e0e72a4 */ /* 0x000fe2000f8e023f */
[----:B------:R-:W3:Y:S03]  /*d660*/  LDL R169, [R1+0x4] ;  /* 0x0000040001a97983 */ /* 0x000ee60000100800 */
[----:B------:R-:W-:Y:S01]  /*d670*/  UIMAD UR14, UR15, UR5, UR14 ;  /* 0x000000050f0e72a4 */ /* 0x000fe2000f8e020e */
[----:B------:R-:W4:Y:S03]  /*d680*/  LDL R175, [R1+0x58] ;  /* 0x0000580001af7983 */ /* 0x000f260000100800 */
[----:B------:R-:W-:Y:S01]  /*d690*/  UIADD3 UR14, UR21, UR14, URZ ;  /* 0x0000000e150e7290 */ /* 0x000fe2000fffe03f */
[----:B------:R-:W4:Y:S01]  /*d6a0*/  LDL R172, [R1+0x54] ;  /* 0x0000540001ac7983 */ /* 0x000f220000100800 */
[----:B------:R-:W-:Y:S02]  /*d6b0*/  UIMAD.WIDE.U32 UR20, UR20, 0x30, URZ ;  /* 0x00000030141478a5 */ /* 0x000fe4000f8e003f */
[----:B------:R-:W-:Y:S01]  /*d6c0*/  UIMAD UR4, UR14, 0x30, URZ ;  /* 0x000000300e0478a4 */ /* 0x000fe2000f8e023f */
[----:B------:R-:W4:Y:S03]  /*d6d0*/  LDL R173, [R1+0x50] ;  /* 0x0000500001ad7983 */ /* 0x000f260000100800 */
[----:B------:R-:W-:Y:S01]  /*d6e0*/  UIADD3 UR4, UR21, UR4, URZ ;  /* 0x0000000415047290 */ /* 0x000fe2000fffe03f */
[----:B------:R-:W4:Y:S04]  /*d6f0*/  LDL R170, [R1+0x4c] ;  /* 0x00004c0001aa7983 */ /* 0x000f280000100800 */
[----:B------:R-:W4:Y:S04]  /*d700*/  LDL R171, [R1+0x48] ;  /* 0x0000480001ab7983 */ /* 0x000f280000100800 */
[----:B------:R-:W4:Y:S01]  /*d710*/  LDL R168, [R1+0x20] ;  /* 0x0000200001a87983 */ /* 0x000f220000100800 */
[----:B--2---:R-:W-:Y:S11]  /*d720*/  ISETP.GE.AND P0, PT, R174, 0x1, PT ;  /* 0x00000001ae00780c */ /* 0x004ff60003f06270 */
[----:B------:R-:W-:Y:S02]  /*d730*/  @!UPT UIADD3 URZ, URZ, URZ, URZ ;  /* 0x0000003f3f3ff290 */ /* 0x000fe4000fffe03f */
[----:B---3--:R-:W-:Y:S04]  /*d740*/  @P0 IADD3 R0, P1, R178, UR20, RZ ;  /* 0x00000014b2000c10 */ /* 0x008fe8000ff3e0ff */
[----:B----4-:R-:W-:Y:S02]  /*d750*/  @P0 IADD3.X R3, R177, UR4, RZ, P1, !PT ;  /* 0x00000004b1030c10 */ /* 0x010fe40008ffe4ff */
[C---:B------:R-:W-:Y:S04]  /*d760*/  @P0 LEA R132, P1, R0.reuse, c[0x0][0x1c8], 0x1 ;  /* 0x0000720000840a11 */ /* 0x040fe800078208ff */
[----:B------:R-:W-:Y:S02]  /*d770*/  @P0 LEA.HI.X R133, R0, c[0x0][0x1cc], R3, 0x1, P1 ;  /* 0x0000730000850a11 */ /* 0x000fe400008f0c03 */
[----:B------:R-:W-:Y:S03]  /*d780*/  @P0 IADD3 R0, P1, R175, UR20, RZ ;  /* 0x00000014af000c10 */ /* 0x000fe6000ff3e0ff */
[----:B------:R-:W-:Y:S01]  /*d790*/  @!PT LDS RZ, [RZ] ;  /* 0x00000000fffff984 */ /* 0x000fe20000000800 */
[----:B------:R-:W-:Y:S01]  /*d7a0*/  @!PT LDS RZ, [RZ] ;  /* 0x00000000fffff984 */ /* 0x000fe20000000800 */
[----:B------:R-:W-:Y:S01]  /*d7b0*/  @!PT LDS RZ, [RZ] ;  /* 0x00000000fffff984 */ /* 0x000fe20000000800 */
        /* <DEDUP_REMOVED lines=14> */
[----:B------:R1:W-:Y:S01]  /*d8a0*/  @P0 LDGSTS.E.BYPASS.LTC128B.128 [R169+0x18880], [R132.64], !P4 ;  /* 0x1888000084a90fae */ /* 0x0003e2000e101d58 */
[----:B------:R-:W-:Y:S11]  /*d8b0*/  ISETP.GE.AND P0, PT, R174, 0x21, PT ;  /* 0x00000021ae00780c */ /* 0x000ff60003f06270 */
[----:B------:R-:W-:Y:S02]  /*d8c0*/  @!UPT UIADD3 URZ, URZ, URZ, URZ ;  /* 0x0000003f3f3ff290 */ /* 0x000fe4000fffe03f */
[----:B------:R-:W-:Y:S05]  /*d8d0*/  VOTEU.ANY UP0, P0 ;  /* 0x00000000003f7886 */ /* 0x000fea0000000100 */
[----:B------:R-:W-:Y:S04]  /*d8e0*/  @UP0 UIADD3 UR20, UP1, UR8, UR20, URZ ;  /* 0x0000001408140290 */ /* 0x000fe8000ff3e03f */
[----:B------:R-:W-:Y:S02]  /*d8f0*/  @UP0 UIADD3.X UR4, UR6, UR4, URZ, UP1, !UPT ;  /* 0x0000000406040290 */ /* 0x000fe40008ffe43f */
        /* <DEDUP_REMOVED lines=20> */
.L_x_196:
[----:B-1----:R-:W2:Y:S01]  /*da40*/  LDL R132, [R1+0x78] ;  /* 0x0000780001847983 */ /* 0x002ea20000100800 */
[----:B------:R-:W-:Y:S02]  /*da50*/  UISETP.NE.AND UP1, UPT, UR18, URZ, UPT ;  /* 0x0000003f1200728c */ /* 0x000fe4000bf25270 */
[----:B------:R-:W-:Y:S01]  /*da60*/  UIMAD UR4, UR13, -0x30, URZ ;  /* 0xffffffd00d0478a4 */ /* 0x000fe2000f8e023f */
[----:B------:R-:W3:Y:S01]  /*da70*/  LDL R3, [R1+0x74] ;  /* 0x0000740001037983 */ /* 0x000ee20000100800 */
[----:B------:R-:W-:Y:S02]  /*da80*/  UISETP.NE.AND UP0, UPT, UR17, URZ, UPT ;  /* 0x0000003f1100728c */ /* 0x000fe4000bf05270 */
[----:B------:R-:W-:Y:S01]  /*da90*/  PLOP3.LUT P1, PT, PT, PT, UP1, 0x80, 0x0 ;  /* 0x000000000000781c */ /* 0x000fe20003f2f018 */
[----:B------:R-:W0:Y:S01]  /*daa0*/  LDGDEPBAR ;  /* 0x00000000000079af */ /* 0x000e220000000000 */
[----:B------:R-:W-:Y:S02]  /*dab0*/  PLOP3.LUT P0, PT, PT, PT, UP1, 0x80, 0x0 ;  /* 0x000000000000781c */ /* 0x000fe40003f0f018 */
[C---:B---3--:R-:W-:Y:S09]  /*dac0*/  IADD3 R170, -R3.reuse, UR4, RZ ;  /* 0x0000000403aa7c10 */ /* 0x048ff2000fffe1ff */
[----:B--2---:R-:W-:Y:S04]  /*dad0*/  @P1 IMAD.HI.U32 R0, R132, c[0x0][0x2c8], RZ ;  /* 0x0000b20084001a27 */ /* 0x004fe800078e00ff */
[----:B------:R-:W-:Y:S01]  /*dae0*/  IMAD.MOV.U32 R133, RZ, RZ, R132 ;  /* 0x000000ffff857224 */ /* 0x000fe200078e0084 */
[----:B------:R-:W-:Y:S01]  /*daf0*/  @P0 SHF.R.U32.HI R133, RZ, c[0x0][0x2cc], R0 ;  /* 0x0000b300ff850a19 */ /* 0x000fe20000011600 */
[----:B------:R-:W-:Y:S01]  /*db00*/  IMAD.U32 R0, RZ, RZ, UR4 ;  /* 0x00000004ff007e24 */ /* 0x000fe2000f8e00ff */
[----:B------:R-:W-:Y:S03]  /*db10*/  PLOP3.LUT P0, PT, PT, PT, UP0, 0x40, 0x0 ;  /* 0x000000000000781c */ /* 0x000fe60003f0e808 */
[----:B------:R-:W1:Y:S01]  /*db20*/  SHFL.IDX PT, R132, R133, RZ, 0x1c1f ;  /* 0x001c1fff85847589 */ /* 0x000e6200000e0000 */
[----:B------:R-:W-:Y:S04]  /*db30*/  IADD3 R0, -R3, 0x1, R0 ;  /* 0x0000000103007810 */ /* 0x000fe80007ffe100 */
[----:B------:R-:W-:Y:S04]  /*db40*/  IADD3 R0, R0, c[0x0][0x1d0], RZ ;  /* 0x0000740000007a10 */ /* 0x000fe80007ffe0ff */
[----:B------:R-:W-:Y:S04]  /*db50*/  IADD3 R0, R0, -c[0x0][0x168], RZ ;  /* 0x80005a0000007a10 */ /* 0x000fe80007ffe0ff */
[C---:B------:R-:W-:Y:S02]  /*db60*/  IADD3 R169, R0.reuse, c[0x0][0x328], RZ ;  /* 0x0000ca0000a97a10 */ /* 0x040fe40007ffe0ff */
[----:B------:R-:W-:Y:S03]  /*db70*/  IADD3 R168, R0, UR7, RZ ;  /* 0x0000000700a87c10 */ /* 0x000fe6000fffe0ff */
[--C-:B-1----:R-:W-:Y:S02]  /*db80*/  IMAD.IADD R3, R169, 0x1, R132.reuse ;  /* 0x00000001a9037824 */ /* 0x102fe400078e0284 */
        /* <DEDUP_REMOVED lines=16> */
.L_x_199:
[----:B------:R-:W-:Y:S04]  /*dc90*/  MOV R171, c[0x0][0x32c] ;  /* 0x0000cb0000ab7a02 */ /* 0x000fe80000000f00 */
[----:B------:R-:W-:Y:S11]  /*dca0*/  ISETP.NE.AND P0, PT, R171, 0x1, PT ;  /* 0x00000001ab00780c */ /* 0x000ff60003f05270 */
[----:B------:R-:W-:Y:S02]  /*dcb0*/  @!UPT UIADD3 URZ, URZ, URZ, URZ ;  /* 0x0000003f3f3ff290 */ /* 0x000fe4000fffe03f */
[----:B------:R-:W-:Y:S05]  /*dcc0*/  @P0 IMAD.HI.U32 R171, R132, c[0x0][0x330], RZ ;  /* 0x0000cc0084ab0a27 */ /* 0x000fea00078e00ff */
[----:B------:R-:W-:Y:S02]  /*dcd0*/  @P0 SHF.R.U32.HI R132, RZ, c[0x0][0x334], R171 ;  /* 0x0000cd00ff840a19 */ /* 0x000fe400000116ab */
.L_x_200:
[----:B------:R-:W-:Y:S05]  /*dce0*/  BSYNC B0 ;  /* 0x0000000000007941 */ /* 0x000fea0003800000 */
.L_x_198:
[----:B------:R-:W-:Y:S05]  /*dcf0*/  IMAD R132, R132, c[0x0][0x32c], R170 ;  /* 0x0000cb0084847a24 */ /* 0x000fea00078e02aa */
[----:B------:R-:W-:Y:S02]  /*dd00*/  IMNMX R0, R0, R132, !PT ;  /* 0x0000008400007217 */ /* 0x000fe40007800200 */
[----:B------:R-:W-:Y:S04]  /*dd10*/  IADD3 R132, R132, c[0x0][0x32c], RZ ;  /* 0x0000cb0084847a10 */ /* 0x000fe80007ffe0ff */
[----:B------:R-:W-:Y:S02]  /*dd20*/  IMNMX R3, R3, R132, PT ;  /* 0x0000008403037217 */ /* 0x000fe40003800200 */
.L_x_197:
        /* <DEDUP_REMOVED lines=87> */
.L_x_203:
[----:B------:R-:W-:Y:S04]  /*e2a0*/  MOV R5, c[0x0][0x32c] ;  /* 0x0000cb0000057a02 */ /* 0x000fe80000000f00 */
[----:B------:R-:W-:Y:S11]  /*e2b0*/  ISETP.NE.AND P0, PT, R5, 0x1, PT ;  /* 0x000000010500780c */ /* 0x000ff60003f05270 */
[----:B------:R-:W-:Y:S02]  /*e2c0*/  @!UPT UIADD3 URZ, URZ, URZ, URZ ;  /* 0x0000003f3f3ff290 */ /* 0x000fe4000fffe03f */
[----:B------:R-:W-:Y:S05]  /*e2d0*/  @P0 IMAD.HI.U32 R5, R0, c[0x0][0x330], RZ ;  /* 0x0000cc0000050a27 */ /* 0x000fea00078e00ff */
[----:B------:R-:W-:Y:S02]  /*e2e0*/  @P0 SHF.R.U32.HI R0, RZ, c[0x0][0x334], R5 ;  /* 0x0000cd00ff000a19 */ /* 0x000fe40000011605 */
.L_x_204:
[----:B------:R-:W-:Y:S05]  /*e2f0*/  BSYNC B0 ;  /* 0x0000000000007941 */ /* 0x000fea0003800000 */
.L_x_202:
[----:B------:R-:W-:Y:S05]  /*e300*/  IMAD R0, R0, c[0x0][0x32c], R170 ;  /* 0x0000cb0000007a24 */ /* 0x000fea00078e02aa */
[----:B------:R-:W-:Y:S02]  /*e310*/  IMNMX R3, R3, R0, !PT ;  /* 0x0000000003037217 */ /* 0x000fe40007800200 */
[----:B------:R-:W-:Y:S04]  /*e320*/  IADD3 R0, R0, c[0x0][0x32c], RZ ;  /* 0x0000cb0000007a10 */ /* 0x000fe80007ffe0ff */
[----:B------:R-:W-:Y:S02]  /*e330*/  IMNMX R4, R4, R0, PT ;  /* 0x0000000004047217 */ /* 0x000fe40003800200 */
.L_x_201:
[----:B------:R-:W2:Y:S01]  /*e340*/  LDL.LU R170, [R1+0x14] ;  /* 0x0000140001aa7983 */ /* 0x000ea20000300800 */
        /* <DEDUP_REMOVED lines=40> */
[--C-:B------:R-:W-:Y:S02]  /*e5d0*/  FFMA.FTZ R169, R20, c[0x0][0x2d0], -R2.reuse ;  /* 0x0000b40014a97a23 */ /* 0x100fe40000010802 */
        /* <DEDUP_REMOVED lines=18> */
[----:B------:R-:W-:Y:S01]  /*e700*/  FFMA.FTZ R17, R17, c[0x0][0x2d0], -R2 ;  /* 0x0000b40011117a23 */ /* 0x000fe20000010802 */
[----:B------:R-:W-:Y:S01]  /*e710*/  PLOP3.LUT P1, PT, PT, PT, UP0, 0x40, 0x0 ;  /* 0x000000000000781c */ /* 0x000fe20003f2e808 */
[----:B------:R-:W-:Y:S01]  /*e720*/  UISETP.NE.AND UP1, UPT, UR15, URZ, UPT ;  /* 0x0000003f0f00728c */ /* 0x000fe2000bf25270 */
[----:B------:R-:W-:Y:S01]  /*e730*/  ISETP.LT.OR P0, PT, R4, 0x9, P0 ;  /* 0x000000090400780c */ /* 0x000fe20000701670 */
[----:B------:R-:W-:Y:S01]  /*e740*/  UISETP.NE.AND UP0, UPT, UR14, URZ, UPT ;  /* 0x0000003f0e00728c */ /* 0x000fe2000bf05270 */
[----:B------:R-:W1:Y:S02]  /*e750*/  MUFU.EX2 R2, R0 ;  /* 0x0000000000027308 */ /* 0x000e640000000800 */
        /* <DEDUP_REMOVED lines=10> */
[----:B------:R-:W3:Y:S01]  /*e800*/  MUFU.EX2 R9, R9 ;  /* 0x0000000900097308 */ /* 0x000ee20000000800 */
[----:B------:R-:W-:Y:S02]  /*e810*/  FSEL R174, R14, -INF , !P0 ;  /* 0xff8000000eae7808 */ /* 0x000fe40004000000 */
[----:B------:R-:W-:Y:S01]  /*e820*/  ISETP.GT.AND P0, PT, R3, 0x11, P2 ;  /* 0x000000110300780c */ /* 0x000fe20001704270 */
[----:B-1----:R-:W-:Y:S01]  /*e830*/  FMUL.FTZ R20, R2, R140 ;  /* 0x0000008c02147220 */ /* 0x002fe20000410000 */
[----:B------:R-:W-:Y:S01]  /*e840*/  ISETP.LT.OR P1, PT, R4, 0x19, P1 ;  /* 0x000000190400780c */ /* 0x000fe20000f21670 */
[----:B------:R-:W-:Y:S01]  /*e850*/  FMUL.FTZ R12, R2, R148 ;  /* 0x00000094020c7220 */ /* 0x000fe20000410000 */
[----:B------:R-:W-:Y:S01]  /*e860*/  ISETP.LT.OR P0, PT, R4, 0x12, P0 ;  /* 0x000000120400780c */ /* 0x000fe20000701670 */
[----:B-----5:R-:W-:Y:S01]  /*e870*/  FMUL.FTZ R28, R2, R28 ;  /* 0x0000001c021c7220 */ /* 0x020fe20000410000 */
[----:B------:R-:W-:Y:S01]  /*e880*/  FSEL R175, R18, -INF , !P1 ;  /* 0xff80000012af7808 */ /* 0x000fe20004800000 */
[C---:B------:R-:W-:Y:S01]  /*e890*/  FMUL.FTZ R29, R2.reuse, R29 ;  /* 0x0000001d021d7220 */ /* 0x040fe20000410000 */
        /* <DEDUP_REMOVED lines=35> */
[----:B------:R-:W-:Y:S01]  /*ead0*/  FMUL.FTZ R65, R2, R65 ;  /* 0x0000004102417220 */ /* 0x000fe20000410000 */
[----:B------:R-:W-:Y:S01]  /*eae0*/  FSEL R177, R26, -INF , !P1 ;  /* 0xff8000001ab17808 */ /* 0x000fe20004800000 */
[----:B------:R-:W-:Y:S01]  /*eaf0*/  FMUL.FTZ R68, R2, R68 ;  /* 0x0000004402447220 */ /* 0x000fe20000410000 */
[----:B------:R-:W-:Y:S01]  /*eb00*/  ISETP.LT.OR P0, PT, R4, 0x2a, P0 ;  /* 0x0000002a0400780c */ /* 0x000fe20000701670 */
        /* <DEDUP_REMOVED lines=44> */
[----:B---3--:R-:W-:Y:S03]  /*edd0*/  F2FP.PACK_AB R170, R9, R8 ;  /* 0x0000000809aa723e */ /* 0x008fe600000000ff */
        /* <DEDUP_REMOVED lines=30> */
[----:B------:R-:W-:Y:S01]  /*efc0*/  MOV R149, R11 ;  /* 0x0000000b00957202 */ /* 0x000fe20000000f00 */
[----:B------:R-:W-:Y:S01]  /*efd0*/  FADD.FTZ R0, -R0, R134 ;  /* 0x0000008600007221 */ /* 0x000fe20000010100 */
[----:B------:R-:W-:Y:S01]  /*efe0*/  MUFU.EX2 R152, R152 ;  /* 0x0000009800987308 */ /* 0x000fe20000000800 */
[----:B------:R-:W-:Y:S02]  /*eff0*/  FMUL.FTZ R134, R3, c[0x0][0x2d0] ;  /* 0x0000b40003867a20 */ /* 0x000fe40000410000 */
[----:B------:R-:W-:Y:S02]  /*f000*/  FMUL.FTZ R0, R0, c[0x0][0x2d0] ;  /* 0x0000b40000007a20 */ /* 0x000fe40000410000 */
[----:B------:R-:W-:Y:S01]  /*f010*/  FMUL.FTZ R9, R2, R153 ;  /* 0x0000009902097220 */ /* 0x000fe20000410000 */
[----:B------:R-:W-:Y:S02]  /*f020*/  FSEL R134, R134, RZ, P0 ;  /* 0x000000ff86867208 */ /* 0x000fe40000000000 */
[----:B------:R-:W-:Y:S01]  /*f030*/  MOV R153, R24 ;  /* 0x0000001800997202 */ /* 0x000fe20000000f00 */
[----:B------:R-:W-:Y:S01]  /*f040*/  FMUL.FTZ R24, R2, R136 ;  /* 0x0000008802187220 */ /* 0x000fe20000410000 */
[----:B------:R-:W1:Y:S01]  /*f050*/  MUFU.EX2 R0, R0 ;  /* 0x0000000000007308 */ /* 0x000e620000000800 */
[--C-:B------:R-:W-:Y:S01]  /*f060*/  FFMA.FTZ R169, R6, c[0x0][0x2d0], -R134.reuse ;  /* 0x0000b40006a97a23 */ /* 0x100fe20000010886 */
[----:B------:R-:W-:Y:S01]  /*f070*/  PLOP3.LUT P0, PT, PT, PT, UP0, 0x80, 0x0 ;  /* 0x000000000000781c */ /* 0x000fe20003f0f008 */
[--C-:B------:R-:W-:Y:S02]  /*f080*/  FFMA.FTZ R7, R7, c[0x0][0x2d0], -R134.reuse ;  /* 0x0000b40007077a23 */ /* 0x100fe40000010886 */
[--C-:B------:R-:W-:Y:S05]  /*f090*/  FFMA.FTZ R2, R10, c[0x0][0x2d0], -R134.reuse ;  /* 0x0000b4000a027a23 */ /* 0x100fea0000010886 */
        /* <DEDUP_REMOVED lines=17> */
[C---:B------:R-:W-:Y:S02]  /*f1b0*/  FMUL.FTZ R18, R0.reuse, R146 ;  /* 0x0000009200127220 */ /* 0x040fe40000410000 */
[C---:B---3--:R-:W-:Y:S01]  /*f1c0*/  FMUL.FTZ R7, R0.reuse, R159 ;  /* 0x0000009f00077220 */ /* 0x048fe20000410000 */
[----:B------:R-:W-:Y:S01]  /*f1d0*/  MOV R159, R140 ;  /* 0x0000008c009f7202 */ /* 0x000fe20000000f00 */
        /* <DEDUP_REMOVED lines=57> */
[----:B----4-:R-:W-:Y:S01]  /*f570*/  F2FP.PACK_AB R169, R144, R169 ;  /* 0x000000a990a9723e */ /* 0x010fe200000000ff */
[--C-:B------:R-:W-:Y:S01]  /*f580*/  FFMA.FTZ R0, R172, c[0x0][0x2d0], -R134.reuse ;  /* 0x0000b400ac007a23 */ /* 0x100fe20000010886 */
[----:B------:R-:W-:Y:S01]  /*f590*/  LDSM.16.MT88.4 R140, [R236+0x4880] ;  /* 0x00488000ec8c783b */ /* 0x000fe20000004200 */
        /* <DEDUP_REMOVED lines=16> */
[----:B------:R-:W-:Y:S10]  /*f6a0*/  MUFU.EX2 R176, R159 ;  /* 0x0000009f00b07308 */ /* 0x000ff40000000800 */
        /* <DEDUP_REMOVED lines=53> */
[----:B-1----:R-:W-:Y:S01]  /*fa00*/  MOV R178, R154 ;  /* 0x0000009a00b27202 */ /* 0x002fe20000000f00 */
[----:B------:R-:W-:Y:S02]  /*fa10*/  FADD.FTZ R2, R149, R2 ;  /* 0x0000000295027221 */ /* 0x000fe40000010000 */
[C---:B------:R-:W-:Y:S01]  /*fa20*/  HMMA.16816.F32 R4, R136.reuse, R140, R4 ;  /* 0x0000008c8804723c */ /* 0x040fe20000001804 */
[----:B------:R1:W-:Y:S04]  /*fa30*/  MUFU.EX2 R172, R0 ;  /* 0x0000000000ac7308 */ /* 0x0003e80000000800 */
[----:B------:R-:W-:Y:S03]  /*fa40*/  FADD.FTZ R2, R150, R2 ;  /* 0x0000000296027221 */ /* 0x000fe60000010000 */
[C---:B------:R-:W-:Y:S01]  /*fa50*/  HMMA.16816.F32 R8, R136.reuse, R142, R8 ;  /* 0x0000008e8808723c */ /* 0x040fe20000001808 */
[----:B------:R-:W2:Y:S03]  /*fa60*/  LDSM.16.MT88.4 R140, [R237+0x4880] ;  /* 0x00488000ed8c783b */ /* 0x000ea60000004200 */
[--C-:B-1----:R-:W-:Y:S01]  /*fa70*/  FFMA.FTZ R0, R179, c[0x0][0x2d0], -R134.reuse ;  /* 0x0000b400b3007a23 */ /* 0x102fe20000010886 */
[----:B------:R-:W-:Y:S03]  /*fa80*/  MOV R179, R153 ;  /* 0x0000009900b37202 */ /* 0x000fe60000000f00 */
[----:B------:R1:W3:Y:S01]  /*fa90*/  MUFU.EX2 R173, R0 ;  /* 0x0000000000ad7308 */ /* 0x0002e20000000800 */
[----:B------:R-:W-:Y:S01]  /*faa0*/  F2FP.PACK_AB R170, R178, R179 ;  /* 0x000000b3b2aa723e */ /* 0x000fe200000000ff */
[C---:B--2---:R-:W-:Y:S03]  /*fab0*/  HMMA.16816.F32 R12, R136.reuse, R140, R12 ;  /* 0x0000008c880c723c */ /* 0x044fe6000000180c */
[--C-:B-1----:R-:W-:Y:S01]  /*fac0*/  FFMA.FTZ R0, R177, c[0x0][0x2d0], -R134.reuse ;  /* 0x0000b400b1007a23 */ /* 0x102fe20000010886 */
[----:B------:R-:W-:Y:S01]  /*fad0*/  MOV R177, R152 ;  /* 0x0000009800b17202 */ /* 0x000fe20000000f00 */
[----:B------:R-:W-:Y:S01]  /*fae0*/  FFMA.FTZ R134, R132, c[0x0][0x2d0], -R134 ;  /* 0x0000b40084867a23 */ /* 0x000fe20000010886 */
[----:B------:R-:W-:Y:S02]  /*faf0*/  LDSM.16.MT88.4 R152, [R236+0x5080] ;  /* 0x00508000ec98783b */ /* 0x000fe40000004200 */
[C---:B------:R-:W-:Y:S01]  /*fb00*/  HMMA.16816.F32 R16, R136.reuse, R142, R16 ;  /* 0x0000008e8810723c */ /* 0x040fe20000001810 */
[----:B------:R1:W-:Y:S03]  /*fb10*/  MUFU.EX2 R132, R0 ;  /* 0x0000000000847308 */ /* 0x0003e60000000800 */
[----:B------:R-:W-:Y:S02]  /*fb20*/  F2FP.PACK_AB R168, R177, R176 ;  /* 0x000000b0b1a8723e */ /* 0x000fe400000000ff */
[----:B---3--:R-:W-:Y:S01]  /*fb30*/  F2FP.PACK_AB R169, R173, R172 ;  /* 0x000000acada9723e */ /* 0x008fe200000000ff */
[----:B------:R-:W2:Y:S04]  /*fb40*/  LDSM.16.MT88.4 R140, [R240+0x4880] ;  /* 0x00488000f08c783b */ /* 0x000ea80000004200 */
[----:B------:R-:W3:Y:S01]  /*fb50*/  MUFU.EX2 R134, R134 ;  /* 0x0000008600867308 */ /* 0x000ee20000000800 */
[----:B-1----:R-:W-:Y:S04]  /*fb60*/  FADD.FTZ R0, R156, R151 ;  /* 0x000000979c007221 */ /* 0x002fe80000010000 */
        /* <DEDUP_REMOVED lines=9> */
[C---:B--2---:R-:W-:Y:S03]  /*fc00*/  HMMA.16816.F32 R20, R136.reuse, R140, R20 ;  /* 0x0000008c8814723c */ /* 0x044fe60000001814 */
        /* <DEDUP_REMOVED lines=95> */
.L_x_195:
[----:B-1----:R-:W2:Y:S04]  /*10200*/  LDL.LU R0, [R1+0x14] ;  /* 0x0000140001007983 */ /* 0x002ea80000300800 */
[----:B------:R-:W3:Y:S01]  /*10210*/  LDL.LU R3, [R1+0x18] ;  /* 0x0000180001037983 */ /* 0x000ee20000300800 */
[----:B------:R-:W-:-:S03]  /*10220*/  PLOP3.LUT P2, PT, PT, PT, PT, 0x8, 0x0 ;  /* 0x000000000000781c */ /* 0x000fc60003f4e170 */
[----:B--2---:R-:W1:Y:S04]  /*10230*/  SHFL.BFLY PT, R5, R0, 0x2, 0x1f ;  /* 0x0c401f0000057f89 */ /* 0x004e6800000e0000 */
[----:B---3--:R-:W2:Y:S01]  /*10240*/  SHFL.BFLY PT, R2, R3, 0x2, 0x1f ;  /* 0x0c401f0003027f89 */ /* 0x008ea200000e0000 */
[----:B-1----:R-:W-:Y:S02]  /*10250*/  FADD.FTZ R5, R5, R0 ;  /* 0x0000000005057221 */ /* 0x002fe40000010000 */
[----:B--2---:R-:W-:-:S03]  /*10260*/  FADD.FTZ R2, R2, R3 ;  /* 0x0000000302027221 */ /* 0x004fc60000010000 */
[----:B------:R-:W1:Y:S04]  /*10270*/  SHFL.BFLY PT, R0, R5, 0x1, 0x1f ;  /* 0x0c201f0005007f89 */ /* 0x000e6800000e0000 */
[----:B------:R-:W2:Y:S01]  /*10280*/  SHFL.BFLY PT, R6, R2, 0x1, 0x1f ;  /* 0x0c201f0002067f89 */ /* 0x000ea200000e0000 */
[----:B-1----:R-:W-:Y:S01]  /*10290*/  FADD.FTZ R5, R5, R0 ;  /* 0x0000000005057221 */ /* 0x002fe20000010000 */
[----:B------:R-:W-:Y:S01]  /*102a0*/  MOV R0, RZ ;  /* 0x000000ff00007202 */ /* 0x000fe20000000f00 */
[----:B--2---:R-:W-:-:S03]  /*102b0*/  FADD.FTZ R6, R2, R6 ;  /* 0x0000000602067221 */ /* 0x004fc60000010000 */
[----:B------:R-:W-:Y:S02]  /*102c0*/  FSETP.NE.FTZ.AND P1, PT, R5, RZ, PT ;  /* 0x000000ff0500720b */ /* 0x000fe40003f35000 */
[----:B------:R-:W-:Y:S02]  /*102d0*/  MOV R2, RZ ;  /* 0x000000ff00027202 */ /* 0x000fe40000000f00 */
[----:B------:R-:W-:-:S09]  /*102e0*/  FSETP.NE.FTZ.AND P0, PT, R6, RZ, PT ;  /* 0x000000ff0600720b */ /* 0x000fd20003f15000 */
[----:B------:R-:W1:Y:S01]  /*102f0*/  @P1 MUFU.RCP R0, R5 ;  /* 0x0000000500001308 */ /* 0x000e620000001000 */
[----:B------:R-:W-:-:S05]  /*10300*/  @P1 MOV R3, 0x3f317218 ;  /* 0x3f31721800031802 */ /* 0x000fca0000000f00 */
[----:B------:R-:W-:Y:S02]  /*10310*/  @P1 FMUL.FTZ R4, R3, c[0x0][0x2d0] ;  /* 0x0000b40003041a20 */ /* 0x000fe40000410000 */
[----:B------:R-:W-:Y:S08]  /*10320*/  @P0 MUFU.RCP R2, R6 ;  /* 0x0000000600020308 */ /* 0x000ff00000001000 */
[----:B------:R-:W2:Y:S01]  /*10330*/  @P1 MUFU.LG2 R5, R5 ;  /* 0x0000000500051308 */ /* 0x000ea20000000c00 */
[----:B-1----:R-:W-:-:S02]  /*10340*/  FMUL.FTZ R14, R0, R28 ;  /* 0x0000001c000e7220 */ /* 0x002fc40000410000 */
[C---:B------:R-:W-:Y:S02]  /*10350*/  FMUL.FTZ R13, R0.reuse, R29 ;  /* 0x0000001d000d7220 */ /* 0x040fe40000410000 */
[C---:B------:R-:W-:Y:S02]  /*10360*/  FMUL.FTZ R12, R0.reuse, R32 ;  /* 0x00000020000c7220 */ /* 0x040fe40000410000 */
[C---:B------:R-:W-:Y:S01]  /*10370*/  FMUL.FTZ R11, R0.reuse, R33 ;  /* 0x00000021000b7220 */ /* 0x040fe20000410000 */
[----:B------:R-:W1:Y:S01]  /*10380*/  @P0 MUFU.LG2 R6, R6 ;  /* 0x0000000600060308 */ /* 0x000e620000000c00 */
        /* <DEDUP_REMOVED lines=14> */
[----:B------:R-:W-:Y:S01]  /*10470*/  MOV R36, 0xff800000 ;  /* 0xff80000000247802 */ /* 0x000fe20000000f00 */
[C---:B------:R-:W-:Y:S01]  /*10480*/  FMUL.FTZ R9, R0.reuse, R37 ;  /* 0x0000002500097220 */ /* 0x040fe20000410000 */
[----:B------:R-:W-:Y:S01]  /*10490*/  MOV R37, 0xff800000 ;  /* 0xff80000000257802 */ /* 0x000fe20000000f00 */
        /* <DEDUP_REMOVED lines=45> */
[----:B------:R-:W-:Y:S01]  /*10770*/  @P0 MOV R0, 0x3f317218 ;  /* 0x3f31721800000802 */ /* 0x000fe20000000f00 */
[----:B--2---:R-:W-:Y:S02]  /*10780*/  @P1 FMUL.FTZ R5, R5, 0.69314718246459960938 ;  /* 0x3f31721805051820 */ /* 0x004fe40000410000 */
[----:B-1----:R-:W-:Y:S02]  /*10790*/  @P0 FMUL.FTZ R3, R6, 0.69314718246459960938 ;  /* 0x3f31721806030820 */ /* 0x002fe40000410000 */
[----:B------:R-:W-:Y:S02]  /*107a0*/  @P0 FMUL.FTZ R0, R0, c[0x0][0x2d0] ;  /* 0x0000b40000000a20 */ /* 0x000fe40000410000 */
        /* <DEDUP_REMOVED lines=63> */
[----:B------:R-:W-:Y:S02]  /*10ba0*/  FMUL.FTZ R131, R2, R131 ;  /* 0x0000008302837220 */ /* 0x000fe40000410000 */
[----:B------:R-:W-:Y:S02]  /*10bb0*/  @P1 FFMA.FTZ R36, R4, R133, R5 ;  /* 0x0000008504241223 */ /* 0x000fe40000010005 */
[----:B------:R-:W-:Y:S02]  /*10bc0*/  @P0 FFMA.FTZ R37, R0, R132, R3 ;  /* 0x0000008400250223 */ /* 0x000fe40000010003 */
.L_x_163:
[----:B------:R-:W-:Y:S05]  /*10bd0*/  @P2 BRA `(.L_x_206) ;  /* 0x0000194000002947 */ /* 0x000fea0003800000 */
[----:B------:R-:W1:Y:S01]  /*10be0*/  S2R R16, SR_CTAID.Y ;  /* 0x0000000000107919 */ /* 0x000e620000002600 */
[----:B------:R-:W-:Y:S01]  /*10bf0*/  F2FP.PACK_AB R109, R11, R12 ;  /* 0x0000000c0b6d723e */ /* 0x000fe200000000ff */
[----:B------:R-:W-:Y:S01]  /*10c00*/  BSSY B0, `(.L_x_207) ;  /* 0x0000134000007945 */ /* 0x000fe20003800000 */
[----:B------:R-:W-:Y:S01]  /*10c10*/  F2FP.PACK_AB R117, R13, R14 ;  /* 0x0000000e0d75723e */ /* 0x000fe200000000ff */
[----:B------:R-:W2:Y:S01]  /*10c20*/  S2R R12, SR_TID.X ;  /* 0x00000000000c7919 */ /* 0x000ea20000002100 */
[----:B------:R-:W-:-:S02]  /*10c30*/  F2FP.PACK_AB R65, R7, R8 ;  /* 0x000000080741723e */ /* 0x000fc400000000ff */
[----:B------:R-:W-:Y:S01]  /*10c40*/  F2FP.PACK_AB R101, R9, R10 ;  /* 0x0000000a0965723e */ /* 0x000fe200000000ff */
[----:B------:R-:W3:Y:S01]  /*10c50*/  S2R R13, SR_CTAID.Z ;  /* 0x00000000000d7919 */ /* 0x000ee20000002700 */
[----:B------:R-:W-:Y:S02]  /*10c60*/  F2FP.PACK_AB R105, R35, R34 ;  /* 0x000000222369723e */ /* 0x000fe400000000ff */
[----:B------:R-:W-:Y:S01]  /*10c70*/  F2FP.PACK_AB R34, R81, R80 ;  /* 0x000000505122723e */ /* 0x000fe200000000ff */
[----:B------:R-:W-:Y:S01]  /*10c80*/  IMAD.MOV.U32 R80, RZ, RZ, c[0x0][0x4e8] ;  /* 0x00013a00ff507624 */ /* 0x000fe200078e00ff */
[----:B------:R-:W4:Y:S01]  /*10c90*/  S2R R81, SR_CTAID.X ;  /* 0x0000000000517919 */ /* 0x000f220000002500 */
[----:B------:R-:W-:Y:S02]  /*10ca0*/  F2FP.PACK_AB R41, R157, R156 ;  /* 0x0000009c9d29723e */ /* 0x000fe400000000ff */
[----:B------:R-:W-:Y:S01]  /*10cb0*/  F2FP.PACK_AB R158, R159, R158 ;  /* 0x0000009e9f9e723e */ /* 0x000fe200000000ff */
[----:B------:R-:W-:Y:S01]  /*10cc0*/  BAR.SYNC.DEFER_BLOCKING 0x1, 0x100 ;  /* 0x0044000000007b1d */ /* 0x000fe20000010000 */
[C---:B------:R-:W-:Y:S01]  /*10cd0*/  ISETP.NE.AND P3, PT, R80.reuse, 0x1, PT ;  /* 0x000000015000780c */ /* 0x040fe20003f65270 */
[----:B------:R-:W-:Y:S01]  /*10ce0*/  IMAD R80, R80, c[0x0][0x388], RZ ;  /* 0x0000e20050507a24 */ /* 0x000fe200078e02ff */
[----:B------:R-:W-:-:S02]  /*10cf0*/  F2FP.PACK_AB R85, R153, R152 ;  /* 0x000000989955723e */ /* 0x000fc400000000ff */
[----:B------:R-:W-:Y:S02]  /*10d00*/  F2FP.PACK_AB R154, R155, R154 ;  /* 0x0000009a9b9a723e */ /* 0x000fe400000000ff */
[----:B-1----:R-:W-:Y:S01]  /*10d10*/  SHF.R.S32.HI R0, RZ, 0x1f, R16 ;  /* 0x0000001fff007819 */ /* 0x002fe20000011410 */
[----:B------:R-:W-:Y:S01]  /*10d20*/  IMAD.WIDE.U32 R14, R16, c[0x0][0x490], RZ ;  /* 0x00012400100e7a25 */ /* 0x000fe200078e00ff */
[----:B------:R-:W-:Y:S02]  /*10d30*/  F2FP.PACK_AB R148, R149, R148 ;  /* 0x000000949594723e */ /* 0x000fe400000000ff */
[----:B--2---:R-:W-:Y:S01]  /*10d40*/  SHF.R.S32.HI R20, RZ, 0x1f, R12 ;  /* 0x0000001fff147819 */ /* 0x004fe2000001140c */
[C---:B------:R-:W-:Y:S01]  /*10d50*/  IMAD R4, R0.reuse, c[0x0][0x490], RZ ;  /* 0x0001240000047a24 */ /* 0x040fe200078e02ff */
[----:B------:R-:W-:Y:S01]  /*10d60*/  F2FP.PACK_AB R150, R151, R150 ;  /* 0x000000969796723e */ /* 0x000fe200000000ff */
[----:B------:R-:W-:Y:S01]  /*10d70*/  IMAD R3, R0, c[0x0][0x3e8], RZ ;  /* 0x0000fa0000037a24 */ /* 0x000fe200078e02ff */
[-C--:B------:R-:W-:Y:S01]  /*10d80*/  LEA.HI R0, R20, R12.reuse, RZ, 0x2 ;  /* 0x0000000c14007211 */ /* 0x080fe200078f10ff */
[----:B------:R-:W-:Y:S01]  /*10d90*/  IMAD R4, R16, c[0x0][0x494], R4 ;  /* 0x0001250010047a24 */ /* 0x000fe200078e0204 */
[----:B------:R-:W-:Y:S01]  /*10da0*/  LEA.HI R6, R20, R12, RZ, 0x5 ;  /* 0x0000000c14067211 */ /* 0x000fe200078f28ff */
[C---:B------:R-:W-:Y:S01]  /*10db0*/  IMAD R3, R16.reuse, c[0x0][0x3ec], R3 ;  /* 0x0000fb0010037a24 */ /* 0x040fe200078e0203 */
[----:B------:R-:W-:Y:S01]  /*10dc0*/  SHF.R.S32.HI R8, RZ, 0x2, R0 ;  /* 0x00000002ff087819 */ /* 0x000fe20000011400 */
[----:B------:R-:W-:Y:S01]  /*10dd0*/  IMAD.IADD R5, R15, 0x1, R4 ;  /* 0x000000010f057824 */ /* 0x000fe200078e0204 */
[----:B------:R-:W-:Y:S01]  /*10de0*/  SHF.R.S32.HI R2, RZ, 0x1f, R0 ;  /* 0x0000001fff027819 */ /* 0x000fe20000011400 */
[----:B------:R-:W-:Y:S01]  /*10df0*/  IMAD.WIDE.U32 R16, R16, c[0x0][0x3e8], RZ ;  /* 0x0000fa0010107a25 */ /* 0x000fe200078e00ff */
[----:B------:R-:W-:-:S02]  /*10e00*/  LOP3.LUT R0, R0, 0xfffffffc, RZ, 0xc0, !PT ;  /* 0xfffffffc00007812 */ /* 0x000fc400078ec0ff */
[----:B------:R-:W-:Y:S01]  /*10e10*/  LOP3.LUT R7, R6, 0xffffffe0, RZ, 0xc0, !PT ;  /* 0xffffffe006077812 */ /* 0x000fe200078ec0ff */
[----:B------:R-:W-:Y:S01]  /*10e20*/  IMAD.MOV.U32 R4, RZ, RZ, R14 ;  /* 0x000000ffff047224 */ /* 0x000fe200078e000e */
[----:B------:R-:W-:Y:S01]  /*10e30*/  LEA.HI R2, R2, R8, RZ, 0x3 ;  /* 0x0000000802027211 */ /* 0x000fe200078f18ff */
[----:B------:R-:W-:Y:S01]  /*10e40*/  IMAD.IADD R10, R12, 0x1, -R0 ;  /* 0x000000010c0a7824 */ /* 0x000fe200078e0a00 */
[-C--:B------:R-:W-:Y:S01]  /*10e50*/  LEA.HI R11, R20, R12.reuse, RZ, 0x3 ;  /* 0x0000000c140b7211 */ /* 0x080fe200078f18ff */
[----:B------:R-:W-:Y:S01]  /*10e60*/  IMAD.IADD R0, R12, 0x1, -R7 ;  /* 0x000000010c007824 */ /* 0x000fe200078e0a07 */
[----:B------:R-:W-:Y:S01]  /*10e70*/  LOP3.LUT R7, R2, 0xfffffff8, RZ, 0xc0, !PT ;  /* 0xfffffff802077812 */ /* 0x000fe200078ec0ff */
[----:B------:R-:W-:Y:S01]  /*10e80*/  IMAD.IADD R3, R17, 0x1, R3 ;  /* 0x0000000111037824 */ /* 0x000fe200078e0203 */
[----:B------:R-:W-:Y:S01]  /*10e90*/  LOP3.LUT R9, R11, 0xfffffff8, RZ, 0xc0, !PT ;  /* 0xfffffff80b097812 */ /* 0x000fe200078ec0ff */
[----:B------:R-:W-:Y:S01]  /*10ea0*/  IMAD.MOV.U32 R2, RZ, RZ, R16 ;  /* 0x000000ffff027224 */ /* 0x000fe200078e0010 */
[----:B------:R-:W-:Y:S01]  /*10eb0*/  LEA.HI R20, R20, R12, RZ, 0x6 ;  /* 0x0000000c14147211 */ /* 0x000fe200078f30ff */
[----:B------:R-:W-:Y:S01]  /*10ec0*/  IMAD.IADD R8, R8, 0x1, -R7 ;  /* 0x0000000108087824 */ /* 0x000fe200078e0a07 */
[----:B---3--:R-:W-:Y:S01]  /*10ed0*/  SHF.R.S32.HI R7, RZ, 0x1f, R13 ;  /* 0x0000001fff077819 */ /* 0x008fe2000001140d */
[----:B------:R-:W-:Y:S01]  /*10ee0*/  IMAD.IADD R9, R12, 0x1, -R9 ;  /* 0x000000010c097824 */ /* 0x000fe200078e0a09 */
[----:B------:R-:W-:Y:S01]  /*10ef0*/  SHF.R.S32.HI R12, RZ, 0x1f, R0 ;  /* 0x0000001fff0c7819 */ /* 0x000fe20000011400 */
[----:B------:R-:W-:Y:S01]  /*10f00*/  IMAD.WIDE.U32 R16, R13, c[0x0][0x498], R4 ;  /* 0x000126000d107a25 */ /* 0x000fe200078e0004 */
[----:B------:R-:W-:-:S02]  /*10f10*/  LOP3.LUT P0, RZ, R0, 0x3, RZ, 0xc0, !PT ;  /* 0x0000000300ff7812 */ /* 0x000fc4000780c0ff */
[----:B------:R-:W-:Y:S01]  /*10f20*/  LEA.HI R15, R12, R0, RZ, 0x2 ;  /* 0x000000000c0f7211 */ /* 0x000fe200078f10ff */
[C---:B------:R-:W-:Y:S01]  /*10f30*/  IMAD R21, R7.reuse, c[0x0][0x498], RZ ;  /* 0x0001260007157a24 */ /* 0x040fe200078e02ff */
[--C-:B------:R-:W-:Y:S01]  /*10f40*/  SHF.R.S32.HI R0, RZ, 0x1f, R6.reuse ;  /* 0x0000001fff007819 */ /* 0x100fe20000011406 */
[----:B------:R-:W-:Y:S01]  /*10f50*/  IMAD R18, R7, c[0x0][0x3f0], RZ ;  /* 0x0000fc0007127a24 */ /* 0x000fe200078e02ff */
[----:B------:R-:W-:Y:S01]  /*10f60*/  SHF.R.S32.HI R7, RZ, 0x5, R6 ;  /* 0x00000005ff077819 */ /* 0x000fe20000011406 */
[C---:B------:R-:W-:Y:S01]  /*10f70*/  IMAD R21, R13.reuse, c[0x0][0x49c], R21 ;  /* 0x000127000d157a24 */ /* 0x040fe200078e0215 */
[----:B------:R-:W-:Y:S01]  /*10f80*/  SHF.R.S32.HI R19, RZ, 0x3, R11 ;  /* 0x00000003ff137819 */ /* 0x000fe2000001140b */
[C---:B------:R-:W-:Y:S01]  /*10f90*/  IMAD R18, R13.reuse, c[0x0][0x3f4], R18 ;  /* 0x0000fd000d127a24 */ /* 0x040fe200078e0212 */
[----:B------:R-:W-:Y:S01]  /*10fa0*/  LEA.HI R0, R0, R7, RZ, 0x3 ;  /* 0x0000000700007211 */ /* 0x000fe200078f18ff */
[----:B------:R-:W-:Y:S01]  /*10fb0*/  IMAD.WIDE.U32 R12, R13, c[0x0][0x3f0], R2 ;  /* 0x0000fc000d0c7a25 */ /* 0x000fe200078e0002 */
[----:B------:R-:W-:-:S02]  /*10fc0*/  LEA.HI R3, R10, R10, RZ, 0x1 ;  /* 0x0000000a0a037211 */ /* 0x000fc400078f08ff */
[----:B------:R-:W-:Y:S01]  /*10fd0*/  LOP3.LUT R4, R0, 0xffffff8, RZ, 0xc0, !PT ;  /* 0x0ffffff800047812 */ /* 0x000fe200078ec0ff */
[----:B------:R-:W-:Y:S01]  /*10fe0*/  IMAD.SHL.U32 R6, R19, 0x40, RZ ;  /* 0x0000004013067824 */ /* 0x000fe200078e00ff */
[----:B------:R-:W-:Y:S01]  /*10ff0*/  R2P PR, R8, 0x6 ;  /* 0x0000000608007804 */ /* 0x000fe20000000000 */
[----:B------:R-:W-:Y:S01]  /*11000*/  IMAD.SHL.U32 R0, R9, 0x8, RZ ;  /* 0x0000000809007824 */ /* 0x000fe200078e00ff */
[----:B------:R-:W-:Y:S01]  /*11010*/  F2FP.PACK_AB R144, R145, R144 ;  /* 0x000000909190723e */ /* 0x000fe200000000ff */
[----:B------:R-:W-:Y:S01]  /*11020*/  IMAD R5, R9, 0x20, R19 ;  /* 0x0000002009057824 */ /* 0x000fe200078e0213 */
[----:B------:R-:W-:Y:S01]  /*11030*/  LOP3.LUT R2, R6, 0x1c0, RZ, 0xc0, !PT ;  /* 0x000001c006027812 */ /* 0x000fe200078ec0ff */
[----:B------:R-:W-:Y:S01]  /*11040*/  IMAD.IADD R9, R7, 0x1, -R4 ;  /* 0x0000000107097824 */ /* 0x000fe200078e0a04 */
[----:B------:R-:W-:Y:S01]  /*11050*/  LOP3.LUT R4, R3, 0x1ffffffe, RZ, 0xc0, !PT ;  /* 0x1ffffffe03047812 */ /* 0x000fe200078ec0ff */
[----:B------:R-:W-:Y:S01]  /*11060*/  IMAD R14, R7, 0x200, R10 ;  /* 0x00000200070e7824 */ /* 0x000fe200078e020a */
[----:B------:R-:W-:Y:S01]  /*11070*/  SHF.R.U32.HI R3, RZ, 0x3, R2 ;  /* 0x00000003ff037819 */ /* 0x000fe20000011602 */
[----:B----4-:R-:W-:Y:S01]  /*11080*/  IMAD R7, R81, 0x80, R5 ;  /* 0x0000008051077824 */ /* 0x010fe200078e0205 */
[----:B------:R-:W-:Y:S01]  /*11090*/  LOP3.LUT R2, R2, 0x38, R0, 0xf8, !PT ;  /* 0x0000003802027812 */ /* 0x000fe200078ef800 */
[----:B------:R-:W-:Y:S01]  /*110a0*/  IMAD.IADD R11, R10, 0x1, -R4 ;  /* 0x000000010a0b7824 */ /* 0x000fe200078e0a04 */
[----:B------:R-:W-:Y:S01]  /*110b0*/  SHF.R.S32.HI R6, RZ, 0x2, R15 ;  /* 0x00000002ff067819 */ /* 0x000fe2000001140f */
[----:B------:R-:W-:Y:S01]  /*110c0*/  IMAD.SHL.U32 R5, R8, 0x40, RZ ;  /* 0x0000004008057824 */ /* 0x000fe200078e00ff */
[----:B------:R-:W-:Y:S01]  /*110d0*/  LOP3.LUT R10, R2, R3, RZ, 0x3c, !PT ;  /* 0x00000003020a7212 */ /* 0x000fe200078e3cff */
[----:B------:R-:W-:Y:S01]  /*110e0*/  @P3 IMAD.HI.U32 R2, R7, c[0x0][0x4ec], RZ ;  /* 0x00013b0007023a27 */ /* 0x000fe200078e00ff */
[----:B------:R-:W-:-:S02]  /*110f0*/  LOP3.LUT R3, R8, 0x1, RZ, 0xc0, !PT ;  /* 0x0000000108037812 */ /* 0x000fc400078ec0ff */
[----:B------:R-:W-:Y:S01]  /*11100*/  F2FP.PACK_AB R146, R147, R146 ;  /* 0x000000929392723e */ /* 0x000fe200000000ff */
[--C-:B------:R-:W-:Y:S01]  /*11110*/  IMAD.MOV.U32 R4, RZ, RZ, R7.reuse ;  /* 0x000000ffff047224 */ /* 0x100fe200078e0007 */
[----:B------:R-:W-:Y:S02]  /*11120*/  @P3 SHF.R.U32.HI R4, RZ, c[0x0][0x4f0], R2 ;  /* 0x00013c00ff043a19 */ /* 0x000fe40000011602 */
[----:B------:R-:W-:Y:S01]  /*11130*/  LOP3.LUT R2, R5, 0x1c0, RZ, 0xc0, !PT ;  /* 0x000001c005027812 */ /* 0x000fe200078ec0ff */
[----:B------:R-:W-:Y:S01]  /*11140*/  IMAD R5, R9, 0x10, R6 ;  /* 0x0000001009057824 */ /* 0x000fe200078e0206 */
[----:B------:R-:W-:Y:S01]  /*11150*/  ISETP.NE.U32.AND P4, PT, R3, 0x1, PT ;  /* 0x000000010300780c */ /* 0x000fe20003f85070 */
[----:B------:R-:W-:Y:S01]  /*11160*/  IMAD.SHL.U32 R6, R20, 0x8, RZ ;  /* 0x0000000814067824 */ /* 0x000fe200078e00ff */
[----:B------:R-:W-:Y:S01]  /*11170*/  LEA.HI R9, R2, R2, RZ, 0x1d ;  /* 0x0000000202097211 */ /* 0x000fe200078fe8ff */
[----:B------:R-:W-:Y:S01]  /*11180*/  IMAD.MOV R8, RZ, RZ, -R4 ;  /* 0x000000ffff087224 */ /* 0x000fe200078e0a04 */
[----:B------:R-:W-:Y:S01]  /*11190*/  F2FP.PACK_AB R140, R141, R140 ;  /* 0x0000008c8d8c723e */ /* 0x000fe200000000ff */
[----:B------:R-:W-:Y:S01]  /*111a0*/  IMAD.MOV.U32 R2, RZ, RZ, R12 ;  /* 0x000000ffff027224 */ /* 0x000fe200078e000c */
[----:B------:R-:W-:Y:S01]  /*111b0*/  F2FP.PACK_AB R142, R143, R142 ;  /* 0x0000008e8f8e723e */ /* 0x000fe200000000ff */
[----:B------:R-:W-:Y:S01]  /*111c0*/  IMAD.IADD R3, R13, 0x1, R18 ;  /* 0x000000010d037824 */ /* 0x000fe200078e0212 */
[----:B------:R-:W-:Y:S01]  /*111d0*/  LOP3.LUT R18, R10, 0x7ffffe00, R6, 0xf8, !PT ;  /* 0x7ffffe000a127812 */ /* 0x000fe200078ef806 */
[----:B------:R-:W-:Y:S01]  /*111e0*/  IMAD R12, R8, c[0x0][0x4e8], R7 ;  /* 0x00013a00080c7a24 */ /* 0x000fe200078e0207 */
[----:B------:R-:W-:Y:S01]  /*111f0*/  SHF.R.S32.HI R6, RZ, 0x1f, R4 ;  /* 0x0000001fff067819 */ /* 0x000fe20000011404 */
[----:B------:R-:W-:Y:S01]  /*11200*/  IMAD R8, R11, 0x8, R5 ;  /* 0x000000080b087824 */ /* 0x000fe200078e0205 */
[----:B------:R-:W-:Y:S01]  /*11210*/  F2FP.PACK_AB R136, R137, R136 ;  /* 0x000000888988723e */ /* 0x000fe200000000ff */
[----:B------:R-:W-:Y:S01]  /*11220*/  IMAD.U32 R10, R14, 0x2, R9 ;  /* 0x000000020e0a7824 */ /* 0x000fe200078e0009 */
[----:B------:R-:W-:Y:S01]  /*11230*/  F2FP.PACK_AB R138, R139, R138 ;  /* 0x0000008a8b8a723e */ /* 0x000fe200000000ff */
[----:B------:R-:W-:Y:S01]  /*11240*/  IMAD R8, R81, 0x80, R8 ;  /* 0x0000008051087824 */ /* 0x000fe200078e0208 */
[----:B------:R-:W-:Y:S01]  /*11250*/  F2FP.PACK_AB R113, R31, R30 ;  /* 0x0000001e1f71723e */ /* 0x000fe200000000ff */
[----:B------:R-:W-:Y:S01]  /*11260*/  IMAD R9, R6, c[0x0][0x3e0], RZ ;  /* 0x0000f80006097a24 */ /* 0x000fe200078e02ff */
[----:B------:R-:W-:Y:S01]  /*11270*/  F2FP.PACK_AB R89, R39, R38 ;  /* 0x000000262759723e */ /* 0x000fe200000000ff */
[----:B------:R-:W-:Y:S01]  /*11280*/  IMAD R5, R81, 0x80, R5 ;  /* 0x0000008051057824 */ /* 0x000fe200078e0205 */
[----:B------:R-:W-:Y:S01]  /*11290*/  F2FP.PACK_AB R43, R43, R42 ;  /* 0x0000002a2b2b723e */ /* 0x000fe200000000ff */
[----:B------:R-:W-:Y:S01]  /*112a0*/  IMAD.WIDE.U32 R6, R4, c[0x0][0x3e0], R2 ;  /* 0x0000f80004067a25 */ /* 0x000fe200078e0002 */
[----:B------:R-:W-:-:S02]  /*112b0*/  F2FP.PACK_AB R44, R45, R44 ;  /* 0x0000002c2d2c723e */ /* 0x000fc400000000ff */
[C---:B------:R-:W-:Y:S01]  /*112c0*/  ISETP.GE.OR P6, PT, R5.reuse, R80, P0 ;  /* 0x000000500500720c */ /* 0x040fe200007c6670 */
[----:B------:R-:W-:Y:S01]  /*112d0*/  @P3 IMAD.HI.U32 R3, R8, c[0x0][0x4ec], RZ ;  /* 0x00013b0008033a27 */ /* 0x000fe200078e00ff */
[----:B------:R-:W-:Y:S02]  /*112e0*/  IADD3 R5, R5, 0x8, RZ ;  /* 0x0000000805057810 */ /* 0x000fe40007ffe0ff */
[----:B------:R-:W-:Y:S01]  /*112f0*/  F2FP.PACK_AB R46, R47, R46 ;  /* 0x0000002e2f2e723e */ /* 0x000fe200000000ff */
[----:B------:R-:W-:Y:S01]  /*11300*/  IMAD R9, R4, c[0x0][0x3e4], R9 ;  /* 0x0000f90004097a24 */ /* 0x000fe200078e0209 */
[----:B------:R-:W-:Y:S01]  /*11310*/  ISETP.GE.OR P5, PT, R5, R80, P0 ;  /* 0x000000500500720c */ /* 0x000fe200007a6670 */
[----:B------:R-:W-:Y:S01]  /*11320*/  IMAD.MOV.U32 R4, RZ, RZ, R8 ;  /* 0x000000ffff047224 */ /* 0x000fe200078e0008 */
[----:B------:R-:W-:Y:S01]  /*11330*/  @P3 SHF.R.U32.HI R4, RZ, c[0x0][0x4f0], R3 ;  /* 0x00013c00ff043a19 */ /* 0x000fe20000011603 */
[----:B------:R-:W-:Y:S01]  /*11340*/  IMAD.SHL.U32 R2, R10, 0x2, RZ ;  /* 0x000000020a027824 */ /* 0x000fe200078e00ff */
[----:B------:R-:W-:Y:S01]  /*11350*/  SHF.R.S32.HI R10, RZ, 0x1f, R12 ;  /* 0x0000001fff0a7819 */ /* 0x000fe2000001140c */
[----:B------:R-:W-:Y:S01]  /*11360*/  IMAD.IADD R7, R7, 0x1, R9 ;  /* 0x0000000107077824 */ /* 0x000fe200078e0209 */
[----:B------:R-:W-:-:S02]  /*11370*/  SHF.R.S32.HI R5, RZ, 0x1f, R4 ;  /* 0x0000001fff057819 */ /* 0x000fc40000011404 */
[----:B------:R-:W-:Y:S01]  /*11380*/  IADD3 R16, P0, R4, R16, RZ ;  /* 0x0000001004107210 */ /* 0x000fe20007f1e0ff */
[----:B------:R-:W-:Y:S01]  /*11390*/  IMAD R10, R10, c[0x0][0x3d8], RZ ;  /* 0x0000f6000a0a7a24 */ /* 0x000fe200078e02ff */
[C---:B------:R-:W-:Y:S01]  /*113a0*/  IADD3 R9, R2.reuse, 0x80, RZ ;  /* 0x0000008002097810 */ /* 0x040fe20007ffe0ff */
[----:B------:R-:W-:Y:S01]  /*113b0*/  STS [R2+0x80], R41 ;  /* 0x0000802902007388 */ /* 0x000fe20000000800 */
[----:B------:R-:W-:Y:S01]  /*113c0*/  IADD3.X R17, R5, R17, R21, P0, !PT ;  /* 0x0000001105117210 */ /* 0x000fe200007fe415 */
[----:B------:R-:W-:Y:S01]  /*113d0*/  IMAD.MOV R5, RZ, RZ, -R4 ;  /* 0x000000ffff057224 */ /* 0x000fe200078e0a04 */
[----:B------:R-:W-:Y:S01]  /*113e0*/  IADD3 R3, R2, 0x70, RZ ;  /* 0x0000007002037810 */ /* 0x000fe20007ffe0ff */
[C---:B------:R-:W-:Y:S01]  /*113f0*/  IMAD R20, R12.reuse, c[0x0][0x3dc], R10 ;  /* 0x0000f7000c147a24 */ /* 0x040fe200078e020a */
[----:B------:R-:W-:Y:S01]  /*11400*/  @P4 IADD3 R3, R9, 0x10, RZ ;  /* 0x0000001009034810 */ /* 0x000fe20007ffe0ff */
[----:B------:R-:W-:Y:S01]  /*11410*/  IMAD R5, R5, c[0x0][0x4e8], R8 ;  /* 0x00013a0005057a24 */ /* 0x000fe200078e0208 */
[----:B------:R-:W-:Y:S01]  /*11420*/  STS [R2+0x480], R158 ;  /* 0x0004809e02007388 */ /* 0x000fe20000000800 */
[----:B------:R-:W-:Y:S01]  /*11430*/  IMAD.MOV.U32 R8, RZ, RZ, 0x40 ;  /* 0x00000040ff087424 */ /* 0x000fe200078e00ff */
[----:B------:R-:W-:Y:S01]  /*11440*/  F2FP.PACK_AB R48, R49, R48 ;  /* 0x000000303130723e */ /* 0x000fe200000000ff */
[----:B------:R-:W-:Y:S01]  /*11450*/  IMAD.MOV.U32 R9, RZ, RZ, 0x20 ;  /* 0x00000020ff097424 */ /* 0x000fe200078e00ff */
[----:B------:R-:W-:Y:S01]  /*11460*/  STS [R3], R85 ;  /* 0x0000005503007388 */ /* 0x000fe20000000800 */
[----:B------:R-:W-:Y:S01]  /*11470*/  IMAD.WIDE.U32 R12, R12, c[0x0][0x3d8], R6 ;  /* 0x0000f6000c0c7a25 */ /* 0x000fe200078e0006 */
[----:B------:R-:W-:-:S02]  /*11480*/  SEL R7, R8, 0xffffffc0, !P2 ;  /* 0xffffffc008077807 */ /* 0x000fc40005000000 */
[----:B------:R-:W-:Y:S01]  /*11490*/  SHF.R.S32.HI R8, RZ, 0x1f, R5 ;  /* 0x0000001fff087819 */ /* 0x000fe20000011405 */
[----:B------:R-:W-:Y:S01]  /*114a0*/  STS [R3+0x400], R154 ;  /* 0x0004009a03007388 */ /* 0x000fe20000000800 */
[----:B------:R-:W-:Y:S01]  /*114b0*/  SEL R9, R9, 0xffffffe0, !P1 ;  /* 0xffffffe009097807 */ /* 0x000fe20004800000 */
[----:B------:R-:W-:Y:S01]  /*114c0*/  IMAD.IADD R6, R2, 0x1, R7 ;  /* 0x0000000102067824 */ /* 0x000fe200078e0207 */
[----:B------:R-:W-:Y:S01]  /*114d0*/  F2FP.PACK_AB R50, R51, R50 ;  /* 0x000000323332723e */ /* 0x000fe200000000ff */
[----:B------:R-:W-:Y:S01]  /*114e0*/  IMAD R10, R8, c[0x0][0x488], RZ ;  /* 0x00012200080a7a24 */ /* 0x000fe200078e02ff */
[----:B------:R-:W-:Y:S01]  /*114f0*/  F2FP.PACK_AB R52, R53, R52 ;  /* 0x000000343534723e */ /* 0x000fe200000000ff */
[----:B------:R-:W-:Y:S01]  /*11500*/  IMAD.IADD R4, R2, 0x1, R9 ;  /* 0x0000000102047824 */ /* 0x000fe200078e0209 */
[----:B------:R-:W-:Y:S01]  /*11510*/  F2FP.PACK_AB R54, R55, R54 ;  /* 0x000000363736723e */ /* 0x000fe200000000ff */
[----:B------:R-:W-:Y:S01]  /*11520*/  IMAD.IADD R15, R9, 0x1, R3 ;  /* 0x00000001090f7824 */ /* 0x000fe200078e0203 */
[----:B------:R-:W-:Y:S01]  /*11530*/  F2FP.PACK_AB R57, R57, R56 ;  /* 0x000000383939723e */ /* 0x000fe200000000ff */
[----:B------:R-:W-:Y:S01]  /*11540*/  IMAD.WIDE.U32 R8, R5, c[0x0][0x488], R16 ;  /* 0x0001220005087a25 */ /* 0x000fe200078e0010 */
[----:B------:R-:W-:Y:S01]  /*11550*/  STS [R4+0x80], R148 ;  /* 0x0000809404007388 */ /* 0x000fe20000000800 */
[----:B------:R-:W-:-:S02]  /*11560*/  F2FP.PACK_AB R58, R59, R58 ;  /* 0x0000003a3b3a723e */ /* 0x000fc400000000ff */
[----:B------:R-:W-:Y:S01]  /*11570*/  IMAD R10, R5, c[0x0][0x48c], R10 ;  /* 0x00012300050a7a24 */ /* 0x000fe200078e020a */
[----:B------:R-:W-:Y:S01]  /*11580*/  STS [R4+0x480], R150 ;  /* 0x0004809604007388 */ /* 0x000fe20000000800 */
[----:B------:R-:W-:Y:S01]  /*11590*/  IMAD.IADD R14, R7, 0x1, R3 ;  /* 0x00000001070e7824 */ /* 0x000fe200078e0203 */
[----:B------:R-:W-:Y:S01]  /*115a0*/  F2FP.PACK_AB R42, R61, R60 ;  /* 0x0000003c3d2a723e */ /* 0x000fe200000000ff */
[----:B------:R-:W-:Y:S01]  /*115b0*/  IMAD.IADD R5, R7, 0x1, R4 ;  /* 0x0000000107057824 */ /* 0x000fe200078e0204 */
[----:B------:R-:W-:Y:S01]  /*115c0*/  STS [R15], R144 ;  /* 0x000000900f007388 */ /* 0x000fe20000000800 */
[----:B------:R-:W-:Y:S01]  /*115d0*/  IMAD.IADD R7, R15, 0x1, R7 ;  /* 0x000000010f077824 */ /* 0x000fe200078e0207 */
[----:B------:R-:W-:Y:S01]  /*115e0*/  F2FP.PACK_AB R62, R63, R62 ;  /* 0x0000003e3f3e723e */ /* 0x000fe200000000ff */
[----:B------:R-:W-:Y:S01]  /*115f0*/  IMAD.IADD R9, R9, 0x1, R10 ;  /* 0x0000000109097824 */ /* 0x000fe200078e020a */
        /* <DEDUP_REMOVED lines=41> */
[----:B------:R-:W-:Y:S01]  /*11890*/  LEA R16, P0, R8, c[0x0][0x450], 0x2 ;  /* 0x0001140008107a11 */ /* 0x000fe200078010ff */
        /* <DEDUP_REMOVED lines=10> */
[----:B------:R-:W-:-:S03]  /*11940*/  LEA.HI.X R9, R8, c[0x0][0x454], R9, 0x2, P0 ;  /* 0x0001150008097a11 */ /* 0x000fc600000f1409 */
        /* <DEDUP_REMOVED lines=27> */
[----:B------:R-:W-:Y:S04]  /*11b00*/  STS [R4+0xc080], R27 ;  /* 0x00c0801b04007388 */ /* 0x000fe80000000800 */
[----:B------:R4:W-:Y:S04]  /*11b10*/  STS [R4+0xc480], R110 ;  /* 0x00c4806e04007388 */ /* 0x0009e80000000800 */
[----:B------:R-:W-:Y:S01]  /*11b20*/  STS [R15+0xc000], R26 ;  /* 0x00c0001a0f007388 */ /* 0x000fe20000000800 */
[----:B-1----:R-:W-:-:S03]  /*11b30*/  LEA R29, P0, R12, c[0x0][0x380], 0x1 ;  /* 0x0000e0000c1d7a11 */ /* 0x002fc600078008ff */
[----:B------:R-:W-:Y:S01]  /*11b40*/  STS [R15+0xc400], R114 ;  /* 0x00c400720f007388 */ /* 0x000fe20000000800 */
[----:B--2---:R-:W-:-:S03]  /*11b50*/  IMAD.IADD R2, R13, 0x1, R20 ;  /* 0x000000010d027824 */ /* 0x004fc600078e0214 */
[----:B------:R-:W-:Y:S02]  /*11b60*/  STS [R6+0xc080], R25 ;  /* 0x00c0801906007388 */ /* 0x000fe40000000800 */
[----:B---3--:R-:W-:Y:S02]  /*11b70*/  LEA.HI.X R28, R12, c[0x0][0x384], R2, 0x1, P0 ;  /* 0x0000e1000c1c7a11 */ /* 0x008fe400000f0c02 */
[----:B------:R-:W-:Y:S04]  /*11b80*/  STS [R6+0xc480], R118 ;  /* 0x00c4807606007388 */ /* 0x000fe80000000800 */
[----:B------:R-:W-:Y:S04]  /*11b90*/  STS [R14+0xc000], R24 ;  /* 0x00c000180e007388 */ /* 0x000fe80000000800 */
[----:B------:R-:W-:Y:S01]  /*11ba0*/  STS [R14+0xc400], R122 ;  /* 0x00c4007a0e007388 */ /* 0x000fe20000000800 */
[----:B----4-:R-:W-:-:S03]  /*11bb0*/  IMAD.SHL.U32 R4, R18, 0x2, RZ ;  /* 0x0000000212047824 */ /* 0x010fc600078e00ff */
[----:B------:R-:W-:Y:S04]  /*11bc0*/  STS [R5+0xc080], R23 ;  /* 0x00c0801705007388 */ /* 0x000fe80000000800 */
[----:B------:R-:W-:Y:S04]  /*11bd0*/  STS [R5+0xc480], R126 ;  /* 0x00c4807e05007388 */ /* 0x000fe80000000800 */
[----:B------:R-:W-:Y:S04]  /*11be0*/  STS [R7+0xc000], R22 ;  /* 0x00c0001607007388 */ /* 0x000fe80000000800 */
[----:B------:R-:W-:Y:S04]  /*11bf0*/  STS [R7+0xc400], R130 ;  /* 0x00c4008207007388 */ /* 0x000fe80000000800 */
[----:B------:R-:W-:Y:S04]  /*11c00*/  SHFL.IDX PT, R10, R16, RZ, 0x1c1f ;  /* 0x001c1fff100a7589 */ /* 0x000fe800000e0000 */
[----:B------:R-:W1:Y:S04]  /*11c10*/  SHFL.IDX PT, R11, R9, RZ, 0x1c1f ;  /* 0x001c1fff090b7589 */ /* 0x000e6800000e0000 */
[----:B------:R-:W-:Y:S06]  /*11c20*/  BAR.SYNC.DEFER_BLOCKING 0x1, 0x100 ;  /* 0x0044000000007b1d */ /* 0x000fec0000010000 */
[----:B------:R-:W-:Y:S04]  /*11c30*/  SHFL.IDX PT, R8, R16, 0x1, 0x1c1f ;  /* 0x003c1f0010087f89 */ /* 0x000fe800000e0000 */
[----:B------:R-:W2:Y:S04]  /*11c40*/  SHFL.IDX PT, R9, R9, 0x1, 0x1c1f ;  /* 0x003c1f0009097f89 */ /* 0x000ea800000e0000 */
[----:B------:R-:W3:Y:S04]  /*11c50*/  SHFL.IDX PT, R2, R29, RZ, 0x181f ;  /* 0x00181fff1d027589 */ /* 0x000ee800000e0000 */
[----:B------:R-:W4:Y:S04]  /*11c60*/  SHFL.IDX PT, R3, R28, RZ, 0x181f ;  /* 0x00181fff1c037589 */ /* 0x000f2800000e0000 */
[----:B-1----:R1:W-:Y:S04]  /*11c70*/  @!P6 ST.E [R10.64], R36 ;  /* 0x000000240a00e985 */ /* 0x0023e8000c101918 */
[----:B--2---:R2:W-:Y:S04]  /*11c80*/  @!P5 ST.E [R8.64], R37 ;  /* 0x000000250800d985 */ /* 0x0045e8000c101918 */
[----:B------:R2:W2:Y:S04]  /*11c90*/  LDS.128 R44, [R4+0x1080] ;  /* 0x00108000042c7984 */ /* 0x0004a80000000c00 */
[----:B------:R2:W2:Y:S04]  /*11ca0*/  LDS.128 R60, [R4+0x2080] ;  /* 0x00208000043c7984 */ /* 0x0004a80000000c00 */
[----:B------:R2:W2:Y:S04]  /*11cb0*/  LDS.128 R72, [R4+0x3080] ;  /* 0x0030800004487984 */ /* 0x0004a80000000c00 */
[----:B------:R2:W2:Y:S01]  /*11cc0*/  LDS.128 R40, [R4+0x5080] ;  /* 0x0050800004287984 */ /* 0x0004a20000000c00 */
[----:B-1----:R-:W-:-:S03]  /*11cd0*/  IMAD R11, R81, 0x80, R19 ;  /* 0x00000080510b7824 */ /* 0x002fc600078e0213 */
[----:B------:R1:W1:Y:S02]  /*11ce0*/  LDS.128 R56, [R4+0x6080] ;  /* 0x0060800004387984 */ /* 0x0002640000000c00 */
[----:B------:R-:W-:Y:S02]  /*11cf0*/  ISETP.GE.AND P0, PT, R11, R80, PT ;  /* 0x000000500b00720c */ /* 0x000fe40003f06270 */
[----:B------:R1:W1:Y:S04]  /*11d00*/  LDS.128 R68, [R4+0x7080] ;  /* 0x0070800004447984 */ /* 0x0002680000000c00 */
[----:B------:R1:W1:Y:S04]  /*11d10*/  LDS.128 R36, [R4+0x9080] ;  /* 0x0090800004247984 */ /* 0x0002680000000c00 */
[----:B------:R1:W1:Y:S04]  /*11d20*/  LDS.128 R52, [R4+0xa080] ;  /* 0x00a0800004347984 */ /* 0x0002680000000c00 */
[----:B------:R1:W1:Y:S04]  /*11d30*/  LDS.128 R64, [R4+0xb080] ;  /* 0x00b0800004407984 */ /* 0x0002680000000c00 */
[----:B------:R1:W1:Y:S04]  /*11d40*/  LDS.128 R32, [R4+0xd080] ;  /* 0x00d0800004207984 */ /* 0x0002680000000c00 */
[----:B------:R1:W1:Y:S04]  /*11d50*/  LDS.128 R48, [R4+0xe080] ;  /* 0x00e0800004307984 */ /* 0x0002680000000c00 */
[----:B------:R1:W1:Y:S01]  /*11d60*/  LDS.128 R76, [R4+0xf080] ;  /* 0x00f08000044c7984 */ /* 0x0002620000000c00 */
        /* <DEDUP_REMOVED lines=10> */
[----:B------:R1:W2:Y:S01]  /*11e10*/  LDS.128 R12, [R4+0xc080] ;  /* 0x00c08000040c7984 */ /* 0x0002a20000000c00 */
[----:B------:R-:W-:-:S07]  /*11e20*/  ISETP.GE.AND P3, PT, R0, c[0x0][0x3c8], PT ;  /* 0x0000f20000007a0c */ /* 0x000fce0003f66270 */
[----:B------:R-:W-:-:S04]  /*11e30*/  @!P2 SHF.R.S32.HI R5, RZ, 0x1f, R7 ;  /* 0x0000001fff05a819 */ /* 0x000fc80000011407 */
[----:B------:R-:W-:Y:S02]  /*11e40*/  @!P0 SHF.R.S32.HI R6, RZ, 0x1f, R9 ;  /* 0x0000001fff068819 */ /* 0x000fe40000011409 */
[----:B------:R-:W-:Y:S02]  /*11e50*/  @!P2 LEA.HI R7, R5, R7, RZ, 0x3 ;  /* 0x000000070507a211 */ /* 0x000fe400078f18ff */
[----:B-1----:R-:W-:-:S04]  /*11e60*/  @!P1 SHF.R.S32.HI R4, RZ, 0x1f, R8 ;  /* 0x0000001fff049819 */ /* 0x002fc80000011408 */
        /* <DEDUP_REMOVED lines=13> */
.L_x_208:
[----:B---34-:R-:W-:Y:S05]  /*11f40*/  BSYNC B0 ;  /* 0x0000000000007941 */ /* 0x018fea0003800000 */
.L_x_207:
        /* <DEDUP_REMOVED lines=30> */
.L_x_210:
[----:B------:R-:W-:Y:S05]  /*12130*/  BSYNC B0 ;  /* 0x0000000000007941 */ /* 0x000fea0003800000 */
.L_x_209:
        /* <DEDUP_REMOVED lines=30> */
.L_x_212:
[----:B------:R-:W-:Y:S05]  /*12320*/  BSYNC B0 ;  /* 0x0000000000007941 */ /* 0x000fea0003800000 */
.L_x_211:
        /* <DEDUP_REMOVED lines=31> */
.L_x_206:
[----:B------:R-:W1:Y:S01]  /*12520*/  S2R R9, SR_TID.X ;  /* 0x0000000000097919 */ /* 0x000e620000002100 */
[----:B------:R-:W-:Y:S03]  /*12530*/  BSSY B0, `(.L_x_213) ;  /* 0x0000027000007945 */ /* 0x000fe60003800000 */
[----:B------:R-:W2:Y:S01]  /*12540*/  S2R R10, SR_CTAID.Z ;  /* 0x00000000000a7919 */ /* 0x000ea20000002700 */
[----:B-1----:R-:W-:Y:S02]  /*12550*/  ISETP.GT.AND P0, PT, R9, 0x7f, PT ;  /* 0x0000007f0900780c */ /* 0x002fe40003f04270 */
[----:B--2---:R-:W-:-:S11]  /*12560*/  SHF.R.S32.HI R11, RZ, 0x1f, R10 ;  /* 0x0000001fff0b7819 */ /* 0x004fd6000001140a */
[----:B------:R-:W-:Y:S05]  /*12570*/  @P0 BRA `(.L_x_214) ;  /* 0x0000022000000947 */ /* 0x000fea0003800000 */
[----:B------:R-:W1:Y:S01]  /*12580*/  S2R R5, SR_CTAID.X ;  /* 0x0000000000057919 */ /* 0x000e620000002500 */
[----:B------:R-:W-:-:S05]  /*12590*/  MOV R2, c[0x0][0x4e8] ;  /* 0x00013a0000027a02 */ /* 0x000fca0000000f00 */
[----:B------:R-:W-:Y:S01]  /*125a0*/  IMAD R0, R2, c[0x0][0x388], RZ ;  /* 0x0000e20002007a24 */ /* 0x000fe200078e02ff */
[----:B-1----:R-:W-:-:S04]  /*125b0*/  LEA R5, R5, R9, 0x7 ;  /* 0x0000000905057211 */ /* 0x002fc800078e38ff */
[----:B------:R-:W-:-:S13]  /*125c0*/  ISETP.GE.AND P0, PT, R5, R0, PT ;  /* 0x000000000500720c */ /* 0x000fda0003f06270 */
[----:B------:R-:W-:Y:S05]  /*125d0*/  @P0 BRA `(.L_x_214) ;  /* 0x000001c000000947 */ /* 0x000fea0003800000 */
[----:B------:R-:W1:Y:S01]  /*125e0*/  S2R R4, SR_CTAID.Y ;  /* 0x0000000000047919 */ /* 0x000e620000002600 */
[----:B------:R-:W-:Y:S02]  /*125f0*/  ISETP.NE.AND P0, PT, R2, 0x1, PT ;  /* 0x000000010200780c */ /* 0x000fe40003f05270 */
[----:B------:R-:W-:-:S11]  /*12600*/  MOV R0, R5 ;  /* 0x0000000500007202 */ /* 0x000fd60000000f00 */
[----:B------:R-:W-:-:S05]  /*12610*/  @P0 IMAD.HI.U32 R2, R5, c[0x0][0x4ec], RZ ;  /* 0x00013b0005020a27 */ /* 0x000fca00078e00ff */
[----:B------:R-:W-:Y:S02]  /*12620*/  @P0 SHF.R.U32.HI R0, RZ, c[0x0][0x4f0], R2 ;  /* 0x00013c00ff000a19 */ /* 0x000fe40000011602 */
[----:B-1----:R-:W-:Y:S01]  /*12630*/  SHF.R.S32.HI R3, RZ, 0x1f, R4 ;  /* 0x0000001fff037819 */ /* 0x002fe20000011404 */
[----:B------:R-:W-:-:S04]  /*12640*/  IMAD.WIDE.U32 R6, R4, c[0x0][0x490], RZ ;  /* 0x0001240004067a25 */ /* 0x000fc800078e00ff */
[----:B------:R-:W-:-:S04]  /*12650*/  IMAD R3, R3, c[0x0][0x490], RZ ;  /* 0x0001240003037a24 */ /* 0x000fc800078e02ff */
[----:B------:R-:W-:Y:S01]  /*12660*/  IMAD R2, R4, c[0x0][0x494], R3 ;  /* 0x0001250004027a24 */ /* 0x000fe200078e0203 */
[----:B------:R-:W-:-:S04]  /*12670*/  IADD3 R4, -R0, RZ, RZ ;  /* 0x000000ff00047210 */ /* 0x000fc80007ffe1ff */
[----:B------:R-:W-:Y:S01]  /*12680*/  IADD3 R3, R7, R2, RZ ;  /* 0x0000000207037210 */ /* 0x000fe20007ffe0ff */
[----:B------:R-:W-:Y:S02]  /*12690*/  IMAD.MOV.U32 R2, RZ, RZ, R6 ;  /* 0x000000ffff027224 */ /* 0x000fe400078e0006 */
[----:B------:R-:W-:Y:S02]  /*126a0*/  IMAD R7, R11, c[0x0][0x498], RZ ;  /* 0x000126000b077a24 */ /* 0x000fe400078e02ff */
[----:B------:R-:W-:Y:S02]  /*126b0*/  IMAD R4, R4, c[0x0][0x4e8], R5 ;  /* 0x00013a0004047a24 */ /* 0x000fe400078e0205 */
[----:B------:R-:W-:-:S03]  /*126c0*/  IMAD.WIDE.U32 R2, R10, c[0x0][0x498], R2 ;  /* 0x000126000a027a25 */ /* 0x000fc600078e0002 */
[----:B------:R-:W-:Y:S01]  /*126d0*/  SHF.R.S32.HI R5, RZ, 0x1f, R4 ;  /* 0x0000001fff057819 */ /* 0x000fe20000011404 */
[----:B------:R-:W-:Y:S01]  /*126e0*/  IMAD R6, R10, c[0x0][0x49c], R7 ;  /* 0x000127000a067a24 */ /* 0x000fe200078e0207 */
[----:B------:R-:W-:Y:S02]  /*126f0*/  SHF.R.S32.HI R7, RZ, 0x1f, R0 ;  /* 0x0000001fff077819 */ /* 0x000fe40000011400 */
[----:B------:R-:W-:Y:S01]  /*12700*/  IADD3 R2, P0, R0, R2, RZ ;  /* 0x0000000200027210 */ /* 0x000fe20007f1e0ff */
[----:B------:R-:W-:-:S03]  /*12710*/  IMAD R0, R5, c[0x0][0x488], RZ ;  /* 0x0001220005007a24 */ /* 0x000fc600078e02ff */
[----:B------:R-:W-:Y:S01]  /*12720*/  IADD3.X R3, R7, R3, R6, P0, !PT ;  /* 0x0000000307037210 */ /* 0x000fe200007fe406 */
[----:B------:R-:W-:-:S04]  /*12730*/  IMAD R0, R4, c[0x0][0x48c], R0 ;  /* 0x0001230004007a24 */ /* 0x000fc800078e0200 */
[----:B------:R-:W-:-:S05]  /*12740*/  IMAD.WIDE.U32 R2, R4, c[0x0][0x488], R2 ;  /* 0x0001220004027a25 */ /* 0x000fca00078e0002 */
[----:B------:R-:W-:Y:S02]  /*12750*/  IADD3 R0, R3, R0, RZ ;  /* 0x0000000003007210 */ /* 0x000fe40007ffe0ff */
[----:B------:R-:W-:-:S04]  /*12760*/  LEA R4, P0, R2, c[0x0][0x450], 0x2 ;  /* 0x0001140002047a11 */ /* 0x000fc800078010ff */
[----:B------:R-:W-:Y:S01]  /*12770*/  LEA.HI.X R5, R2, c[0x0][0x454], R0, 0x2, P0 ;  /* 0x0001150002057a11 */ /* 0x000fe200000f1400 */
[----:B------:R-:W-:-:S05]  /*12780*/  IMAD.MOV.U32 R0, RZ, RZ, -0x800000 ;  /* 0xff800000ff007424 */ /* 0x000fca00078e00ff */
[----:B------:R1:W-:Y:S03]  /*12790*/  STG.E [R4.64], R0 ;  /* 0x0000000004007986 */ /* 0x0003e6000c101918 */
.L_x_214:
[----:B------:R-:W-:Y:S05]  /*127a0*/  BSYNC B0 ;  /* 0x0000000000007941 */ /* 0x000fea0003800000 */
.L_x_213:
[----:B------:R-:W2:Y:S01]  /*127b0*/  S2R R6, SR_CTAID.Y ;  /* 0x0000000000067919 */ /* 0x000ea20000002600 */
[----:B-1----:R-:W-:Y:S01]  /*127c0*/  SHF.R.S32.HI R0, RZ, 0x1f, R9 ;  /* 0x0000001fff007819 */ /* 0x002fe20000011409 */
[----:B------:R-:W-:Y:S01]  /*127d0*/  BSSY B0, `(.L_x_215) ;  /* 0x0000044000007945 */ /* 0x000fe20003800000 */
[----:B------:R-:W-:Y:S01]  /*127e0*/  MOV R17, c[0x0][0x4e8] ;  /* 0x00013a0000117a02 */ /* 0x000fe20000000f00 */
[----:B------:R-:W1:Y:S01]  /*127f0*/  S2R R14, SR_CTAID.X ;  /* 0x00000000000e7919 */ /* 0x000e620000002500 */
[----:B------:R-:W-:Y:S02]  /*12800*/  LEA.HI R0, R0, R9, RZ, 0x3 ;  /* 0x0000000900007211 */ /* 0x000fe400078f18ff */
[C---:B------:R-:W-:Y:S01]  /*12810*/  ISETP.NE.AND P0, PT, R17.reuse, 0x1, PT ;  /* 0x000000011100780c */ /* 0x040fe20003f05270 */
[----:B------:R-:W-:Y:S01]  /*12820*/  IMAD R17, R17, c[0x0][0x388], RZ ;  /* 0x0000e20011117a24 */ /* 0x000fe200078e02ff */
[----:B------:R-:W-:Y:S02]  /*12830*/  LOP3.LUT R2, R0, 0xfffffff8, RZ, 0xc0, !PT ;  /* 0xfffffff800027812 */ /* 0x000fe400078ec0ff */
[----:B------:R-:W-:-:S02]  /*12840*/  SHF.R.S32.HI R8, RZ, 0x3, R0 ;  /* 0x00000003ff087819 */ /* 0x000fc40000011400 */
[----:B------:R-:W-:-:S05]  /*12850*/  IADD3 R9, -R2, R9, RZ ;  /* 0x0000000902097210 */ /* 0x000fca0007ffe1ff */
[----:B------:R-:W-:Y:S01]  /*12860*/  IMAD R0, R9, 0x20, R8 ;  /* 0x0000002009007824 */ /* 0x000fe200078e0208 */
[----:B--2---:R-:W-:-:S04]  /*12870*/  SHF.R.S32.HI R3, RZ, 0x1f, R6 ;  /* 0x0000001fff037819 */ /* 0x004fc80000011406 */
[C---:B-1----:R-:W-:Y:S01]  /*12880*/  LEA R5, R14.reuse, R0, 0x7 ;  /* 0x000000000e057211 */ /* 0x042fe200078e38ff */
[----:B------:R-:W-:Y:S01]  /*12890*/  IMAD R2, R3, c[0x0][0x3e8], RZ ;  /* 0x0000fa0003027a24 */ /* 0x000fe200078e02ff */
[----:B------:R-:W-:Y:S02]  /*128a0*/  LEA R14, R14, R8, 0x7 ;  /* 0x000000080e0e7211 */ /* 0x000fe400078e38ff */
[----:B------:R-:W-:Y:S01]  /*128b0*/  MOV R0, R5 ;  /* 0x0000000500007202 */ /* 0x000fe20000000f00 */
[C---:B------:R-:W-:Y:S02]  /*128c0*/  IMAD R2, R6.reuse, c[0x0][0x3ec], R2 ;  /* 0x0000fb0006027a24 */ /* 0x040fe400078e0202 */
[----:B------:R-:W-:-:S04]  /*128d0*/  IMAD.WIDE.U32 R6, R6, c[0x0][0x3e8], RZ ;  /* 0x0000fa0006067a25 */ /* 0x000fc800078e00ff */
[----:B------:R-:W-:-:S04]  /*128e0*/  @P0 IMAD.HI.U32 R4, R5, c[0x0][0x4ec], RZ ;  /* 0x00013b0005040a27 */ /* 0x000fc800078e00ff */
[----:B------:R-:W-:Y:S01]  /*128f0*/  IMAD.IADD R3, R7, 0x1, R2 ;  /* 0x0000000107037824 */ /* 0x000fe200078e0202 */
[----:B------:R-:W-:Y:S01]  /*12900*/  @P0 SHF.R.U32.HI R0, RZ, c[0x0][0x4f0], R4 ;  /* 0x00013c00ff000a19 */ /* 0x000fe20000011604 */
[----:B------:R-:W-:Y:S02]  /*12910*/  IMAD R7, R11, c[0x0][0x3f0], RZ ;  /* 0x0000fc000b077a24 */ /* 0x000fe400078e02ff */
[----:B------:R-:W-:Y:S01]  /*12920*/  IMAD.MOV.U32 R2, RZ, RZ, R6 ;  /* 0x000000ffff027224 */ /* 0x000fe200078e0006 */
[----:B------:R-:W-:Y:S01]  /*12930*/  SHF.R.S32.HI R6, RZ, 0x1f, R0 ;  /* 0x0000001fff067819 */ /* 0x000fe20000011400 */
[----:B------:R-:W-:Y:S01]  /*12940*/  IMAD R7, R10, c[0x0][0x3f4], R7 ;  /* 0x0000fd000a077a24 */ /* 0x000fe200078e0207 */
[----:B------:R-:W-:Y:S01]  /*12950*/  IADD3 R4, -R0, RZ, RZ ;  /* 0x000000ff00047210 */ /* 0x000fe20007ffe1ff */
[----:B------:R-:W-:-:S04]  /*12960*/  IMAD.WIDE.U32 R2, R10, c[0x0][0x3f0], R2 ;  /* 0x0000fc000a027a25 */ /* 0x000fc800078e0002 */
[----:B------:R-:W-:Y:S02]  /*12970*/  IMAD.IADD R3, R3, 0x1, R7 ;  /* 0x0000000103037824 */ /* 0x000fe400078e0207 */
        /* <DEDUP_REMOVED lines=11> */
[----:B------:R-:W-:Y:S01]  /*12a30*/  LEA.HI.X R15, R2, c[0x0][0x384], R0, 0x1, P0 ;  /* 0x0000e100020f7a11 */ /* 0x000fe200000f0c00 */
[----:B------:R-:W-:Y:S01]  /*12a40*/  IMAD.SHL.U32 R0, R9, 0x8, RZ ;  /* 0x0000000809007824 */ /* 0x000fe200078e00ff */
[----:B------:R-:W-:Y:S01]  /*12a50*/  ISETP.GE.AND P0, PT, R14, R17, PT ;  /* 0x000000110e00720c */ /* 0x000fe20003f06270 */
[----:B------:R1:W2:Y:S03]  /*12a60*/  SHFL.IDX PT, R2, R16, RZ, 0x181f ;  /* 0x00181fff10027589 */ /* 0x0002a600000e0000 */
[C---:B------:R-:W-:Y:S01]  /*12a70*/  IADD3 R11, R0.reuse, 0x40, RZ ;  /* 0x00000040000b7810 */ /* 0x040fe20007ffe0ff */
[----:B------:R1:W3:Y:S01]  /*12a80*/  SHFL.IDX PT, R3, R15, RZ, 0x181f ;  /* 0x00181fff0f037589 */ /* 0x0002e200000e0000 */
[C---:B------:R-:W-:Y:S02]  /*12a90*/  IADD3 R12, R0.reuse, 0x80, RZ ;  /* 0x00000080000c7810 */ /* 0x040fe40007ffe0ff */
[----:B------:R-:W-:-:S05]  /*12aa0*/  IADD3 R13, R0, 0xc0, RZ ;  /* 0x000000c0000d7810 */ /* 0x000fca0007ffe0ff */
        /* <DEDUP_REMOVED lines=22> */
.L_x_216:
[----:B------:R-:W-:Y:S05]  /*12c10*/  BSYNC B0 ;  /* 0x0000000000007941 */ /* 0x000fea0003800000 */
.L_x_215:
        /* <DEDUP_REMOVED lines=27> */
.L_x_218:
[----:B------:R-:W-:Y:S05]  /*12dd0*/  BSYNC B0 ;  /* 0x0000000000007941 */ /* 0x000fea0003800000 */
.L_x_217:
        /* <DEDUP_REMOVED lines=27> */
.L_x_220:
[----:B------:R-:W-:Y:S05]  /*12f90*/  BSYNC B0 ;  /* 0x0000000000007941 */ /* 0x000fea0003800000 */
.L_x_219:
        /* <DEDUP_REMOVED lines=28> */
.L_x_221:
        /* <DEDUP_REMOVED lines=10> */
.L_x_1464:


//--------------------- .text._ZN7cutlass13device_kernelIN5flash19enable_sm80_to_sm89INS1_16FlashAttnFwdSm80INS1_25CollectiveMainloopFwdSm80ILi8ELi1ELb1EN4cute5tupleIJNS5_1CILi128EEENS7_ILi48EEENS7_ILi256EEEEEELi256ENS_6half_tEfNS_4arch4Sm80ELb0ELb1ELb0ELb1ELb0ELb0ELb1ELb0EEENS1_21CollectiveEpilogueFwdINS6_IJS8_SA_S9_EEENS6_IJNS7_ILi1EEESI_SI_EEESC_SE_Li256ELb1ELb1ELb0ELb0EEENS1_19SingleTileSchedulerILb1ELb0ELb1ELi128EEEEEEEEEvNT_6ParamsE --------------------------
	.section	.text._ZN7cutlass13device_kernelIN5flash19enable_sm80_to_sm89INS1_16FlashAttnFwdSm80INS1_25CollectiveMainloopFwdSm80ILi8ELi1ELb1EN4cute5tupleIJNS5_1CILi128EEENS7_ILi48EEENS7_ILi256EEEEEELi256ENS_6half_tEfNS_4arch4Sm80ELb0ELb1ELb0ELb1ELb0ELb0ELb1ELb0EEENS1_21CollectiveEpilogueFwdINS6_IJS8_SA_S9_EEENS6_IJNS7_ILi1EEESI_SI_EEESC_SE_Li256ELb1ELb1ELb0ELb0EEENS1_19SingleTileSchedulerILb1ELb0ELb1ELi128EEEEEEEEEvNT_6ParamsE,"ax",@progbits
	.sectioninfo	@"SHI_REGISTERS=255"
	.align	128
.text._ZN7cutlass13device_kernelIN5flash19enable_sm80_to_sm89INS1_16FlashAttnFwdSm80INS1_25CollectiveMainloopFwdSm80ILi8ELi1ELb1EN4cute5tupleIJNS5_1CILi128EEENS7_ILi48EEENS7_ILi256EEEEEELi256ENS_6half_tEfNS_4arch4Sm80ELb0ELb1ELb0ELb1ELb0ELb0ELb1ELb0EEENS1_21CollectiveEpilogueFwdINS6_IJS8_SA_S9_EEENS6_IJNS7_ILi1EEESI_SI_EEESC_SE_Li256ELb1ELb1ELb0ELb0EEENS1_19SingleTileSchedulerILb1ELb0ELb1ELi128EEEEEEEEEvNT_6ParamsE:
        .type           _ZN7cutlass13device_kernelIN5flash19enable_sm80_to_sm89INS1_16FlashAttnFwdSm80INS1_25CollectiveMainloopFwdSm80ILi8ELi1ELb1EN4cute5tupleIJNS5_1CILi128EEENS7_ILi48EEENS7_ILi256EEEEEELi256ENS_6half_tEfNS_4arch4Sm80ELb0ELb1ELb0ELb1ELb0ELb0ELb1ELb0EEENS1_21CollectiveEpilogueFwdINS6_IJS8_SA_S9_EEENS6_IJNS7_ILi1EEESI_SI_EEESC_SE_Li256ELb1ELb1ELb0ELb0EEENS1_19SingleTileSchedulerILb1ELb0ELb1ELi128EEEEEEEEEvNT_6ParamsE,@function
        .size           _ZN7cutlass13device_kernelIN5flash19enable_sm80_to_sm89INS1_16FlashAttnFwdSm80INS1_25CollectiveMainloopFwdSm80ILi8ELi1ELb1EN4cute5tupleIJNS5_1CILi128EEENS7_ILi48EEENS7_ILi256EEEEEELi256ENS_6half_tEfNS_4arch4Sm80ELb0ELb1ELb0ELb1ELb0ELb0ELb1ELb0EEENS1_21CollectiveEpilogueFwdINS6_IJS8_SA_S9_EEENS6_IJNS7_ILi1EEESI_SI_EEESC_SE_Li256ELb1ELb1ELb0ELb0EEENS1_19SingleTileSchedulerILb1ELb0ELb1ELi128EEEEEEEEEvNT_6ParamsE,(.L_x_1465 - _ZN7cutlass13device_kernelIN5flash19enable_sm80_to_sm89INS1_16FlashAttnFwdSm80INS1_25CollectiveMainloopFwdSm80ILi8ELi1ELb1EN4cute5tupleIJNS5_1CILi128EEENS7_ILi48EEENS7_ILi256EEEEEELi256ENS_6half_tEfNS_4arch4Sm80ELb0ELb1ELb0ELb1ELb0ELb0ELb1ELb0EEENS1_21CollectiveEpilogueFwdINS6_IJS8_SA_S9_EEENS6_IJNS7_ILi1EEESI_SI_EEESC_SE_Li256ELb1ELb1ELb0ELb0EEENS1_19SingleTileSchedulerILb1ELb0ELb1ELi128EEEEEEEEEvNT_6ParamsE)
        .other          _ZN7cutlass13device_kernelIN5flash19enable_sm80_to_sm89INS1_16FlashAttnFwdSm80INS1_25CollectiveMainloopFwdSm80ILi8ELi1ELb1EN4cute5tupleIJNS5_1CILi128EEENS7_ILi48EEENS7_ILi256EEEEEELi256ENS_6half_tEfNS_4arch4Sm80ELb0ELb1ELb0ELb1ELb0ELb0ELb1ELb0EEENS1_21CollectiveEpilogueFwdINS6_IJS8_SA_S9_EEENS6_IJNS7_ILi1EEESI_SI_EEESC_SE_Li256ELb1ELb1ELb0ELb0EEENS1_19SingleTileSchedulerILb1ELb0ELb1ELi128EEEEEEEEEvNT_6ParamsE,@"STO_CUDA_ENTRY STV_DEFAULT"
_ZN7cutlass13device_kernelIN5flash19enable_sm80_to_sm89INS1_16FlashAttnFwdSm80INS1_25CollectiveMainloopFwdSm80ILi8ELi1ELb1EN4cute5tupleIJNS5_1CILi128EEENS7_ILi48EEENS7_ILi256EEEEEELi256ENS_6half_tEfNS_4arch4Sm80ELb0ELb1ELb0ELb1ELb0ELb0ELb1ELb0EEENS1_21CollectiveEpilogueFwdINS6_IJS8_SA_S9_EEENS6_IJNS7_ILi1EEESI_SI_EEESC_SE_Li256ELb1ELb1ELb0ELb0EEENS1_19SingleTileSchedulerILb1ELb0ELb1ELi128EEEEEEEEEvNT_6ParamsE:
[----:B------:R-:W-:Y:S02]  /*0000*/  MOV R1, c[0x0][0x28] ;  /* 0x00000a0000017a02 */ /* 0x000fe40000000f00 */
[----:B------:R-:W1:Y:S01]  /*0010*/  S2R R81, SR_TID.X ;  /* 0x0000000000517919 */ /* 0x000e620000002100 */
[----:B------:R-:W2:Y:S01]  /*0020*/  S2UR UR13, SR_CTAID.Z ;  /* 0x00000000000d79c3 */ /* 0x000ea20000002700 */
[----:B------:R-:W-:Y:S01]  /*0030*/  UMOV UR7, 0x4 ;  /* 0x0000000400077882 */ /* 0x000fe20000000000 */
[----:B------:R-:W-:Y:S01]  /*0040*/  IADD3 R1, R1, -0x98, RZ ;  /* 0xffffff6801017810 */ /* 0x000fe20007ffe0ff */
[----:B------:R-:W-:Y:S02]  /*0050*/  ULDC.64 UR4, c[0x0][0x568] ;  /* 0x00015a0000047ab9 */ /* 0x000fe40000000a00 */
[----:B------:R-:W-:-:S03]  /*0060*/  ULDC.64 UR18, c[0x0][0x118] ;  /* 0x0000460000127ab9 */ /* 0x000fc60000000a00 */
[----:B------:R-:W3:Y:S01]  /*0070*/  S2UR UR11, SR_CTAID.X ;  /* 0x00000000000b79c3 */ /* 0x000ee20000002500 */
[----:B-1----:R-:W-:Y:S01]  /*0080*/  SHF.R.U32.HI R0, RZ, 0x5, R81 ;  /* 0x00000005ff007819 */ /* 0x002fe20000011651 */
[----:B--2---:R-:W-:-:S05]  /*0090*/  UIMAD.WIDE UR4, UR13, UR7, UR4 ;  /* 0x000000070d0472a5 */ /* 0x004fca000f8e0204 */
[----:B------:R-:W1:Y:S02]  /*00a0*/  SHFL.IDX PT, R0, R0, RZ, 0x1f ;  /* 0x00001fff00007589 */ /* 0x000e6400000e0000 */
[----:B-1----:R-:W-:-:S13]  /*00b0*/  ISETP.NE.AND P0, PT, R0, RZ, PT ;  /* 0x000000ff0000720c */ /* 0x002fda0003f05270 */
[----:B---3--:R-:W-:Y:S05]  /*00c0*/  @!P0 BRA `(.L_x_222) ;  /* 0x000001c000008947 */ /* 0x008fea0003800000 */
[----:B------:R-:W-:-:S04]  /*00d0*/  ISETP.NE.U32.AND P0, PT, RZ, c[0x0][0x568], PT ;  /* 0x00015a00ff007a0c */ /* 0x000fc80003f05070 */
[----:B------:R-:W-:-:S13]  /*00e0*/  ISETP.NE.AND.EX P0, PT, RZ, c[0x0][0x56c], PT, P0 ;  /* 0x00015b00ff007a0c */ /* 0x000fda0003f05300 */
[----:B------:R-:W-:Y:S05]  /*00f0*/  @!P0 BRA `(.L_x_223) ;  /* 0x0000005000008947 */ /* 0x000fea0003800000 */
[----:B------:R-:W-:Y:S02]  /*0100*/  MOV R2, UR4 ;  /* 0x0000000400027c02 */ /* 0x000fe40008000f00 */
[----:B------:R-:W-:-:S05]  /*0110*/  MOV R3, UR5 ;  /* 0x0000000500037c02 */ /* 0x000fca0008000f00 */
[----:B------:R-:W2:Y:S02]  /*0120*/  LDG.E R0, [R2.64] ;  /* 0x0000001202007981 */ /* 0x000ea4000c1e1900 */
[----:B--2---:R1:W2:Y:S02]  /*0130*/  R2UR UR5, R0 ;  /* 0x00000000000573c2 */ /* 0x0042a400000e0000 */
[----:B-12---:R-:W-:Y:S05]  /*0140*/  BRA `(.L_x_224) ;  /* 0x000000e000007947 */ /* 0x006fea0003800000 */
.L_x_223:
[----:B------:R-:W-:-:S04]  /*0150*/  ISETP.NE.U32.AND P0, PT, RZ, c[0x0][0x560], PT ;  /* 0x00015800ff007a0c */ /* 0x000fc80003f05070 */
[----:B------:R-:W-:-:S13]  /*0160*/  ISETP.NE.AND.EX P0, PT, RZ, c[0x0][0x564], PT, P0 ;  /* 0x00015900ff007a0c */ /* 0x000fda0003f05300 */
[----:B------:R-:W-:Y:S05]  /*0170*/  @!P0 BRA `(.L_x_225) ;  /* 0x000000a000008947 */ /* 0x000fea0003800000 */
[----:B------:R-:W-:Y:S02]  /*0180*/  ULDC.64 UR4, c[0x0][0x560] ;  /* 0x0001580000047ab9 */ /* 0x000fe40000000a00 */
[----:B------:R-:W-:-:S06]  /*0190*/  UIMAD.WIDE UR4, UR13, UR7, UR4 ;  /* 0x000000070d0472a5 */ /* 0x000fcc000f8e0204 */
[----:B------:R-:W-:Y:S02]  /*01a0*/  MOV R2, UR4 ;  /* 0x0000000400027c02 */ /* 0x000fe40008000f00 */
[----:B------:R-:W-:-:S05]  /*01b0*/  MOV R3, UR5 ;  /* 0x0000000500037c02 */ /* 0x000fca0008000f00 */
[----:B------:R1:W2:Y:S04]  /*01c0*/  LDG.E R0, [R2.64] ;  /* 0x0000001202007981 */ /* 0x0002a8000c1e1900 */
[----:B-1----:R-:W3:Y:S01]  /*01d0*/  LDG.E R2, [R2.64+0x4] ;  /* 0x0000041202027981 */ /* 0x002ee2000c1e1900 */
[----:B--2---:R-:W1:Y:S08]  /*01e0*/  R2UR UR4, R0 ;  /* 0x00000000000473c2 */ /* 0x004e7000000e0000 */
[----:B---3--:R-:W1:Y:S02]  /*01f0*/  R2UR UR5, R2 ;  /* 0x00000000020573c2 */ /* 0x008e6400000e0000 */
[----:B-1----:R-:W-:Y:S01]  /*0200*/  UIADD3 UR5, -UR4, UR5, URZ ;  /* 0x0000000504057290 */ /* 0x002fe2000fffe13f */
[----:B------:R-:W-:Y:S05]  /*0210*/  BRA `(.L_x_224) ;  /* 0x0000001000007947 */ /* 0x000fea0003800000 */
.L_x_225:
[----:B------:R-:W-:Y:S02]  /*0220*/  ULDC UR5, c[0x0][0x54c] ;  /* 0x0001530000057ab9 */ /* 0x000fe40000000800 */
.L_x_224:
[----:B------:R-:W-:Y:S02]  /*0230*/  ULDC UR4, c[0x0][0x548] ;  /* 0x0001520000047ab9 */ /* 0x000fe40000000800 */
[----:B------:R-:W-:-:S02]  /*0240*/  USHF.L.U32 UR11, UR11, 0x7, URZ ;  /* 0x000000070b0b7899 */ /* 0x000fc4000800063f */
[----:B------:R-:W-:-:S04]  /*0250*/  UIMAD UR4, UR5, UR4, URZ ;  /* 0x00000004050472a4 */ /* 0x000fc8000f8e023f */
[----:B------:R-:W-:-:S04]  /*0260*/  UISETP.GE.AND UP0, UPT, UR11, UR4, UPT ;  /* 0x000000040b00728c */ /* 0x000fc8000bf06270 */
[----:B------:R-:W-:Y:S01]  /*0270*/  USEL UR13, UR13, 0xffffffff, !UP0 ;  /* 0xffffffff0d0d7887 */ /* 0x000fe2000c000000 */
[----:B------:R-:W-:Y:S05]  /*0280*/  BRA `(.L_x_226) ;  /* 0x000001b000007947 */ /* 0x000fea0003800000 */
.L_x_222:
        /* <DEDUP_REMOVED lines=8> */
.L_x_227:
        /* <DEDUP_REMOVED lines=13> */
.L_x_229:
[----:B------:R-:W-:Y:S02]  /*03e0*/  ULDC UR5, c[0x0][0x54c] ;  /* 0x0001530000057ab9 */ /* 0x000fe40000000800 */
.L_x_228:
[----:B------:R-:W-:Y:S02]  /*03f0*/  ULDC UR4, c[0x0][0x548] ;  /* 0x0001520000047ab9 */ /* 0x000fe40000000800 */
[----:B------:R-:W-:-:S02]  /*0400*/  USHF.L.U32 UR11, UR11, 0x7, URZ ;  /* 0x000000070b0b7899 */ /* 0x000fc4000800063f */
[----:B------:R-:W-:-:S04]  /*0410*/  UIMAD UR4, UR5, UR4, URZ ;  /* 0x00000004050472a4 */ /* 0x000fc8000f8e023f */
[----:B------:R-:W-:-:S04]  /*0420*/  UISETP.GE.AND UP0, UPT, UR11, UR4, UPT ;  /* 0x000000040b00728c */ /* 0x000fc8000bf06270 */
[----:B------:R-:W-:-:S06]  /*0430*/  USEL UR13, UR13, 0xffffffff, !UP0 ;  /* 0xffffffff0d0d7887 */ /* 0x000fcc000c000000 */
.L_x_226:
[----:B------:R-:W-:-:S13]  /*0440*/  ISETP.LE.AND P0, PT, RZ, UR13, PT ;  /* 0x0000000dff007c0c */ /* 0x000fda000bf03270 */
[----:B------:R-:W-:Y:S05]  /*0450*/  @!P0 EXIT ;  /* 0x000000000000894d */ /* 0x000fea0003800000 */
[----:B------:R-:W-:Y:S02]  /*0460*/  ULDC.64 UR14, c[0x0][0x370] ;  /* 0x0000dc00000e7ab9 */ /* 0x000fe40000000a00 */
[----:B------:R-:W-:Y:S02]  /*0470*/  ULDC.64 UR4, c[0x0][0x360] ;  /* 0x0000d80000047ab9 */ /* 0x000fe40000000a00 */
[----:B------:R-:W-:Y:S02]  /*0480*/  UISETP.NE.U32.AND UP0, UPT, URZ, UR14, UPT ;  /* 0x0000000e3f00728c */ /* 0x000fe4000bf05070 */
[----:B------:R-:W-:Y:S02]  /*0490*/  UISETP.NE.U32.AND UP2, UPT, URZ, UR4, UPT ;  /* 0x000000043f00728c */ /* 0x000fe4000bf45070 */
[----:B------:R-:W-:Y:S02]  /*04a0*/  UISETP.NE.AND.EX UP1, UPT, URZ, UR15, UPT, UP0 ;  /* 0x0000000f3f00728c */ /* 0x000fe4000bf25300 */
[----:B------:R-:W-:-:S02]  /*04b0*/  UISETP.NE.AND.EX UP0, UPT, URZ, UR5, UPT, UP2 ;  /* 0x000000053f00728c */ /* 0x000fc4000bf05320 */
[----:B------:R-:W-:Y:S02]  /*04c0*/  ULDC.64 UR8, c[0x0][0x348] ;  /* 0x0000d20000087ab9 */ /* 0x000fe40000000a00 */
[----:B------:R-:W-:Y:S01]  /*04d0*/  ULDC.64 UR4, c[0x0][0x360] ;  /* 0x0000d80000047ab9 */ /* 0x000fe20000000a00 */
[----:B------:R-:W-:Y:S01]  /*04e0*/  PLOP3.LUT P2, PT, PT, PT, UP1, 0x80, 0x0 ;  /* 0x000000000000781c */ /* 0x000fe20003f4f018 */
[----:B------:R-:W-:Y:S01]  /*04f0*/  UISETP.NE.U32.AND UP3, UPT, URZ, UR8, UPT ;  /* 0x000000083f00728c */ /* 0x000fe2000bf65070 */
[----:B------:R-:W-:Y:S01]  /*0500*/  PLOP3.LUT P1, PT, PT, PT, UP0, 0x80, 0x0 ;  /* 0x000000000000781c */ /* 0x000fe20003f2f008 */
[----:B------:R-:W-:Y:S02]  /*0510*/  ULDC.64 UR14, c[0x0][0x370] ;  /* 0x0000dc00000e7ab9 */ /* 0x000fe40000000a00 */
[----:B------:R-:W-:Y:S02]  /*0520*/  UISETP.NE.AND.EX UP3, UPT, URZ, UR9, UPT, UP3 ;  /* 0x000000093f00728c */ /* 0x000fe4000bf65330 */
[----:B------:R-:W-:-:S02]  /*0530*/  @UP0 UIMAD.WIDE UR4, UR13, UR7, UR4 ;  /* 0x000000070d0402a5 */ /* 0x000fc4000f8e0204 */
[----:B------:R-:W-:Y:S02]  /*0540*/  ULDC.64 UR8, c[0x0][0x348] ;  /* 0x0000d20000087ab9 */ /* 0x000fe40000000a00 */
[----:B------:R-:W-:Y:S01]  /*0550*/  @UP1 UIMAD.WIDE UR14, UR13, UR7, UR14 ;  /* 0x000000070d0e12a5 */ /* 0x000fe2000f8e020e */
[----:B------:R-:W-:Y:S01]  /*0560*/  PLOP3.LUT P0, PT, PT, PT, UP3, 0x80, 0x0 ;  /* 0x000000000000781c */ /* 0x000fe20003f0f038 */
[----:B------:R-:W-:Y:S01]  /*0570*/  IMAD.U32 R2, RZ, RZ, UR4 ;  /* 0x00000004ff027e24 */ /* 0x000fe2000f8e00ff */
[----:B------:R-:W-:Y:S01]  /*0580*/  MOV R3, UR5 ;  /* 0x0000000500037c02 */ /* 0x000fe20008000f00 */
[----:B------:R-:W-:Y:S02]  /*0590*/  ULDC.64 UR4, c[0x0][0x350] ;  /* 0x0000d40000047ab9 */ /* 0x000fe40000000a00 */
[----:B------:R-:W-:Y:S01]  /*05a0*/  UISETP.NE.U32.AND UP0, UPT, URZ, UR4, UPT ;  /* 0x000000043f00728c */ /* 0x000fe2000bf05070 */
[----:B------:R-:W-:Y:S01]  /*05b0*/  IMAD.U32 R5, RZ, RZ, UR15 ;  /* 0x0000000fff057e24 */ /* 0x000fe2000f8e00ff */
[----:B------:R-:W-:Y:S01]  /*05c0*/  UIMAD.WIDE UR8, UR13, UR7, UR8 ;  /* 0x000000070d0872a5 */ /* 0x000fe2000f8e0208 */
[----:B------:R-:W-:Y:S01]  /*05d0*/  IMAD.U32 R4, RZ, RZ, UR14 ;  /* 0x0000000eff047e24 */ /* 0x000fe2000f8e00ff */
[----:B------:R-:W-:Y:S01]  /*05e0*/  UISETP.NE.AND.EX UP2, UPT, URZ, UR5, UPT, UP0 ;  /* 0x000000053f00728c */ /* 0x000fe2000bf45300 */
[----:B------:R1:W2:Y:S02]  /*05f0*/  @P1 LDG.E R0, [R2.64] ;  /* 0x0000001202001981 */ /* 0x0002a4000c1e1900 */
[----:B------:R-:W-:Y:S01]  /*0600*/  ULDC.64 UR4, c[0x0][0x350] ;  /* 0x0000d40000047ab9 */ /* 0x000fe20000000a00 */
[----:B------:R-:W-:Y:S01]  /*0610*/  IMAD.U32 R8, RZ, RZ, UR8 ;  /* 0x00000008ff087e24 */ /* 0x000fe2000f8e00ff */
[----:B------:R3:W4:Y:S01]  /*0620*/  @P2 LDG.E R5, [R4.64] ;  /* 0x0000001204052981 */ /* 0x000722000c1e1900 */
[----:B------:R-:W-:Y:S01]  /*0630*/  PLOP3.LUT P3, PT, PT, PT, UP2, 0x80, 0x0 ;  /* 0x000000000000781c */ /* 0x000fe20003f6f028 */
[----:B------:R-:W-:Y:S01]  /*0640*/  IMAD.U32 R9, RZ, RZ, UR9 ;  /* 0x00000009ff097e24 */ /* 0x000fe2000f8e00ff */
[----:B------:R-:W-:Y:S01]  /*0650*/  UIMAD.WIDE UR4, UR13, UR7, UR4 ;  /* 0x000000070d0472a5 */ /* 0x000fe2000f8e0204 */
[----:B------:R-:W-:-:S05]  /*0660*/  MOV R6, RZ ;  /* 0x000000ff00067202 */ /* 0x000fca0000000f00 */
[----:B-1----:R-:W-:Y:S01]  /*0670*/  IMAD.U32 R2, RZ, RZ, UR4 ;  /* 0x00000004ff027e24 */ /* 0x002fe2000f8e00ff */
[----:B------:R-:W-:Y:S01]  /*0680*/  MOV R3, UR5 ;  /* 0x0000000500037c02 */ /* 0x000fe20008000f00 */
[----:B---3--:R-:W3:Y:S04]  /*0690*/  @P0 LDG.E R4, [R8.64] ;  /* 0x0000001208040981 */ /* 0x008ee8000c1e1900 */
[----:B------:R1:W5:Y:S01]  /*06a0*/  @P3 LDG.E R6, [R2.64] ;  /* 0x0000001202063981 */ /* 0x000362000c1e1900 */
[----:B------:R-:W-:Y:S01]  /*06b0*/  PLOP3.LUT P0, PT, PT, PT, UP3, 0x80, 0x0 ;  /* 0x000000000000781c */ /* 0x000fe20003f0f038 */
[----:B------:R-:W-:Y:S02]  /*06c0*/  UMOV UR16, URZ ;  /* 0x0000003f00107c82 */ /* 0x000fe40008000000 */
[----:B------:R-:W-:-:S02]  /*06d0*/  ULDC UR12, c[0x0][0x168] ;  /* 0x00005a00000c7ab9 */ /* 0x000fc40000000800 */
[----:B------:R-:W-:Y:S02]  /*06e0*/  UMOV UR6, URZ ;  /* 0x0000003f00067c82 */ /* 0x000fe40008000000 */
[----:B------:R-:W-:Y:S01]  /*06f0*/  ULDC UR10, c[0x0][0x1d0] ;  /* 0x00007400000a7ab9 */ /* 0x000fe20000000800 */
[----:B--2---:R1:W2:Y:S08]  /*0700*/  @P1 R2UR UR12, R0 ;  /* 0x00000000000c13c2 */ /* 0x0042b000000e0000 */
[----:B----4-:R1:W4:Y:S08]  /*0710*/  @P2 R2UR UR16, R5 ;  /* 0x00000000051023c2 */ /* 0x01033000000e0000 */
[----:B---3--:R1:W3:Y:S02]  /*0720*/  @P0 R2UR UR6, R4 ;  /* 0x00000000040603c2 */ /* 0x0082e400000e0000 */
[----:B-1-34-:R-:W-:Y:S05]  /*0730*/  @P1 BRA `(.L_x_230) ;  /* 0x0000007000001947 */ /* 0x01afea0003800000 */
[----:B--2---:R-:W-:-:S13]  /*0740*/  PLOP3.LUT P0, PT, PT, PT, UP3, 0x40, 0x0 ;  /* 0x000000000000781c */ /* 0x004fda0003f0e838 */
[----:B------:R-:W-:Y:S05]  /*0750*/  @P0 BRA `(.L_x_230) ;  /* 0x0000005000000947 */ /* 0x000fea0003800000 */
[----:B------:R-:W2:Y:S04]  /*0760*/  LDG.E R4, [R8.64] ;  /* 0x0000001208047981 */ /* 0x000ea8000c1e1900 */
[----:B------:R-:W3:Y:S01]  /*0770*/  LDG.E R0, [R8.64+0x4] ;  /* 0x0000041208007981 */ /* 0x000ee2000c1e1900 */
[----:B--2---:R-:W1:Y:S08]  /*0780*/  R2UR UR12, R4 ;  /* 0x00000000040c73c2 */ /* 0x004e7000000e0000 */
[----:B---3--:R-:W1:Y:S02]  /*0790*/  R2UR UR4, R0 ;  /* 0x00000000000473c2 */ /* 0x008e6400000e0000 */
[----:B-1----:R-:W-:-:S06]  /*07a0*/  UIADD3 UR12, -UR12, UR4, URZ ;  /* 0x000000040c0c7290 */ /* 0x002fcc000fffe13f */
.L_x_230:
[----:B--2---:R-:W-:-:S04]  /*07b0*/  ISETP.NE.U32.AND P0, PT, RZ, c[0x0][0x368], PT ;  /* 0x0000da00ff007a0c */ /* 0x004fc80003f05070 */
[----:B------:R-:W-:-:S13]  /*07c0*/  ISETP.NE.AND.EX P0, PT, RZ, c[0x0][0x36c], PT, P0 ;  /* 0x0000db00ff007a0c */ /* 0x000fda0003f05300 */
[----:B------:R-:W-:Y:S05]  /*07d0*/  @!P0 BRA `(.L_x_231) ;  /* 0x0000007000008947 */ /* 0x000fea0003800000 */
[----:B------:R-:W-:Y:S02]  /*07e0*/  ULDC.64 UR4, c[0x0][0x368] ;  /* 0x0000da0000047ab9 */ /* 0x000fe40000000a00 */
[----:B------:R-:W-:-:S06]  /*07f0*/  UIMAD.WIDE UR4, UR13, UR7, UR4 ;  /* 0x000000070d0472a5 */ /* 0x000fcc000f8e0204 */
[----:B------:R-:W-:Y:S02]  /*0800*/  MOV R2, UR4 ;  /* 0x0000000400027c02 */ /* 0x000fe40008000f00 */
[----:B------:R-:W-:-:S05]  /*0810*/  MOV R3, UR5 ;  /* 0x0000000500037c02 */ /* 0x000fca0008000f00 */
[----:B------:R-:W2:Y:S02]  /*0820*/  LDG.E R0, [R2.64] ;  /* 0x0000001202007981 */ /* 0x000ea4000c1e1900 */
[----:B--2---:R1:W2:Y:S02]  /*0830*/  R2UR UR10, R0 ;  /* 0x00000000000a73c2 */ /* 0x0042a400000e0000 */
[----:B-12---:R-:W-:Y:S05]  /*0840*/  BRA `(.L_x_232) ;  /* 0x0000006000007947 */ /* 0x006fea0003800000 */
.L_x_231:
[----:B------:R-:W-:Y:S05]  /*0850*/  @!P3 BRA `(.L_x_232) ;  /* 0x000000500000b947 */ /* 0x000fea0003800000 */
[----:B------:R1:W2:Y:S04]  /*0860*/  LDG.E R0, [R2.64] ;  /* 0x0000001202007981 */ /* 0x0002a8000c1e1900 */
[----:B-1----:R-:W3:Y:S01]  /*0870*/  LDG.E R2, [R2.64+0x4] ;  /* 0x0000041202027981 */ /* 0x002ee2000c1e1900 */
[----:B--2---:R-:W1:Y:S08]  /*0880*/  R2UR UR10, R0 ;  /* 0x00000000000a73c2 */ /* 0x004e7000000e0000 */
[----:B---3--:R-:W1:Y:S02]  /*0890*/  R2UR UR4, R2 ;  /* 0x00000000020473c2 */ /* 0x008e6400000e0000 */
[----:B-1----:R-:W-:-:S06]  /*08a0*/  UIADD3 UR10, -UR10, UR4, URZ ;  /* 0x000000040a0a7290 */ /* 0x002fcc000fffe13f */
.L_x_232:
[----:B------:R-:W-:Y:S01]  /*08b0*/  ULDC UR4, c[0x0][0x2c4] ;  /* 0x0000b10000047ab9 */ /* 0x000fe20000000800 */
[----:B-----5:R-:W-:Y:S01]  /*08c0*/  IADD3 R9, R6, UR16, RZ ;  /* 0x0000001006097c10 */ /* 0x020fe2000fffe0ff */
[----:B------:R-:W-:-:S02]  /*08d0*/  UISETP.NE.AND UP0, UPT, UR4, 0x1, UPT ;  /* 0x000000010400788c */ /* 0x000fc4000bf05270 */
[----:B------:R-:W-:Y:S02]  /*08e0*/  UIADD3 UR14, UR11, 0x7f, URZ ;  /* 0x0000007f0b0e7890 */ /* 0x000fe4000fffe03f */
[----:B------:R-:W-:Y:S02]  /*08f0*/  ULDC.64 UR4, c[0x0][0x2c8] ;  /* 0x0000b20000047ab9 */ /* 0x000fe40000000a00 */
[----:B------:R-:W-:Y:S02]  /*0900*/  ULDC.64 UR8, c[0x0][0x328] ;  /* 0x0000ca0000087ab9 */ /* 0x000fe40000000a00 */
[----:B------:R-:W-:Y:S02]  /*0910*/  UP2UR UR15, UPR, URZ, 0x1 ;  /* 0x000000013f0f7883 */ /* 0x000fe40008000000 */
[----:B------:R-:W-:Y:S02]  /*0920*/  UIADD3 UR10, -UR16, UR10, URZ ;  /* 0x0000000a100a7290 */ /* 0x000fe4000fffe13f */
[----:B------:R-:W-:-:S04]  /*0930*/  @UP0 UIADD3 UR20, UR11, 0x7f, URZ ;  /* 0x0000007f0b140890 */ /* 0x000fc8000fffe03f */
[----:B------:R-:W-:Y:S02]  /*0940*/  UIMAD.WIDE.U32 UR20, UR20, UR4, URZ ;  /* 0x00000004141472a5 */ /* 0x000fe4000f8e003f */
[----:B------:R-:W-:-:S05]  /*0950*/  UIADD3 UR4, UR10, 0x1, -UR12 ;  /* 0x000000010a047890 */ /* 0x000fca000fffe80c */
[----:B------:R-:W-:Y:S02]  /*0960*/  @UP0 UMOV UR17, UR21 ;  /* 0x0000001500110c82 */ /* 0x000fe40008000000 */
[----:B------:R-:W-:Y:S02]  /*0970*/  @UP0 USHF.R.U32.HI UR14, URZ, UR5, UR17 ;  /* 0x000000053f0e0299 */ /* 0x000fe40008011611 */
[----:B------:R-:W-:Y:S02]  /*0980*/  UISETP.GE.AND UP0, UPT, UR9, 0x1, UPT ;  /* 0x000000010900788c */ /* 0x000fe4000bf06270 */
[----:B------:R-:W-:Y:S02]  /*0990*/  UIADD3 UR4, UR4, UR14, URZ ;  /* 0x0000000e04047290 */ /* 0x000fe4000fffe03f */
[----:B------:R-:W-:Y:S02]  /*09a0*/  UP2UR UR14, UPR, URZ, 0x1 ;  /* 0x000000013f0e7883 */ /* 0x000fe40008000000 */
[----:B------:R-:W-:Y:S01]  /*09b0*/  PLOP3.LUT P0, PT, PT, PT, UP0, 0x40, 0x0 ;  /* 0x000000000000781c */ /* 0x000fe20003f0e808 */
[----:B------:R-:W-:-:S12]  /*09c0*/  UIADD3 UR8, UR4, UR8, URZ ;  /* 0x0000000804087290 */ /* 0x000fd8000fffe03f */
[----:B------:R-:W-:Y:S05]  /*09d0*/  @P0 BRA `(.L_x_233) ;  /* 0x0000014000000947 */ /* 0x000fea0003800000 */
[----:B------:R-:W-:Y:S01]  /*09e0*/  ISETP.LT.AND P0, PT, RZ, UR4, PT ;  /* 0x00000004ff007c0c */ /* 0x000fe2000bf01270 */
[----:B------:R-:W-:-:S12]  /*09f0*/  UIADD3 UR16, UR4, -0x1, URZ ;  /* 0xffffffff04107890 */ /* 0x000fd8000fffe03f */
[----:B------:R-:W-:Y:S05]  /*0a00*/  @P0 BRA `(.L_x_234) ;  /* 0x0000008000000947 */ /* 0x000fea0003800000 */
[----:B------:R-:W-:Y:S02]  /*0a10*/  UISETP.NE.AND UP0, UPT, UR9, 0x1, UPT ;  /* 0x000000010900788c */ /* 0x000fe4000bf05270 */
[----:B------:R-:W-:-:S03]  /*0a20*/  UIADD3 UR16, -UR4, URZ, URZ ;  /* 0x0000003f04107290 */ /* 0x000fc6000fffe13f */
[----:B------:R-:W-:Y:S02]  /*0a30*/  ULDC.64 UR4, c[0x0][0x330] ;  /* 0x0000cc0000047ab9 */ /* 0x000fe40000000a00 */
[----:B------:R-:W-:-:S07]  /*0a40*/  UIMAD.WIDE.U32 UR20, UR16, UR4, URZ ;  /* 0x00000004101472a5 */ /* 0x000fce000f8e003f */
[----:B------:R-:W-:Y:S02]  /*0a50*/  @UP0 UMOV UR17, UR21 ;  /* 0x0000001500110c82 */ /* 0x000fe40008000000 */
[----:B------:R-:W-:-:S04]  /*0a60*/  @UP0 USHF.R.U32.HI UR16, URZ, UR5, UR17 ;  /* 0x000000053f100299 */ /* 0x000fc80008011611 */
[----:B------:R-:W-:Y:S01]  /*0a70*/  ULOP3.LUT UR16, URZ, UR16, URZ, 0x33, !UPT ;  /* 0x000000103f107292 */ /* 0x000fe2000f8e333f */
[----:B------:R-:W-:Y:S05]  /*0a80*/  BRA `(.L_x_235) ;  /* 0x0000005000007947 */ /* 0x000fea0003800000 */
.L_x_234:
[----:B------:R-:W-:Y:S02]  /*0a90*/  UISETP.NE.AND UP0, UPT, UR9, 0x1, UPT ;  /* 0x000000010900788c */ /* 0x000fe4000bf05270 */
[----:B------:R-:W-:Y:S02]  /*0aa0*/  ULDC.64 UR4, c[0x0][0x330] ;  /* 0x0000cc0000047ab9 */ /* 0x000fe40000000a00 */
[----:B------:R-:W-:-:S07]  /*0ab0*/  UIMAD.WIDE.U32 UR20, UR16, UR4, URZ ;  /* 0x00000004101472a5 */ /* 0x000fce000f8e003f */
[----:B------:R-:W-:Y:S02]  /*0ac0*/  @UP0 UMOV UR17, UR21 ;  /* 0x0000001500110c82 */ /* 0x000fe40008000000 */
[----:B------:R-:W-:Y:S02]  /*0ad0*/  @UP0 USHF.R.U32.HI UR16, URZ, UR5, UR17 ;  /* 0x000000053f100299 */ /* 0x000fe40008011611 */
.L_x_235:
[----:B------:R-:W-:Y:S02]  /*0ae0*/  ULDC UR4, c[0x0][0x32c] ;  /* 0x0000cb0000047ab9 */ /* 0x000fe40000000800 */
[----:B------:R-:W-:-:S04]  /*0af0*/  UIMAD UR4, UR16, UR9, UR4 ;  /* 0x00000009100472a4 */ /* 0x000fc8000f8e0204 */
[----:B------:R-:W-:-:S04]  /*0b00*/  UISETP.LT.AND UP0, UPT, UR8, UR4, UPT ;  /* 0x000000040800728c */ /* 0x000fc8000bf01270 */
[----:B------:R-:W-:Y:S02]  /*0b10*/  USEL UR8, UR8, UR4, UP0 ;  /* 0x0000000408087287 */ /* 0x000fe40008000000 */
.L_x_233:
[----:B------:R-:W-:Y:S02]  /*0b20*/  UISETP.NE.AND UP0, UPT, UR15, URZ, UPT ;  /* 0x0000003f0f00728c */ /* 0x000fe4000bf05270 */
[----:B------:R-:W-:Y:S02]  /*0b30*/  UIADD3 UR22, UR10, 0x2f, URZ ;  /* 0x0000002f0a167890 */ /* 0x000fe4000fffe03f */
[----:B------:R-:W-:Y:S02]  /*0b40*/  UIADD3 UR20, UR8, 0x2f, URZ ;  /* 0x0000002f08147890 */ /* 0x000fe4000fffe03f */
[----:B------:R-:W-:Y:S02]  /*0b50*/  ULDC.64 UR4, c[0x0][0x2c8] ;  /* 0x0000b20000047ab9 */ /* 0x000fe40000000a00 */
[----:B------:R-:W-:Y:S02]  /*0b60*/  UISETP.GE.AND UP1, UPT, UR9, 0x1, UPT ;  /* 0x000000010900788c */ /* 0x000fe4000bf26270 */
[----:B------:R-:W-:-:S02]  /*0b70*/  UIMAD.WIDE.U32 UR16, UR11, UR4, URZ ;  /* 0x000000040b1072a5 */ /* 0x000fc4000f8e003f */
[----:B------:R-:W-:Y:S02]  /*0b80*/  UIMAD.WIDE UR22, UR22, 0x2aaaaaab, URZ ;  /* 0x2aaaaaab161678a5 */ /* 0x000fe4000f8e023f */
[----:B------:R-:W-:Y:S01]  /*0b90*/  UIMAD.WIDE UR20, UR20, 0x2aaaaaab, URZ ;  /* 0x2aaaaaab141478a5 */ /* 0x000fe2000f8e023f */
[----:B------:R-:W-:Y:S01]  /*0ba0*/  PLOP3.LUT P0, PT, PT, PT, UP1, 0x40, 0x0 ;  /* 0x000000000000781c */ /* 0x000fe20003f0e818 */
[----:B------:R-:W-:Y:S02]  /*0bb0*/  UMOV UR4, UR11 ;  /* 0x0000000b00047c82 */ /* 0x000fe40008000000 */
[----:B------:R-:W-:Y:S02]  /*0bc0*/  @UP0 USHF.R.U32.HI UR4, URZ, UR5, UR17 ;  /* 0x000000053f040299 */ /* 0x000fe40008011611 */
[----:B------:R-:W-:Y:S02]  /*0bd0*/  USHF.R.U32.HI UR5, URZ, 0x1f, UR23 ;  /* 0x0000001f3f057899 */ /* 0x000fe40008011617 */
[----:B------:R-:W-:-:S02]  /*0be0*/  USHF.R.U32.HI UR17, URZ, 0x1f, UR21 ;  /* 0x0000001f3f117899 */ /* 0x000fc40008011615 */
[----:B------:R-:W-:Y:S02]  /*0bf0*/  UIADD3 UR16, UR10, -UR12, URZ ;  /* 0x8000000c0a107290 */ /* 0x000fe4000fffe03f */
[----:B------:R-:W-:Y:S02]  /*0c00*/  ULEA.HI.SX32 UR5, UR23, UR5, 0x1d ;  /* 0x0000000517057291 */ /* 0x000fe4000f8fea3f */
[----:B------:R-:W-:Y:S02]  /*0c10*/  ULEA.HI.SX32 UR17, UR21, UR17, 0x1d ;  /* 0x0000001115117291 */ /* 0x000fe4000f8fea3f */
[----:B------:R-:W-:Y:S02]  /*0c20*/  UIADD3 UR4, UR16, UR4, URZ ;  /* 0x0000000410047290 */ /* 0x000fe4000fffe03f */
[----:B------:R-:W-:Y:S02]  /*0c30*/  UISETP.LT.AND UP0, UPT, UR5, UR17, UPT ;  /* 0x000000110500728c */ /* 0x000fe4000bf01270 */
[----:B------:R-:W-:-:S02]  /*0c40*/  ULDC UR8, c[0x0][0x324] ;  /* 0x0000c90000087ab9 */ /* 0x000fc40000000800 */
[----:B------:R-:W-:Y:S02]  /*0c50*/  UIADD3 UR8, UR4, -UR8, URZ ;  /* 0x8000000804087290 */ /* 0x000fe4000fffe03f */
[----:B------:R-:W-:Y:S01]  /*0c60*/  USEL UR17, UR5, UR17, UP0 ;  /* 0x0000001105117287 */ /* 0x000fe20008000000 */
[----:B------:R-:W-:Y:S05]  /*0c70*/  @P0 BRA `(.L_x_236) ;  /* 0x0000015000000947 */ /* 0x000fea0003800000 */
[----:B------:R-:W-:Y:S02]  /*0c80*/  UMOV UR20, UR4 ;  /* 0x0000000400147c82 */ /* 0x000fe40008000000 */
[----:B------:R-:W-:-:S06]  /*0c90*/  UISETP.GT.AND UP0, UPT, UR20, -0x1, UPT ;  /* 0xffffffff1400788c */ /* 0x000fcc000bf04270 */
[----:B------:R-:W-:-:S13]  /*0ca0*/  PLOP3.LUT P0, PT, PT, PT, UP0, 0x80, 0x0 ;  /* 0x000000000000781c */ /* 0x000fda0003f0f008 */
[----:B------:R-:W-:Y:S05]  /*0cb0*/  @P0 BRA `(.L_x_237) ;  /* 0x0000008000000947 */ /* 0x000fea0003800000 */
        /* <DEDUP_REMOVED lines=8> */
.L_x_237:
[----:B------:R-:W-:Y:S02]  /*0d40*/  UISETP.NE.AND UP0, UPT, UR9, 0x1, UPT ;  /* 0x000000010900788c */ /* 0x000fe4000bf05270 */
[----:B------:R-:W-:Y:S02]  /*0d50*/  ULDC.64 UR4, c[0x0][0x330] ;  /* 0x0000cc0000047ab9 */ /* 0x000fe40000000a00 */
[----:B------:R-:W-:-:S07]  /*0d60*/  UIMAD.WIDE.U32 UR22, UR20, UR4, URZ ;  /* 0x00000004141672a5 */ /* 0x000fce000f8e003f */
[----:B------:R-:W-:Y:S02]  /*0d70*/  @UP0 UMOV UR21, UR23 ;  /* 0x0000001700150c82 */ /* 0x000fe40008000000 */
[----:B------:R-:W-:Y:S02]  /*0d80*/  @UP0 USHF.R.U32.HI UR20, URZ, UR5, UR21 ;  /* 0x000000053f140299 */ /* 0x000fe40008011615 */
.L_x_238:
[----:B------:R-:W-:Y:S02]  /*0d90*/  ULDC UR4, c[0x0][0x32c] ;  /* 0x0000cb0000047ab9 */ /* 0x000fe40000000800 */
[----:B------:R-:W-:-:S04]  /*0da0*/  UIMAD UR4, UR20, UR4, URZ ;  /* 0x00000004140472a4 */ /* 0x000fc8000f8e023f */
[----:B------:R-:W-:-:S04]  /*0db0*/  UISETP.LT.AND UP0, UPT, UR8, UR4, UPT ;  /* 0x000000040800728c */ /* 0x000fc8000bf01270 */
[----:B------:R-:W-:-:S04]  /*0dc0*/  USEL UR8, UR8, UR4, !UP0 ;  /* 0x0000000408087287 */ /* 0x000fc8000c000000 */
.L_x_236:
[----:B------:R-:W-:Y:S01]  /*0dd0*/  UIMAD.WIDE UR4, UR8, 0x2aaaaaab, URZ ;  /* 0x2aaaaaab080478a5 */ /* 0x000fe2000f8e023f */
[----:B------:R-:W-:Y:S01]  /*0de0*/  PLOP3.LUT P2, PT, PT, PT, PT, 0x80, 0x0 ;  /* 0x000000000000781c */ /* 0x000fe20003f4f070 */
[----:B------:R-:W-:Y:S01]  /*0df0*/  CS2R R10, SRZ ;  /* 0x00000000000a7805 */ /* 0x000fe2000001ff00 */
[----:B------:R-:W-:Y:S01]  /*0e00*/  IMAD.MOV.U32 R130, RZ, RZ, RZ ;  /* 0x000000ffff827224 */ /* 0x000fe200078e00ff */
[----:B------:R-:W-:Y:S01]  /*0e10*/  USHF.R.U32.HI UR4, URZ, 0x1f, UR5 ;  /* 0x0000001f3f047899 */ /* 0x000fe20008011605 */
[----:B------:R-:W-:Y:S01]  /*0e20*/  CS2R R128, SRZ ;  /* 0x0000000000807805 */ /* 0x000fe2000001ff00 */
[----:B------:R-:W-:Y:S01]  /*0e30*/  CS2R R14, SRZ ;  /* 0x00000000000e7805 */ /* 0x000fe2000001ff00 */
[----:B------:R-:W-:Y:S01]  /*0e40*/  IMAD.MOV.U32 R126, RZ, RZ, RZ ;  /* 0x000000ffff7e7224 */ /* 0x000fe200078e00ff */
[----:B------:R-:W-:Y:S01]  /*0e50*/  ULEA.HI.SX32 UR4, UR5, UR4, 0x1d ;  /* 0x0000000405047291 */ /* 0x000fe2000f8fea3f */
[----:B------:R-:W-:Y:S01]  /*0e60*/  CS2R R124, SRZ ;  /* 0x00000000007c7805 */ /* 0x000fe2000001ff00 */
[----:B------:R-:W-:Y:S01]  /*0e70*/  MOV R122, RZ ;  /* 0x000000ff007a7202 */ /* 0x000fe20000000f00 */
[----:B------:R-:W-:Y:S01]  /*0e80*/  CS2R R120, SRZ ;  /* 0x0000000000787805 */ /* 0x000fe2000001ff00 */
[----:B------:R-:W-:Y:S01]  /*0e90*/  UISETP.LT.AND UP0, UPT, URZ, UR4, UPT ;  /* 0x000000043f00728c */ /* 0x000fe2000bf01270 */
[----:B------:R-:W-:Y:S01]  /*0ea0*/  CS2R R12, SRZ ;  /* 0x00000000000c7805 */ /* 0x000fe2000001ff00 */
[----:B------:R-:W-:Y:S01]  /*0eb0*/  IMAD.MOV.U32 R118, RZ, RZ, RZ ;  /* 0x000000ffff767224 */ /* 0x000fe200078e00ff */
[----:B------:R-:W-:Y:S01]  /*0ec0*/  CS2R R116, SRZ ;  /* 0x0000000000747805 */ /* 0x000fe2000001ff00 */
[----:B------:R-:W-:Y:S01]  /*0ed0*/  USEL UR8, URZ, UR4, !UP0 ;  /* 0x000000043f087287 */ /* 0x000fe2000c000000 */
[----:B------:R-:W-:Y:S01]  /*0ee0*/  CS2R R16, SRZ ;  /* 0x0000000000107805 */ /* 0x000fe2000001ff00 */
[----:B------:R-:W-:Y:S01]  /*0ef0*/  MOV R114, RZ ;  /* 0x000000ff00727202 */ /* 0x000fe20000000f00 */
[----:B------:R-:W-:Y:S01]  /*0f00*/  CS2R R112, SRZ ;  /* 0x0000000000707805 */ /* 0x000fe2000001ff00 */
[----:B------:R-:W-:Y:S01]  /*0f10*/  UISETP.GT.AND UP0, UPT, UR17, UR8, UPT ;  /* 0x000000081100728c */ /* 0x000fe2000bf04270 */
[----:B------:R-:W-:Y:S01]  /*0f20*/  CS2R R18, SRZ ;  /* 0x0000000000127805 */ /* 0x000fe2000001ff00 */
[----:B------:R-:W-:Y:S01]  /*0f30*/  IMAD.MOV.U32 R110, RZ, RZ, RZ ;  /* 0x000000ffff6e7224 */ /* 0x000fe200078e00ff */
[----:B------:R-:W-:Y:S01]  /*0f40*/  CS2R R108, SRZ ;  /* 0x00000000006c7805 */ /* 0x000fe2000001ff00 */
[----:B------:R-:W-:Y:S01]  /*0f50*/  CS2R R106, SRZ ;  /* 0x00000000006a7805 */ /* 0x000fe2000001ff00 */
[----:B------:R-:W-:Y:S01]  /*0f60*/  CS2R R104, SRZ ;  /* 0x0000000000687805 */ /* 0x000fe2000001ff00 */
[----:B------:R-:W-:Y:S01]  /*0f70*/  PLOP3.LUT P0, PT, PT, PT, UP0, 0x80, 0x0 ;  /* 0x000000000000781c */ /* 0x000fe20003f0f008 */
        /* <DEDUP_REMOVED lines=48> */
[----:B------:R-:W-:Y:S01]  /*1280*/  CS2R R152, SRZ ;  /* 0x0000000000987805 */ /* 0x000fe2000001ff00 */
[----:B------:R-:W-:Y:S01]  /*1290*/  CS2R R158, SRZ ;  /* 0x00000000009e7805 */ /* 0x000fe2000001ff00 */
[----:B------:R-:W-:Y:S01]  /*12a0*/  IMAD.MOV.U32 R8, RZ, RZ, RZ ;  /* 0x000000ffff087224 */ /* 0x000fe200078e00ff */
[----:B------:R-:W-:Y:S01]  /*12b0*/  MOV R156, RZ ;  /* 0x000000ff009c7202 */ /* 0x000fe20000000f00 */
[----:B------:R-:W-:Y:S01]  /*12c0*/  IMAD.MOV.U32 R53, RZ, RZ, RZ ;  /* 0x000000ffff357224 */ /* 0x000fe200078e00ff */
[----:B------:R-:W-:Y:S05]  /*12d0*/  @!P0 BRA `(.L_x_239) ;  /* 0x0001031000008947 */ /* 0x000fea0003800000 */
[----:B------:R-:W-:Y:S01]  /*12e0*/  ULDC.64 UR4, c[0x0][0x340] ;  /* 0x0000d00000047ab9 */ /* 0x000fe20000000a00 */
[----:B------:R-:W2:Y:S01]  /*12f0*/  LDL.LU R85, [R1+0x1c] ;  /* 0x00001c0001557983 */ /* 0x000ea20000300800 */
[----:B------:R-:W-:-:S02]  /*1300*/  UISETP.NE.U32.AND UP0, UPT, URZ, UR4, UPT ;  /* 0x000000043f00728c */ /* 0x000fc4000bf05070 */
[----:B------:R-:W-:Y:S02]  /*1310*/  UISETP.NE.AND UP1, UPT, UR15, URZ, UPT ;  /* 0x0000003f0f00728c */ /* 0x000fe4000bf25270 */
[----:B------:R-:W-:-:S03]  /*1320*/  UISETP.NE.AND.EX UP0, UPT, URZ, UR5, UPT, UP0 ;  /* 0x000000053f00728c */ /* 0x000fc6000bf05300 */
[----:B------:R-:W-:-:S03]  /*1330*/  ULDC.64 UR4, c[0x0][0x340] ;  /* 0x0000d00000047ab9 */ /* 0x000fc60000000a00 */
[----:B------:R-:W-:-:S05]  /*1340*/  PLOP3.LUT P4, PT, PT, PT, UP0, 0x80, 0x0 ;  /* 0x000000000000781c */ /* 0x000fca0003f8f008 */
[----:B------:R-:W-:-:S06]  /*1350*/  @UP0 UIMAD.WIDE UR4, UR13, UR7, UR4 ;  /* 0x000000070d0402a5 */ /* 0x000fcc000f8e0204 */
[----:B------:R-:W-:Y:S02]  /*1360*/  IMAD.U32 R2, RZ, RZ, UR4 ;  /* 0x00000004ff027e24 */ /* 0x000fe4000f8e00ff */
[----:B------:R-:W-:Y:S01]  /*1370*/  IMAD.U32 R3, RZ, RZ, UR5 ;  /* 0x00000005ff037e24 */ /* 0x000fe2000f8e00ff */
[----:B------:R-:W1:Y:S01]  /*1380*/  S2UR UR24, SR_CTAID.Y ;  /* 0x00000000001879c3 */ /* 0x000e620000002600 */
[----:B------:R-:W-:Y:S01]  /*1390*/  SHF.R.S32.HI R67, RZ, 0x1f, R81 ;  /* 0x0000001fff437819 */ /* 0x000fe20000011451 */
[----:B------:R-:W-:Y:S02]  /*13a0*/  USHF.R.S32.HI UR7, URZ, 0x1f, UR6 ;  /* 0x0000001f3f077899 */ /* 0x000fe40008011406 */
[----:B------:R3:W4:Y:S01]  /*13b0*/  @P4 LDG.E R8, [R2.64] ;  /* 0x0000001202084981 */ /* 0x000722000c1e1900 */
[----:B------:R-:W-:Y:S01]  /*13c0*/  ULDC.64 UR4, c[0x0][0x178] ;  /* 0x00005e0000047ab9 */ /* 0x000fe20000000a00 */
[----:B------:R-:W-:Y:S01]  /*13d0*/  PLOP3.LUT P1, PT, PT, PT, UP1, 0x80, 0x0 ;  /* 0x000000000000781c */ /* 0x000fe20003f2f018 */
[----:B------:R-:W-:Y:S01]  /*13e0*/  UIMAD UR7, UR7, UR4, URZ ;  /* 0x00000004070772a4 */ /* 0x000fe2000f8e023f */
[----:B------:R-:W-:Y:S01]  /*13f0*/  BAR.SYNC.DEFER_BLOCKING 0x0 ;  /* 0x0000000000007b1d */ /* 0x000fe20000010000 */
[----:B------:R-:W-:Y:S01]  /*1400*/  UIMAD.WIDE.U32 UR22, UR6, UR4, URZ ;  /* 0x00000004061672a5 */ /* 0x000fe2000f8e003f */
[----:B------:R-:W-:Y:S01]  /*1410*/  PLOP3.LUT P0, PT, PT, PT, UP1, 0x80, 0x0 ;  /* 0x000000000000781c */ /* 0x000fe20003f0f018 */
[----:B------:R-:W-:Y:S01]  /*1420*/  UIMAD UR6, UR6, UR5, UR7 ;  /* 0x00000005060672a4 */ /* 0x000fe2000f8e0207 */
[----:B------:R-:W-:Y:S01]  /*1430*/  LEA.HI R66, R67, R81, RZ, 0x5 ;  /* 0x0000005143427211 */ /* 0x000fe200078f28ff */
[----:B------:R-:W-:-:S02]  /*1440*/  USHF.R.S32.HI UR20, URZ, 0x1f, UR13 ;  /* 0x0000001f3f147899 */ /* 0x000fc4000801140d */
[----:B------:R-:W-:Y:S01]  /*1450*/  ULDC.64 UR4, c[0x0][0x1b8] ;  /* 0x00006e0000047ab9 */ /* 0x000fe20000000a00 */
[----:B------:R-:W-:Y:S01]  /*1460*/  SHF.R.S32.HI R65, RZ, 0x5, R66 ;  /* 0x00000005ff417819 */ /* 0x000fe20000011442 */
[----:B------:R-:W-:Y:S02]  /*1470*/  UIADD3 UR23, UR23, UR6, URZ ;  /* 0x0000000617177290 */ /* 0x000fe4000fffe03f */
[----:B------:R-:W-:Y:S02]  /*1480*/  USEL UR7, UR20, URZ, !UP3 ;  /* 0x0000003f14077287 */ /* 0x000fe4000d800000 */
[----:B-1----:R-:W-:Y:S02]  /*1490*/  USHF.R.S32.HI UR21, URZ, 0x1f, UR24 ;  /* 0x0000001f3f157899 */ /* 0x002fe40008011418 */
[----:B------:R-:W-:Y:S02]  /*14a0*/  UIMAD.WIDE.U32 UR26, UR24, UR4, UR22 ;  /* 0x00000004181a72a5 */ /* 0x000fe4000f8e0016 */
[----:B------:R-:W-:Y:S01]  /*14b0*/  UIMAD UR6, UR21, UR4, URZ ;  /* 0x00000004150672a4 */ /* 0x000fe2000f8e023f */
[----:B---3--:R-:W-:Y:S01]  /*14c0*/  LEA.HI R2, R67, R81, RZ, 0x3 ;  /* 0x0000005143027211 */ /* 0x008fe200078f18ff */
[----:B------:R-:W-:-:S02]  /*14d0*/  USEL UR22, UR13, URZ, !UP3 ;  /* 0x0000003f0d167287 */ /* 0x000fc4000d800000 */
[----:B------:R-:W-:Y:S01]  /*14e0*/  UIMAD UR6, UR24, UR5, UR6 ;  /* 0x00000005180672a4 */ /* 0x000fe2000f8e0206 */
[----:B------:R-:W-:Y:S02]  /*14f0*/  LOP3.LUT R0, R2, 0xfffffff8, RZ, 0xc0, !PT ;  /* 0xfffffff802007812 */ /* 0x000fe400078ec0ff */
[----:B------:R-:W-:Y:S01]  /*1500*/  SHF.R.S32.HI R69, RZ, 0x3, R2 ;  /* 0x00000003ff457819 */ /* 0x000fe20000011402 */
[----:B------:R-:W-:Y:S02]  /*1510*/  ULDC.64 UR4, c[0x0][0x1c0] ;  /* 0x0000700000047ab9 */ /* 0x000fe40000000a00 */
[----:B------:R-:W-:Y:S01]  /*1520*/  IMAD.IADD R26, R81, 0x1, -R0 ;  /* 0x00000001511a7824 */ /* 0x000fe200078e0a00 */
[----:B------:R-:W-:Y:S01]  /*1530*/  UIMAD UR7, UR7, UR4, URZ ;  /* 0x00000004070772a4 */ /* 0x000fe2000f8e023f */
[----:B------:R-:W-:Y:S01]  /*1540*/  IADD3 R17, R69, UR11, RZ ;  /* 0x0000000b45117c10 */ /* 0x000fe2000fffe0ff */
[----:B------:R-:W-:Y:S01]  /*1550*/  UIADD3 UR27, UR27, UR6, URZ ;  /* 0x000000061b1b7290 */ /* 0x000fe2000fffe03f */
[----:B------:R-:W-:Y:S01]  /*1560*/  IMAD R0, R26, 0x20, R69 ;  /* 0x000000201a007824 */ /* 0x000fe200078e0245 */
[----:B------:R-:W-:-:S02]  /*1570*/  UIMAD UR5, UR22, UR5, UR7 ;  /* 0x00000005160572a4 */ /* 0x000fc4000f8e0207 */
[----:B------:R-:W-:Y:S02]  /*1580*/  UIMAD.WIDE.U32 UR22, UR22, UR4, UR26 ;  /* 0x00000004161672a5 */ /* 0x000fe4000f8e001a */
[----:B------:R-:W-:Y:S01]  /*1590*/  IADD3 R3, R0, UR11, RZ ;  /* 0x0000000b00037c10 */ /* 0x000fe2000fffe0ff */
[----:B------:R-:W-:Y:S02]  /*15a0*/  ULDC UR4, c[0x0][0x2c4] ;  /* 0x0000b10000047ab9 */ /* 0x000fe40000000800 */
[----:B------:R-:W-:Y:S01]  /*15b0*/  UIADD3 UR5, UR23, UR5, URZ ;  /* 0x0000000517057290 */ /* 0x000fe2000fffe03f */
[----:B------:R-:W-:Y:S01]  /*15c0*/  IMAD.U32 R5, RZ, RZ, UR23 ;  /* 0x00000017ff057e24 */ /* 0x000fe2000f8e00ff */
[----:B------:R-:W-:Y:S01]  /*15d0*/  UIMAD UR4, UR12, UR4, URZ ;  /* 0x000000040c0472a4 */ /* 0x000fe2000f8e023f */
[----:B------:R-:W-:Y:S01]  /*15e0*/  @P1 IMAD.HI.U32 R0, R3, c[0x0][0x2c8], RZ ;  /* 0x0000b20003001a27 */ /* 0x000fe200078e00ff */
[----:B------:R-:W-:Y:S02]  /*15f0*/  UMOV UR23, 0x30 ;  /* 0x0000003000177882 */ /* 0x000fe40000000000 */
[----:B------:R-:W-:Y:S01]  /*1600*/  ULDC.64 UR6, c[0x0][0x1e8] ;  /* 0x00007a0000067ab9 */ /* 0x000fe20000000a00 */
[----:B------:R-:W-:Y:S01]  /*1610*/  IMAD.MOV.U32 R2, RZ, RZ, R3 ;  /* 0x000000ffff027224 */ /* 0x000fe200078e0003 */
[----:B------:R-:W-:Y:S01]  /*1620*/  @P0 SHF.R.U32.HI R2, RZ, c[0x0][0x2cc], R0 ;  /* 0x0000b300ff020a19 */ /* 0x000fe20000011600 */
[----:B------:R-:W-:Y:S01]  /*1630*/  IMAD.U32 R4, RZ, RZ, UR22 ;  /* 0x00000016ff047e24 */ /* 0x000fe2000f8e00ff */
[----:B------:R-:W-:Y:S01]  /*1640*/  UIMAD UR22, UR17, -0x30, UR23 ;  /* 0xffffffd0111678a4 */ /* 0x000fe2000f8e0217 */
[----:B------:R-:W-:Y:S01]  /*1650*/  IMAD.U32 R5, RZ, RZ, UR5 ;  /* 0x00000005ff057e24 */ /* 0x000fe2000f8e00ff */
[--C-:B------:R-:W-:Y:S01]  /*1660*/  SHF.R.S32.HI R6, RZ, 0x1f, R2.reuse ;  /* 0x0000001fff067819 */ /* 0x100fe20000011402 */
[----:B------:R-:W-:Y:S01]  /*1670*/  IMAD.MOV R0, RZ, RZ, -R2 ;  /* 0x000000ffff007224 */ /* 0x000fe200078e0a02 */
[----:B------:R-:W-:-:S02]  /*1680*/  UIMAD UR6, UR21, UR6, URZ ;  /* 0x00000006150672a4 */ /* 0x000fc4000f8e023f */
[----:B------:R-:W-:Y:S02]  /*1690*/  IMAD.U32 R64, RZ, RZ, UR22 ;  /* 0x00000016ff407e24 */ /* 0x000fe4000f8e00ff */
[----:B------:R-:W-:Y:S01]  /*16a0*/  IMAD R0, R0, c[0x0][0x2c4], R3 ;  /* 0x0000b10000007a24 */ /* 0x000fe200078e0203 */
[----:B------:R-:W-:Y:S01]  /*16b0*/  UIMAD UR25, UR24, UR7, UR6 ;  /* 0x00000007181972a4 */ /* 0x000fe2000f8e0206 */
[----:B------:R-:W-:Y:S02]  /*16c0*/  IMAD R3, R6, c[0x0][0x1b0], RZ ;  /* 0x00006c0006037a24 */ /* 0x000fe400078e02ff */
[----:B------:R-:W-:Y:S01]  /*16d0*/  ULDC.64 UR6, c[0x0][0x1f0] ;  /* 0x00007c0000067ab9 */ /* 0x000fe20000000a00 */
[----:B------:R-:W-:Y:S01]  /*16e0*/  SHF.R.S32.HI R6, RZ, 0x1f, R0 ;  /* 0x0000001fff067819 */ /* 0x000fe20000011400 */
[C---:B------:R-:W-:Y:S02]  /*16f0*/  IMAD R7, R2.reuse, c[0x0][0x1b4], R3 ;  /* 0x00006d0002077a24 */ /* 0x040fe400078e0203 */
[----:B------:R-:W-:-:S04]  /*1700*/  IMAD.WIDE.U32 R2, R2, c[0x0][0x1b0], R4 ;  /* 0x00006c0002027a25 */ /* 0x000fc800078e0004 */
[----:B------:R-:W-:Y:S01]  /*1710*/  IMAD R4, R6, c[0x0][0x1a8], RZ ;  /* 0x00006a0006047a24 */ /* 0x000fe200078e02ff */
[----:B------:R-:W-:Y:S01]  /*1720*/  IADD3 R6, R17, 0x20, RZ ;  /* 0x0000002011067810 */ /* 0x000fe20007ffe0ff */
[----:B------:R-:W-:Y:S02]  /*1730*/  IMAD.IADD R3, R3, 0x1, R7 ;  /* 0x0000000103037824 */ /* 0x000fe400078e0207 */
[----:B------:R-:W-:Y:S01]  /*1740*/  IMAD R7, R0, c[0x0][0x1ac], R4 ;  /* 0x00006b0000077a24 */ /* 0x000fe200078e0204 */
[----:B------:R-:W-:Y:S01]  /*1750*/  ISETP.GE.AND P2, PT, R6, UR4, PT ;  /* 0x0000000406007c0c */ /* 0x000fe2000bf46270 */
[----:B------:R-:W-:Y:S01]  /*1760*/  IMAD.WIDE.U32 R4, R0, c[0x0][0x1a8], R2 ;  /* 0x00006a0000047a25 */ /* 0x000fe200078e0002 */
[----:B------:R-:W-:-:S03]  /*1770*/  LEA.HI R6, R67, R81, RZ, 0x6 ;  /* 0x0000005143067211 */ /* 0x000fc600078f30ff */
[----:B------:R-:W-:Y:S01]  /*1780*/  IMAD.SHL.U32 R0, R69, 0x40, RZ ;  /* 0x0000004045007824 */ /* 0x000fe200078e00ff */
[----:B------:R-:W-:Y:S01]  /*1790*/  LEA R20, P0, R4, c[0x0][0x160], 0x1 ;  /* 0x0000580004147a11 */ /* 0x000fe200078008ff */
[----:B------:R-:W-:Y:S02]  /*17a0*/  IMAD.SHL.U32 R2, R26, 0x8, RZ ;  /* 0x000000081a027824 */ /* 0x000fe400078e00ff */
[----:B------:R-:W-:Y:S01]  /*17b0*/  IMAD.IADD R3, R5, 0x1, R7 ;  /* 0x0000000105037824 */ /* 0x000fe200078e0207 */
[----:B------:R-:W-:Y:S01]  /*17c0*/  LOP3.LUT R0, R0, 0x1c0, RZ, 0xc0, !PT ;  /* 0x000001c000007812 */ /* 0x000fe200078ec0ff */
[----:B------:R-:W-:Y:S01]  /*17d0*/  IMAD.SHL.U32 R6, R6, 0x8, RZ ;  /* 0x0000000806067824 */ /* 0x000fe200078e00ff */
[----:B------:R-:W-:Y:S02]  /*17e0*/  IADD3 R7, R17, 0x40, RZ ;  /* 0x0000004011077810 */ /* 0x000fe40007ffe0ff */
[----:B------:R-:W-:Y:S02]  /*17f0*/  LOP3.LUT R5, R0, 0x38, R2, 0xf8, !PT ;  /* 0x0000003800057812 */ /* 0x000fe400078ef802 */
[----:B------:R-:W-:-:S02]  /*1800*/  SHF.R.U32.HI R0, RZ, 0x3, R0 ;  /* 0x00000003ff007819 */ /* 0x000fc40000011600 */
[----:B------:R-:W-:Y:S02]  /*1810*/  LEA.HI.X R19, R4, c[0x0][0x164], R3, 0x1, P0 ;  /* 0x0000590004137a11 */ /* 0x000fe400000f0c03 */
[----:B------:R-:W1:Y:S01]  /*1820*/  SHFL.IDX PT, R4, R20, RZ, 0x181f ;  /* 0x00181fff14047589 */ /* 0x000e6200000e0000 */
[----:B------:R-:W-:Y:S02]  /*1830*/  LOP3.LUT R3, R5, R0, RZ, 0x3c, !PT ;  /* 0x0000000005037212 */ /* 0x000fe400078e3cff */
[----:B------:R-:W-:Y:S01]  /*1840*/  ISETP.GE.AND P0, PT, R17, UR4, PT ;  /* 0x0000000411007c0c */ /* 0x000fe2000bf06270 */
[----:B------:R-:W3:Y:S01]  /*1850*/  SHFL.IDX PT, R5, R19, RZ, 0x181f ;  /* 0x00181fff13057589 */ /* 0x000ee200000e0000 */
[----:B------:R-:W-:Y:S02]  /*1860*/  SHF.R.S32.HI R0, RZ, 0x1f, R9 ;  /* 0x0000001fff007819 */ /* 0x000fe40000011409 */
[----:B------:R-:W-:Y:S02]  /*1870*/  IADD3 R9, P3, R9, R69, RZ ;  /* 0x0000004509097210 */ /* 0x000fe40007f7e0ff */
[----:B------:R-:W-:-:S02]  /*1880*/  LOP3.LUT R18, R3, 0xfffffe00, R6, 0xf8, !PT ;  /* 0xfffffe0003127812 */ /* 0x000fc400078ef806 */
[----:B------:R-:W-:Y:S01]  /*1890*/  LEA.HI.X.SX32 R21, R69, R0, 0x1, P3 ;  /* 0x0000000045157211 */ /* 0x000fe200018f0eff */
[----:B------:R-:W5:Y:S01]  /*18a0*/  SHFL.IDX PT, R6, R20, 0x1, 0x181f ;  /* 0x00381f0014067f89 */ /* 0x000f6200000e0000 */
[----:B------:R-:W-:Y:S01]  /*18b0*/  IADD3 R0, R2, 0x80, RZ ;  /* 0x0000008002007810 */ /* 0x000fe20007ffe0ff */
[----:B------:R-:W-:Y:S01]  /*18c0*/  IMAD.SHL.U32 R68, R18, 0x2, RZ ;  /* 0x0000000212447824 */ /* 0x000fe200078e00ff */
[----:B------:R-:W-:Y:S02]  /*18d0*/  IADD3 R27, R2, 0xc0, RZ ;  /* 0x000000c0021b7810 */ /* 0x000fe40007ffe0ff */
[----:B------:R-:W-:Y:S02]  /*18e0*/  ISETP.GE.AND P1, PT, R7, UR4, PT ;  /* 0x0000000407007c0c */ /* 0x000fe4000bf26270 */
[----:B------:R-:W-:Y:S01]  /*18f0*/  @!P0 SHF.R.S32.HI R11, RZ, 0x1f, R0 ;  /* 0x0000001fff0b8819 */ /* 0x000fe20000011400 */
[----:B------:R-:W2:Y:S01]  /*1900*/  SHFL.IDX PT, R7, R19, 0x1, 0x181f ;  /* 0x00381f0013077f89 */ /* 0x000ea200000e0000 */
[----:B------:R-:W-:-:S02]  /*1910*/  SHF.R.S32.HI R3, RZ, 0x1f, R2 ;  /* 0x0000001fff037819 */ /* 0x000fc40000011402 */
[----:B------:R-:W-:Y:S01]  /*1920*/  @!P0 SHF.R.S32.HI R14, RZ, 0x1f, R27 ;  /* 0x0000001fff0e8819 */ /* 0x000fe2000001141b */
[----:B------:R-:W-:Y:S01]  /*1930*/  STL [R1+0x4], R68 ;  /* 0x0000044401007387 */ /* 0x000fe20000100800 */
[----:B-1----:R-:W-:Y:S01]  /*1940*/  @!P0 LEA R10, P3, R2, R4, 0x1 ;  /* 0x00000004020a8211 */ /* 0x002fe200078608ff */
[--C-:B------:R-:W-:Y:S01]  /*1950*/  IMAD.WIDE.U32 R22, R9, c[0x0][0x1e0], R2.reuse ;  /* 0x0000780009167a25 */ /* 0x100fe200078e0002 */
[----:B------:R-:W-:Y:S02]  /*1960*/  @!P0 LEA.HI R13, R11, R0, RZ, 0x3 ;  /* 0x000000000b0d8211 */ /* 0x000fe400078f18ff */
[----:B------:R-:W-:Y:S01]  /*1970*/  ISETP.GE.AND P6, PT, R0, c[0x0][0x198], PT ;  /* 0x0000660000007a0c */ /* 0x000fe20003fc6270 */
[----:B------:R-:W-:Y:S01]  /*1980*/  IMAD.WIDE.U32 R24, R9, c[0x0][0x208], R2 ;  /* 0x0000820009187a25 */ /* 0x000fe200078e0002 */
[----:B---3--:R-:W-:Y:S02]  /*1990*/  @!P0 LEA.HI.X R11, R2, R5, R3, 0x1, P3 ;  /* 0x00000005020b8211 */ /* 0x008fe400018f0c03 */
[----:B------:R-:W-:-:S02]  /*19a0*/  ISETP.GE.AND P3, PT, R27, c[0x0][0x198], PT ;  /* 0x000066001b007a0c */ /* 0x000fc40003f66270 */
[----:B------:R-:W-:Y:S02]  /*19b0*/  @!P0 LOP3.LUT R13, R13, 0xfffffff8, RZ, 0xc0, !PT ;  /* 0xfffffff80d0d8812 */ /* 0x000fe400078ec0ff */
[----:B--2---:R-:W-:Y:S01]  /*19c0*/  LOP3.LUT R85, R85, 0xfffffffe, RZ, 0xc0, !PT ;  /* 0xfffffffe55557812 */ /* 0x004fe200078ec0ff */
[----:B----4-:R1:W2:Y:S01]  /*19d0*/  @P4 R2UR UR26, R8 ;  /* 0x00000000081a43c2 */ /* 0x0102a200000e0000 */
[----:B------:R-:W-:-:S13]  /*19e0*/  ISETP.GE.AND P4, PT, R2, c[0x0][0x198], PT ;  /* 0x0000660002007a0c */ /* 0x000fda0003f86270 */
[----:B------:R5:W-:Y:S01]  /*19f0*/  @!P0 LDGSTS.E.BYPASS.LTC128B.128 [R68+0x4080], [R10.64], !P4 ;  /* 0x040800000a448fae */ /* 0x000be2000e101d52 */
[----:B-1----:R-:W-:Y:S01]  /*1a00*/  IADD3 R8, R2, 0x40, RZ ;  /* 0x0000004002087810 */ /* 0x002fe20007ffe0ff */
[----:B--2---:R-:W-:Y:S02]  /*1a10*/  @UP0 USHF.R.S32.HI UR29, URZ, 0x1f, UR26 ;  /* 0x0000001f3f1d0899 */ /* 0x004fe4000801141a */
[----:B------:R-:W-:Y:S01]  /*1a20*/  @UP0 UMOV UR28, UR26 ;  /* 0x0000001a001c0c82 */ /* 0x000fe20008000000 */
[----:B------:R-:W-:Y:S01]  /*1a30*/  @!P0 SHF.R.S32.HI R12, RZ, 0x1f, R8 ;  /* 0x0000001fff0c8819 */ /* 0x000fe20000011408 */
[----:B------:R-:W-:Y:S01]  /*1a40*/  @!UP0 UMOV UR28, UR13 ;  /* 0x0000000d001c8c82 */ /* 0x000fe20008000000 */
[----:B------:R-:W-:Y:S02]  /*1a50*/  ISETP.GE.AND P5, PT, R8, c[0x0][0x198], PT ;  /* 0x0000660008007a0c */ /* 0x000fe40003fa6270 */
[----:B------:R-:W-:Y:S01]  /*1a60*/  @!P0 LEA.HI R15, R12, R8, RZ, 0x3 ;  /* 0x000000080c0f8211 */ /* 0x000fe200078f18ff */
[----:B------:R-:W-:Y:S01]  /*1a70*/  @!UP0 UMOV UR29, UR20 ;  /* 0x00000014001d8c82 */ /* 0x000fe20008000000 */
[----:B------:R-:W-:Y:S01]  /*1a80*/  @!P0 LEA.HI R12, R14, R27, RZ, 0x3 ;  /* 0x0000001b0e0c8211 */ /* 0x000fe200078f18ff */
[----:B------:R-:W-:Y:S01]  /*1a90*/  USEL UR20, UR28, URZ, !UP2 ;  /* 0x0000003f1c147287 */ /* 0x000fe2000d000000 */
[----:B------:R-:W-:Y:S01]  /*1aa0*/  @!P0 LOP3.LUT R14, R15, 0xfffffff8, RZ, 0xc0, !PT ;  /* 0xfffffff80f0e8812 */ /* 0x000fe200078ec0ff */
[----:B------:R-:W-:Y:S01]  /*1ab0*/  USEL UR28, UR29, URZ, !UP2 ;  /* 0x0000003f1d1c7287 */ /* 0x000fe2000d000000 */
[----:B------:R-:W-:Y:S01]  /*1ac0*/  @!P0 LOP3.LUT R16, R12, 0xfffffff8, RZ, 0xc0, !PT ;  /* 0xfffffff80c108812 */ /* 0x000fe200078ec0ff */
[----:B------:R-:W-:-:S02]  /*1ad0*/  @!P0 IMAD.WIDE R12, R13, 0x2, R4 ;  /* 0x000000020d0c8825 */ /* 0x000fc400078e0204 */
[----:B------:R-:W-:Y:S02]  /*1ae0*/  UIMAD UR6, UR28, UR6, URZ ;  /* 0x000000061c0672a4 */ /* 0x000fe4000f8e023f */
[--C-:B------:R-:W-:Y:S02]  /*1af0*/  @!P0 IMAD.WIDE R14, R14, 0x2, R4.reuse ;  /* 0x000000020e0e8825 */ /* 0x100fe400078e0204 */
[----:B------:R-:W-:Y:S02]  /*1b00*/  UIMAD UR26, UR20, UR7, UR6 ;  /* 0x00000007141a72a4 */ /* 0x000fe4000f8e0206 */
[----:B------:R-:W-:Y:S01]  /*1b10*/  @!P0 IMAD.WIDE R4, R16, 0x2, R4 ;  /* 0x0000000210048825 */ /* 0x000fe200078e0204 */
[----:B------:R1:W-:Y:S01]  /*1b20*/  @!P0 LDGSTS.E.BYPASS.LTC128B.128 [R68+0x8080], [R14.64], !P5 ;  /* 0x080800000e448fae */ /* 0x0003e2000e901d52 */
[----:B------:R-:W-:Y:S02]  /*1b30*/  ULDC.64 UR6, c[0x0][0x1e0] ;  /* 0x0000780000067ab9 */ /* 0x000fe40000000a00 */
[----:B------:R-:W-:Y:S01]  /*1b40*/  UIMAD.WIDE.U32 UR30, UR23, UR6, URZ ;  /* 0x00000006171e72a5 */ /* 0x000fe2000f8e003f */
[----:B------:R2:W-:Y:S01]  /*1b50*/  @!P0 LDGSTS.E.BYPASS.LTC128B.128 [R68+0xc080], [R12.64], !P6 ;  /* 0x0c0800000c448fae */ /* 0x0005e2000f101d52 */
[----:B------:R-:W-:-:S03]  /*1b60*/  UIMAD UR23, UR23, UR7, URZ ;  /* 0x00000007171772a4 */ /* 0x000fc6000f8e023f */
[----:B------:R3:W-:Y:S01]  /*1b70*/  @!P0 LDGSTS.E.BYPASS.LTC128B.128 [R68+0x10080], [R4.64], !P3 ;  /* 0x1008000004448fae */ /* 0x0007e2000d901d52 */
[----:B-----5:R-:W-:-:S04]  /*1b80*/  @!P2 LEA R10, P0, R2, R6, 0x1 ;  /* 0x00000006020aa211 */ /* 0x020fc800078008ff */
[----:B------:R-:W-:-:S05]  /*1b90*/  @!P2 LEA.HI.X R11, R2, R7, R3, 0x1, P0 ;  /* 0x00000007020ba211 */ /* 0x000fca00000f0c03 */
[----:B------:R4:W-:Y:S01]  /*1ba0*/  @!P2 LDGSTS.E.BYPASS.LTC128B.128 [R68+0x5080], [R10.64], !P4 ;  /* 0x050800000a44afae */ /* 0x0009e2000e101d52 */
[----:B--2---:R-:W-:Y:S01]  /*1bb0*/  IMAD R12, R21, c[0x0][0x1e0], RZ ;  /* 0x00007800150c7a24 */ /* 0x004fe200078e02ff */
[----:B---3--:R-:W-:Y:S01]  /*1bc0*/  IADD3 R4, R17, 0x60, RZ ;  /* 0x0000006011047810 */ /* 0x008fe20007ffe0ff */
[----:B------:R-:W-:Y:S02]  /*1bd0*/  IMAD R5, R21, c[0x0][0x208], RZ ;  /* 0x0000820015057a24 */ /* 0x000fe400078e02ff */
[C---:B------:R-:W-:Y:S01]  /*1be0*/  IMAD R17, R9.reuse, c[0x0][0x1e4], R12 ;  /* 0x0000790009117a24 */ /* 0x040fe200078e020c */
[----:B------:R-:W-:Y:S01]  /*1bf0*/  ISETP.GE.AND P0, PT, R4, UR4, PT ;  /* 0x0000000404007c0c */ /* 0x000fe2000bf06270 */
[----:B------:R-:W-:Y:S01]  /*1c00*/  IMAD R18, R9, c[0x0][0x20c], R5 ;  /* 0x0000830009127a24 */ /* 0x000fe200078e0205 */
[----:B------:R-:W-:Y:S01]  /*1c10*/  @!P2 SHF.R.S32.HI R4, RZ, 0x1f, R0 ;  /* 0x0000001fff04a819 */ /* 0x000fe20000011400 */
[----:B------:R-:W-:Y:S01]  /*1c20*/  ULDC.64 UR4, c[0x0][0x210] ;  /* 0x0000840000047ab9 */ /* 0x000fe20000000a00 */
[----:B------:R-:W-:Y:S01]  /*1c30*/  @!P2 SHF.R.S32.HI R5, RZ, 0x1f, R8 ;  /* 0x0000001fff05a819 */ /* 0x000fe20000011408 */
[----:B------:R-:W-:Y:S01]  /*1c40*/  UIMAD UR4, UR21, UR4, URZ ;  /* 0x00000004150472a4 */ /* 0x000fe2000f8e023f */
[----:B------:R-:W-:Y:S01]  /*1c50*/  @!P2 SHF.R.S32.HI R12, RZ, 0x1f, R27 ;  /* 0x0000001fff0ca819 */ /* 0x000fe2000001141b */
[----:B------:R-:W-:Y:S01]  /*1c60*/  UIADD3 UR21, UR10, UR22, URZ ;  /* 0x000000160a157290 */ /* 0x000fe2000fffe03f */
[----:B------:R-:W-:Y:S01]  /*1c70*/  @!P2 LEA.HI R4, R4, R0, RZ, 0x3 ;  /* 0x000000000404a211 */ /* 0x000fe200078f18ff */
[----:B------:R-:W-:Y:S01]  /*1c80*/  UIMAD UR24, UR24, UR5, UR4 ;  /* 0x00000005181872a4 */ /* 0x000fe2000f8e0204 */
[----:B-1----:R-:W-:Y:S01]  /*1c90*/  @!P2 LEA.HI R14, R5, R8, RZ, 0x3 ;  /* 0x00000008050ea211 */ /* 0x002fe200078f18ff */
[----:B------:R-:W-:Y:S01]  /*1ca0*/  UISETP.LT.AND UP1, UPT, UR21, 0x30, UPT ;  /* 0x000000301500788c */ /* 0x000fe2000bf21270 */
[----:B------:R-:W-:Y:S01]  /*1cb0*/  @!P2 LEA.HI R5, R12, R27, RZ, 0x3 ;  /* 0x0000001b0c05a211 */ /* 0x000fe200078f18ff */
[----:B------:R-:W-:Y:S01]  /*1cc0*/  ULDC.64 UR4, c[0x0][0x218] ;  /* 0x0000860000047ab9 */ /* 0x000fe20000000a00 */
[----:B------:R-:W-:Y:S01]  /*1cd0*/  @!P2 LOP3.LUT R12, R4, 0xfffffff8, RZ, 0xc0, !PT ;  /* 0xfffffff8040ca812 */ /* 0x000fe200078ec0ff */
[----:B------:R-:W-:Y:S01]  /*1ce0*/  USEL UR27, UR21, 0x30, UP1 ;  /* 0x00000030151b7887 */ /* 0x000fe20008800000 */
[----:B------:R-:W-:Y:S01]  /*1cf0*/  SHFL.IDX PT, R4, R20, 0x2, 0x181f ;  /* 0x00581f0014047f89 */ /* 0x000fe200000e0000 */
[----:B------:R-:W-:Y:S01]  /*1d00*/  @!P2 LOP3.LUT R9, R5, 0xfffffff8, RZ, 0xc0, !PT ;  /* 0xfffffff80509a812 */ /* 0x000fe200078ec0ff */
[----:B------:R-:W-:Y:S01]  /*1d10*/  UIMAD UR28, UR28, UR4, URZ ;  /* 0x000000041c1c72a4 */ /* 0x000fe2000f8e023f */
[----:B------:R-:W-:Y:S01]  /*1d20*/  @!P2 LOP3.LUT R14, R14, 0xfffffff8, RZ, 0xc0, !PT ;  /* 0xfffffff80e0ea812 */ /* 0x000fe200078ec0ff */
[----:B------:R-:W1:Y:S01]  /*1d30*/  SHFL.IDX PT, R5, R19, 0x2, 0x181f ;  /* 0x00581f0013057f89 */ /* 0x000e6200000e0000 */
[----:B------:R-:W-:Y:S01]  /*1d40*/  @!P2 IMAD.WIDE R12, R12, 0x2, R6 ;  /* 0x000000020c0ca825 */ /* 0x000fe200078e0206 */
[----:B----4-:R-:W-:Y:S01]  /*1d50*/  @!P1 SHF.R.S32.HI R10, RZ, 0x1f, R0 ;  /* 0x0000001fff0a9819 */ /* 0x010fe20000011400 */
[----:B------:R-:W-:-:S02]  /*1d60*/  UIMAD UR28, UR20, UR5, UR28 ;  /* 0x00000005141c72a4 */ /* 0x000fc4000f8e021c */
[----:B------:R-:W-:Y:S01]  /*1d70*/  @!P2 IMAD.WIDE R14, R14, 0x2, R6 ;  /* 0x000000020e0ea825 */ /* 0x000fe200078e0206 */
[----:B------:R-:W-:-:S03]  /*1d80*/  ULDC.64 UR4, c[0x0][0x208] ;  /* 0x0000820000047ab9 */ /* 0x000fc60000000a00 */
[----:B------:R-:W-:Y:S01]  /*1d90*/  @!P2 IMAD.WIDE R6, R9, 0x2, R6 ;  /* 0x000000020906a825 */ /* 0x000fe200078e0206 */
[----:B------:R1:W-:Y:S01]  /*1da0*/  @!P2 LDGSTS.E.BYPASS.LTC128B.128 [R68+0x9080], [R14.64], !P5 ;  /* 0x090800000e44afae */ /* 0x0003e2000e901d52 */
[----:B------:R-:W-:-:S03]  /*1db0*/  @!P1 SHF.R.S32.HI R9, RZ, 0x1f, R8 ;  /* 0x0000001fff099819 */ /* 0x000fc60000011408 */
[----:B------:R2:W-:Y:S01]  /*1dc0*/  @!P2 LDGSTS.E.BYPASS.LTC128B.128 [R68+0xd080], [R12.64], !P6 ;  /* 0x0d0800000c44afae */ /* 0x0005e2000f101d52 */
[----:B------:R-:W-:Y:S02]  /*1dd0*/  @!P1 LEA.HI R9, R9, R8, RZ, 0x3 ;  /* 0x0000000809099211 */ /* 0x000fe400078f18ff */
[----:B------:R-:W-:Y:S01]  /*1de0*/  ISETP.GE.AND P6, PT, R8, c[0x0][0x1d4], PT ;  /* 0x0000750008007a0c */ /* 0x000fe20003fc6270 */
[----:B------:R3:W-:Y:S01]  /*1df0*/  @!P2 LDGSTS.E.BYPASS.LTC128B.128 [R68+0x11080], [R6.64], !P3 ;  /* 0x110800000644afae */ /* 0x0007e2000d901d52 */
[----:B------:R-:W-:-:S05]  /*1e00*/  @!P1 LOP3.LUT R9, R9, 0xfffffff8, RZ, 0xc0, !PT ;  /* 0xfffffff809099812 */ /* 0x000fca00078ec0ff */
[----:B-1----:R-:W-:Y:S01]  /*1e10*/  @!P1 IMAD.WIDE R14, R9, 0x2, R4 ;  /* 0x00000002090e9825 */ /* 0x002fe200078e0204 */
[----:B------:R-:W-:Y:S02]  /*1e20*/  @!P0 SHF.R.S32.HI R9, RZ, 0x1f, R8 ;  /* 0x0000001fff098819 */ /* 0x000fe40000011408 */
[----:B--2---:R-:W-:Y:S02]  /*1e30*/  @!P1 LEA.HI R12, R10, R0, RZ, 0x3 ;  /* 0x000000000a0c9211 */ /* 0x004fe400078f18ff */
[----:B------:R-:W-:Y:S02]  /*1e40*/  @!P1 LEA R10, P2, R2, R4, 0x1 ;  /* 0x00000004020a9211 */ /* 0x000fe400078408ff */
[----:B---3--:R-:W-:Y:S01]  /*1e50*/  @!P1 SHF.R.S32.HI R7, RZ, 0x1f, R27 ;  /* 0x0000001fff079819 */ /* 0x008fe2000001141b */
[----:B------:R-:W-:Y:S01]  /*1e60*/  SHFL.IDX PT, R6, R20, 0x3, 0x181f ;  /* 0x00781f0014067f89 */ /* 0x000fe200000e0000 */
[----:B------:R-:W-:Y:S02]  /*1e70*/  @!P1 LOP3.LUT R12, R12, 0xfffffff8, RZ, 0xc0, !PT ;  /* 0xfffffff80c0c9812 */ /* 0x000fe400078ec0ff */
[----:B------:R-:W-:-:S02]  /*1e80*/  @!P1 LEA.HI R11, R7, R27, RZ, 0x3 ;  /* 0x0000001b070b9211 */ /* 0x000fc400078f18ff */
[----:B------:R-:W1:Y:S01]  /*1e90*/  SHFL.IDX PT, R7, R19, 0x3, 0x181f ;  /* 0x00781f0013077f89 */ /* 0x000e6200000e0000 */
[----:B------:R-:W-:Y:S01]  /*1ea0*/  @!P1 IMAD.WIDE R12, R12, 0x2, R4 ;  /* 0x000000020c0c9825 */ /* 0x000fe200078e0204 */
[----:B------:R-:W-:Y:S02]  /*1eb0*/  @!P1 LOP3.LUT R16, R11, 0xfffffff8, RZ, 0xc0, !PT ;  /* 0xfffffff80b109812 */ /* 0x000fe400078ec0ff */
[----:B------:R-:W-:Y:S02]  /*1ec0*/  @!P1 LEA.HI.X R11, R2, R5, R3, 0x1, P2 ;  /* 0x00000005020b9211 */ /* 0x000fe400010f0c03 */
[----:B------:R-:W-:Y:S01]  /*1ed0*/  ISETP.GE.AND P2, PT, R0, c[0x0][0x198], PT ;  /* 0x0000660000007a0c */ /* 0x000fe20003f46270 */
[----:B------:R-:W-:Y:S01]  /*1ee0*/  @!P1 IMAD.WIDE R4, R16, 0x2, R4 ;  /* 0x0000000210049825 */ /* 0x000fe200078e0204 */
[----:B------:R-:W-:Y:S01]  /*1ef0*/  @!P0 LEA.HI R9, R9, R8, RZ, 0x3 ;  /* 0x0000000809098211 */ /* 0x000fe200078f18ff */
[----:B------:R2:W-:Y:S04]  /*1f00*/  @!P1 LDGSTS.E.BYPASS.LTC128B.128 [R68+0x6080], [R10.64], !P4 ;  /* 0x060800000a449fae */ /* 0x0005e8000e101d52 */
[----:B------:R3:W-:Y:S01]  /*1f10*/  @!P1 LDGSTS.E.BYPASS.LTC128B.128 [R68+0xa080], [R14.64], !P5 ;  /* 0x0a0800000e449fae */ /* 0x0007e2000e901d52 */
[----:B------:R-:W-:-:S05]  /*1f20*/  ISETP.GE.AND P5, PT, R2, c[0x0][0x1d4], PT ;  /* 0x0000750002007a0c */ /* 0x000fca0003fa6270 */
[----:B------:R4:W-:Y:S04]  /*1f30*/  @!P1 LDGSTS.E.BYPASS.LTC128B.128 [R68+0xe080], [R12.64], !P2 ;  /* 0x0e0800000c449fae */ /* 0x0009e8000d101d52 */
[----:B------:R5:W-:Y:S04]  /*1f40*/  @!P1 LDGSTS.E.BYPASS.LTC128B.128 [R68+0x12080], [R4.64], !P3 ;  /* 0x1208000004449fae */ /* 0x000be8000d901d52 */
[----:B------:R-:W-:Y:S02]  /*1f50*/  @P5 LOP3.LUT R85, R85, 0x1, RZ, 0xfc, !PT ;  /* 0x0000000155555812 */ /* 0x000fe400078efcff */
[----:B------:R-:W-:-:S03]  /*1f60*/  ISETP.GE.AND P5, PT, R0, c[0x0][0x1d4], PT ;  /* 0x0000750000007a0c */ /* 0x000fc60003fa6270 */
[----:B------:R-:W-:Y:S01]  /*1f70*/  STL [R1+0x1c], R85 ;  /* 0x00001c5501007387 */ /* 0x000fe20000100800 */
[----:B--2---:R-:W-:-:S05]  /*1f80*/  @!P0 LOP3.LUT R10, R9, 0xfffffff8, RZ, 0xc0, !PT ;  /* 0xfffffff8090a8812 */ /* 0x004fca00078ec0ff */
[----:B-1----:R-:W-:Y:S01]  /*1f90*/  @!P0 IMAD.WIDE R10, R10, 0x2, R6 ;  /* 0x000000020a0a8825 */ /* 0x002fe200078e0206 */
[----:B----4-:R-:W1:Y:S01]  /*1fa0*/  S2R R12, SR_CTAID.Y ;  /* 0x00000000000c7919 */ /* 0x010e620000002600 */
[----:B-----5:R-:W-:-:S04]  /*1fb0*/  @!P0 LEA R4, P1, R2, R6, 0x1 ;  /* 0x0000000602048211 */ /* 0x020fc800078208ff */
[----:B------:R-:W-:Y:S02]  /*1fc0*/  @!P0 LEA.HI.X R5, R2, R7, R3, 0x1, P1 ;  /* 0x0000000702058211 */ /* 0x000fe400008f0c03 */
[----:B------:R-:W-:Y:S02]  /*1fd0*/  @!P0 SHF.R.S32.HI R2, RZ, 0x1f, R0 ;  /* 0x0000001fff028819 */ /* 0x000fe40000011400 */
[----:B------:R-:W-:Y:S01]  /*1fe0*/  ISETP.GE.AND P1, PT, R8, c[0x0][0x198], PT ;  /* 0x0000660008007a0c */ /* 0x000fe20003f26270 */
[----:B------:R2:W-:Y:S01]  /*1ff0*/  @!P0 LDGSTS.E.BYPASS.LTC128B.128 [R68+0x7080], [R4.64], !P4 ;  /* 0x0708000004448fae */ /* 0x0005e2000e101d52 */
[----:B------:R-:W-:Y:S01]  /*2000*/  @!P0 LEA.HI R2, R2, R0, RZ, 0x3 ;  /* 0x0000000002028211 */ /* 0x000fe200078f18ff */
[----:B------:R-:W-:Y:S01]  /*2010*/  IMAD.U32 R8, RZ, RZ, UR20 ;  /* 0x00000014ff087e24 */ /* 0x000fe2000f8e00ff */
[----:B------:R-:W-:Y:S01]  /*2020*/  IADD3 R0, -R69, UR27, RZ ;  /* 0x0000001b45007c10 */ /* 0x000fe2000fffe1ff */
[----:B------:R-:W-:Y:S01]  /*2030*/  UIADD3 UR27, UR17, -0x1, URZ ;  /* 0xffffffff111b7890 */ /* 0x000fe2000fffe03f */
[----:B------:R-:W-:-:S02]  /*2040*/  @!P0 LOP3.LUT R2, R2, 0xfffffff8, RZ, 0xc0, !PT ;  /* 0xfffffff802028812 */ /* 0x000fc400078ec0ff */
[----:B------:R-:W-:Y:S01]  /*2050*/  ISETP.GE.AND P4, PT, R27, c[0x0][0x1d4], PT ;  /* 0x000075001b007a0c */ /* 0x000fe20003f86270 */
[----:B------:R-:W-:Y:S02]  /*2060*/  USHF.R.S32.HI UR20, URZ, 0x1f, UR27 ;  /* 0x0000001f3f147899 */ /* 0x000fe4000801141b */
[----:B------:R-:W-:Y:S01]  /*2070*/  @!P0 IMAD.WIDE R2, R2, 0x2, R6 ;  /* 0x0000000202028825 */ /* 0x000fe200078e0206 */
[----:B------:R-:W-:Y:S01]  /*2080*/  UIMAD.WIDE.U32 UR32, UR27, UR4, URZ ;  /* 0x000000041b2072a5 */ /* 0x000fe2000f8e003f */
[----:B------:R4:W-:Y:S01]  /*2090*/  @!P0 LDGSTS.E.BYPASS.LTC128B.128 [R68+0xb080], [R10.64], !P1 ;  /* 0x0b0800000a448fae */ /* 0x0009e2000c901d52 */
[C---:B------:R-:W-:Y:S01]  /*20a0*/  ISETP.GE.AND P1, PT, R0.reuse, 0x21, PT ;  /* 0x000000210000780c */ /* 0x040fe20003f26270 */
[----:B------:R-:W-:Y:S02]  /*20b0*/  UIMAD UR4, UR20, UR4, URZ ;  /* 0x00000004140472a4 */ /* 0x000fe4000f8e023f */
[----:B------:R5:W-:Y:S01]  /*20c0*/  @!P0 LDGSTS.E.BYPASS.LTC128B.128 [R68+0xf080], [R2.64], !P2 ;  /* 0x0f08000002448fae */ /* 0x000be2000d101d52 */
[----:B------:R-:W-:Y:S01]  /*20d0*/  ISETP.GE.AND P2, PT, R0, 0x1, PT ;  /* 0x000000010000780c */ /* 0x000fe20003f46270 */
[----:B------:R-:W-:Y:S01]  /*20e0*/  UIMAD UR4, UR27, UR5, UR4 ;  /* 0x000000051b0472a4 */ /* 0x000fe2000f8e0204 */
[----:B------:R-:W-:Y:S01]  /*20f0*/  @!P0 SHF.R.S32.HI R0, RZ, 0x1f, R27 ;  /* 0x0000001fff008819 */ /* 0x000fe2000001141b */
[----:B------:R-:W-:-:S02]  /*2100*/  UISETP.GT.AND UP0, UPT, UR27, UR8, UPT ;  /* 0x000000081b00728c */ /* 0x000fc4000bf04270 */
[----:B------:R-:W-:Y:S01]  /*2110*/  UMOV UR5, 0x5 ;  /* 0x0000000500057882 */ /* 0x000fe20000000000 */
[----:B------:R-:W-:Y:S01]  /*2120*/  @!P0 LEA.HI R0, R0, R27, RZ, 0x3 ;  /* 0x0000001b00008211 */ /* 0x000fe200078f18ff */
[----:B------:R-:W-:Y:S01]  /*2130*/  UIADD3 UR4, UR33, UR4, URZ ;  /* 0x0000000421047290 */ /* 0x000fe2000fffe03f */
[----:B--2---:R-:W-:Y:S02]  /*2140*/  IMAD.IADD R5, R23, 0x1, R17 ;  /* 0x0000000117057824 */ /* 0x004fe400078e0211 */
[----:B------:R-:W-:Y:S01]  /*2150*/  @!P0 LOP3.LUT R0, R0, 0xfffffff8, RZ, 0xc0, !PT ;  /* 0xfffffff800008812 */ /* 0x000fe200078ec0ff */
[----:B------:R-:W-:Y:S01]  /*2160*/  IMAD.MOV.U32 R4, RZ, RZ, R22 ;  /* 0x000000ffff047224 */ /* 0x000fe200078e0016 */
[----:B------:R-:W-:-:S03]  /*2170*/  UIMAD UR4, UR4, 0x30, URZ ;  /* 0x00000030040478a4 */ /* 0x000fc6000f8e023f */
[----:B-1----:R-:W-:-:S04]  /*2180*/  IMAD.WIDE.U32 R4, R12, c[0x0][0x1e8], R4 ;  /* 0x00007a000c047a25 */ /* 0x002fc800078e0004 */
[----:B------:R-:W-:Y:S01]  /*2190*/  @!P0 IMAD.WIDE R6, R0, 0x2, R6 ;  /* 0x0000000200068825 */ /* 0x000fe200078e0206 */
[----:B------:R-:W-:Y:S02]  /*21a0*/  IADD3 R5, R5, UR25, RZ ;  /* 0x0000001905057c10 */ /* 0x000fe4000fffe0ff */
[----:B----4-:R-:W-:Y:S02]  /*21b0*/  LEA.HI R10, R67, R81, RZ, 0x4 ;  /* 0x00000051430a7211 */ /* 0x010fe400078f20ff */
[----:B------:R1:W-:Y:S01]  /*21c0*/  @!P0 LDGSTS.E.BYPASS.LTC128B.128 [R68+0x13080], [R6.64], !P3 ;  /* 0x1308000006448fae */ /* 0x0003e2000d901d52 */
[----:B-----5:R-:W-:Y:S01]  /*21d0*/  IMAD.IADD R3, R25, 0x1, R18 ;  /* 0x0000000119037824 */ /* 0x020fe200078e0212 */
[----:B------:R-:W-:Y:S01]  /*21e0*/  LOP3.LUT P3, RZ, R85, 0x1, RZ, 0xc0, !PT ;  /* 0x0000000155ff7812 */ /* 0x000fe2000786c0ff */
[----:B------:R-:W-:Y:S01]  /*21f0*/  IMAD.MOV.U32 R2, RZ, RZ, R24 ;  /* 0x000000ffff027224 */ /* 0x000fe200078e0018 */
[----:B------:R-:W0:Y:S01]  /*2200*/  LDGDEPBAR ;  /* 0x00000000000079af */ /* 0x000e220000000000 */
[----:B------:R-:W-:-:S04]  /*2210*/  IMAD.WIDE.U32 R72, R8, c[0x0][0x1f0], R4 ;  /* 0x00007c0008487a25 */ /* 0x000fc800078e0004 */
[----:B------:R-:W-:Y:S01]  /*2220*/  IMAD.WIDE.U32 R2, R12, c[0x0][0x210], R2 ;  /* 0x000084000c027a25 */ /* 0x000fe200078e0002 */
[----:B------:R-:W-:Y:S01]  /*2230*/  IADD3 R71, R73, UR26, RZ ;  /* 0x0000001a49477c10 */ /* 0x000fe2000fffe0ff */
[----:B------:R-:W-:Y:S02]  /*2240*/  STL.64 [R1+0x30], R72 ;  /* 0x0000304801007387 */ /* 0x000fe40000100a00 */
[----:B------:R-:W-:Y:S01]  /*2250*/  IMAD.U32 R4, RZ, RZ, UR30 ;  /* 0x0000001eff047e24 */ /* 0x000fe2000f8e00ff */
[----:B------:R-:W-:Y:S01]  /*2260*/  IADD3 R3, R3, UR24, RZ ;  /* 0x0000001803037c10 */ /* 0x000fe2000fffe0ff */
[----:B------:R-:W-:Y:S01]  /*2270*/  UIADD3 UR24, UR31, UR23, URZ ;  /* 0x000000171f187290 */ /* 0x000fe2000fffe03f */
[----:B------:R-:W-:Y:S02]  /*2280*/  IMAD.MOV.U32 R70, RZ, RZ, R72 ;  /* 0x000000ffff467224 */ /* 0x000fe400078e0048 */
[----:B------:R-:W-:Y:S01]  /*2290*/  IMAD.U32 R5, RZ, RZ, UR31 ;  /* 0x0000001fff057e24 */ /* 0x000fe2000f8e00ff */
[----:B------:R-:W-:Y:S01]  /*22a0*/  UIMAD UR23, UR24, UR27, URZ ;  /* 0x0000001b181772a4 */ /* 0x000fe2000f8e023f */
[----:B------:R-:W-:Y:S01]  /*22b0*/  IMAD.WIDE.U32 R4, R4, UR27, R70 ;  /* 0x0000001b04047c25 */ /* 0x000fe2000f8e0046 */
[----:B------:R-:W-:Y:S02]  /*22c0*/  STL.64 [R1+0x28], R70 ;  /* 0x0000284601007387 */ /* 0x000fe40000100a00 */
[----:B------:R-:W-:Y:S01]  /*22d0*/  UIMAD UR23, UR20, UR30, UR23 ;  /* 0x0000001e141772a4 */ /* 0x000fe2000f8e0217 */
[----:B------:R-:W-:Y:S01]  /*22e0*/  IMAD.WIDE.U32 R30, R8, c[0x0][0x218], R2 ;  /* 0x00008600081e7a25 */ /* 0x000fe200078e0002 */
[----:B------:R-:W-:Y:S01]  /*22f0*/  USHF.L.U32 UR20, UR6, 0x5, URZ ;  /* 0x0000000506147899 */ /* 0x000fe2000800063f */
[C---:B------:R-:W-:Y:S01]  /*2300*/  @P2 LEA R2, P0, R4.reuse, c[0x0][0x1c8], 0x1 ;  /* 0x0000720004022a11 */ /* 0x040fe200078008ff */
[----:B------:R-:W-:Y:S01]  /*2310*/  USHF.L.U64.HI UR6, UR6, UR5, UR7 ;  /* 0x0000000506067299 */ /* 0x000fe20008010207 */
[----:B-1----:R-:W-:Y:S01]  /*2320*/  IMAD.U32 R6, RZ, RZ, UR32 ;  /* 0x00000020ff067e24 */ /* 0x002fe2000f8e00ff */
[----:B------:R-:W-:Y:S01]  /*2330*/  IADD3 R0, R5, UR23, RZ ;  /* 0x0000001705007c10 */ /* 0x000fe2000fffe0ff */
[----:B------:R-:W-:Y:S01]  /*2340*/  IMAD.MOV.U32 R28, RZ, RZ, R30 ;  /* 0x000000ffff1c7224 */ /* 0x000fe200078e001e */
[----:B------:R-:W-:Y:S01]  /*2350*/  IADD3 R29, R31, UR28, RZ ;  /* 0x0000001c1f1d7c10 */ /* 0x000fe2000fffe0ff */
[----:B------:R-:W-:Y:S01]  /*2360*/  IMAD.U32 R7, RZ, RZ, UR33 ;  /* 0x00000021ff077e24 */ /* 0x000fe2000f8e00ff */
[C---:B------:R-:W-:Y:S01]  /*2370*/  @P2 LEA.HI.X R3, R4.reuse, c[0x0][0x1cc], R0, 0x1, P0 ;  /* 0x0000730004032a11 */ /* 0x040fe200000f0c00 */
[----:B------:R-:W-:Y:S01]  /*2380*/  STL.64 [R1+0x40], R30 ;  /* 0x0000401e01007387 */ /* 0x000fe20000100a00 */
[----:B------:R-:W-:Y:S01]  /*2390*/  @P1 IADD3 R4, P0, R4, UR20, RZ ;  /* 0x0000001404041c10 */ /* 0x000fe2000ff1e0ff */
[----:B------:R-:W-:-:S02]  /*23a0*/  IMAD.WIDE.U32 R6, R6, 0x30, R28 ;  /* 0x0000003006067825 */ /* 0x000fc400078e001c */
[----:B------:R1:W-:Y:S01]  /*23b0*/  @P2 LDGSTS.E.BYPASS.LTC128B.128 [R68+0x14080], [R2.64], !P3 ;  /* 0x1408000002442fae */ /* 0x0003e2000d901d52 */
[----:B------:R-:W-:Y:S02]  /*23c0*/  @P1 IADD3.X R0, R0, UR6, RZ, P0, !PT ;  /* 0x0000000600001c10 */ /* 0x000fe400087fe4ff */
[C---:B------:R-:W-:Y:S01]  /*23d0*/  @P1 LEA R8, P0, R4.reuse, c[0x0][0x1c8], 0x1 ;  /* 0x0000720004081a11 */ /* 0x040fe200078008ff */
[----:B------:R1:W-:Y:S01]  /*23e0*/  @P2 LDGSTS.E.BYPASS.LTC128B.128 [R68+0x15880], [R2.64+0x80], !P6 ;  /* 0x1588008002442fae */ /* 0x0003e2000f101d52 */
[----:B------:R-:W-:Y:S02]  /*23f0*/  ISETP.GT.AND P3, PT, R81, 0x7f, PT ;  /* 0x0000007f5100780c */ /* 0x000fe40003f64270 */
[----:B------:R-:W-:Y:S01]  /*2400*/  @P1 LEA.HI.X R9, R4, c[0x0][0x1cc], R0, 0x1, P0 ;  /* 0x0000730004091a11 */ /* 0x000fe200000f0c00 */
[----:B------:R1:W-:Y:S01]  /*2410*/  @P2 LDGSTS.E.BYPASS.LTC128B.128 [R68+0x17080], [R2.64+0x100], !P5 ;  /* 0x1708010002442fae */ /* 0x0003e2000e901d52 */
[----:B------:R-:W-:Y:S02]  /*2420*/  IADD3 R0, R7, UR4, RZ ;  /* 0x0000000407007c10 */ /* 0x000fe4000fffe0ff */
[----:B------:R-:W-:Y:S01]  /*2430*/  LEA R12, P0, R6, c[0x0][0x1f8], 0x1 ;  /* 0x00007e00060c7a11 */ /* 0x000fe200078008ff */
[----:B------:R1:W-:Y:S01]  /*2440*/  @P2 LDGSTS.E.BYPASS.LTC128B.128 [R68+0x18880], [R2.64+0x180], !P4 ;  /* 0x1888018002442fae */ /* 0x0003e2000e101d52 */
[----:B------:R-:W-:-:S02]  /*2450*/  LOP3.LUT P2, RZ, R85, 0x1, RZ, 0xc0, !PT ;  /* 0x0000000155ff7812 */ /* 0x000fc4000784c0ff */
[----:B------:R-:W-:Y:S01]  /*2460*/  LEA.HI.X R13, R6, c[0x0][0x1fc], R0, 0x1, P0 ;  /* 0x00007f00060d7a11 */ /* 0x000fe200000f0c00 */
[----:B------:R-:W-:Y:S01]  /*2470*/  IMAD.SHL.U32 R6, R69, 0x8, RZ ;  /* 0x0000000845067824 */ /* 0x000fe200078e00ff */
[----:B------:R-:W-:Y:S01]  /*2480*/  STL.64 [R1+0x38], R28 ;  /* 0x0000381c01007387 */ /* 0x000fe20000100a00 */
[----:B------:R-:W-:Y:S02]  /*2490*/  @!P3 IMAD.MOV.U32 R7, RZ, RZ, c[0x0][0x208] ;  /* 0x00008200ff07b624 */ /* 0x000fe400078e00ff */
[----:B------:R-:W-:-:S03]  /*24a0*/  @!P3 IMAD.MOV.U32 R11, RZ, RZ, c[0x0][0x20c] ;  /* 0x00008300ff0bb624 */ /* 0x000fc600078e00ff */
[----:B---3--:R-:W-:-:S03]  /*24b0*/  @!P3 LEA R14, P0, R7, R12, 0x6 ;  /* 0x0000000c070eb211 */ /* 0x008fc600078030ff */
[----:B------:R2:W-:Y:S01]  /*24c0*/  @P1 LDGSTS.E.BYPASS.LTC128B.128 [R68+0x15080], [R8.64], !P2 ;  /* 0x1508000008441fae */ /* 0x0005e2000d101d52 */
[----:B------:R-:W-:Y:S02]  /*24d0*/  @!P3 LEA.HI.X R15, R7, R13, R11, 0x6, P0 ;  /* 0x0000000d070fb211 */ /* 0x000fe400000f340b */
[----:B------:R-:W-:Y:S01]  /*24e0*/  LOP3.LUT P0, RZ, R26, 0x2, RZ, 0xc0, !PT ;  /* 0x000000021aff7812 */ /* 0x000fe2000780c0ff */
[----:B------:R2:W-:Y:S01]  /*24f0*/  @P1 LDGSTS.E.BYPASS.LTC128B.128 [R68+0x16880], [R8.64+0x80], !P6 ;  /* 0x1688008008441fae */ /* 0x0005e2000f101d52 */
[----:B------:R-:W-:Y:S02]  /*2500*/  SEL R7, RZ, 0x1, P2 ;  /* 0x00000001ff077807 */ /* 0x000fe40001000000 */
[----:B------:R-:W-:Y:S01]  /*2510*/  P2R R11, PR, RZ, 0x8 ;  /* 0x00000008ff0b7803 */ /* 0x000fe20000000000 */
[----:B------:R2:W-:Y:S04]  /*2520*/  @P1 LDGSTS.E.BYPASS.LTC128B.128 [R68+0x18080], [R8.64+0x100], !P5 ;  /* 0x1808010008441fae */ /* 0x0005e8000e901d52 */
[----:B------:R2:W-:Y:S01]  /*2530*/  @P1 LDGSTS.E.BYPASS.LTC128B.128 [R68+0x19880], [R8.64+0x180], !P4 ;  /* 0x1988018008441fae */ /* 0x0005e2000e101d52 */
[----:B-1----:R-:W-:-:S02]  /*2540*/  LOP3.LUT R2, R10, 0xfffffff0, RZ, 0xc0, !PT ;  /* 0xfffffff00a027812 */ /* 0x002fc400078ec0ff */
[----:B------:R-:W-:Y:S01]  /*2550*/  SHF.R.S32.HI R3, RZ, 0x4, R10 ;  /* 0x00000004ff037819 */ /* 0x000fe2000001140a */
[----:B------:R-:W0:Y:S02]  /*2560*/  LDGDEPBAR ;  /* 0x00000000000079af */ /* 0x000e240000000000 */
[----:B------:R-:W-:Y:S01]  /*2570*/  IMAD.IADD R0, R81, 0x1, -R2 ;  /* 0x0000000151007824 */ /* 0x000fe200078e0a02 */
[----:B------:R-:W-:Y:S01]  /*2580*/  LEA.HI R4, R10, R3, RZ, 0x1 ;  /* 0x000000030a047211 */ /* 0x000fe200078f08ff */
[----:B------:R-:W-:-:S03]  /*2590*/  IMAD.SHL.U32 R2, R26, 0x40, RZ ;  /* 0x000000401a027824 */ /* 0x000fc600078e00ff */
[----:B------:R-:W-:Y:S02]  /*25a0*/  SHF.R.S32.HI R5, RZ, 0x1f, R0 ;  /* 0x0000001fff057819 */ /* 0x000fe40000011400 */
[----:B------:R-:W-:Y:S02]  /*25b0*/  LOP3.LUT R2, R2, 0x1c0, RZ, 0xc0, !PT ;  /* 0x000001c002027812 */ /* 0x000fe400078ec0ff */
[----:B------:R-:W-:Y:S02]  /*25c0*/  LEA.HI R10, R5, R0, RZ, 0x3 ;  /* 0x00000000050a7211 */ /* 0x000fe400078f18ff */
[----:B------:R-:W-:Y:S02]  /*25d0*/  LOP3.LUT R4, R4, 0xfffffffe, RZ, 0xc0, !PT ;  /* 0xfffffffe04047812 */ /* 0x000fe400078ec0ff */
[----:B------:R-:W-:Y:S02]  /*25e0*/  LOP3.LUT R5, R10, 0xfffffff8, RZ, 0xc0, !PT ;  /* 0xfffffff80a057812 */ /* 0x000fe400078ec0ff */
[----:B------:R-:W-:Y:S01]  /*25f0*/  LOP3.LUT R6, R2, 0x8, R6, 0xf8, !PT ;  /* 0x0000000802067812 */ /* 0x000fe200078ef806 */
[----:B------:R-:W-:Y:S01]  /*2600*/  IMAD.IADD R3, R3, 0x1, -R4 ;  /* 0x0000000103037824 */ /* 0x000fe200078e0a04 */
[----:B------:R-:W-:Y:S01]  /*2610*/  SHF.R.U32.HI R2, RZ, 0x3, R2 ;  /* 0x00000003ff027819 */ /* 0x000fe20000011602 */
[----:B------:R-:W-:Y:S01]  /*2620*/  IMAD.IADD R4, R0, 0x1, -R5 ;  /* 0x0000000100047824 */ /* 0x000fe200078e0a05 */
[----:B------:R-:W-:-:S02]  /*2630*/  SEL R5, RZ, 0x4, P5 ;  /* 0x00000004ff057807 */ /* 0x000fc40002800000 */
[----:B------:R-:W-:Y:S01]  /*2640*/  LOP3.LUT R0, R6, R2, RZ, 0x3c, !PT ;  /* 0x0000000206007212 */ /* 0x000fe200078e3cff */
[----:B------:R-:W-:Y:S01]  /*2650*/  IMAD.SHL.U32 R2, R4, 0x40, RZ ;  /* 0x0000004004027824 */ /* 0x000fe200078e00ff */
[----:B------:R-:W-:Y:S01]  /*2660*/  SEL R6, RZ, 0x2, P6 ;  /* 0x00000002ff067807 */ /* 0x000fe20003000000 */
[----:B------:R-:W-:-:S04]  /*2670*/  DEPBAR.LE SB0, 0x1 ;  /* 0x000080400000791a */ /* 0x000fc80000000000 */
[C---:B------:R-:W-:Y:S01]  /*2680*/  IMAD R0, R3.reuse, 0x200, R0 ;  /* 0x0000020003007824 */ /* 0x040fe200078e0200 */
[----:B------:R-:W-:Y:S01]  /*2690*/  LOP3.LUT R2, R2, 0x1c0, RZ, 0xc0, !PT ;  /* 0x000001c002027812 */ /* 0x000fe200078ec0ff */
[----:B------:R-:W-:Y:S01]  /*26a0*/  IMAD.SHL.U32 R3, R3, 0x8, RZ ;  /* 0x0000000803037824 */ /* 0x000fe200078e00ff */
[----:B------:R-:W-:Y:S01]  /*26b0*/  IADD3 R5, R5, R6, R7 ;  /* 0x0000000605057210 */ /* 0x000fe20007ffe007 */
[----:B------:R-:W-:Y:S01]  /*26c0*/  IMAD.SHL.U32 R135, R0, 0x2, RZ ;  /* 0x0000000200877824 */ /* 0x000fe200078e00ff */
[----:B------:R-:W-:Y:S01]  /*26d0*/  BAR.SYNC.DEFER_BLOCKING 0x0 ;  /* 0x0000000000007b1d */ /* 0x000fe20000010000 */
[----:B------:R-:W-:Y:S02]  /*26e0*/  LOP3.LUT P1, RZ, R4, 0x4, RZ, 0xc0, !PT ;  /* 0x0000000404ff7812 */ /* 0x000fe4000782c0ff */
[----:B------:R-:W-:Y:S02]  /*26f0*/  LOP3.LUT R3, R2, 0x8, R3, 0xf8, !PT ;  /* 0x0000000802037812 */ /* 0x000fe400078ef803 */
[----:B------:R-:W-:-:S02]  /*2700*/  SHF.R.U32.HI R2, RZ, 0x3, R2 ;  /* 0x00000003ff027819 */ /* 0x000fc40000011602 */
[----:B------:R-:W-:Y:S02]  /*2710*/  IADD3 R0, R135, 0x14080, RZ ;  /* 0x0001408087007810 */ /* 0x000fe40007ffe0ff */
[----:B------:R-:W-:Y:S01]  /*2720*/  LOP3.LUT R2, R3, R2, RZ, 0x3c, !PT ;  /* 0x0000000203027212 */ /* 0x000fe200078e3cff */
[----:B------:R-:W-:Y:S01]  /*2730*/  IMAD.SHL.U32 R3, R10, 0x40, RZ ;  /* 0x000000400a037824 */ /* 0x000fe200078e00ff */
[----:B------:R-:W-:Y:S02]  /*2740*/  IADD3 R242, R135, 0x140a0, RZ ;  /* 0x000140a087f27810 */ /* 0x000fe40007ffe0ff */
[----:B------:R-:W-:Y:S02]  /*2750*/  @P0 IADD3 R242, R0, -0x20, RZ ;  /* 0xffffffe000f20810 */ /* 0x000fe40007ffe0ff */
[----:B------:R-:W-:Y:S01]  /*2760*/  LOP3.LUT R3, R2, 0xfffffe00, R3, 0xf8, !PT ;  /* 0xfffffe0002037812 */ /* 0x000fe200078ef803 */
[----:B------:R-:W-:Y:S01]  /*2770*/  IMAD.MOV.U32 R2, RZ, RZ, 0x40 ;  /* 0x00000040ff027424 */ /* 0x000fe200078e00ff */
[----:B------:R-:W-:-:S02]  /*2780*/  SEL R0, RZ, 0x8, P4 ;  /* 0x00000008ff007807 */ /* 0x000fc40002000000 */
[----:B------:R-:W-:Y:S01]  /*2790*/  LOP3.LUT P0, RZ, R4, 0x2, RZ, 0xc0, !PT ;  /* 0x0000000204ff7812 */ /* 0x000fe2000780c0ff */
[----:B------:R-:W-:Y:S01]  /*27a0*/  IMAD.MOV.U32 R4, RZ, RZ, 0x10 ;  /* 0x00000010ff047424 */ /* 0x000fe200078e00ff */
[----:B------:R-:W-:Y:S01]  /*27b0*/  P2R R7, PR, RZ, 0x40 ;  /* 0x00000040ff077803 */ /* 0x000fe20000000000 */
[----:B------:R-:W-:Y:S01]  /*27c0*/  IMAD R220, R65, 0x400, R3 ;  /* 0x0000040041dc7824 */ /* 0x000fe200078e0203 */
[----:B------:R-:W-:Y:S01]  /*27d0*/  IADD3 R252, R242, 0x1000, RZ ;  /* 0x00001000f2fc7810 */ /* 0x000fe20007ffe0ff */
[----:B------:R-:W-:Y:S01]  /*27e0*/  IMAD.IADD R6, R0, 0x1, R5 ;  /* 0x0000000100067824 */ /* 0x000fe200078e0205 */
[----:B------:R-:W-:Y:S01]  /*27f0*/  SEL R4, R4, 0xfffffff0, !P0 ;  /* 0xfffffff004047807 */ /* 0x000fe20004000000 */
[----:B------:R-:W-:Y:S01]  /*2800*/  IMAD.MOV.U32 R0, RZ, RZ, 0x20 ;  /* 0x00000020ff007424 */ /* 0x000fe200078e00ff */
[C---:B------:R-:W-:Y:S01]  /*2810*/  LEA R228, R220.reuse, 0x4080, 0x1 ;  /* 0x00004080dce47811 */ /* 0x040fe200078e08ff */
[----:B------:R-:W-:Y:S01]  /*2820*/  IMAD.SHL.U32 R220, R220, 0x2, RZ ;  /* 0x00000002dcdc7824 */ /* 0x000fe200078e00ff */
[----:B------:R-:W-:-:S02]  /*2830*/  IADD3 R5, R64, UR10, -R69 ;  /* 0x0000000a40057c10 */ /* 0x000fc4000fffe845 */
[----:B------:R-:W-:Y:S01]  /*2840*/  SEL R0, R0, 0xffffffe0, !P1 ;  /* 0xffffffe000007807 */ /* 0x000fe20004800000 */
[--C-:B------:R-:W-:Y:S01]  /*2850*/  IMAD R224, R4, 0x2, R228.reuse ;  /* 0x0000000204e07824 */ /* 0x100fe200078e02e4 */
[----:B------:R-:W-:Y:S01]  /*2860*/  LDSM.16.M88.4 R160, [R220+0x4080] ;  /* 0x00408000dca0783b */ /* 0x000fe20000000200 */
[----:B------:R-:W-:Y:S02]  /*2870*/  LOP3.LUT P6, RZ, R6, 0x1, RZ, 0xc0, !PT ;  /* 0x0000000106ff7812 */ /* 0x000fe400078cc0ff */
[C---:B------:R-:W-:Y:S01]  /*2880*/  IMAD R228, R0.reuse, 0x2, R228 ;  /* 0x0000000200e47824 */ /* 0x040fe200078e02e4 */
[----:B------:R-:W-:Y:S01]  /*2890*/  LDSM.16.M88.4 R188, [R220+0x8080] ;  /* 0x00808000dcbc783b */ /* 0x000fe20000000200 */
[----:B------:R-:W-:Y:S01]  /*28a0*/  IMAD R232, R0, 0x2, R224 ;  /* 0x0000000200e87824 */ /* 0x000fe200078e02e0 */
[----:B------:R-:W-:Y:S02]  /*28b0*/  ISETP.LT.OR P0, PT, R5, 0x1, !P6 ;  /* 0x000000010500780c */ /* 0x000fe40007701670 */
[----:B------:R-:W-:Y:S01]  /*28c0*/  LDSM.16.M88.4 R204, [R220+0xc080] ;  /* 0x00c08000dccc783b */ /* 0x000fe20000000200 */
[----:B------:R-:W-:-:S02]  /*28d0*/  LOP3.LUT P2, RZ, R6, 0x2, RZ, 0xc0, !PT ;  /* 0x0000000206ff7812 */ /* 0x000fc4000784c0ff */
[----:B------:R-:W-:Y:S01]  /*28e0*/  LOP3.LUT P1, RZ, R6, 0x4, RZ, 0xc0, !PT ;  /* 0x0000000406ff7812 */ /* 0x000fe2000782c0ff */
        /* <DEDUP_REMOVED lines=13> */
[----:B------:R-:W-:-:S03]  /*29c0*/  IADD3 R243, R242, 0x5800, RZ ;  /* 0x00005800f2f37810 */ /* 0x000fc60007ffe0ff */
        /* <DEDUP_REMOVED lines=11> */
[----:B------:R-:W-:Y:S04]  /*2a80*/  LDSM.16.M88.4 R16, [R135+0x14080] ;  /* 0x014080008710783b */ /* 0x000fe80000000200 */
[----:B------:R-:W1:Y:S04]  /*2a90*/  LDSM.16.M88.4 R20, [R135+0x14880] ;  /* 0x014880008714783b */ /* 0x000e680000000200 */
[----:B------:R-:W3:Y:S04]  /*2aa0*/  LDSM.16.M88.4 R32, [R135+0x15080] ;  /* 0x015080008720783b */ /* 0x000ee80000000200 */
[----:B------:R-:W-:Y:S04]  /*2ab0*/  LDSM.16.M88.4 R40, [R242] ;  /* 0x00000000f228783b */ /* 0x000fe80000000200 */
[----:B------:R-:W4:Y:S04]  /*2ac0*/  LDSM.16.M88.4 R44, [R242+0x800] ;  /* 0x00080000f22c783b */ /* 0x000f280000000200 */
[----:B------:R-:W5:Y:S04]  /*2ad0*/  LDSM.16.M88.4 R52, [R242+0x1000] ;  /* 0x00100000f234783b */ /* 0x000f680000000200 */
        /* <DEDUP_REMOVED lines=17> */
[----:B---3--:R-:W-:Y:S03]  /*2bf0*/  HMMA.16816.F32 R36, R160, R32, RZ ;  /* 0x00000020a024723c */ /* 0x008fe600000018ff */
[----:B------:R-:W-:-:S05]  /*2c00*/  ISETP.LT.OR P3, PT, R5, 0x1, !P0 ;  /* 0x000000010500780c */ /* 0x000fca0004761670 */
[----:B------:R-:W-:Y:S08]  /*2c10*/  HMMA.16816.F32 R32, R160, R34, RZ ;  /* 0x00000022a020723c */ /* 0x000ff000000018ff */
[----:B------:R1:W-:Y:S01]  /*2c20*/  LDGSTS.E.BYPASS.LTC128B.128 [R68+0x8880], [R12.64+0x180], !P3 ;  /* 0x088801800c447fae */ /* 0x0003e2000d901d52 */
[----:B------:R-:W-:Y:S01]  /*2c30*/  ISETP.NE.AND P3, PT, R11, RZ, PT ;  /* 0x000000ff0b00720c */ /* 0x000fe20003f65270 */
[----:B----4-:R-:W-:Y:S08]  /*2c40*/  HMMA.16816.F32 R20, R164, R44, R24 ;  /* 0x0000002ca414723c */ /* 0x010ff00000001818 */
[----:B--2---:R-:W-:Y:S04]  /*2c50*/  HMMA.16816.F32 R8, R160, R16, RZ ;  /* 0x00000010a008723c */ /* 0x004fe800000018ff */
[----:B------:R-:W-:-:S02]  /*2c60*/  @!P3 ISETP.LT.OR P6, PT, R5, 0x21, !P6 ;  /* 0x000000210500b80c */ /* 0x000fc400077c1670 */
[C---:B------:R-:W-:Y:S02]  /*2c70*/  @!P3 ISETP.LT.OR P2, PT, R5.reuse, 0x21, !P2 ;  /* 0x000000210500b80c */ /* 0x040fe40005741670 */
[C---:B------:R-:W-:Y:S01]  /*2c80*/  @!P3 ISETP.LT.OR P1, PT, R5.reuse, 0x21, !P1 ;  /* 0x000000210500b80c */ /* 0x040fe20004f21670 */
[----:B------:R-:W-:Y:S01]  /*2c90*/  HMMA.16816.F32 R16, R160, R18, RZ ;  /* 0x00000012a010723c */ /* 0x000fe200000018ff */
[----:B------:R-:W-:-:S07]  /*2ca0*/  @!P3 ISETP.LT.OR P0, PT, R5, 0x21, !P0 ;  /* 0x000000210500b80c */ /* 0x000fce0004701670 */
[----:B------:R1:W-:Y:S01]  /*2cb0*/  @!P3 LDGSTS.E.BYPASS.LTC128B.128 [R68+0x5080], [R14.64], !P6 ;  /* 0x050800000e44bfae */ /* 0x0003e2000f101d52 */
[C---:B------:R-:W-:Y:S01]  /*2cc0*/  HMMA.16816.F32 R24, R164.reuse, R46, R28 ;  /* 0x0000002ea418723c */ /* 0x040fe2000000181c */
[----:B------:R-:W-:Y:S02]  /*2cd0*/  ISETP.NE.AND P6, PT, R7, RZ, PT ;  /* 0x000000ff0700720c */ /* 0x000fe40003fc5270 */
[----:B------:R1:W-:Y:S04]  /*2ce0*/  @!P3 LDGSTS.E.BYPASS.LTC128B.128 [R68+0x6880], [R14.64+0x80], !P2 ;  /* 0x068800800e44bfae */ /* 0x0003e8000d101d52 */
[----:B------:R1:W-:Y:S01]  /*2cf0*/  @!P3 LDGSTS.E.BYPASS.LTC128B.128 [R68+0x8080], [R14.64+0x100], !P1 ;  /* 0x080801000e44bfae */ /* 0x0003e2000c901d52 */
[----:B------:R-:W-:Y:S03]  /*2d00*/  HMMA.16816.F32 R8, R164, R40, R8 ;  /* 0x00000028a408723c */ /* 0x000fe60000001808 */
[----:B------:R1:W-:Y:S01]  /*2d10*/  @!P3 LDGSTS.E.BYPASS.LTC128B.128 [R68+0x9880], [R14.64+0x180], !P0 ;  /* 0x098801800e44bfae */ /* 0x0003e2000c101d52 */
[----:B------:R-:W-:-:S03]  /*2d20*/  PLOP3.LUT P0, PT, PT, PT, UP0, 0x40, 0x0 ;  /* 0x000000000000781c */ /* 0x000fc60003f0e808 */
[----:B------:R-:W2:Y:S01]  /*2d30*/  LDSM.16.M88.4 R48, [R241+0x14080] ;  /* 0x01408000f130783b */ /* 0x000ea20000000200 */
[C---:B------:R-:W-:Y:S03]  /*2d40*/  HMMA.16816.F32 R16, R164.reuse, R42, R16 ;  /* 0x0000002aa410723c */ /* 0x040fe60000001810 */
[----:B------:R-:W3:Y:S04]  /*2d50*/  LDSM.16.M88.4 R56, [R241+0x14880] ;  /* 0x01488000f138783b */ /* 0x000ee80000000200 */
[----:B------:R-:W4:Y:S01]  /*2d60*/  LDSM.16.M88.4 R60, [R241+0x15080] ;  /* 0x01508000f13c783b */ /* 0x000f220000000200 */
[C---:B-----5:R-:W-:Y:S03]  /*2d70*/  HMMA.16816.F32 R28, R164.reuse, R52, R36 ;  /* 0x00000034a41c723c */ /* 0x060fe60000001824 */
[----:B------:R-:W-:Y:S04]  /*2d80*/  LDSM.16.M88.4 R40, [R238+0x800] ;  /* 0x00080000ee28783b */ /* 0x000fe80000000200 */
[----:B------:R-:W-:Y:S01]  /*2d90*/  LDSM.16.M88.4 R36, [R135+0x15880] ;  /* 0x015880008724783b */ /* 0x000fe20000000200 */
[----:B------:R-:W-:Y:S03]  /*2da0*/  HMMA.16816.F32 R32, R164, R54, R32 ;  /* 0x00000036a420723c */ /* 0x000fe60000001820 */
[----:B------:R-:W-:Y:S04]  /*2db0*/  LDSM.16.M88.4 R52, [R238+0x1000] ;  /* 0x00100000ee34783b */ /* 0x000fe80000000200 */
[----:B-1----:R-:W1:Y:S04]  /*2dc0*/  LDSM.16.M88.4 R12, [R238] ;  /* 0x00000000ee0c783b */ /* 0x002e680000000200 */
[----:B------:R-:W5:Y:S04]  /*2dd0*/  LDSM.16.M88.4 R44, [R135+0x16080] ;  /* 0x01608000872c783b */ /* 0x000f680000000200 */
[----:B------:R-:W0:Y:S01]  /*2de0*/  LDGDEPBAR ;  /* 0x00000000000079af */ /* 0x000e220000000000 */
[C---:B--2---:R-:W-:Y:S08]  /*2df0*/  HMMA.16816.F32 R8, R180.reuse, R48, R8 ;  /* 0x00000030b408723c */ /* 0x044ff00000001808 */
[C---:B------:R-:W-:Y:S01]  /*2e00*/  HMMA.16816.F32 R16, R180.reuse, R50, R16 ;  /* 0x00000032b410723c */ /* 0x040fe20000001810 */
[----:B------:R-:W-:Y:S07]  /*2e10*/  LDSM.16.M88.4 R48, [R242+0x2800] ;  /* 0x00280000f230783b */ /* 0x000fee0000000200 */
[C---:B---3--:R-:W-:Y:S08]  /*2e20*/  HMMA.16816.F32 R20, R180.reuse, R56, R20 ;  /* 0x00000038b414723c */ /* 0x048ff00000001814 */
[C---:B------:R-:W-:Y:S01]  /*2e30*/  HMMA.16816.F32 R24, R180.reuse, R58, R24 ;  /* 0x0000003ab418723c */ /* 0x040fe20000001818 */
[----:B------:R-:W2:Y:S07]  /*2e40*/  LDSM.16.M88.4 R56, [R135+0x16880] ;  /* 0x016880008738783b */ /* 0x000eae0000000200 */
[C---:B----4-:R-:W-:Y:S08]  /*2e50*/  HMMA.16816.F32 R28, R180.reuse, R60, R28 ;  /* 0x0000003cb41c723c */ /* 0x050ff0000000181c */
[----:B------:R-:W-:Y:S01]  /*2e60*/  HMMA.16816.F32 R32, R180, R62, R32 ;  /* 0x0000003eb420723c */ /* 0x000fe20000001820 */
[----:B------:R-:W-:Y:S07]  /*2e70*/  LDSM.16.M88.4 R60, [R135+0x19880] ;  /* 0x01988000873c783b */ /* 0x000fee0000000200 */
[C---:B-1----:R-:W-:Y:S08]  /*2e80*/  HMMA.16816.F32 R8, R184.reuse, R12, R8 ;  /* 0x0000000cb808723c */ /* 0x042ff00000001808 */
[C---:B------:R-:W-:Y:S01]  /*2e90*/  HMMA.16816.F32 R16, R184.reuse, R14, R16 ;  /* 0x0000000eb810723c */ /* 0x040fe20000001810 */
[----:B------:R-:W1:Y:S07]  /*2ea0*/  LDSM.16.M88.4 R12, [R242+0x1800] ;  /* 0x00180000f20c783b */ /* 0x000e6e0000000200 */
[C---:B------:R-:W-:Y:S08]  /*2eb0*/  HMMA.16816.F32 R20, R184.reuse, R40, R20 ;  /* 0x00000028b814723c */ /* 0x040ff00000001814 */
[C---:B------:R-:W-:Y:S01]  /*2ec0*/  HMMA.16816.F32 R24, R184.reuse, R42, R24 ;  /* 0x0000002ab818723c */ /* 0x040fe20000001818 */
[----:B------:R-:W3:Y:S07]  /*2ed0*/  LDSM.16.M88.4 R40, [R242+0x2000] ;  /* 0x00200000f228783b */ /* 0x000eee0000000200 */
[C---:B------:R-:W-:Y:S08]  /*2ee0*/  HMMA.16816.F32 R28, R184.reuse, R52, R28 ;  /* 0x00000034b81c723c */ /* 0x040ff0000000181c */
[----:B------:R-:W-:Y:S01]  /*2ef0*/  HMMA.16816.F32 R32, R184, R54, R32 ;  /* 0x00000036b820723c */ /* 0x000fe20000001820 */
[----:B------:R-:W-:Y:S07]  /*2f00*/  LDSM.16.M88.4 R52, [R238+0x2800] ;  /* 0x00280000ee34783b */ /* 0x000fee0000000200 */
[C---:B------:R-:W-:Y:S08]  /*2f10*/  HMMA.16816.F32 R8, R188.reuse, R36, R8 ;  /* 0x00000024bc08723c */ /* 0x040ff00000001808 */
[C---:B------:R-:W-:Y:S01]  /*2f20*/  HMMA.16816.F32 R16, R188.reuse, R38, R16 ;  /* 0x00000026bc10723c */ /* 0x040fe20000001810 */
[----:B------:R-:W4:Y:S07]  /*2f30*/  LDSM.16.M88.4 R36, [R241+0x15880] ;  /* 0x01588000f124783b */ /* 0x000f2e0000000200 */
[C---:B-----5:R-:W-:Y:S08]  /*2f40*/  HMMA.16816.F32 R20, R188.reuse, R44, R20 ;  /* 0x0000002cbc14723c */ /* 0x060ff00000001814 */
[C---:B------:R-:W-:Y:S01]  /*2f50*/  HMMA.16816.F32 R24, R188.reuse, R46, R24 ;  /* 0x0000002ebc18723c */ /* 0x040fe20000001818 */
[----:B------:R-:W5:Y:S07]  /*2f60*/  LDSM.16.M88.4 R44, [R241+0x16080] ;  /* 0x01608000f12c783b */ /* 0x000f6e0000000200 */
[C---:B--2---:R-:W-:Y:S08]  /*2f70*/  HMMA.16816.F32 R28, R188.reuse, R56, R28 ;  /* 0x00000038bc1c723c */ /* 0x044ff0000000181c */
[----:B------:R-:W-:Y:S01]  /*2f80*/  HMMA.16816.F32 R32, R188, R58, R32 ;  /* 0x0000003abc20723c */ /* 0x000fe20000001820 */
[----:B------:R-:W2:Y:S07]  /*2f90*/  LDSM.16.M88.4 R56, [R241+0x16880] ;  /* 0x01688000f138783b */ /* 0x000eae0000000200 */
[C---:B-1----:R-:W-:Y:S08]  /*2fa0*/  HMMA.16816.F32 R8, R192.reuse, R12, R8 ;  /* 0x0000000cc008723c */ /* 0x042ff00000001808 */
[C---:B------:R-:W-:Y:S01]  /*2fb0*/  HMMA.16816.F32 R16, R192.reuse, R14, R16 ;  /* 0x0000000ec010723c */ /* 0x040fe20000001810 */
[----:B------:R-:W1:Y:S07]  /*2fc0*/  LDSM.16.M88.4 R12, [R238+0x1800] ;  /* 0x00180000ee0c783b */ /* 0x000e6e0000000200 */
        /* <DEDUP_REMOVED lines=30> */
[C---:B--2---:R-:W-:Y:S08]  /*31b0*/  HMMA.16816.F32 R28, R204.reuse, R56, R28 ;  /* 0x00000038cc1c723c */ /* 0x044ff0000000181c */
[----:B------:R-:W-:Y:S01]  /*31c0*/  HMMA.16816.F32 R32, R204, R58, R32 ;  /* 0x0000003acc20723c */ /* 0x000fe20000001820 */
[----:B------:R-:W2:Y:S07]  /*31d0*/  LDSM.16.M88.4 R56, [R241+0x18080] ;  /* 0x01808000f138783b */ /* 0x000eae0000000200 */
[C---:B-1----:R-:W-:Y:S08]  /*31e0*/  HMMA.16816.F32 R8, R208.reuse, R12, R8 ;  /* 0x0000000cd008723c */ /* 0x042ff00000001808 */
[C---:B------:R-:W-:Y:S08]  /*31f0*/  HMMA.16816.F32 R16, R208.reuse, R14, R16 ;  /* 0x0000000ed010723c */ /* 0x040ff00000001810 */
[C---:B------:R-:W-:Y:S08]  /*3200*/  HMMA.16816.F32 R20, R208.reuse, R44, R20 ;  /* 0x0000002cd014723c */ /* 0x040ff00000001814 */
[C---:B------:R-:W-:Y:S01]  /*3210*/  HMMA.16816.F32 R24, R208.reuse, R46, R24 ;  /* 0x0000002ed018723c */ /* 0x040fe20000001818 */
[----:B------:R-:W1:Y:S07]  /*3220*/  LDSM.16.M88.4 R44, [R238+0x3800] ;  /* 0x00380000ee2c783b */ /* 0x000e6e0000000200 */
        /* <DEDUP_REMOVED lines=9> */
[C---:B--2---:R-:W-:Y:S08]  /*32c0*/  HMMA.16816.F32 R28, R212.reuse, R56, R28 ;  /* 0x00000038d41c723c */ /* 0x044ff0000000181c */
[----:B------:R-:W-:Y:S01]  /*32d0*/  HMMA.16816.F32 R32, R212, R58, R32 ;  /* 0x0000003ad420723c */ /* 0x000fe20000001820 */
[----:B------:R-:W-:Y:S07]  /*32e0*/  LDSM.16.M88.4 R56, [R242+0x5800] ;  /* 0x00580000f238783b */ /* 0x000fee0000000200 */
[C---:B------:R-:W-:Y:S08]  /*32f0*/  HMMA.16816.F32 R16, R216.reuse, R36, R12 ;  /* 0x00000024d810723c */ /* 0x040ff0000000180c */
[C---:B------:R-:W-:Y:S01]  /*3300*/  HMMA.16816.F32 R12, R216.reuse, R38, R8 ;  /* 0x00000026d80c723c */ /* 0x040fe20000001808 */
[----:B------:R-:W2:Y:S07]  /*3310*/  LDSM.16.M88.4 R36, [R242+0x4800] ;  /* 0x00480000f224783b */ /* 0x000eae0000000200 */
[C---:B-1----:R-:W-:Y:S08]  /*3320*/  HMMA.16816.F32 R8, R216.reuse, R44, R20 ;  /* 0x0000002cd808723c */ /* 0x042ff00000001814 */
[C---:B------:R-:W-:Y:S01]  /*3330*/  HMMA.16816.F32 R24, R216.reuse, R46, R24 ;  /* 0x0000002ed818723c */ /* 0x040fe20000001818 */
[----:B------:R-:W1:Y:S07]  /*3340*/  LDSM.16.M88.4 R44, [R242+0x5000] ;  /* 0x00500000f22c783b */ /* 0x000e6e0000000200 */
        /* <DEDUP_REMOVED lines=12> */
[C---:B--2---:R-:W-:Y:S08]  /*3410*/  HMMA.16816.F32 R24, R224.reuse, R36, R20 ;  /* 0x00000024e018723c */ /* 0x044ff00000001814 */
[C---:B------:R-:W-:Y:S01]  /*3420*/  HMMA.16816.F32 R20, R224.reuse, R38, R16 ;  /* 0x00000026e014723c */ /* 0x040fe20000001810 */
[----:B------:R-:W-:Y:S07]  /*3430*/  LDSM.16.M88.4 R36, [R238+0x5800] ;  /* 0x00580000ee24783b */ /* 0x000fee0000000200 */
[C---:B-1----:R-:W-:Y:S08]  /*3440*/  HMMA.16816.F32 R16, R224.reuse, R44, R12 ;  /* 0x0000002ce010723c */ /* 0x042ff0000000180c */
        /* <DEDUP_REMOVED lines=50> */
.L_x_240:
[----:B------:R-:W-:Y:S01]  /*3770*/  LOP3.LUT R2, R66, 0xffffffe0, RZ, 0xc0, !PT ;  /* 0xffffffe042027812 */ /* 0x000fe200078ec0ff */
[----:B------:R-:W-:Y:S01]  /*3780*/  UISETP.NE.AND UP0, UPT, UR15, URZ, UPT ;  /* 0x0000003f0f00728c */ /* 0x000fe2000bf05270 */
[----:B------:R-:W-:Y:S01]  /*3790*/  LEA.HI R5, R67, R81, RZ, 0x2 ;  /* 0x0000005143057211 */ /* 0x000fe200078f10ff */
[----:B------:R-:W-:Y:S01]  /*37a0*/  ULDC UR7, c[0x0][0x324] ;  /* 0x0000c90000077ab9 */ /* 0x000fe20000000800 */
[----:B-1----:R-:W-:Y:S01]  /*37b0*/  SHF.R.S32.HI R7, RZ, 0x1f, R65 ;  /* 0x0000001fff077819 */ /* 0x002fe20000011441 */
[----:B------:R-:W-:Y:S01]  /*37c0*/  IMAD.IADD R2, R81, 0x1, -R2 ;  /* 0x0000000151027824 */ /* 0x000fe200078e0a02 */
[----:B------:R-:W-:Y:S01]  /*37d0*/  LOP3.LUT R5, R5, 0xfffffffc, RZ, 0xc0, !PT ;  /* 0xfffffffc05057812 */ /* 0x000fe200078ec0ff */
[----:B------:R-:W-:Y:S01]  /*37e0*/  ULOP3.LUT UR7, URZ, UR7, URZ, 0x33, !UPT ;  /* 0x000000073f077292 */ /* 0x000fe2000f8e333f */
[----:B------:R-:W-:Y:S01]  /*37f0*/  LEA.HI R7, R7, R65, RZ, 0x3 ;  /* 0x0000004107077211 */ /* 0x000fe200078f18ff */
[----:B------:R-:W0:Y:S01]  /*3800*/  LDGDEPBAR ;  /* 0x00000000000079af */ /* 0x000e220000000000 */
[----:B------:R-:W-:Y:S01]  /*3810*/  SHF.R.S32.HI R6, RZ, 0x1f, R2 ;  /* 0x0000001fff067819 */ /* 0x000fe20000011402 */
[----:B------:R-:W-:Y:S01]  /*3820*/  IMAD.IADD R5, R81, 0x1, -R5 ;  /* 0x0000000151057824 */ /* 0x000fe200078e0a05 */
[----:B------:R-:W-:-:S02]  /*3830*/  LOP3.LUT R7, R7, 0xffffff8, RZ, 0xc0, !PT ;  /* 0x0ffffff807077812 */ /* 0x000fc400078ec0ff */
[----:B------:R-:W-:Y:S02]  /*3840*/  LEA.HI R6, R6, R2, RZ, 0x2 ;  /* 0x0000000206067211 */ /* 0x000fe400078f10ff */
[----:B------:R-:W-:Y:S01]  /*3850*/  LEA.HI R8, R5, R5, RZ, 0x1 ;  /* 0x0000000505087211 */ /* 0x000fe200078f08ff */
[----:B------:R-:W-:Y:S01]  /*3860*/  IMAD.IADD R9, R65, 0x1, -R7 ;  /* 0x0000000141097824 */ /* 0x000fe200078e0a07 */
[----:B------:R-:W-:Y:S02]  /*3870*/  PLOP3.LUT P1, PT, PT, PT, UP0, 0x80, 0x0 ;  /* 0x000000000000781c */ /* 0x000fe40003f2f008 */
[----:B------:R-:W-:Y:S02]  /*3880*/  LEA.HI.SX32 R7, R6, UR11, 0x1e ;  /* 0x0000000b06077c11 */ /* 0x000fe4000f8ff2ff */
[----:B------:R-:W-:Y:S02]  /*3890*/  LOP3.LUT R8, R8, 0x1ffffffe, RZ, 0xc0, !PT ;  /* 0x1ffffffe08087812 */ /* 0x000fe400078ec0ff */
[----:B------:R-:W-:Y:S01]  /*38a0*/  PLOP3.LUT P0, PT, PT, PT, UP0, 0x80, 0x0 ;  /* 0x000000000000781c */ /* 0x000fe20003f0f008 */
[----:B------:R-:W-:Y:S01]  /*38b0*/  IMAD R7, R9, 0x10, R7 ;  /* 0x0000001009077824 */ /* 0x000fe200078e0207 */
[----:B------:R-:W-:Y:S01]  /*38c0*/  UISETP.GE.AND UP0, UPT, UR9, 0x1, UPT ;  /* 0x000000010900788c */ /* 0x000fe2000bf06270 */
        /* <DEDUP_REMOVED lines=14> */
[----:B------:R-:W-:Y:S02]  /*39b0*/  IADD3 R9, -R11, UR10, R64 ;  /* 0x0000000a0b097c10 */ /* 0x000fe4000fffe140 */
[----:B------:R-:W-:-:S04]  /*39c0*/  IADD3 R2, R2, -UR12, RZ ;  /* 0x8000000c02027c10 */ /* 0x000fc8000fffe0ff */
[C---:B------:R-:W-:Y:S02]  /*39d0*/  IADD3 R8, R2.reuse, c[0x0][0x328], RZ ;  /* 0x0000ca0002087a10 */ /* 0x040fe40007ffe0ff */
[----:B-1----:R-:W-:-:S03]  /*39e0*/  IADD3 R10, R2, UR7, RZ ;  /* 0x00000007020a7c10 */ /* 0x002fc6000fffe0ff */
[--C-:B--2---:R-:W-:Y:S02]  /*39f0*/  IMAD.IADD R5, R8, 0x1, R6.reuse ;  /* 0x0000000108057824 */ /* 0x104fe400078e0206 */
[----:B------:R-:W-:-:S03]  /*3a00*/  IMAD.IADD R2, R10, 0x1, R6 ;  /* 0x000000010a027824 */ /* 0x000fc600078e0206 */
[----:B------:R-:W-:Y:S02]  /*3a10*/  IMNMX R5, R5, R9, PT ;  /* 0x0000000905057217 */ /* 0x000fe40003800200 */
[----:B---3--:R-:W-:Y:S01]  /*3a20*/  IADD3 R11, -R11, UR22, RZ ;  /* 0x000000160b0b7c10 */ /* 0x008fe2000fffe1ff */
[----:B------:R-:W-:Y:S05]  /*3a30*/  @P0 BRA `(.L_x_241) ;  /* 0x0000017000000947 */ /* 0x000fea0003800000 */
[----:B------:R-:W-:Y:S01]  /*3a40*/  IMAD.U32 R12, RZ, RZ, UR12 ;  /* 0x0000000cff0c7e24 */ /* 0x000fe2000f8e00ff */
[----:B------:R-:W-:Y:S04]  /*3a50*/  BSSY B0, `(.L_x_242) ;  /* 0x0000011000007945 */ /* 0x000fe80003800000 */
[----:B------:R-:W-:-:S04]  /*3a60*/  IADD3 R6, -R12, UR10, R6 ;  /* 0x0000000a0c067c10 */ /* 0x000fc8000fffe106 */
[----:B------:R-:W-:-:S13]  /*3a70*/  ISETP.GT.AND P0, PT, R6, -0x1, PT ;  /* 0xffffffff0600780c */ /* 0x000fda0003f04270 */
[----:B------:R-:W-:Y:S05]  /*3a80*/  @P0 BRA `(.L_x_243) ;  /* 0x0000008000000947 */ /* 0x000fea0003800000 */
[----:B------:R-:W-:Y:S01]  /*3a90*/  UISETP.NE.AND UP0, UPT, UR9, 0x1, UPT ;  /* 0x000000010900788c */ /* 0x000fe2000bf05270 */
[----:B------:R-:W-:-:S05]  /*3aa0*/  LOP3.LUT R6, RZ, R6, RZ, 0x33, !PT ;  /* 0x00000006ff067212 */ /* 0x000fca00078e33ff */
[----:B------:R-:W-:Y:S02]  /*3ab0*/  PLOP3.LUT P1, PT, PT, PT, UP0, 0x80, 0x0 ;  /* 0x000000000000781c */ /* 0x000fe40003f2f008 */
[----:B------:R-:W-:-:S11]  /*3ac0*/  PLOP3.LUT P0, PT, PT, PT, UP0, 0x80, 0x0 ;  /* 0x000000000000781c */ /* 0x000fd60003f0f008 */
[----:B------:R-:W-:-:S05]  /*3ad0*/  @P1 IMAD.HI.U32 R12, R6, c[0x0][0x330], RZ ;  /* 0x0000cc00060c1a27 */ /* 0x000fca00078e00ff */
[----:B------:R-:W-:-:S04]  /*3ae0*/  @P0 SHF.R.U32.HI R6, RZ, c[0x0][0x334], R12 ;  /* 0x0000cd00ff060a19 */ /* 0x000fc8000001160c */
[----:B------:R-:W-:Y:S01]  /*3af0*/  LOP3.LUT R6, RZ, R6, RZ, 0x33, !PT ;  /* 0x00000006ff067212 */ /* 0x000fe200078e33ff */
[----:B------:R-:W-:Y:S05]  /*3b00*/  BRA `(.L_x_244) ;  /* 0x0000005000007947 */ /* 0x000fea0003800000 */
.L_x_243:
[----:B------:R-:W-:-:S06]  /*3b10*/  UISETP.NE.AND UP0, UPT, UR9, 0x1, UPT ;  /* 0x000000010900788c */ /* 0x000fcc000bf05270 */
[----:B------:R-:W-:Y:S02]  /*3b20*/  PLOP3.LUT P1, PT, PT, PT, UP0, 0x80, 0x0 ;  /* 0x000000000000781c */ /* 0x000fe40003f2f008 */
[----:B------:R-:W-:-:S11]  /*3b30*/  PLOP3.LUT P0, PT, PT, PT, UP0, 0x80, 0x0 ;  /* 0x000000000000781c */ /* 0x000fd60003f0f008 */
[----:B------:R-:W-:-:S05]  /*3b40*/  @P1 IMAD.HI.U32 R12, R6, c[0x0][0x330], RZ ;  /* 0x0000cc00060c1a27 */ /* 0x000fca00078e00ff */
[----:B------:R-:W-:Y:S02]  /*3b50*/  @P0 SHF.R.U32.HI R6, RZ, c[0x0][0x334], R12 ;  /* 0x0000cd00ff060a19 */ /* 0x000fe4000001160c */
.L_x_244:
[----:B------:R-:W-:Y:S05]  /*3b60*/  BSYNC B0 ;  /* 0x0000000000007941 */ /* 0x000fea0003800000 */
.L_x_242:
[----:B------:R-:W-:-:S05]  /*3b70*/  IMAD R6, R6, c[0x0][0x32c], R11 ;  /* 0x0000cb0006067a24 */ /* 0x000fca00078e020b */
[----:B------:R-:W-:Y:S02]  /*3b80*/  IADD3 R12, R6, c[0x0][0x32c], RZ ;  /* 0x0000cb00060c7a10 */ /* 0x000fe40007ffe0ff */
[----:B------:R-:W-:Y:S02]  /*3b90*/  IMNMX R2, R2, R6, !PT ;  /* 0x0000000602027217 */ /* 0x000fe40007800200 */
[----:B------:R-:W-:Y:S02]  /*3ba0*/  IMNMX R5, R5, R12, PT ;  /* 0x0000000c05057217 */ /* 0x000fe40003800200 */
.L_x_241:
        /* <DEDUP_REMOVED lines=37> */
[----:B------:R-:W-:Y:S01]  /*3e00*/  UISETP.GE.AND UP6, UPT, UR9, 0x1, UPT ;  /* 0x000000010900788c */ /* 0x000fe2000bfc6270 */
        /* <DEDUP_REMOVED lines=36> */
[----:B------:R-:W-:Y:S01]  /*4050*/  IMAD.U32 R7, RZ, RZ, UR12 ;  /* 0x0000000cff077e24 */ /* 0x000fe2000f8e00ff */
[----:B------:R-:W-:Y:S04]  /*4060*/  BSSY B0, `(.L_x_246) ;  /* 0x0000015000007945 */ /* 0x000fe80003800000 */
[----:B------:R-:W-:-:S04]  /*4070*/  IADD3 R6, -R7, UR10, R6 ;  /* 0x0000000a07067c10 */ /* 0x000fc8000fffe106 */
[----:B------:R-:W-:-:S13]  /*4080*/  ISETP.GT.AND P0, PT, R6, -0x1, PT ;  /* 0xffffffff0600780c */ /* 0x000fda0003f04270 */
[----:B------:R-:W-:Y:S05]  /*4090*/  @P0 BRA `(.L_x_247) ;  /* 0x000000a000000947 */ /* 0x000fea0003800000 */
[----:B------:R-:W-:Y:S01]  /*40a0*/  UP2UR UR22, UPR, URZ, 0x1 ;  /* 0x000000013f167883 */ /* 0x000fe20008000000 */
[----:B------:R-:W-:Y:S01]  /*40b0*/  LOP3.LUT R6, RZ, R6, RZ, 0x33, !PT ;  /* 0x00000006ff067212 */ /* 0x000fe200078e33ff */
[----:B------:R-:W-:-:S06]  /*40c0*/  UISETP.NE.AND UP0, UPT, UR9, 0x1, UPT ;  /* 0x000000010900788c */ /* 0x000fcc000bf05270 */
[----:B------:R-:W-:Y:S02]  /*40d0*/  PLOP3.LUT P1, PT, PT, PT, UP0, 0x80, 0x0 ;  /* 0x000000000000781c */ /* 0x000fe40003f2f008 */
[----:B------:R-:W-:Y:S01]  /*40e0*/  PLOP3.LUT P0, PT, PT, PT, UP0, 0x80, 0x0 ;  /* 0x000000000000781c */ /* 0x000fe20003f0f008 */
[----:B------:R-:W-:-:S10]  /*40f0*/  UISETP.NE.AND UP0, UPT, UR22, URZ, UPT ;  /* 0x0000003f1600728c */ /* 0x000fd4000bf05270 */
[----:B------:R-:W-:-:S05]  /*4100*/  @P1 IMAD.HI.U32 R7, R6, c[0x0][0x330], RZ ;  /* 0x0000cc0006071a27 */ /* 0x000fca00078e00ff */
[----:B------:R-:W-:-:S04]  /*4110*/  @P0 SHF.R.U32.HI R6, RZ, c[0x0][0x334], R7 ;  /* 0x0000cd00ff060a19 */ /* 0x000fc80000011607 */
[----:B------:R-:W-:Y:S01]  /*4120*/  LOP3.LUT R6, RZ, R6, RZ, 0x33, !PT ;  /* 0x00000006ff067212 */ /* 0x000fe200078e33ff */
[----:B------:R-:W-:Y:S05]  /*4130*/  BRA `(.L_x_248) ;  /* 0x0000007000007947 */ /* 0x000fea0003800000 */
.L_x_247:
[----:B------:R-:W-:Y:S02]  /*4140*/  UP2UR UR22, UPR, URZ, 0x1 ;  /* 0x000000013f167883 */ /* 0x000fe40008000000 */
[----:B------:R-:W-:-:S06]  /*4150*/  UISETP.NE.AND UP0, UPT, UR9, 0x1, UPT ;  /* 0x000000010900788c */ /* 0x000fcc000bf05270 */
[----:B------:R-:W-:Y:S02]  /*4160*/  PLOP3.LUT P1, PT, PT, PT, UP0, 0x80, 0x0 ;  /* 0x000000000000781c */ /* 0x000fe40003f2f008 */
[----:B------:R-:W-:Y:S01]  /*4170*/  PLOP3.LUT P0, PT, PT, PT, UP0, 0x80, 0x0 ;  /* 0x000000000000781c */ /* 0x000fe20003f0f008 */
[----:B------:R-:W-:-:S10]  /*4180*/  UISETP.NE.AND UP0, UPT, UR22, URZ, UPT ;  /* 0x0000003f1600728c */ /* 0x000fd4000bf05270 */
[----:B------:R-:W-:-:S05]  /*4190*/  @P1 IMAD.HI.U32 R7, R6, c[0x0][0x330], RZ ;  /* 0x0000cc0006071a27 */ /* 0x000fca00078e00ff */
[----:B------:R-:W-:Y:S02]  /*41a0*/  @P0 SHF.R.U32.HI R6, RZ, c[0x0][0x334], R7 ;  /* 0x0000cd00ff060a19 */ /* 0x000fe40000011607 */
.L_x_248:
[----:B------:R-:W-:Y:S05]  /*41b0*/  BSYNC B0 ;  /* 0x0000000000007941 */ /* 0x000fea0003800000 */
.L_x_246:
[----:B------:R-:W-:-:S05]  /*41c0*/  IMAD R6, R6, c[0x0][0x32c], R11 ;  /* 0x0000cb0006067a24 */ /* 0x000fca00078e020b */
[----:B------:R-:W-:Y:S02]  /*41d0*/  IADD3 R7, R6, c[0x0][0x32c], RZ ;  /* 0x0000cb0006077a10 */ /* 0x000fe40007ffe0ff */
[----:B------:R-:W-:Y:S02]  /*41e0*/  IMNMX R2, R2, R6, !PT ;  /* 0x0000000602027217 */ /* 0x000fe40007800200 */
[----:B------:R-:W-:Y:S02]  /*41f0*/  IMNMX R5, R5, R7, PT ;  /* 0x0000000705057217 */ /* 0x000fe40003800200 */
.L_x_245:
        /* <DEDUP_REMOVED lines=63> */
[----:B------:R-:W-:-:S02]  /*45f0*/  FMNMX.FTZ R133, R94, R7, !PT ;  /* 0x000000075e857209 */ /* 0x000fc40007810000 */
[----:B------:R-:W-:Y:S01]  /*4600*/  FSEL R7, R31, -INF , !P0 ;  /* 0xff8000001f077808 */ /* 0x000fe20004000000 */
[----:B------:R-:W-:Y:S01]  /*4610*/  STL [R1+0x80], R135 ;  /* 0x0000808701007387 */ /* 0x000fe20000100800 */
[----:B------:R-:W-:Y:S02]  /*4620*/  PLOP3.LUT P0, PT, PT, PT, UP4, 0x40, 0x0 ;  /* 0x000000000000781c */ /* 0x000fe40003f0e848 */
[----:B------:R-:W-:Y:S01]  /*4630*/  ISETP.GT.AND P1, PT, R2, 0x18, P1 ;  /* 0x000000180200780c */ /* 0x000fe20000f24270 */
[----:B------:R-:W-:Y:S01]  /*4640*/  LDSM.16.MT88.4 R28, [R237+0x4080] ;  /* 0x00408000ed1c783b */ /* 0x000fe20000004200 */
[----:B------:R-:W-:Y:S02]  /*4650*/  FMNMX.FTZ R23, R6, R11, !PT ;  /* 0x0000000b06177209 */ /* 0x000fe40007810000 */
[----:B------:R-:W-:Y:S02]  /*4660*/  ISETP.GT.AND P0, PT, R2, 0x19, P0 ;  /* 0x000000190200780c */ /* 0x000fe40000704270 */
[----:B------:R-:W-:-:S02]  /*4670*/  ISETP.LT.OR P1, PT, R5, 0x19, P1 ;  /* 0x000000190500780c */ /* 0x000fc40000f21670 */
[----:B------:R-:W-:Y:S02]  /*4680*/  FMNMX.FTZ R23, R10, R23, !PT ;  /* 0x000000170a177209 */ /* 0x000fe40007810000 */
[----:B------:R-:W-:Y:S02]  /*4690*/  ISETP.LT.OR P0, PT, R5, 0x1a, P0 ;  /* 0x0000001a0500780c */ /* 0x000fe40000701670 */
[----:B------:R-:W-:Y:S02]  /*46a0*/  FSEL R13, R42, -INF , !P1 ;  /* 0xff8000002a0d7808 */ /* 0x000fe40004800000 */
[----:B------:R-:W-:Y:S02]  /*46b0*/  PLOP3.LUT P1, PT, PT, PT, UP3, 0x40, 0x0 ;  /* 0x000000000000781c */ /* 0x000fe40003f2e838 */
[----:B------:R-:W-:Y:S02]  /*46c0*/  FMNMX.FTZ R23, R9, R23, !PT ;  /* 0x0000001709177209 */ /* 0x000fe40007810000 */
[----:B------:R-:W-:-:S02]  /*46d0*/  FSEL R15, R43, -INF , !P0 ;  /* 0xff8000002b0f7808 */ /* 0x000fc40004000000 */
[----:B------:R-:W-:Y:S01]  /*46e0*/  PLOP3.LUT P0, PT, PT, PT, UP2, 0x40, 0x0 ;  /* 0x000000000000781c */ /* 0x000fe20003f0e828 */
[----:B------:R-:W-:Y:S01]  /*46f0*/  LDSM.16.MT88.4 R40, [R240+0x4880] ;  /* 0x00488000f028783b */ /* 0x000fe20000004200 */
[----:B------:R-:W-:Y:S02]  /*4700*/  ISETP.GT.AND P1, PT, R2, 0x20, P1 ;  /* 0x000000200200780c */ /* 0x000fe40000f24270 */
[----:B------:R-:W-:Y:S02]  /*4710*/  FMNMX.FTZ R23, R8, R23, !PT ;  /* 0x0000001708177209 */ /* 0x000fe40007810000 */
[----:B------:R-:W-:Y:S02]  /*4720*/  ISETP.GT.AND P0, PT, R2, 0x21, P0 ;  /* 0x000000210200780c */ /* 0x000fe40000704270 */
[----:B------:R-:W-:Y:S02]  /*4730*/  ISETP.LT.OR P1, PT, R5, 0x21, P1 ;  /* 0x000000210500780c */ /* 0x000fe40000f21670 */
[----:B------:R-:W-:-:S02]  /*4740*/  FMNMX.FTZ R23, R7, R23, !PT ;  /* 0x0000001707177209 */ /* 0x000fc40007810000 */
[----:B------:R-:W-:Y:S02]  /*4750*/  ISETP.LT.OR P0, PT, R5, 0x22, P0 ;  /* 0x000000220500780c */ /* 0x000fe40000701670 */
        /* <DEDUP_REMOVED lines=11> */
[----:B------:R-:W-:Y:S02]  /*4810*/  FMNMX.FTZ R133, R93, R133, !PT ;  /* 0x000000855d857209 */ /* 0x000fe40007810000 */
[----:B------:R-:W-:-:S02]  /*4820*/  ISETP.LT.OR P0, PT, R5, 0x2a, P0 ;  /* 0x0000002a0500780c */ /* 0x000fc40000701670 */
[----:B------:R-:W-:Y:S01]  /*4830*/  FSEL R90, R38, -INF , !P1 ;  /* 0xff800000265a7808 */ /* 0x000fe20004800000 */
[----:B------:R-:W1:Y:S01]  /*4840*/  SHFL.BFLY PT, R12, R133, 0x2, 0x1f ;  /* 0x0c401f00850c7f89 */ /* 0x000e6200000e0000 */
[----:B------:R-:W-:Y:S02]  /*4850*/  FMNMX.FTZ R132, R92, R132, !PT ;  /* 0x000000845c847209 */ /* 0x000fe40007810000 */
        /* <DEDUP_REMOVED lines=212> */
[----:B------:R-:W-:Y:S01]  /*55a0*/  UIMAD.WIDE.U32 UR22, UR11, UR4, URZ ;  /* 0x000000040b1672a5 */ /* 0x000fe2000f8e003f */
[----:B------:R4:W5:Y:S01]  /*55b0*/  LDL.LU R163, [R1+0x90] ;  /* 0x0000900001a37983 */ /* 0x0009620000300800 */
        /* <DEDUP_REMOVED lines=76> */
[----:B------:R-:W-:Y:S01]  /*5a80*/  HMMA.16816.F32 R156, R128, R152, R156 ;  /* 0x00000098809c723c */ /* 0x000fe2000000189c */
[----:B------:R-:W-:Y:S01]  /*5a90*/  FADD.FTZ R0, R88, R0 ;  /* 0x0000000058007221 */ /* 0x000fe20000010000 */
[----:B------:R-:W-:Y:S01]  /*5aa0*/  @UP6 UMOV UR21, UR23 ;  /* 0x0000001700156c82 */ /* 0x000fe20008000000 */
[----:B------:R-:W-:Y:S01]  /*5ab0*/  LDSM.16.MT88.4 R88, [R240+0x8080] ;  /* 0x00808000f058783b */ /* 0x000fe20000004200 */
[----:B------:R-:W-:-:S03]  /*5ac0*/  IMAD.MOV.U32 R11, RZ, RZ, R64 ;  /* 0x000000ffff0b7224 */ /* 0x000fc600078e0040 */
[----:B------:R4:W5:Y:S01]  /*5ad0*/  LDL.LU R160, [R1+0x84] ;  /* 0x0000840001a07983 */ /* 0x0009620000300800 */
[C---:B------:R-:W-:Y:S03]  /*5ae0*/  HMMA.16816.F32 R144, R128.reuse, R146, R136 ;  /* 0x000000928090723c */ /* 0x040fe60000001888 */
[----:B------:R-:W1:Y:S05]  /*5af0*/  LDSM.16.MT88.4 R136, [R240+0x5080] ;  /* 0x00508000f088783b */ /* 0x000e6a0000004200 */
[----:B------:R-:W-:Y:S01]  /*5b00*/  HMMA.16816.F32 R152, R128, R154, R96 ;  /* 0x0000009a8098723c */ /* 0x000fe20000001860 */
[----:B------:R-:W-:Y:S01]  /*5b10*/  FADD.FTZ R2, R87, R0 ;  /* 0x0000000057027221 */ /* 0x000fe20000010000 */
[----:B------:R4:W5:Y:S05]  /*5b20*/  LDL.LU R135, [R1+0x80] ;  /* 0x0000800001877983 */ /* 0x00096a0000300800 */
[----:B------:R-:W-:Y:S01]  /*5b30*/  IMAD.MOV.U32 R98, RZ, RZ, R33 ;  /* 0x000000ffff627224 */ /* 0x000fe200078e0021 */
[----:B------:R-:W-:-:S02]  /*5b40*/  MOV R97, R34 ;  /* 0x0000002200617202 */ /* 0x000fc40000000f00 */
        /* <DEDUP_REMOVED lines=46> */
[----:B------:R-:W-:Y:S01]  /*5e30*/  FADD.FTZ R0, R3, R5 ;  /* 0x0000000503007221 */ /* 0x000fe20000010000 */
[----:B------:R-:W-:-:S02]  /*5e40*/  @UP6 USHF.R.U32.HI UR11, URZ, UR5, UR21 ;  /* 0x000000053f0b6299 */ /* 0x000fc40008011615 */
[----:B------:R-:W-:Y:S02]  /*5e50*/  UISETP.GE.AND UP6, UPT, UR9, 0x1, UPT ;  /* 0x000000010900788c */ /* 0x000fe4000bfc6270 */
[----:B------:R4:W-:Y:S04]  /*5e60*/  STL [R1+0x18], R0 ;  /* 0x0000180001007387 */ /* 0x0009e80000100800 */
[----:B------:R4:W-:Y:S01]  /*5e70*/  STL [R1+0x14], R2 ;  /* 0x0000140201007387 */ /* 0x0009e20000100800 */
[----:B------:R-:W-:Y:S01]  /*5e80*/  PLOP3.LUT P0, PT, PT, PT, UP6, 0x40, 0x0 ;  /* 0x000000000000781c */ /* 0x000fe20003f0e868 */
[----:B---3--:R-:W-:Y:S01]  /*5e90*/  HMMA.16816.F32 R108, R128, R112, R108 ;  /* 0x00000070806c723c */ /* 0x008fe2000000186c */
[----:B------:R-:W-:-:S03]  /*5ea0*/  UIADD3 UR4, UR16, UR11, URZ ;  /* 0x0000000b10047290 */ /* 0x000fc6000fffe03f */
[----:B------:R-:W-:-:S04]  /*5eb0*/  ULDC UR11, c[0x0][0x328] ;  /* 0x0000ca00000b7ab9 */ /* 0x000fc80000000800 */
[----:B------:R-:W-:Y:S01]  /*5ec0*/  HMMA.16816.F32 R112, R128, R114, R116 ;  /* 0x000000728070723c */ /* 0x000fe20000001874 */
[----:B------:R-:W-:Y:S02]  /*5ed0*/  UIADD3 UR17, UR17, -0x2, URZ ;  /* 0xfffffffe11117890 */ /* 0x000fe4000fffe03f */
[----:B------:R-:W-:-:S05]  /*5ee0*/  UIADD3 UR11, UR4, UR11, URZ ;  /* 0x0000000b040b7290 */ /* 0x000fca000fffe03f */
        /* <DEDUP_REMOVED lines=18> */
.L_x_250:
[----:B------:R-:W-:Y:S02]  /*6010*/  UISETP.NE.AND UP0, UPT, UR9, 0x1, UPT ;  /* 0x000000010900788c */ /* 0x000fe4000bf05270 */
[----:B------:R-:W-:Y:S02]  /*6020*/  ULDC.64 UR4, c[0x0][0x330] ;  /* 0x0000cc0000047ab9 */ /* 0x000fe40000000a00 */
[----:B------:R-:W-:-:S07]  /*6030*/  UIMAD.WIDE.U32 UR22, UR16, UR4, URZ ;  /* 0x00000004101672a5 */ /* 0x000fce000f8e003f */
[----:B------:R-:W-:Y:S02]  /*6040*/  @UP0 UMOV UR21, UR23 ;  /* 0x0000001700150c82 */ /* 0x000fe40008000000 */
[----:B------:R-:W-:Y:S02]  /*6050*/  @UP0 USHF.R.U32.HI UR16, URZ, UR5, UR21 ;  /* 0x000000053f100299 */ /* 0x000fe40008011615 */
.L_x_251:
[----:B------:R-:W-:Y:S02]  /*6060*/  ULDC UR4, c[0x0][0x32c] ;  /* 0x0000cb0000047ab9 */ /* 0x000fe40000000800 */
[----:B------:R-:W-:-:S04]  /*6070*/  UIMAD UR4, UR16, UR9, UR4 ;  /* 0x00000009100472a4 */ /* 0x000fc8000f8e0204 */
[----:B------:R-:W-:-:S04]  /*6080*/  UISETP.LT.AND UP0, UPT, UR11, UR4, UPT ;  /* 0x000000040b00728c */ /* 0x000fc8000bf01270 */
[----:B------:R-:W-:-:S04]  /*6090*/  USEL UR11, UR11, UR4, UP0 ;  /* 0x000000040b0b7287 */ /* 0x000fc80008000000 */
.L_x_249:
        /* <DEDUP_REMOVED lines=38> */
.L_x_263:
        /* <DEDUP_REMOVED lines=79> */
.L_x_253:
        /* <DEDUP_REMOVED lines=222> */
.L_x_254:
        /* <DEDUP_REMOVED lines=12> */
[----:B------:R-:W-:Y:S01]  /*7690*/  PLOP3.LUT P0, PT, PT, PT, UP0, 0x40, 0x0 ;  /* 0x000000000000781c */ /* 0x000fe20003f0e808 */
[----:B------:R-:W-:Y:S02]  /*76a0*/  IMAD.U32 R0, RZ, RZ, UR12 ;  /* 0x0000000cff007e24 */ /* 0x000fe4000f8e00ff */
[----:B------:R-:W1:Y:S01]  /*76b0*/  SHFL.IDX PT, R132, R133, RZ, 0x1c1f ;  /* 0x001c1fff85847589 */ /* 0x000e6200000e0000 */
[----:B---3--:R-:W-:Y:S04]  /*76c0*/  IADD3 R3, -R171, 0x1, R3 ;  /* 0x00000001ab037810 */ /* 0x008fe80007ffe103 */
[----:B------:R-:W-:Y:S04]  /*76d0*/  IADD3 R0, -R0, UR10, R3 ;  /* 0x0000000a00007c10 */ /* 0x000fe8000fffe103 */
[C---:B------:R-:W-:Y:S02]  /*76e0*/  IADD3 R169, R0.reuse, c[0x0][0x328], RZ ;  /* 0x0000ca0000a97a10 */ /* 0x040fe40007ffe0ff */
[----:B------:R-:W-:Y:S03]  /*76f0*/  IADD3 R168, R0, UR7, RZ ;  /* 0x0000000700a87c10 */ /* 0x000fe6000fffe0ff */
[----:B-1----:R-:W-:Y:S02]  /*7700*/  IMAD.IADD R3, R169, 0x1, R132 ;  /* 0x00000001a9037824 */ /* 0x002fe400078e0284 */
[----:B------:R-:W-:Y:S01]  /*7710*/  IMAD.IADD R0, R132, 0x1, R168 ;  /* 0x0000000184007824 */ /* 0x000fe200078e02a8 */
[----:B------:R-:W-:-:S05]  /*7720*/  @P0 BRA `(.L_x_255) ;  /* 0x0000019000000947 */ /* 0x000fca0003800000 */
[----:B------:R-:W-:Y:S01]  /*7730*/  IMAD.U32 R170, RZ, RZ, UR12 ;  /* 0x0000000cffaa7e24 */ /* 0x000fe2000f8e00ff */
[----:B------:R-:W-:Y:S04]  /*7740*/  BSSY B0, `(.L_x_256) ;  /* 0x0000012000007945 */ /* 0x000fe80003800000 */
[----:B------:R-:W-:Y:S04]  /*7750*/  IADD3 R132, -R170, UR10, R132 ;  /* 0x0000000aaa847c10 */ /* 0x000fe8000fffe184 */
        /* <DEDUP_REMOVED lines=11> */
.L_x_257:
[----:B------:R-:W-:Y:S04]  /*7810*/  MOV R170, c[0x0][0x32c] ;  /* 0x0000cb0000aa7a02 */ /* 0x000fe80000000f00 */
[----:B------:R-:W-:Y:S11]  /*7820*/  ISETP.NE.AND P0, PT, R170, 0x1, PT ;  /* 0x00000001aa00780c */ /* 0x000ff60003f05270 */
[----:B------:R-:W-:Y:S02]  /*7830*/  @!UPT UIADD3 URZ, URZ, URZ, URZ ;  /* 0x0000003f3f3ff290 */ /* 0x000fe4000fffe03f */
[----:B------:R-:W-:Y:S05]  /*7840*/  @P0 IMAD.HI.U32 R170, R132, c[0x0][0x330], RZ ;  /* 0x0000cc0084aa0a27 */ /* 0x000fea00078e00ff */
[----:B------:R-:W-:Y:S02]  /*7850*/  @P0 SHF.R.U32.HI R132, RZ, c[0x0][0x334], R170 ;  /* 0x0000cd00ff840a19 */ /* 0x000fe400000116aa */
.L_x_258:
[----:B------:R-:W-:Y:S05]  /*7860*/  BSYNC B0 ;  /* 0x0000000000007941 */ /* 0x000fea0003800000 */
.L_x_256:
[----:B------:R-:W-:Y:S05]  /*7870*/  IADD3 R170, -R171, UR4, RZ ;  /* 0x00000004abaa7c10 */ /* 0x000fea000fffe1ff */
[----:B------:R-:W-:Y:S05]  /*7880*/  IMAD R132, R132, c[0x0][0x32c], R170 ;  /* 0x0000cb0084847a24 */ /* 0x000fea00078e02aa */
[----:B------:R-:W-:Y:S02]  /*7890*/  IMNMX R0, R0, R132, !PT ;  /* 0x0000008400007217 */ /* 0x000fe40007800200 */
[----:B------:R-:W-:Y:S04]  /*78a0*/  IADD3 R132, R132, c[0x0][0x32c], RZ ;  /* 0x0000cb0084847a10 */ /* 0x000fe80007ffe0ff */
[----:B------:R-:W-:Y:S02]  /*78b0*/  IMNMX R3, R3, R132, PT ;  /* 0x0000008403037217 */ /* 0x000fe40003800200 */
.L_x_255:
        /* <DEDUP_REMOVED lines=87> */
.L_x_261:
[----:B------:R-:W-:Y:S04]  /*7e30*/  MOV R5, c[0x0][0x32c] ;  /* 0x0000cb0000057a02 */ /* 0x000fe80000000f00 */
[----:B------:R-:W-:Y:S11]  /*7e40*/  ISETP.NE.AND P0, PT, R5, 0x1, PT ;  /* 0x000000010500780c */ /* 0x000ff60003f05270 */
[----:B------:R-:W-:Y:S02]  /*7e50*/  @!UPT UIADD3 URZ, URZ, URZ, URZ ;  /* 0x0000003f3f3ff290 */ /* 0x000fe4000fffe03f */
[----:B------:R-:W-:Y:S05]  /*7e60*/  @P0 IMAD.HI.U32 R5, R0, c[0x0][0x330], RZ ;  /* 0x0000cc0000050a27 */ /* 0x000fea00078e00ff */
[----:B------:R-:W-:Y:S02]  /*7e70*/  @P0 SHF.R.U32.HI R0, RZ, c[0x0][0x334], R5 ;  /* 0x0000cd00ff000a19 */ /* 0x000fe40000011605 */
.L_x_262:
[----:B------:R-:W-:Y:S05]  /*7e80*/  BSYNC B0 ;  /* 0x0000000000007941 */ /* 0x000fea0003800000 */
.L_x_260:
[----:B------:R-:W-:Y:S05]  /*7e90*/  IADD3 R5, -R171, UR4, RZ ;  /* 0x00000004ab057c10 */ /* 0x000fea000fffe1ff */
[----:B------:R-:W-:Y:S05]  /*7ea0*/  IMAD R0, R0, c[0x0][0x32c], R5 ;  /* 0x0000cb0000007a24 */ /* 0x000fea00078e0205 */
[----:B------:R-:W-:Y:S02]  /*7eb0*/  IMNMX R3, R3, R0, !PT ;  /* 0x0000000003037217 */ /* 0x000fe40007800200 */
[----:B------:R-:W-:Y:S04]  /*7ec0*/  IADD3 R0, R0, c[0x0][0x32c], RZ ;  /* 0x0000cb0000007a10 */ /* 0x000fe80007ffe0ff */
[----:B------:R-:W-:Y:S02]  /*7ed0*/  IMNMX R4, R4, R0, PT ;  /* 0x0000000004047217 */ /* 0x000fe40003800200 */
.L_x_259:
        /* <DEDUP_REMOVED lines=493> */
.L_x_252:
[----:B------:R-:W2:Y:S01]  /*9db0*/  S2UR UR9, SR_CTAID.X ;  /* 0x00000000000979c3 */ /* 0x000ea20000002500 */
[----:B------:R-:W-:-:S02]  /*9dc0*/  UISETP.NE.AND UP1, UPT, UR15, URZ, UPT ;  /* 0x0000003f0f00728c */ /* 0x000fc4000bf25270 */
[----:B------:R-:W-:Y:S02]  /*9dd0*/  UISETP.NE.AND UP0, UPT, UR14, URZ, UPT ;  /* 0x0000003f0e00728c */ /* 0x000fe4000bf05270 */
[----:B------:R-:W-:-:S04]  /*9de0*/  ULDC.64 UR4, c[0x0][0x2c8] ;  /* 0x0000b20000047ab9 */ /* 0x000fc80000000a00 */
[----:B------:R-:W-:Y:S01]  /*9df0*/  PLOP3.LUT P0, PT, PT, PT, UP0, 0x40, 0x0 ;  /* 0x000000000000781c */ /* 0x000fe20003f0e808 */
[----:B--2---:R-:W-:-:S04]  /*9e00*/  ULEA UR9, UR9, 0x7f, 0x7 ;  /* 0x0000007f09097891 */ /* 0x004fc8000f8e383f */
[----:B------:R-:W-:Y:S02]  /*9e10*/  UIMAD.WIDE.U32 UR22, UR9, UR4, URZ ;  /* 0x00000004091672a5 */ /* 0x000fe4000f8e003f */
[----:B------:R-:W-:Y:S02]  /*9e20*/  UIADD3 UR4, UR10, 0x1, -UR12 ;  /* 0x000000010a047890 */ /* 0x000fe4000fffe80c */
[----:B------:R-:W-:-:S04]  /*9e30*/  @UP1 USHF.R.U32.HI UR9, URZ, UR5, UR23 ;  /* 0x000000053f091299 */ /* 0x000fc80008011617 */
[----:B------:R-:W-:-:S03]  /*9e40*/  UIADD3 UR11, UR4, UR9, URZ ;  /* 0x00000009040b7290 */ /* 0x000fc6000fffe03f */
        /* <DEDUP_REMOVED lines=15> */
.L_x_265:
[----:B------:R-:W-:Y:S02]  /*9f40*/  ULDC UR4, c[0x0][0x32c] ;  /* 0x0000cb0000047ab9 */ /* 0x000fe40000000800 */
[----:B------:R-:W-:-:S03]  /*9f50*/  UISETP.NE.AND UP0, UPT, UR4, 0x1, UPT ;  /* 0x000000010400788c */ /* 0x000fc6000bf05270 */
[----:B------:R-:W-:Y:S02]  /*9f60*/  ULDC.64 UR4, c[0x0][0x330] ;  /* 0x0000cc0000047ab9 */ /* 0x000fe40000000a00 */
[----:B------:R-:W-:-:S07]  /*9f70*/  UIMAD.WIDE.U32 UR22, UR11, UR4, URZ ;  /* 0x000000040b1672a5 */ /* 0x000fce000f8e003f */
[----:B------:R-:W-:Y:S02]  /*9f80*/  @UP0 UMOV UR21, UR23 ;  /* 0x0000001700150c82 */ /* 0x000fe40008000000 */
[----:B------:R-:W-:Y:S02]  /*9f90*/  @UP0 USHF.R.U32.HI UR11, URZ, UR5, UR21 ;  /* 0x000000053f0b0299 */ /* 0x000fe40008011615 */
.L_x_266:
[----:B------:R-:W-:Y:S02]  /*9fa0*/  ULDC UR4, c[0x0][0x32c] ;  /* 0x0000cb0000047ab9 */ /* 0x000fe40000000800 */
[----:B------:R-:W-:-:S04]  /*9fb0*/  UIMAD UR4, UR11, UR4, URZ ;  /* 0x000000040b0472a4 */ /* 0x000fc8000f8e023f */
[----:B------:R-:W-:-:S04]  /*9fc0*/  UISETP.LT.AND UP0, UPT, UR9, UR4, UPT ;  /* 0x000000040900728c */ /* 0x000fc8000bf01270 */
[----:B------:R-:W-:-:S04]  /*9fd0*/  USEL UR9, UR9, UR4, !UP0 ;  /* 0x0000000409097287 */ /* 0x000fc8000c000000 */
.L_x_264:
        /* <DEDUP_REMOVED lines=37> */
.L_x_270:
        /* <DEDUP_REMOVED lines=82> */
.L_x_268:
        /* <DEDUP_REMOVED lines=222> */
.L_x_269:
        /* <DEDUP_REMOVED lines=421> */
.L_x_267:
        /* <DEDUP_REMOVED lines=44> */
.L_x_281:
        /* <DEDUP_REMOVED lines=290> */
.L_x_272:
[----:B-1----:R-:W2:Y:S01]  /*e460*/  LDL R3, [R1+0x78] ;  /* 0x0000780001037983 */ /* 0x002ea20000100800 */
        /* <DEDUP_REMOVED lines=8> */
[----:B------:R-:W-:Y:S01]  /*e4f0*/  IMAD.MOV.U32 R133, RZ, RZ, R3 ;  /* 0x000000ffff857224 */ /* 0x000fe200078e0003 */
[----:B------:R-:W-:Y:S01]  /*e500*/  @P0 SHF.R.U32.HI R133, RZ, c[0x0][0x2cc], R0 ;  /* 0x0000b300ff850a19 */ /* 0x000fe20000011600 */
[----:B------:R-:W-:Y:S01]  /*e510*/  IMAD.U32 R0, RZ, RZ, UR4 ;  /* 0x00000004ff007e24 */ /* 0x000fe2000f8e00ff */
[----:B------:R-:W-:Y:S01]  /*e520*/  PLOP3.LUT P0, PT, PT, PT, UP0, 0x40, 0x0 ;  /* 0x000000000000781c */ /* 0x000fe20003f0e808 */
[----:B------:R-:W-:Y:S02]  /*e530*/  IMAD.U32 R3, RZ, RZ, UR12 ;  /* 0x0000000cff037e24 */ /* 0x000fe4000f8e00ff */
[----:B------:R-:W1:Y:S01]  /*e540*/  SHFL.IDX PT, R132, R133, RZ, 0x1c1f ;  /* 0x001c1fff85847589 */ /* 0x000e6200000e0000 */
[C---:B---3--:R-:W-:Y:S02]  /*e550*/  IADD3 R0, -R170.reuse, 0x1, R0 ;  /* 0x00000001aa007810 */ /* 0x048fe40007ffe100 */
[----:B------:R-:W-:Y:S02]  /*e560*/  IADD3 R170, -R170, UR4, RZ ;  /* 0x00000004aaaa7c10 */ /* 0x000fe4000fffe1ff */
[----:B------:R-:W-:Y:S04]  /*e570*/  IADD3 R0, -R3, UR10, R0 ;  /* 0x0000000a03007c10 */ /* 0x000fe8000fffe100 */
[C---:B------:R-:W-:Y:S02]  /*e580*/  IADD3 R169, R0.reuse, c[0x0][0x328], RZ ;  /* 0x0000ca0000a97a10 */ /* 0x040fe40007ffe0ff */
[----:B------:R-:W-:Y:S03]  /*e590*/  IADD3 R168, R0, UR7, RZ ;  /* 0x0000000700a87c10 */ /* 0x000fe6000fffe0ff */
[--C-:B-1----:R-:W-:Y:S02]  /*e5a0*/  IMAD.IADD R3, R169, 0x1, R132.reuse ;  /* 0x00000001a9037824 */ /* 0x102fe400078e0284 */
        /* <DEDUP_REMOVED lines=16> */
.L_x_275:
[----:B------:R-:W-:Y:S04]  /*e6b0*/  MOV R171, c[0x0][0x32c] ;  /* 0x0000cb0000ab7a02 */ /* 0x000fe80000000f00 */
[----:B------:R-:W-:Y:S11]  /*e6c0*/  ISETP.NE.AND P0, PT, R171, 0x1, PT ;  /* 0x00000001ab00780c */ /* 0x000ff60003f05270 */
[----:B------:R-:W-:Y:S02]  /*e6d0*/  @!UPT UIADD3 URZ, URZ, URZ, URZ ;  /* 0x0000003f3f3ff290 */ /* 0x000fe4000fffe03f */
[----:B------:R-:W-:Y:S05]  /*e6e0*/  @P0 IMAD.HI.U32 R171, R132, c[0x0][0x330], RZ ;  /* 0x0000cc0084ab0a27 */ /* 0x000fea00078e00ff */
[----:B------:R-:W-:Y:S02]  /*e6f0*/  @P0 SHF.R.U32.HI R132, RZ, c[0x0][0x334], R171 ;  /* 0x0000cd00ff840a19 */ /* 0x000fe400000116ab */
.L_x_276:
[----:B------:R-:W-:Y:S05]  /*e700*/  BSYNC B0 ;  /* 0x0000000000007941 */ /* 0x000fea0003800000 */
.L_x_274:
[----:B------:R-:W-:Y:S05]  /*e710*/  IMAD R132, R132, c[0x0][0x32c], R170 ;  /* 0x0000cb0084847a24 */ /* 0x000fea00078e02aa */
[----:B------:R-:W-:Y:S02]  /*e720*/  IMNMX R0, R0, R132, !PT ;  /* 0x0000008400007217 */ /* 0x000fe40007800200 */
[----:B------:R-:W-:Y:S04]  /*e730*/  IADD3 R132, R132, c[0x0][0x32c], RZ ;  /* 0x0000cb0084847a10 */ /* 0x000fe80007ffe0ff */
[----:B------:R-:W-:Y:S02]  /*e740*/  IMNMX R3, R3, R132, PT ;  /* 0x0000008403037217 */ /* 0x000fe40003800200 */
.L_x_273:
        /* <DEDUP_REMOVED lines=87> */
.L_x_279:
[----:B------:R-:W-:Y:S04]  /*ecc0*/  MOV R5, c[0x0][0x32c] ;  /* 0x0000cb0000057a02 */ /* 0x000fe80000000f00 */
[----:B------:R-:W-:Y:S11]  /*ecd0*/  ISETP.NE.AND P0, PT, R5, 0x1, PT ;  /* 0x000000010500780c */ /* 0x000ff60003f05270 */
[----:B------:R-:W-:Y:S02]  /*ece0*/  @!UPT UIADD3 URZ, URZ, URZ, URZ ;  /* 0x0000003f3f3ff290 */ /* 0x000fe4000fffe03f */
[----:B------:R-:W-:Y:S05]  /*ecf0*/  @P0 IMAD.HI.U32 R5, R0, c[0x0][0x330], RZ ;  /* 0x0000cc0000050a27 */ /* 0x000fea00078e00ff */
[----:B------:R-:W-:Y:S02]  /*ed00*/  @P0 SHF.R.U32.HI R0, RZ, c[0x0][0x334], R5 ;  /* 0x0000cd00ff000a19 */ /* 0x000fe40000011605 */
.L_x_280:
[----:B------:R-:W-:Y:S05]  /*ed10*/  BSYNC B0 ;  /* 0x0000000000007941 */ /* 0x000fea0003800000 */
.L_x_278:
[----:B------:R-:W-:Y:S05]  /*ed20*/  IMAD R0, R0, c[0x0][0x32c], R170 ;  /* 0x0000cb0000007a24 */ /* 0x000fea00078e02aa */
[----:B------:R-:W-:Y:S02]  /*ed30*/  IMNMX R3, R3, R0, !PT ;  /* 0x0000000003037217 */ /* 0x000fe40007800200 */
[----:B------:R-:W-:Y:S04]  /*ed40*/  IADD3 R0, R0, c[0x0][0x32c], RZ ;  /* 0x0000cb0000007a10 */ /* 0x000fe80007ffe0ff */
[----:B------:R-:W-:Y:S02]  /*ed50*/  IMNMX R4, R4, R0, PT ;  /* 0x0000000004047217 */ /* 0x000fe40003800200 */
.L_x_277:
        /* <DEDUP_REMOVED lines=492> */
.L_x_271:
[----:B------:R-:W2:Y:S04]  /*10c20*/  LDL.LU R5, [R1+0x14] ;  /* 0x0000140001057983 */ /* 0x000ea80000300800 */
[----:B-1----:R-:W3:Y:S01]  /*10c30*/  LDL.LU R4, [R1+0x18] ;  /* 0x0000180001047983 */ /* 0x002ee20000300800 */
[----:B------:R-:W-:-:S02]  /*10c40*/  MOV R2, RZ ;  /* 0x000000ff00027202 */ /* 0x000fc40000000f00 */
[----:B------:R-:W-:Y:S01]  /*10c50*/  PLOP3.LUT P2, PT, PT, PT, PT, 0x8, 0x0 ;  /* 0x000000000000781c */ /* 0x000fe20003f4e170 */
        /* <DEDUP_REMOVED lines=153> */
.L_x_239:
[----:B------:R-:W-:Y:S05]  /*115f0*/  @P2 BRA `(.L_x_282) ;  /* 0x00001c0000002947 */ /* 0x000fea0003800000 */
[----:B------:R-:W1:Y:S01]  /*11600*/  S2R R65, SR_TID.X ;  /* 0x0000000000417919 */ /* 0x000e620000002100 */
[----:B------:R-:W-:Y:S01]  /*11610*/  F2FP.PACK_AB R50, R51, R50 ;  /* 0x000000323332723e */ /* 0x000fe200000000ff */
[----:B------:R-:W-:Y:S01]  /*11620*/  ULDC.64 UR4, c[0x0][0x500] ;  /* 0x0001400000047ab9 */ /* 0x000fe20000000a00 */
[----:B------:R-:W-:Y:S01]  /*11630*/  F2FP.PACK_AB R46, R47, R46 ;  /* 0x0000002e2f2e723e */ /* 0x000fe200000000ff */
[----:B------:R-:W-:Y:S01]  /*11640*/  UISETP.NE.U32.AND UP0, UPT, URZ, UR4, UPT ;  /* 0x000000043f00728c */ /* 0x000fe2000bf05070 */
[----:B------:R-:W-:Y:S01]  /*11650*/  F2FP.PACK_AB R39, R39, R38 ;  /* 0x000000262727723e */ /* 0x000fe200000000ff */
[----:B------:R-:W-:Y:S01]  /*11660*/  UMOV UR6, 0x4 ;  /* 0x0000000400067882 */ /* 0x000fe20000000000 */
[----:B------:R-:W-:Y:S01]  /*11670*/  F2FP.PACK_AB R38, R12, R22 ;  /* 0x000000160c26723e */ /* 0x000fe200000000ff */
[----:B------:R-:W-:Y:S01]  /*11680*/  UISETP.NE.AND.EX UP0, UPT, URZ, UR5, UPT, UP0 ;  /* 0x000000053f00728c */ /* 0x000fe2000bf05300 */
[----:B------:R-:W-:Y:S02]  /*11690*/  F2FP.PACK_AB R42, R43, R42 ;  /* 0x0000002a2b2a723e */ /* 0x000fe400000000ff */
[----:B------:R-:W-:Y:S01]  /*116a0*/  F2FP.PACK_AB R8, R8, R156 ;  /* 0x0000009c0808723e */ /* 0x000fe200000000ff */
[----:B------:R-:W-:Y:S01]  /*116b0*/  ULDC.64 UR4, c[0x0][0x500] ;  /* 0x0001400000047ab9 */ /* 0x000fe20000000a00 */
[----:B------:R-:W-:Y:S01]  /*116c0*/  F2FP.PACK_AB R159, R159, R158 ;  /* 0x0000009e9f9f723e */ /* 0x000fe200000000ff */
[----:B------:R-:W-:Y:S01]  /*116d0*/  UIMAD.WIDE UR4, UR13, UR6, UR4 ;  /* 0x000000060d0472a5 */ /* 0x000fe2000f8e0204 */
[----:B------:R-:W-:-:S02]  /*116e0*/  F2FP.PACK_AB R6, R153, R152 ;  /* 0x000000989906723e */ /* 0x000fc400000000ff */
[----:B------:R-:W-:Y:S02]  /*116f0*/  F2FP.PACK_AB R154, R155, R154 ;  /* 0x0000009a9b9a723e */ /* 0x000fe400000000ff */
[----:B------:R-:W-:Y:S02]  /*11700*/  F2FP.PACK_AB R5, R149, R148 ;  /* 0x000000949505723e */ /* 0x000fe400000000ff */
[----:B------:R-:W-:Y:S02]  /*11710*/  F2FP.PACK_AB R150, R151, R150 ;  /* 0x000000969796723e */ /* 0x000fe400000000ff */
[----:B------:R-:W-:Y:S02]  /*11720*/  F2FP.PACK_AB R7, R7, R144 ;  /* 0x000000900707723e */ /* 0x000fe400000000ff */
[----:B-1----:R-:W-:Y:S02]  /*11730*/  SHF.R.S32.HI R51, RZ, 0x1f, R65 ;  /* 0x0000001fff337819 */ /* 0x002fe40000011441 */
[----:B------:R-:W-:-:S02]  /*11740*/  F2FP.PACK_AB R146, R147, R146 ;  /* 0x000000929392723e */ /* 0x000fc400000000ff */
[CC--:B------:R-:W-:Y:S02]  /*11750*/  LEA.HI R2, R51.reuse, R65.reuse, RZ, 0x2 ;  /* 0x0000004133027211 */ /* 0x0c0fe400078f10ff */
[----:B------:R-:W-:Y:S02]  /*11760*/  LEA.HI R47, R51, R65, RZ, 0x5 ;  /* 0x00000041332f7211 */ /* 0x000fe400078f28ff */
[--C-:B------:R-:W-:Y:S02]  /*11770*/  SHF.R.S32.HI R4, RZ, 0x2, R2.reuse ;  /* 0x00000002ff047819 */ /* 0x100fe40000011402 */
[----:B------:R-:W-:Y:S02]  /*11780*/  SHF.R.S32.HI R0, RZ, 0x1f, R2 ;  /* 0x0000001fff007819 */ /* 0x000fe40000011402 */
[----:B------:R-:W-:Y:S02]  /*11790*/  SHF.R.S32.HI R43, RZ, 0x5, R47 ;  /* 0x00000005ff2b7819 */ /* 0x000fe4000001142f */
[----:B------:R-:W-:-:S02]  /*117a0*/  LEA.HI R0, R0, R4, RZ, 0x3 ;  /* 0x0000000400007211 */ /* 0x000fc400078f18ff */
[----:B------:R-:W-:Y:S02]  /*117b0*/  F2FP.PACK_AB R52, R141, R140 ;  /* 0x0000008c8d34723e */ /* 0x000fe400000000ff */
[----:B------:R-:W-:Y:S02]  /*117c0*/  LOP3.LUT R0, R0, 0xfffffff8, RZ, 0xc0, !PT ;  /* 0xfffffff800007812 */ /* 0x000fe400078ec0ff */
        /* <DEDUP_REMOVED lines=46> */
[----:B------:R3:W-:Y:S01]  /*11ab0*/  STS [R3+0x80], R5 ;  /* 0x0000800503007388 */ /* 0x0007e20000000800 */
        /* <DEDUP_REMOVED lines=10> */
[----:B--2---:R-:W-:Y:S01]  /*11b60*/  SEL R6, R8, 0xffffffc0, !P2 ;  /* 0xffffffc008067807 */ /* 0x004fe20005000000 */
[----:B------:R-:W-:Y:S01]  /*11b70*/  IMAD.IADD R8, R4, 0x1, R2 ;  /* 0x0000000104087824 */ /* 0x000fe200078e0202 */
[----:B------:R-:W-:Y:S02]  /*11b80*/  F2FP.PACK_AB R94, R95, R94 ;  /* 0x0000005e5f5e723e */ /* 0x000fe400000000ff */
[----:B------:R-:W-:Y:S01]  /*11b90*/  F2FP.PACK_AB R24, R97, R96 ;  /* 0x000000606118723e */ /* 0x000fe200000000ff */
[----:B------:R-:W-:Y:S01]  /*11ba0*/  IMAD.IADD R4, R6, 0x1, R3 ;  /* 0x0000000106047824 */ /* 0x000fe200078e0203 */
[----:B------:R1:W-:Y:S01]  /*11bb0*/  STS [R8], R7 ;  /* 0x0000000708007388 */ /* 0x0003e20000000800 */
[----:B---3--:R-:W-:Y:S01]  /*11bc0*/  IMAD.IADD R5, R0, 0x1, R6 ;  /* 0x0000000100057824 */ /* 0x008fe200078e0206 */
[----:B------:R-:W-:-:S02]  /*11bd0*/  F2FP.PACK_AB R98, R99, R98 ;  /* 0x000000626362723e */ /* 0x000fc400000000ff */
[----:B------:R-:W-:Y:S01]  /*11be0*/  STS [R8+0x400], R146 ;  /* 0x0004009208007388 */ /* 0x000fe20000000800 */
        /* <DEDUP_REMOVED lines=23> */
[----:B------:R-:W-:-:S03]  /*11d60*/  PLOP3.LUT P0, PT, PT, PT, UP0, 0x80, 0x0 ;  /* 0x000000000000781c */ /* 0x000fc60003f0f008 */
        /* <DEDUP_REMOVED lines=47> */
[----:B------:R2:W-:Y:S04]  /*12060*/  STS [R4+0xc080], R9 ;  /* 0x00c0800904007388 */ /* 0x0005e80000000800 */
[----:B------:R3:W-:Y:S01]  /*12070*/  STS [R4+0xc480], R15 ;  /* 0x00c4800f04007388 */ /* 0x0007e20000000800 */
[----:B-1----:R-:W-:-:S03]  /*12080*/  IMAD.U32 R8, RZ, RZ, UR4 ;  /* 0x00000004ff087e24 */ /* 0x002fc6000f8e00ff */
[----:B------:R3:W-:Y:S04]  /*12090*/  STS [R6+0xc000], R14 ;  /* 0x00c0000e06007388 */ /* 0x0007e80000000800 */
[----:B------:R3:W-:Y:S01]  /*120a0*/  STS [R6+0xc400], R10 ;  /* 0x00c4000a06007388 */ /* 0x0007e20000000800 */
[----:B--2---:R-:W-:-:S03]  /*120b0*/  IMAD.U32 R9, RZ, RZ, UR5 ;  /* 0x00000005ff097e24 */ /* 0x004fc6000f8e00ff */
[----:B------:R-:W-:Y:S06]  /*120c0*/  BAR.SYNC.DEFER_BLOCKING 0x1, 0x100 ;  /* 0x0044000000007b1d */ /* 0x000fec0000010000 */
[----:B------:R-:W-:Y:S02]  /*120d0*/  ULDC.64 UR4, c[0x0][0x508] ;  /* 0x0001420000047ab9 */ /* 0x000fe40000000a00 */
[----:B------:R-:W-:Y:S01]  /*120e0*/  UISETP.NE.U32.AND UP1, UPT, URZ, UR4, UPT ;  /* 0x000000043f00728c */ /* 0x000fe2000bf25070 */
[----:B------:R-:W2:Y:S03]  /*120f0*/  @P0 LDG.E R0, [R8.64] ;  /* 0x0000001208000981 */ /* 0x000ea6000c1e1900 */
[----:B------:R-:W-:Y:S01]  /*12100*/  UISETP.NE.AND.EX UP1, UPT, URZ, UR5, UPT, UP1 ;  /* 0x000000053f00728c */ /* 0x000fe2000bf25310 */
[----:B------:R-:W-:-:S02]  /*12110*/  IMAD.MOV.U32 R16, RZ, RZ, c[0x0][0x388] ;  /* 0x0000e200ff107624 */ /* 0x000fc400078e00ff */
[----:B------:R-:W-:-:S03]  /*12120*/  ULDC.64 UR4, c[0x0][0x508] ;  /* 0x0001420000047ab9 */ /* 0x000fc60000000a00 */
[----:B------:R-:W-:-:S05]  /*12130*/  PLOP3.LUT P1, PT, PT, PT, UP1, 0x80, 0x0 ;  /* 0x000000000000781c */ /* 0x000fca0003f2f018 */
[----:B------:R-:W-:-:S06]  /*12140*/  @UP1 UIMAD.WIDE UR4, UR13, UR6, UR4 ;  /* 0x000000060d0412a5 */ /* 0x000fcc000f8e0204 */
[----:B------:R-:W-:Y:S02]  /*12150*/  IMAD.U32 R2, RZ, RZ, UR4 ;  /* 0x00000004ff027e24 */ /* 0x000fe4000f8e00ff */
[----:B------:R-:W-:-:S05]  /*12160*/  IMAD.U32 R3, RZ, RZ, UR5 ;  /* 0x00000005ff037e24 */ /* 0x000fca000f8e00ff */
[----:B------:R3:W5:Y:S01]  /*12170*/  @P1 LDG.E R16, [R2.64] ;  /* 0x0000001202101981 */ /* 0x000762000c1e1900 */
[----:B------:R-:W-:Y:S02]  /*12180*/  UMOV UR16, URZ ;  /* 0x0000003f00107c82 */ /* 0x000fe40008000000 */
[----:B------:R-:W-:Y:S01]  /*12190*/  UMOV UR17, URZ ;  /* 0x0000003f00117c82 */ /* 0x000fe20008000000 */
[----:B--2---:R-:W1:Y:S02]  /*121a0*/  @P0 R2UR UR5, R0 ;  /* 0x00000000000503c2 */ /* 0x004e6400000e0000 */
[----:B-1----:R-:W-:Y:S02]  /*121b0*/  @UP0 USHF.R.S32.HI UR4, URZ, 0x1f, UR5 ;  /* 0x0000001f3f040899 */ /* 0x002fe40008011405 */
[----:B------:R-:W-:-:S05]  /*121c0*/  @UP0 UMOV UR16, UR5 ;  /* 0x0000000500100c82 */ /* 0x000fca0008000000 */
[----:B------:R-:W-:Y:S01]  /*121d0*/  @UP0 UMOV UR17, UR4 ;  /* 0x0000000400110c82 */ /* 0x000fe20008000000 */
[----:B------:R-:W-:Y:S05]  /*121e0*/  @P1 BRA `(.L_x_283) ;  /* 0x0000004000001947 */ /* 0x000fea0003800000 */
[----:B---3--:R-:W-:Y:S05]  /*121f0*/  @!P0 BRA `(.L_x_283) ;  /* 0x0000003000008947 */ /* 0x008fea0003800000 */
[----:B------:R-:W2:Y:S04]  /*12200*/  LDG.E R0, [R8.64] ;  /* 0x0000001208007981 */ /* 0x000ea8000c1e1900 */
[----:B------:R-:W2:Y:S02]  /*12210*/  LDG.E R2, [R8.64+0x4] ;  /* 0x0000041208027981 */ /* 0x000ea4000c1e1900 */
[----:B--2--5:R-:W-:Y:S02]  /*12220*/  IADD3 R16, -R0, R2, RZ ;  /* 0x0000000200107210 */ /* 0x024fe40007ffe1ff */
.L_x_283:
[----:B---3--:R-:W-:Y:S01]  /*12230*/  SHF.R.S32.HI R0, RZ, 0x1f, R43 ;  /* 0x0000001fff007819 */ /* 0x008fe2000001142b */
[----:B------:R-:W-:Y:S01]  /*12240*/  IMAD.MOV.U32 R2, RZ, RZ, c[0x0][0x4e8] ;  /* 0x00013a00ff027624 */ /* 0x000fe200078e00ff */
[----:B------:R-:W-:Y:S01]  /*12250*/  LOP3.LUT R3, R47, 0xffffffe0, RZ, 0xc0, !PT ;  /* 0xffffffe02f037812 */ /* 0x000fe200078ec0ff */
[----:B------:R-:W1:Y:S01]  /*12260*/  S2R R28, SR_CTAID.X ;  /* 0x00000000001c7919 */ /* 0x000e620000002500 */
[----:B------:R-:W-:Y:S01]  /*12270*/  LEA.HI R0, R0, R43, RZ, 0x3 ;  /* 0x0000002b00007211 */ /* 0x000fe200078f18ff */
[----:B------:R-:W2:Y:S01]  /*12280*/  S2UR UR9, SR_CTAID.Y ;  /* 0x00000000000979c3 */ /* 0x000ea20000002600 */
[----:B------:R-:W-:Y:S01]  /*12290*/  ISETP.NE.AND P1, PT, R2, 0x1, PT ;  /* 0x000000010200780c */ /* 0x000fe20003f25270 */
[----:B------:R-:W-:Y:S01]  /*122a0*/  IMAD.IADD R3, R65, 0x1, -R3 ;  /* 0x0000000141037824 */ /* 0x000fe200078e0a03 */
[----:B------:R-:W-:Y:S01]  /*122b0*/  LOP3.LUT R0, R0, 0xffffff8, RZ, 0xc0, !PT ;  /* 0x0ffffff800007812 */ /* 0x000fe200078ec0ff */
[----:B------:R-:W-:Y:S01]  /*122c0*/  ULDC.64 UR4, c[0x0][0x3a0] ;  /* 0x0000e80000047ab9 */ /* 0x000fe20000000a00 */
[----:B------:R-:W-:Y:S01]  /*122d0*/  LEA.HI R6, R51, R65, RZ, 0x3 ;  /* 0x0000004133067211 */ /* 0x000fe200078f18ff */
[----:B------:R-:W-:Y:S01]  /*122e0*/  ULDC.64 UR6, c[0x0][0x490] ;  /* 0x0001240000067ab9 */ /* 0x000fe20000000a00 */
[----:B------:R-:W-:Y:S01]  /*122f0*/  SHF.R.S32.HI R2, RZ, 0x1f, R3 ;  /* 0x0000001fff027819 */ /* 0x000fe20000011403 */
[----:B------:R-:W-:Y:S01]  /*12300*/  IMAD.IADD R4, R43, 0x1, -R0 ;  /* 0x000000012b047824 */ /* 0x000fe200078e0a00 */
[----:B------:R-:W-:Y:S01]  /*12310*/  LEA.HI R0, R22, R22, RZ, 0x1 ;  /* 0x0000001616007211 */ /* 0x000fe200078f08ff */
[----:B------:R-:W-:Y:S01]  /*12320*/  UIMAD.WIDE.U32 UR10, UR16, UR4, URZ ;  /* 0x00000004100a72a5 */ /* 0x000fe2000f8e003f */
[----:B------:R-:W-:Y:S01]  /*12330*/  LEA.HI R2, R2, R3, RZ, 0x2 ;  /* 0x0000000302027211 */ /* 0x000fe200078f10ff */
[----:B------:R-:W-:Y:S01]  /*12340*/  UIMAD UR12, UR17, UR4, URZ ;  /* 0x00000004110c72a4 */ /* 0x000fe2000f8e023f */
[----:B------:R-:W-:Y:S01]  /*12350*/  LOP3.LUT R0, R0, 0x1ffffffe, RZ, 0xc0, !PT ;  /* 0x1ffffffe00007812 */ /* 0x000fe200078ec0ff */
[----:B------:R-:W-:Y:S01]  /*12360*/  USHF.R.S32.HI UR4, URZ, 0x1f, UR13 ;  /* 0x0000001f3f047899 */ /* 0x000fe2000801140d */
[----:B------:R-:W-:Y:S01]  /*12370*/  SHF.R.S32.HI R2, RZ, 0x2, R2 ;  /* 0x00000002ff027819 */ /* 0x000fe20000011402 */
[----:B------:R-:W-:Y:S01]  /*12380*/  UMOV UR20, UR16 ;  /* 0x0000001000147c82 */ /* 0x000fe20008000000 */
[----:B------:R-:W-:Y:S01]  /*12390*/  LOP3.LUT P2, RZ, R3, 0x3, RZ, 0xc0, !PT ;  /* 0x0000000303ff7812 */ /* 0x000fe2000784c0ff */
[----:B------:R-:W-:Y:S01]  /*123a0*/  IMAD.IADD R0, R22, 0x1, -R0 ;  /* 0x0000000116007824 */ /* 0x000fe200078e0a00 */
[----:B------:R-:W-:Y:S01]  /*123b0*/  UMOV UR21, UR17 ;  /* 0x0000001100157c82 */ /* 0x000fe20008000000 */
[----:B------:R-:W-:Y:S01]  /*123c0*/  IMAD R15, R4, 0x10, R2 ;  /* 0x00000010040f7824 */ /* 0x000fe200078e0202 */
[----:B------:R-:W-:Y:S01]  /*123d0*/  USEL UR15, UR13, URZ, !UP0 ;  /* 0x0000003f0d0f7287 */ /* 0x000fe2000c000000 */
[----:B------:R-:W-:Y:S01]  /*123e0*/  LOP3.LUT R4, R6, 0xfffffff8, RZ, 0xc0, !PT ;  /* 0xfffffff806047812 */ /* 0x000fe200078ec0ff */
[----:B------:R-:W-:Y:S01]  /*123f0*/  USEL UR13, UR4, URZ, !UP0 ;  /* 0x0000003f040d7287 */ /* 0x000fe2000c000000 */
[----:B------:R-:W-:Y:S01]  /*12400*/  IMAD R0, R0, 0x8, R15 ;  /* 0x0000000800007824 */ /* 0x000fe200078e020f */
[----:B--2---:R-:W-:Y:S01]  /*12410*/  USHF.R.S32.HI UR8, URZ, 0x1f, UR9 ;  /* 0x0000001f3f087899 */ /* 0x004fe20008011409 */
[----:B------:R-:W-:Y:S01]  /*12420*/  SHF.R.S32.HI R14, RZ, 0x3, R6 ;  /* 0x00000003ff0e7819 */ /* 0x000fe20000011406 */
[----:B------:R-:W-:Y:S01]  /*12430*/  UIMAD.WIDE.U32 UR20, UR9, UR6, UR20 ;  /* 0x00000006091472a5 */ /* 0x000fe2000f8e0014 */
[----:B------:R-:W-:Y:S01]  /*12440*/  IMAD.IADD R7, R65, 0x1, -R4 ;  /* 0x0000000141077824 */ /* 0x000fe200078e0a04 */
[----:B-1----:R-:W-:Y:S01]  /*12450*/  LEA R0, R28, R0, 0x7 ;  /* 0x000000001c007211 */ /* 0x002fe200078e38ff */
[----:B------:R-:W-:Y:S01]  /*12460*/  UIMAD UR14, UR8, UR6, URZ ;  /* 0x00000006080e72a4 */ /* 0x000fe2000f8e023f */
[----:B-----5:R-:W-:Y:S01]  /*12470*/  IMAD R29, R16, c[0x0][0x4e8], RZ ;  /* 0x00013a00101d7a24 */ /* 0x020fe200078e02ff */
[----:B------:R-:W-:Y:S01]  /*12480*/  UIMAD UR12, UR16, UR5, UR12 ;  /* 0x00000005100c72a4 */ /* 0x000fe2000f8e020c */
[----:B------:R-:W-:Y:S01]  /*12490*/  LEA R6, R7, R14, 0x5 ;  /* 0x0000000e07067211 */ /* 0x000fe200078e28ff */
[----:B------:R-:W-:Y:S01]  /*124a0*/  @P1 IMAD.HI.U32 R3, R0, c[0x0][0x4ec], RZ ;  /* 0x00013b0000031a27 */ /* 0x000fe200078e00ff */
[----:B------:R-:W-:Y:S01]  /*124b0*/  UIMAD UR14, UR9, UR7, UR14 ;  /* 0x00000007090e72a4 */ /* 0x000fe2000f8e020e */
[----:B------:R-:W-:Y:S01]  /*124c0*/  LEA.HI R18, R51, R65, RZ, 0x6 ;  /* 0x0000004133127211 */ /* 0x000fe200078f30ff */
[----:B------:R-:W-:Y:S01]  /*124d0*/  ULDC.64 UR4, c[0x0][0x3e8] ;  /* 0x0000fa0000047ab9 */ /* 0x000fe20000000a00 */
[----:B------:R-:W-:Y:S01]  /*124e0*/  IMAD.MOV.U32 R2, RZ, RZ, R0 ;  /* 0x000000ffff027224 */ /* 0x000fe200078e0000 */
[----:B------:R-:W-:Y:S01]  /*124f0*/  @P1 SHF.R.U32.HI R2, RZ, c[0x0][0x4f0], R3 ;  /* 0x00013c00ff021a19 */ /* 0x000fe20000011603 */
[----:B------:R-:W-:Y:S01]  /*12500*/  ULDC.64 UR6, c[0x0][0x498] ;  /* 0x0001260000067ab9 */ /* 0x000fe20000000a00 */
[----:B------:R-:W-:Y:S01]  /*12510*/  IMAD R6, R28, 0x80, R6 ;  /* 0x000000801c067824 */ /* 0x000fe200078e0206 */
[----:B------:R-:W-:Y:S01]  /*12520*/  UIMAD UR16, UR13, UR6, URZ ;  /* 0x000000060d1072a4 */ /* 0x000fe2000f8e023f */
[--C-:B------:R-:W-:Y:S01]  /*12530*/  SHF.R.S32.HI R5, RZ, 0x1f, R2.reuse ;  /* 0x0000001fff057819 */ /* 0x100fe20000011402 */
[----:B------:R-:W-:Y:S01]  /*12540*/  UIADD3 UR21, UR21, UR14, URZ ;  /* 0x0000000e15157290 */ /* 0x000fe2000fffe03f */
[----:B------:R-:W-:Y:S01]  /*12550*/  IMAD.MOV R3, RZ, RZ, -R2 ;  /* 0x000000ffff037224 */ /* 0x000fe200078e0a02 */
[----:B------:R-:W-:Y:S01]  /*12560*/  UIMAD UR7, UR15, UR7, UR16 ;  /* 0x000000070f0772a4 */ /* 0x000fe2000f8e0210 */
[----:B------:R-:W-:Y:S01]  /*12570*/  @P1 IMAD.HI.U32 R10, R6, c[0x0][0x4ec], RZ ;  /* 0x00013b00060a1a27 */ /* 0x000fe200078e00ff */
[----:B------:R-:W-:Y:S01]  /*12580*/  UIMAD.WIDE.U32 UR20, UR15, UR6, UR20 ;  /* 0x000000060f1472a5 */ /* 0x000fe2000f8e0014 */
[----:B------:R-:W-:Y:S01]  /*12590*/  BSSY B0, `(.L_x_284) ;  /* 0x0000069000007945 */ /* 0x000fe20003800000 */
[----:B------:R-:W-:Y:S01]  /*125a0*/  UIMAD UR8, UR8, UR4, URZ ;  /* 0x00000004080872a4 */ /* 0x000fe2000f8e023f */
[----:B------:R-:W-:Y:S01]  /*125b0*/  IMAD R0, R3, c[0x0][0x4e8], R0 ;  /* 0x00013a0003007a24 */ /* 0x000fe200078e0200 */
[----:B------:R-:W-:Y:S01]  /*125c0*/  UIADD3 UR11, UR11, UR12, URZ ;  /* 0x0000000c0b0b7290 */ /* 0x000fe2000fffe03f */
[----:B------:R-:W-:Y:S01]  /*125d0*/  IMAD.U32 R3, RZ, RZ, UR7 ;  /* 0x00000007ff037e24 */ /* 0x000fe2000f8e00ff */
[----:B------:R-:W-:Y:S01]  /*125e0*/  IADD3 R2, P0, R2, UR20, RZ ;  /* 0x0000001402027c10 */ /* 0x000fe2000ff1e0ff */
[----:B------:R-:W-:Y:S01]  /*125f0*/  UIMAD UR5, UR9, UR5, UR8 ;  /* 0x00000005090572a4 */ /* 0x000fe2000f8e0208 */
[----:B------:R-:W-:Y:S01]  /*12600*/  SHF.R.S32.HI R4, RZ, 0x1f, R0 ;  /* 0x0000001fff047819 */ /* 0x000fe20000011400 */
[----:B------:R-:W-:Y:S01]  /*12610*/  UIMAD.WIDE.U32 UR10, UR9, UR4, UR10 ;  /* 0x00000004090a72a5 */ /* 0x000fe2000f8e000a */
[----:B------:R-:W-:Y:S01]  /*12620*/  IADD3.X R3, R5, UR21, R3, P0, !PT ;  /* 0x0000001505037c10 */ /* 0x000fe200087fe403 */
[----:B------:R-:W-:Y:S01]  /*12630*/  IMAD.SHL.U32 R5, R14, 0x40, RZ ;  /* 0x000000400e057824 */ /* 0x000fe200078e00ff */
[----:B------:R-:W-:Y:S01]  /*12640*/  ULDC.64 UR6, c[0x0][0x3f0] ;  /* 0x0000fc0000067ab9 */ /* 0x000fe20000000a00 */
[----:B------:R-:W-:Y:S01]  /*12650*/  IMAD R4, R4, c[0x0][0x488], RZ ;  /* 0x0001220004047a24 */ /* 0x000fe200078e02ff */
[----:B------:R-:W-:Y:S01]  /*12660*/  UIMAD UR13, UR13, UR6, URZ ;  /* 0x000000060d0d72a4 */ /* 0x000fe2000f8e023f */
[----:B------:R-:W-:Y:S01]  /*12670*/  IMAD.WIDE.U32 R2, R0, c[0x0][0x488], R2 ;  /* 0x0001220000027a25 */ /* 0x000fe200078e0002 */
[----:B------:R-:W-:Y:S01]  /*12680*/  LOP3.LUT R5, R5, 0x1c0, RZ, 0xc0, !PT ;  /* 0x000001c005057812 */ /* 0x000fe200078ec0ff */
[----:B------:R-:W-:-:S02]  /*12690*/  UIADD3 UR11, UR11, UR5, URZ ;  /* 0x000000050b0b7290 */ /* 0x000fc4000fffe03f */
[----:B------:R-:W-:Y:S01]  /*126a0*/  IMAD R9, R0, c[0x0][0x48c], R4 ;  /* 0x0001230000097a24 */ /* 0x000fe200078e0204 */
[----:B------:R-:W-:Y:S01]  /*126b0*/  SHF.R.U32.HI R8, RZ, 0x3, R5 ;  /* 0x00000003ff087819 */ /* 0x000fe20000011605 */
[----:B------:R-:W-:Y:S01]  /*126c0*/  IMAD.SHL.U32 R0, R7, 0x8, RZ ;  /* 0x0000000807007824 */ /* 0x000fe200078e00ff */
[C---:B------:R-:W-:Y:S01]  /*126d0*/  LEA R7, P0, R2.reuse, c[0x0][0x450], 0x2 ;  /* 0x0001140002077a11 */ /* 0x040fe200078010ff */
[----:B------:R-:W-:Y:S01]  /*126e0*/  IMAD.IADD R3, R3, 0x1, R9 ;  /* 0x0000000103037824 */ /* 0x000fe200078e0209 */
[----:B------:R-:W-:Y:S01]  /*126f0*/  UIMAD UR7, UR15, UR7, UR13 ;  /* 0x000000070f0772a4 */ /* 0x000fe2000f8e020d */
[----:B------:R-:W-:Y:S01]  /*12700*/  IMAD.MOV.U32 R4, RZ, RZ, R6 ;  /* 0x000000ffff047224 */ /* 0x000fe200078e0006 */
[----:B------:R-:W-:Y:S01]  /*12710*/  LOP3.LUT R5, R5, 0x38, R0, 0xf8, !PT ;  /* 0x0000003805057812 */ /* 0x000fe200078ef800 */
[----:B------:R-:W-:Y:S01]  /*12720*/  UIMAD.WIDE.U32 UR10, UR15, UR6, UR10 ;  /* 0x000000060f0a72a5 */ /* 0x000fe2000f8e000a */
[----:B------:R-:W-:Y:S01]  /*12730*/  @P1 SHF.R.U32.HI R4, RZ, c[0x0][0x4f0], R10 ;  /* 0x00013c00ff041a19 */ /* 0x000fe2000001160a */
[----:B------:R-:W-:Y:S01]  /*12740*/  SHFL.IDX PT, R12, R7, RZ, 0x1c1f ;  /* 0x001c1fff070c7589 */ /* 0x000fe200000e0000 */
[----:B------:R-:W-:Y:S01]  /*12750*/  LOP3.LUT R17, R5, R8, RZ, 0x3c, !PT ;  /* 0x0000000805117212 */ /* 0x000fe200078e3cff */
[----:B------:R-:W-:Y:S01]  /*12760*/  UIADD3 UR7, UR11, UR7, URZ ;  /* 0x000000070b077290 */ /* 0x000fe2000fffe03f */
[----:B------:R-:W-:Y:S01]  /*12770*/  LEA.HI.X R5, R2, c[0x0][0x454], R3, 0x2, P0 ;  /* 0x0001150002057a11 */ /* 0x000fe200000f1403 */
[--C-:B------:R-:W-:Y:S01]  /*12780*/  IMAD.MOV R8, RZ, RZ, -R4.reuse ;  /* 0x000000ffff087224 */ /* 0x100fe200078e0a04 */
[----:B------:R-:W-:Y:S01]  /*12790*/  SHF.R.S32.HI R9, RZ, 0x1f, R4 ;  /* 0x0000001fff097819 */ /* 0x000fe20000011404 */
[----:B------:R1:W-:Y:S01]  /*127a0*/  SHFL.IDX PT, R10, R7, 0x1, 0x1c1f ;  /* 0x003c1f00070a7f89 */ /* 0x0003e200000e0000 */
[----:B------:R-:W-:Y:S01]  /*127b0*/  MOV R2, UR10 ;  /* 0x0000000a00027c02 */ /* 0x000fe20008000f00 */
[----:B------:R-:W-:-:S02]  /*127c0*/  IMAD.U32 R3, RZ, RZ, UR11 ;  /* 0x0000000bff037e24 */ /* 0x000fc4000f8e00ff */
[----:B------:R-:W2:Y:S01]  /*127d0*/  SHFL.IDX PT, R13, R5, RZ, 0x1c1f ;  /* 0x001c1fff050d7589 */ /* 0x000ea200000e0000 */
[----:B------:R-:W-:Y:S02]  /*127e0*/  IMAD.U32 R3, RZ, RZ, UR7 ;  /* 0x00000007ff037e24 */ /* 0x000fe4000f8e00ff */
[----:B------:R-:W-:Y:S01]  /*127f0*/  IMAD R6, R8, c[0x0][0x4e8], R6 ;  /* 0x00013a0008067a24 */ /* 0x000fe200078e0206 */
[----:B------:R3:W4:Y:S01]  /*12800*/  SHFL.IDX PT, R11, R5, 0x1, 0x1c1f ;  /* 0x003c1f00050b7f89 */ /* 0x00072200000e0000 */
[----:B------:R-:W-:-:S04]  /*12810*/  IMAD.WIDE.U32 R2, R4, c[0x0][0x3e0], R2 ;  /* 0x0000f80004027a25 */ /* 0x000fc800078e0002 */
[----:B-1----:R-:W-:-:S04]  /*12820*/  IMAD R7, R9, c[0x0][0x3e0], RZ ;  /* 0x0000f80009077a24 */ /* 0x002fc800078e02ff */
[----:B------:R-:W-:Y:S01]  /*12830*/  IMAD R7, R4, c[0x0][0x3e4], R7 ;  /* 0x0000f90004077a24 */ /* 0x000fe200078e0207 */
[----:B------:R-:W-:Y:S01]  /*12840*/  SHF.R.S32.HI R4, RZ, 0x1f, R6 ;  /* 0x0000001fff047819 */ /* 0x000fe20000011406 */
[----:B---3--:R-:W-:-:S03]  /*12850*/  IMAD R5, R28, 0x80, R15 ;  /* 0x000000801c057824 */ /* 0x008fc600078e020f */
[----:B------:R-:W-:Y:S01]  /*12860*/  IADD3 R3, R3, R7, RZ ;  /* 0x0000000703037210 */ /* 0x000fe20007ffe0ff */
[----:B------:R-:W-:Y:S02]  /*12870*/  IMAD R4, R4, c[0x0][0x3d8], RZ ;  /* 0x0000f60004047a24 */ /* 0x000fe400078e02ff */
[----:B------:R-:W-:Y:S01]  /*12880*/  IMAD R28, R28, 0x80, R14 ;  /* 0x000000801c1c7824 */ /* 0x000fe200078e020e */
[C---:B------:R-:W-:Y:S01]  /*12890*/  IADD3 R8, R5.reuse, 0x8, RZ ;  /* 0x0000000805087810 */ /* 0x040fe20007ffe0ff */
[----:B------:R-:W-:Y:S01]  /*128a0*/  IMAD R7, R6, c[0x0][0x3dc], R4 ;  /* 0x0000f70006077a24 */ /* 0x000fe200078e0204 */
[-C--:B------:R-:W-:Y:S01]  /*128b0*/  ISETP.GE.OR P1, PT, R5, R29.reuse, P2 ;  /* 0x0000001d0500720c */ /* 0x080fe20001726670 */
[----:B------:R-:W-:Y:S01]  /*128c0*/  IMAD.SHL.U32 R5, R18, 0x8, RZ ;  /* 0x0000000812057824 */ /* 0x000fe200078e00ff */
[----:B------:R-:W-:-:S04]  /*128d0*/  ISETP.GE.OR P0, PT, R8, R29, P2 ;  /* 0x0000001d0800720c */ /* 0x000fc80001706670 */
[----:B------:R-:W-:Y:S01]  /*128e0*/  LOP3.LUT R8, R17, 0x7ffffe00, R5, 0xf8, !PT ;  /* 0x7ffffe0011087812 */ /* 0x000fe200078ef805 */
[----:B------:R-:W-:-:S04]  /*128f0*/  IMAD.WIDE.U32 R4, R6, c[0x0][0x3d8], R2 ;  /* 0x0000f60006047a25 */ /* 0x000fc800078e0002 */
[----:B------:R-:W-:Y:S02]  /*12900*/  IMAD.SHL.U32 R2, R8, 0x2, RZ ;  /* 0x0000000208027824 */ /* 0x000fe400078e00ff */
[----:B--2---:R1:W-:Y:S01]  /*12910*/  @!P1 ST.E [R12.64], R53 ;  /* 0x000000350c009985 */ /* 0x0043e2000c101912 */
[----:B------:R-:W-:-:S03]  /*12920*/  IMAD.IADD R3, R5, 0x1, R7 ;  /* 0x0000000105037824 */ /* 0x000fc600078e0207 */
[----:B----4-:R1:W-:Y:S01]  /*12930*/  @!P0 ST.E [R10.64], R56 ;  /* 0x000000380a008985 */ /* 0x0103e2000c101912 */
[----:B------:R-:W-:-:S03]  /*12940*/  LEA R31, P0, R4, c[0x0][0x380], 0x1 ;  /* 0x0000e000041f7a11 */ /* 0x000fc600078008ff */
[----:B------:R1:W2:Y:S01]  /*12950*/  LDS.128 R44, [R2+0x1080] ;  /* 0x00108000022c7984 */ /* 0x0002a20000000c00 */
[----:B------:R-:W-:Y:S02]  /*12960*/  LEA.HI.X R30, R4, c[0x0][0x384], R3, 0x1, P0 ;  /* 0x0000e100041e7a11 */ /* 0x000fe400000f0c03 */
[----:B------:R-:W-:Y:S01]  /*12970*/  ISETP.GE.AND P0, PT, R28, R29, PT ;  /* 0x0000001d1c00720c */ /* 0x000fe20003f06270 */
[----:B------:R1:W3:Y:S04]  /*12980*/  LDS.128 R60, [R2+0x2080] ;  /* 0x00208000023c7984 */ /* 0x0002e80000000c00 */
        /* <DEDUP_REMOVED lines=19> */
[----:B------:R-:W4:Y:S01]  /*12ac0*/  LDS.128 R16, [R2+0x8080] ;  /* 0x0080800002107984 */ /* 0x000f220000000c00 */
[----:B------:R-:W-:Y:S02]  /*12ad0*/  ISETP.GE.AND P1, PT, R8, c[0x0][0x3c8], PT ;  /* 0x0000f20008007a0c */ /* 0x000fe40003f26270 */
[----:B------:R-:W-:Y:S01]  /*12ae0*/  ISETP.GE.AND P0, PT, R9, c[0x0][0x3c8], PT ;  /* 0x0000f20009007a0c */ /* 0x000fe20003f06270 */
[----:B-1----:R1:W5:Y:S01]  /*12af0*/  LDS.128 R12, [R2+0xc080] ;  /* 0x00c08000020c7984 */ /* 0x0023620000000c00 */
[----:B------:R-:W-:-:S07]  /*12b00*/  ISETP.GE.AND P3, PT, R0, c[0x0][0x3c8], PT ;  /* 0x0000f20000007a0c */ /* 0x000fce0003f66270 */
[----:B------:R-:W-:-:S04]  /*12b10*/  @!P2 SHF.R.S32.HI R3, RZ, 0x1f, R7 ;  /* 0x0000001fff03a819 */ /* 0x000fc80000011407 */
[----:B------:R-:W-:Y:S02]  /*12b20*/  @!P0 SHF.R.S32.HI R6, RZ, 0x1f, R9 ;  /* 0x0000001fff068819 */ /* 0x000fe40000011409 */
[----:B------:R-:W-:Y:S01]  /*12b30*/  @!P2 LEA.HI R7, R3, R7, RZ, 0x3 ;  /* 0x000000070307a211 */ /* 0x000fe200078f18ff */
[----:B------:R-:W-:Y:S01]  /*12b40*/  @!P3 IMAD.WIDE R10, R0, 0x2, R4 ;  /* 0x00000002000ab825 */ /* 0x000fe200078e0204 */
[----:B-1----:R-:W-:-:S04]  /*12b50*/  @!P1 SHF.R.S32.HI R2, RZ, 0x1f, R8 ;  /* 0x0000001fff029819 */ /* 0x002fc80000011408 */
[----:B------:R-:W-:Y:S01]  /*12b60*/  @!P1 LEA.HI R3, R2, R8, RZ, 0x3 ;  /* 0x0000000802039211 */ /* 0x000fe200078f18ff */
[----:B--2---:R1:W-:Y:S01]  /*12b70*/  @!P3 ST.E.128 [R10.64], R24 ;  /* 0x000000180a00b985 */ /* 0x0043e2000c101d12 */
[----:B------:R-:W-:Y:S02]  /*12b80*/  @!P0 LEA.HI R2, R6, R9, RZ, 0x3 ;  /* 0x0000000906028211 */ /* 0x000fe400078f18ff */
[----:B------:R-:W-:Y:S02]  /*12b90*/  @!P2 LOP3.LUT R6, R7, 0xfffffff8, RZ, 0xc0, !PT ;  /* 0xfffffff80706a812 */ /* 0x000fe400078ec0ff */
[----:B------:R-:W-:Y:S02]  /*12ba0*/  @!P1 LOP3.LUT R3, R3, 0xfffffff8, RZ, 0xc0, !PT ;  /* 0xfffffff803039812 */ /* 0x000fe400078ec0ff */
[----:B------:R-:W-:Y:S01]  /*12bb0*/  @!P0 LOP3.LUT R2, R2, 0xfffffff8, RZ, 0xc0, !PT ;  /* 0xfffffff802028812 */ /* 0x000fe200078ec0ff */
[----:B------:R-:W-:-:S04]  /*12bc0*/  @!P2 IMAD.WIDE R8, R6, 0x2, R4 ;  /* 0x000000020608a825 */ /* 0x000fc800078e0204 */
[--C-:B------:R-:W-:Y:S01]  /*12bd0*/  @!P1 IMAD.WIDE R6, R3, 0x2, R4.reuse ;  /* 0x0000000203069825 */ /* 0x100fe200078e0204 */
[----:B---3--:R1:W-:Y:S03]  /*12be0*/  @!P2 ST.E.128 [R8.64], R20 ;  /* 0x000000140800a985 */ /* 0x0083e6000c101d12 */
[----:B------:R-:W-:Y:S01]  /*12bf0*/  @!P0 IMAD.WIDE R2, R2, 0x2, R4 ;  /* 0x0000000202028825 */ /* 0x000fe200078e0204 */
[----:B----4-:R1:W-:Y:S04]  /*12c00*/  @!P1 ST.E.128 [R6.64], R16 ;  /* 0x0000001006009985 */ /* 0x0103e8000c101d12 */
[----:B-----5:R1:W-:Y:S02]  /*12c10*/  @!P0 ST.E.128 [R2.64], R12 ;  /* 0x0000000c02008985 */ /* 0x0203e4000c101d12 */
.L_x_285:
[----:B--234-:R-:W-:Y:S05]  /*12c20*/  BSYNC B0 ;  /* 0x0000000000007941 */ /* 0x01cfea0003800000 */
.L_x_284:
[----:B-1----:R-:W-:Y:S01]  /*12c30*/  IADD3 R4, R28, 0x20, RZ ;  /* 0x000000201c047810 */ /* 0x002fe20007ffe0ff */
        /* <DEDUP_REMOVED lines=29> */
.L_x_287:
[----:B------:R-:W-:Y:S05]  /*12e10*/  BSYNC B0 ;  /* 0x0000000000007941 */ /* 0x000fea0003800000 */
.L_x_286:
        /* <DEDUP_REMOVED lines=30> */
.L_x_289:
[----:B------:R-:W-:Y:S05]  /*13000*/  BSYNC B0 ;  /* 0x0000000000007941 */ /* 0x000fea0003800000 */
.L_x_288:
        /* <DEDUP_REMOVED lines=31> */
.L_x_282:
[----:B------:R-:W-:Y:S02]  /*13200*/  ULDC.64 UR4, c[0x0][0x500] ;  /* 0x0001400000047ab9 */ /* 0x000fe40000000a00 */
[----:B------:R-:W-:Y:S02]  /*13210*/  UISETP.NE.U32.AND UP0, UPT, URZ, UR4, UPT ;  /* 0x000000043f00728c */ /* 0x000fe4000bf05070 */
[----:B------:R-:W-:Y:S02]  /*13220*/  UMOV UR6, 0x4 ;  /* 0x0000000400067882 */ /* 0x000fe40000000000 */
[----:B------:R-:W-:-:S03]  /*13230*/  UISETP.NE.AND.EX UP0, UPT, URZ, UR5, UPT, UP0 ;  /* 0x000000053f00728c */ /* 0x000fc6000bf05300 */
[----:B------:R-:W-:Y:S02]  /*13240*/  ULDC.64 UR4, c[0x0][0x500] ;  /* 0x0001400000047ab9 */ /* 0x000fe40000000a00 */
[----:B------:R-:W-:Y:S01]  /*13250*/  UIMAD.WIDE UR4, UR13, UR6, UR4 ;  /* 0x000000060d0472a5 */ /* 0x000fe2000f8e0204 */
[----:B------:R-:W-:-:S05]  /*13260*/  PLOP3.LUT P0, PT, PT, PT, UP0, 0x80, 0x0 ;  /* 0x000000000000781c */ /* 0x000fca0003f0f008 */
[----:B------:R-:W-:Y:S01]  /*13270*/  IMAD.U32 R4, RZ, RZ, UR4 ;  /* 0x00000004ff047e24 */ /* 0x000fe2000f8e00ff */
[----:B------:R-:W-:Y:S01]  /*13280*/  MOV R5, UR5 ;  /* 0x0000000500057c02 */ /* 0x000fe20008000f00 */
[----:B------:R-:W-:-:S06]  /*13290*/  ULDC.64 UR4, c[0x0][0x508] ;  /* 0x0001420000047ab9 */ /* 0x000fcc0000000a00 */
[----:B------:R-:W2:Y:S01]  /*132a0*/  @P0 LDG.E R0, [R4.64] ;  /* 0x0000001204000981 */ /* 0x000ea2000c1e1900 */
[----:B------:R-:W-:Y:S01]  /*132b0*/  UISETP.NE.U32.AND UP1, UPT, URZ, UR4, UPT ;  /* 0x000000043f00728c */ /* 0x000fe2000bf25070 */
[----:B------:R-:W-:-:S03]  /*132c0*/  IMAD.MOV.U32 R9, RZ, RZ, c[0x0][0x388] ;  /* 0x0000e200ff097624 */ /* 0x000fc600078e00ff */
[----:B------:R-:W-:-:S03]  /*132d0*/  UISETP.NE.AND.EX UP1, UPT, URZ, UR5, UPT, UP1 ;  /* 0x000000053f00728c */ /* 0x000fc6000bf25310 */
[----:B------:R-:W-:-:S03]  /*132e0*/  ULDC.64 UR4, c[0x0][0x508] ;  /* 0x0001420000047ab9 */ /* 0x000fc60000000a00 */
[----:B------:R-:W-:-:S05]  /*132f0*/  PLOP3.LUT P1, PT, PT, PT, UP1, 0x80, 0x0 ;  /* 0x000000000000781c */ /* 0x000fca0003f2f018 */
[----:B------:R-:W-:-:S06]  /*13300*/  @UP1 UIMAD.WIDE UR4, UR13, UR6, UR4 ;  /* 0x000000060d0412a5 */ /* 0x000fcc000f8e0204 */
[----:B------:R-:W-:Y:S01]  /*13310*/  MOV R2, UR4 ;  /* 0x0000000400027c02 */ /* 0x000fe20008000f00 */
[----:B------:R-:W-:-:S05]  /*13320*/  IMAD.U32 R3, RZ, RZ, UR5 ;  /* 0x00000005ff037e24 */ /* 0x000fca000f8e00ff */
[----:B------:R1:W5:Y:S01]  /*13330*/  @P1 LDG.E R9, [R2.64] ;  /* 0x0000001202091981 */ /* 0x000362000c1e1900 */
[----:B------:R-:W-:Y:S02]  /*13340*/  UMOV UR8, URZ ;  /* 0x0000003f00087c82 */ /* 0x000fe40008000000 */
[----:B------:R-:W-:Y:S01]  /*13350*/  UMOV UR9, URZ ;  /* 0x0000003f00097c82 */ /* 0x000fe20008000000 */
[----:B--2---:R-:W2:Y:S02]  /*13360*/  @P0 R2UR UR5, R0 ;  /* 0x00000000000503c2 */ /* 0x004ea400000e0000 */
[----:B--2---:R-:W-:Y:S02]  /*13370*/  @UP0 USHF.R.S32.HI UR4, URZ, 0x1f, UR5 ;  /* 0x0000001f3f040899 */ /* 0x004fe40008011405 */
[----:B------:R-:W-:-:S05]  /*13380*/  @UP0 UMOV UR8, UR5 ;  /* 0x0000000500080c82 */ /* 0x000fca0008000000 */
[----:B------:R-:W-:Y:S01]  /*13390*/  @UP0 UMOV UR9, UR4 ;  /* 0x0000000400090c82 */ /* 0x000fe20008000000 */
[----:B------:R-:W-:Y:S05]  /*133a0*/  @P1 BRA `(.L_x_290) ;  /* 0x0000004000001947 */ /* 0x000fea0003800000 */
[----:B-1----:R-:W-:Y:S05]  /*133b0*/  @!P0 BRA `(.L_x_290) ;  /* 0x0000003000008947 */ /* 0x002fea0003800000 */
[----:B------:R-:W2:Y:S04]  /*133c0*/  LDG.E R0, [R4.64] ;  /* 0x0000001204007981 */ /* 0x000ea8000c1e1900 */
[----:B------:R-:W2:Y:S02]  /*133d0*/  LDG.E R2, [R4.64+0x4] ;  /* 0x0000041204027981 */ /* 0x000ea4000c1e1900 */
[----:B--2--5:R-:W-:Y:S02]  /*133e0*/  IADD3 R9, -R0, R2, RZ ;  /* 0x0000000200097210 */ /* 0x024fe40007ffe1ff */
.L_x_290:
[----:B-1----:R-:W1:Y:S01]  /*133f0*/  S2R R8, SR_TID.X ;  /* 0x0000000000087919 */ /* 0x002e620000002100 */
[----:B------:R-:W-:Y:S01]  /*13400*/  USHF.R.S32.HI UR6, URZ, 0x1f, UR13 ;  /* 0x0000001f3f067899 */ /* 0x000fe2000801140d */
[----:B------:R-:W-:Y:S01]  /*13410*/  BSSY B0, `(.L_x_291) ;  /* 0x000002b000007945 */ /* 0x000fe20003800000 */
[----:B------:R-:W-:-:S02]  /*13420*/  USEL UR13, UR13, URZ, !UP0 ;  /* 0x0000003f0d0d7287 */ /* 0x000fc4000c000000 */
[----:B------:R-:W-:Y:S01]  /*13430*/  USEL UR6, UR6, URZ, !UP0 ;  /* 0x0000003f06067287 */ /* 0x000fe2000c000000 */
[----:B-1----:R-:W-:-:S13]  /*13440*/  ISETP.GT.AND P0, PT, R8, 0x7f, PT ;  /* 0x0000007f0800780c */ /* 0x002fda0003f04270 */
[----:B------:R-:W-:Y:S05]  /*13450*/  @P0 BRA `(.L_x_292) ;  /* 0x0000026000000947 */ /* 0x000fea0003800000 */
[----:B------:R-:W1:Y:S01]  /*13460*/  S2R R3, SR_CTAID.X ;  /* 0x0000000000037919 */ /* 0x000e620000002500 */
[----:B-----5:R-:W-:Y:S01]  /*13470*/  IMAD R0, R9, c[0x0][0x4e8], RZ ;  /* 0x00013a0009007a24 */ /* 0x020fe200078e02ff */
[----:B-1----:R-:W-:-:S04]  /*13480*/  LEA R3, R3, R8, 0x7 ;  /* 0x0000000803037211 */ /* 0x002fc800078e38ff */
[----:B------:R-:W-:-:S13]  /*13490*/  ISETP.GE.AND P0, PT, R3, R0, PT ;  /* 0x000000000300720c */ /* 0x000fda0003f06270 */
[----:B------:R-:W-:Y:S05]  /*134a0*/  @P0 BRA `(.L_x_292) ;  /* 0x0000021000000947 */ /* 0x000fea0003800000 */
[----:B------:R-:W1:Y:S01]  /*134b0*/  S2UR UR10, SR_CTAID.Y ;  /* 0x00000000000a79c3 */ /* 0x000e620000002600 */
[----:B------:R-:W-:Y:S01]  /*134c0*/  IMAD.MOV.U32 R0, RZ, RZ, c[0x0][0x4e8] ;  /* 0x00013a00ff007624 */ /* 0x000fe200078e00ff */
[----:B------:R-:W-:Y:S01]  /*134d0*/  ULDC.64 UR4, c[0x0][0x490] ;  /* 0x0001240000047ab9 */ /* 0x000fe20000000a00 */
[----:B------:R-:W-:Y:S01]  /*134e0*/  IMAD.MOV.U32 R2, RZ, RZ, R3 ;  /* 0x000000ffff027224 */ /* 0x000fe200078e0003 */
[----:B------:R-:W-:Y:S02]  /*134f0*/  UMOV UR14, UR8 ;  /* 0x00000008000e7c82 */ /* 0x000fe40008000000 */
[----:B------:R-:W-:Y:S01]  /*13500*/  ISETP.NE.AND P0, PT, R0, 0x1, PT ;  /* 0x000000010000780c */ /* 0x000fe20003f05270 */
[----:B------:R-:W-:-:S12]  /*13510*/  UMOV UR15, UR9 ;  /* 0x00000009000f7c82 */ /* 0x000fd80008000000 */
[----:B------:R-:W-:Y:S01]  /*13520*/  @P0 IMAD.HI.U32 R0, R3, c[0x0][0x4ec], RZ ;  /* 0x00013b0003000a27 */ /* 0x000fe200078e00ff */
[----:B-1----:R-:W-:-:S04]  /*13530*/  USHF.R.S32.HI UR7, URZ, 0x1f, UR10 ;  /* 0x0000001f3f077899 */ /* 0x002fc8000801140a */
[----:B------:R-:W-:Y:S01]  /*13540*/  @P0 SHF.R.U32.HI R2, RZ, c[0x0][0x4f0], R0 ;  /* 0x00013c00ff020a19 */ /* 0x000fe20000011600 */
[----:B------:R-:W-:Y:S02]  /*13550*/  UIMAD.WIDE.U32 UR14, UR10, UR4, UR14 ;  /* 0x000000040a0e72a5 */ /* 0x000fe4000f8e000e */
[----:B------:R-:W-:Y:S01]  /*13560*/  UIMAD UR7, UR7, UR4, URZ ;  /* 0x00000004070772a4 */ /* 0x000fe2000f8e023f */
[----:B------:R-:W-:-:S03]  /*13570*/  IADD3 R0, -R2, RZ, RZ ;  /* 0x000000ff02007210 */ /* 0x000fc60007ffe1ff */
[----:B------:R-:W-:Y:S02]  /*13580*/  UIMAD UR7, UR10, UR5, UR7 ;  /* 0x000000050a0772a4 */ /* 0x000fe4000f8e0207 */
[----:B------:R-:W-:Y:S01]  /*13590*/  IMAD R0, R0, c[0x0][0x4e8], R3 ;  /* 0x00013a0000007a24 */ /* 0x000fe200078e0203 */
[----:B------:R-:W-:Y:S01]  /*135a0*/  ULDC.64 UR4, c[0x0][0x498] ;  /* 0x0001260000047ab9 */ /* 0x000fe20000000a00 */
[----:B------:R-:W-:Y:S01]  /*135b0*/  SHF.R.S32.HI R3, RZ, 0x1f, R2 ;  /* 0x0000001fff037819 */ /* 0x000fe20000011402 */
[----:B------:R-:W-:Y:S02]  /*135c0*/  UIMAD UR10, UR6, UR4, URZ ;  /* 0x00000004060a72a4 */ /* 0x000fe4000f8e023f */
[----:B------:R-:W-:Y:S01]  /*135d0*/  UIADD3 UR15, UR7, UR15, URZ ;  /* 0x0000000f070f7290 */ /* 0x000fe2000fffe03f */
[----:B------:R-:W-:Y:S01]  /*135e0*/  SHF.R.S32.HI R4, RZ, 0x1f, R0 ;  /* 0x0000001fff047819 */ /* 0x000fe20000011400 */
[----:B------:R-:W-:Y:S02]  /*135f0*/  UIMAD UR5, UR13, UR5, UR10 ;  /* 0x000000050d0572a4 */ /* 0x000fe4000f8e020a */
[----:B------:R-:W-:-:S02]  /*13600*/  UIMAD.WIDE.U32 UR14, UR13, UR4, UR14 ;  /* 0x000000040d0e72a5 */ /* 0x000fc4000f8e000e */
[----:B------:R-:W-:Y:S02]  /*13610*/  IMAD R4, R4, c[0x0][0x488], RZ ;  /* 0x0001220004047a24 */ /* 0x000fe400078e02ff */
[----:B------:R-:W-:Y:S02]  /*13620*/  IMAD.U32 R5, RZ, RZ, UR5 ;  /* 0x00000005ff057e24 */ /* 0x000fe4000f8e00ff */
[----:B------:R-:W-:Y:S01]  /*13630*/  IADD3 R2, P0, R2, UR14, RZ ;  /* 0x0000000e02027c10 */ /* 0x000fe2000ff1e0ff */
[----:B------:R-:W-:-:S03]  /*13640*/  IMAD R4, R0, c[0x0][0x48c], R4 ;  /* 0x0001230000047a24 */ /* 0x000fc600078e0204 */
[----:B------:R-:W-:-:S05]  /*13650*/  IADD3.X R3, R3, UR15, R5, P0, !PT ;  /* 0x0000000f03037c10 */ /* 0x000fca00087fe405 */
[----:B------:R-:W-:-:S05]  /*13660*/  IMAD.WIDE.U32 R2, R0, c[0x0][0x488], R2 ;  /* 0x0001220000027a25 */ /* 0x000fca00078e0002 */
[----:B------:R-:W-:Y:S02]  /*13670*/  IADD3 R0, R3, R4, RZ ;  /* 0x0000000403007210 */ /* 0x000fe40007ffe0ff */
[----:B------:R-:W-:-:S04]  /*13680*/  LEA R4, P0, R2, c[0x0][0x450], 0x2 ;  /* 0x0001140002047a11 */ /* 0x000fc800078010ff */
[----:B------:R-:W-:Y:S01]  /*13690*/  LEA.HI.X R5, R2, c[0x0][0x454], R0, 0x2, P0 ;  /* 0x0001150002057a11 */ /* 0x000fe200000f1400 */
[----:B------:R-:W-:-:S05]  /*136a0*/  IMAD.MOV.U32 R0, RZ, RZ, -0x800000 ;  /* 0xff800000ff007424 */ /* 0x000fca00078e00ff */
[----:B------:R1:W-:Y:S03]  /*136b0*/  STG.E [R4.64], R0 ;  /* 0x0000000004007986 */ /* 0x0003e6000c101912 */
.L_x_292:
[----:B------:R-:W-:Y:S05]  /*136c0*/  BSYNC B0 ;  /* 0x0000000000007941 */ /* 0x000fea0003800000 */
.L_x_291:
[----:B------:R-:W2:Y:S01]  /*136d0*/  S2UR UR7, SR_CTAID.Y ;  /* 0x00000000000779c3 */ /* 0x000ea20000002600 */
[----:B------:R-:W3:Y:S01]  /*136e0*/  S2R R14, SR_CTAID.X ;  /* 0x00000000000e7919 */ /* 0x000ee20000002500 */
[----:B-1----:R-:W-:Y:S01]  /*136f0*/  SHF.R.S32.HI R0, RZ, 0x1f, R8 ;  /* 0x0000001fff007819 */ /* 0x002fe20000011408 */
[----:B------:R-:W-:Y:S01]  /*13700*/  IMAD.MOV.U32 R3, RZ, RZ, c[0x0][0x4e8] ;  /* 0x00013a00ff037624 */ /* 0x000fe200078e00ff */
[----:B------:R-:W-:Y:S01]  /*13710*/  ULDC.64 UR4, c[0x0][0x3a0] ;  /* 0x0000e80000047ab9 */ /* 0x000fe20000000a00 */
[----:B-----5:R-:W-:Y:S01]  /*13720*/  IMAD R16, R9, c[0x0][0x4e8], RZ ;  /* 0x00013a0009107a24 */ /* 0x020fe200078e02ff */
[----:B------:R-:W-:Y:S01]  /*13730*/  LEA.HI R0, R0, R8, RZ, 0x3 ;  /* 0x0000000800007211 */ /* 0x000fe200078f18ff */
[----:B------:R-:W-:Y:S01]  /*13740*/  UIMAD UR9, UR9, UR4, URZ ;  /* 0x00000004090972a4 */ /* 0x000fe2000f8e023f */
[----:B------:R-:W-:Y:S01]  /*13750*/  ISETP.NE.AND P0, PT, R3, 0x1, PT ;  /* 0x000000010300780c */ /* 0x000fe20003f05270 */
[----:B------:R-:W-:Y:S01]  /*13760*/  UIMAD.WIDE.U32 UR10, UR8, UR4, URZ ;  /* 0x00000004080a72a5 */ /* 0x000fe2000f8e003f */
[----:B------:R-:W-:Y:S01]  /*13770*/  LOP3.LUT R2, R0, 0xfffffff8, RZ, 0xc0, !PT ;  /* 0xfffffff800027812 */ /* 0x000fe200078ec0ff */
[----:B------:R-:W-:Y:S01]  /*13780*/  UIMAD UR9, UR8, UR5, UR9 ;  /* 0x00000005080972a4 */ /* 0x000fe2000f8e0209 */
[----:B------:R-:W-:Y:S01]  /*13790*/  SHF.R.S32.HI R7, RZ, 0x3, R0 ;  /* 0x00000003ff077819 */ /* 0x000fe20000011400 */
[----:B------:R-:W-:Y:S01]  /*137a0*/  BSSY B0, `(.L_x_293) ;  /* 0x0000043000007945 */ /* 0x000fe20003800000 */
[----:B------:R-:W-:Y:S01]  /*137b0*/  ULDC.64 UR4, c[0x0][0x3e8] ;  /* 0x0000fa0000047ab9 */ /* 0x000fe20000000a00 */
[----:B------:R-:W-:Y:S01]  /*137c0*/  IMAD.IADD R8, R8, 0x1, -R2 ;  /* 0x0000000108087824 */ /* 0x000fe200078e0a02 */
[----:B------:R-:W-:-:S04]  /*137d0*/  UIADD3 UR11, UR11, UR9, URZ ;  /* 0x000000090b0b7290 */ /* 0x000fc8000fffe03f */
[----:B------:R-:W-:Y:S01]  /*137e0*/  LEA R0, R8, R7, 0x5 ;  /* 0x0000000708007211 */ /* 0x000fe200078e28ff */
[----:B--2---:R-:W-:-:S04]  /*137f0*/  USHF.R.S32.HI UR8, URZ, 0x1f, UR7 ;  /* 0x0000001f3f087899 */ /* 0x004fc80008011407 */
[C---:B---3--:R-:W-:Y:S01]  /*13800*/  IMAD R0, R14.reuse, 0x80, R0 ;  /* 0x000000800e007824 */ /* 0x048fe200078e0200 */
[----:B------:R-:W-:Y:S01]  /*13810*/  UIMAD.WIDE.U32 UR10, UR7, UR4, UR10 ;  /* 0x00000004070a72a5 */ /* 0x000fe2000f8e000a */
[----:B------:R-:W-:Y:S01]  /*13820*/  IMAD R14, R14, 0x80, R7 ;  /* 0x000000800e0e7824 */ /* 0x000fe200078e0207 */
[----:B------:R-:W-:Y:S01]  /*13830*/  UIMAD UR8, UR8, UR4, URZ ;  /* 0x00000004080872a4 */ /* 0x000fe2000f8e023f */
[----:B------:R-:W-:-:S03]  /*13840*/  @P0 IMAD.HI.U32 R2, R0, c[0x0][0x4ec], RZ ;  /* 0x00013b0000020a27 */ /* 0x000fc600078e00ff */
[----:B------:R-:W-:Y:S01]  /*13850*/  UIMAD UR8, UR7, UR5, UR8 ;  /* 0x00000005070872a4 */ /* 0x000fe2000f8e0208 */
[----:B------:R-:W-:Y:S01]  /*13860*/  IMAD.MOV.U32 R4, RZ, RZ, R0 ;  /* 0x000000ffff047224 */ /* 0x000fe200078e0000 */
[----:B------:R-:W-:Y:S01]  /*13870*/  @P0 SHF.R.U32.HI R4, RZ, c[0x0][0x4f0], R2 ;  /* 0x00013c00ff040a19 */ /* 0x000fe20000011602 */
[----:B------:R-:W-:Y:S02]  /*13880*/  ULDC.64 UR4, c[0x0][0x3f0] ;  /* 0x0000fc0000047ab9 */ /* 0x000fe40000000a00 */
[----:B------:R-:W-:Y:S01]  /*13890*/  UIMAD UR6, UR6, UR4, URZ ;  /* 0x00000004060672a4 */ /* 0x000fe2000f8e023f */
[----:B------:R-:W-:Y:S01]  /*138a0*/  IADD3 R2, -R4, RZ, RZ ;  /* 0x000000ff04027210 */ /* 0x000fe20007ffe1ff */
[----:B------:R-:W-:Y:S01]  /*138b0*/  UIADD3 UR9, UR8, UR11, URZ ;  /* 0x0000000b08097290 */ /* 0x000fe2000fffe03f */
[----:B------:R-:W-:Y:S01]  /*138c0*/  SHF.R.S32.HI R3, RZ, 0x1f, R4 ;  /* 0x0000001fff037819 */ /* 0x000fe20000011404 */
[----:B------:R-:W-:Y:S02]  /*138d0*/  UIMAD UR5, UR13, UR5, UR6 ;  /* 0x000000050d0572a4 */ /* 0x000fe4000f8e0206 */
[----:B------:R-:W-:Y:S01]  /*138e0*/  UMOV UR8, UR10 ;  /* 0x0000000a00087c82 */ /* 0x000fe20008000000 */
[----:B------:R-:W-:Y:S01]  /*138f0*/  IMAD R5, R2, c[0x0][0x4e8], R0 ;  /* 0x00013a0002057a24 */ /* 0x000fe200078e0200 */
[----:B------:R-:W-:Y:S01]  /*13900*/  UIMAD.WIDE.U32 UR8, UR13, UR4, UR8 ;  /* 0x000000040d0872a5 */ /* 0x000fe2000f8e0008 */
[----:B------:R-:W-:-:S03]  /*13910*/  IMAD R0, R3, c[0x0][0x3e0], RZ ;  /* 0x0000f80003007a24 */ /* 0x000fc600078e02ff */
[----:B------:R-:W-:Y:S01]  /*13920*/  UIADD3 UR5, UR9, UR5, URZ ;  /* 0x0000000509057290 */ /* 0x000fe2000fffe03f */
[----:B------:R-:W-:Y:S01]  /*13930*/  IMAD R6, R4, c[0x0][0x3e4], R0 ;  /* 0x0000f90004067a24 */ /* 0x000fe200078e0200 */
[----:B------:R-:W-:Y:S01]  /*13940*/  SHF.R.S32.HI R0, RZ, 0x1f, R5 ;  /* 0x0000001fff007819 */ /* 0x000fe20000011405 */
[----:B------:R-:W-:Y:S02]  /*13950*/  IMAD.U32 R3, RZ, RZ, UR9 ;  /* 0x00000009ff037e24 */ /* 0x000fe4000f8e00ff */
[----:B------:R-:W-:Y:S01]  /*13960*/  IMAD.U32 R2, RZ, RZ, UR8 ;  /* 0x00000008ff027e24 */ /* 0x000fe2000f8e00ff */
[----:B------:R-:W-:Y:S01]  /*13970*/  MOV R3, UR5 ;  /* 0x0000000500037c02 */ /* 0x000fe20008000f00 */
[----:B------:R-:W-:-:S04]  /*13980*/  IMAD R0, R0, c[0x0][0x3d8], RZ ;  /* 0x0000f60000007a24 */ /* 0x000fc800078e02ff */
[----:B------:R-:W-:-:S04]  /*13990*/  IMAD.WIDE.U32 R2, R4, c[0x0][0x3e0], R2 ;  /* 0x0000f80004027a25 */ /* 0x000fc800078e0002 */
[----:B------:R-:W-:Y:S02]  /*139a0*/  IMAD.IADD R3, R3, 0x1, R6 ;  /* 0x0000000103037824 */ /* 0x000fe400078e0206 */
[C---:B------:R-:W-:Y:S02]  /*139b0*/  IMAD R0, R5.reuse, c[0x0][0x3dc], R0 ;  /* 0x0000f70005007a24 */ /* 0x040fe400078e0200 */
[----:B------:R-:W-:-:S05]  /*139c0*/  IMAD.WIDE.U32 R2, R5, c[0x0][0x3d8], R2 ;  /* 0x0000f60005027a25 */ /* 0x000fca00078e0002 */
[----:B------:R-:W-:Y:S02]  /*139d0*/  IADD3 R0, R3, R0, RZ ;  /* 0x0000000003007210 */ /* 0x000fe40007ffe0ff */
        /* <DEDUP_REMOVED lines=31> */
.L_x_294:
[----:B------:R-:W-:Y:S05]  /*13bd0*/  BSYNC B0 ;  /* 0x0000000000007941 */ /* 0x000fea0003800000 */
.L_x_293:
        /* <DEDUP_REMOVED lines=27> */
.L_x_296:
[----:B------:R-:W-:Y:S05]  /*13d90*/  BSYNC B0 ;  /* 0x0000000000007941 */ /* 0x000fea0003800000 */
.L_x_295:
        /* <DEDUP_REMOVED lines=27> */
.L_x_298:
[----:B------:R-:W-:Y:S05]  /*13f50*/  BSYNC B0 ;  /* 0x0000000000007941 */ /* 0x000fea0003800000 */
.L_x_297:
        /* <DEDUP_REMOVED lines=28> */
.L_x_299:
        /* <DEDUP_REMOVED lines=14> */
.L_x_1465:


//--------------------- .text._ZN7cutlass13device_kernelIN5flash19enable_sm80_to_sm89INS1_16FlashAttnFwdSm80INS1_25CollectiveMainloopFwdSm80ILi8ELi1ELb0EN4cute5tupleIJNS5_1CILi128EEENS7_ILi32EEENS7_ILi256EEEEEELi256ENS_6half_tEfNS_4arch4Sm80ELb0ELb1ELb0ELb1ELb0ELb1ELb1ELb0EEENS1_21CollectiveEpilogueFwdINS6_IJS8_SA_S9_EEENS6_IJNS7_ILi1EEESI_SI_EEESC_SE_Li256ELb1ELb1ELb0ELb0EEENS1_19SingleTileSchedulerILb1ELb0ELb1ELi128EEEEEEEEEvNT_6ParamsE --------------------------
	.section	.text._ZN7cutlass13device_kernelIN5flash19enable_sm80_to_sm89INS1_16FlashAttnFwdSm80INS1_25CollectiveMainloopFwdSm80ILi8ELi1ELb0EN4cute5tupleIJNS5_1CILi128EEENS7_ILi32EEENS7_ILi256EEEEEELi256ENS_6half_tEfNS_4arch4Sm80ELb0ELb1ELb0ELb1ELb0ELb1ELb1ELb0EEENS1_21CollectiveEpilogueFwdINS6_IJS8_SA_S9_EEENS6_IJNS7_ILi1EEESI_SI_EEESC_SE_Li256ELb1ELb1ELb0ELb0EEENS1_19SingleTileSchedulerILb1ELb0ELb1ELi128EEEEEEEEEvNT_6ParamsE,"ax",@progbits
	.sectioninfo	@"SHI_REGISTERS=245"
	.align	128
.text._ZN7cutlass13device_kernelIN5flash19enable_sm80_to_sm89INS1_16FlashAttnFwdSm80INS1_25CollectiveMainloopFwdSm80ILi8ELi1ELb0EN4cute5tupleIJNS5_1CILi128EEENS7_ILi32EEENS7_ILi256EEEEEELi256ENS_6half_tEfNS_4arch4Sm80ELb0ELb1ELb0ELb1ELb0ELb1ELb1ELb0EEENS1_21CollectiveEpilogueFwdINS6_IJS8_SA_S9_EEENS6_IJNS7_ILi1EEESI_SI_EEESC_SE_Li256ELb1ELb1ELb0ELb0EEENS1_19SingleTileSchedulerILb1ELb0ELb1ELi128EEEEEEEEEvNT_6ParamsE:
        .type           _ZN7cutlass13device_kernelIN5flash19enable_sm80_to_sm89INS1_16FlashAttnFwdSm80INS1_25CollectiveMainloopFwdSm80ILi8ELi1ELb0EN4cute5tupleIJNS5_1CILi128EEENS7_ILi32EEENS7_ILi256EEEEEELi256ENS_6half_tEfNS_4arch4Sm80ELb0ELb1ELb0ELb1ELb0ELb1ELb1ELb0EEENS1_21CollectiveEpilogueFwdINS6_IJS8_SA_S9_EEENS6_IJNS7_ILi1EEESI_SI_EEESC_SE_Li256ELb1ELb1ELb0ELb0EEENS1_19SingleTileSchedulerILb1ELb0ELb1ELi128EEEEEEEEEvNT_6ParamsE,@function
        .size           _ZN7cutlass13device_kernelIN5flash19enable_sm80_to_sm89INS1_16FlashAttnFwdSm80INS1_25CollectiveMainloopFwdSm80ILi8ELi1ELb0EN4cute5tupleIJNS5_1CILi128EEENS7_ILi32EEENS7_ILi256EEEEEELi256ENS_6half_tEfNS_4arch4Sm80ELb0ELb1ELb0ELb1ELb0ELb1ELb1ELb0EEENS1_21CollectiveEpilogueFwdINS6_IJS8_SA_S9_EEENS6_IJNS7_ILi1EEESI_SI_EEESC_SE_Li256ELb1ELb1ELb0ELb0EEENS1_19SingleTileSchedulerILb1ELb0ELb1ELi128EEEEEEEEEvNT_6ParamsE,(.L_x_1466 - _ZN7cutlass13device_kernelIN5flash19enable_sm80_to_sm89INS1_16FlashAttnFwdSm80INS1_25CollectiveMainloopFwdSm80ILi8ELi1ELb0EN4cute5tupleIJNS5_1CILi128EEENS7_ILi32EEENS7_ILi256EEEEEELi256ENS_6half_tEfNS_4arch4Sm80ELb0ELb1ELb0ELb1ELb0ELb1ELb1ELb0EEENS1_21CollectiveEpilogueFwdINS6_IJS8_SA_S9_EEENS6_IJNS7_ILi1EEESI_SI_EEESC_SE_Li256ELb1ELb1ELb0ELb0EEENS1_19SingleTileSchedulerILb1ELb0ELb1ELi128EEEEEEEEEvNT_6ParamsE)
        .other          _ZN7cutlass13device_kernelIN5flash19enable_sm80_to_sm89INS1_16FlashAttnFwdSm80INS1_25CollectiveMainloopFwdSm80ILi8ELi1ELb0EN4cute5tupleIJNS5_1CILi128EEENS7_ILi32EEENS7_ILi256EEEEEELi256ENS_6half_tEfNS_4arch4Sm80ELb0ELb1ELb0ELb1ELb0ELb1ELb1ELb0EEENS1_21CollectiveEpilogueFwdINS6_IJS8_SA_S9_EEENS6_IJNS7_ILi1EEESI_SI_EEESC_SE_Li256ELb1ELb1ELb0ELb0EEENS1_19SingleTileSchedulerILb1ELb0ELb1ELi128EEEEEEEEEvNT_6ParamsE,@"STO_CUDA_ENTRY STV_DEFAULT"
_ZN7cutlass13device_kernelIN5flash19enable_sm80_to_sm89INS1_16FlashAttnFwdSm80INS1_25CollectiveMainloopFwdSm80ILi8ELi1ELb0EN4cute5tupleIJNS5_1CILi128EEENS7_ILi32EEENS7_ILi256EEEEEELi256ENS_6half_tEfNS_4arch4Sm80ELb0ELb1ELb0ELb1ELb0ELb1ELb1ELb0EEENS1_21CollectiveEpilogueFwdINS6_IJS8_SA_S9_EEENS6_IJNS7_ILi1EEESI_SI_EEESC_SE_Li256ELb1ELb1ELb0ELb0EEENS1_19SingleTileSchedulerILb1ELb0ELb1ELi128EEEEEEEEEvNT_6ParamsE:
[----:B------:R-:W-:Y:S02]  /*0000*/  MOV R1, c[0x0][0x28] ;  /* 0x00000a0000017a02 */ /* 0x000fe40000000f00 */
[----:B------:R-:W1:Y:S01]  /*0010*/  S2R R55, SR_TID.X ;  /* 0x0000000000377919 */ /* 0x000e620000002100 */
[----:B------:R-:W2:Y:S01]  /*0020*/  S2UR UR29, SR_CTAID.Z ;  /* 0x00000000001d79c3 */ /* 0x000ea20000002700 */
[----:B------:R-:W-:Y:S02]  /*0030*/  UMOV UR8, 0x4 ;  /* 0x0000000400087882 */ /* 0x000fe40000000000 */
[----:B------:R-:W-:Y:S02]  /*0040*/  ULDC.64 UR4, c[0x0][0x568] ;  /* 0x00015a0000047ab9 */ /* 0x000fe40000000a00 */
[----:B------:R-:W-:-:S03]  /*0050*/  ULDC.64 UR30, c[0x0][0x118] ;  /* 0x00004600001e7ab9 */ /* 0x000fc60000000a00 */
[----:B------:R-:W3:Y:S01]  /*0060*/  S2UR UR21, SR_CTAID.X ;  /* 0x00000000001579c3 */ /* 0x000ee20000002500 */
[----:B-1----:R-:W-:Y:S01]  /*0070*/  SHF.R.U32.HI R0, RZ, 0x5, R55 ;  /* 0x00000005ff007819 */ /* 0x002fe20000011637 */
[----:B--2---:R-:W-:-:S05]  /*0080*/  UIMAD.WIDE UR4, UR29, UR8, UR4 ;  /* 0x000000081d0472a5 */ /* 0x004fca000f8e0204 */
[----:B------:R-:W1:Y:S02]  /*0090*/  SHFL.IDX PT, R0, R0, RZ, 0x1f ;  /* 0x00001fff00007589 */ /* 0x000e6400000e0000 */
[----:B-1----:R-:W-:-:S13]  /*00a0*/  ISETP.NE.AND P0, PT, R0, RZ, PT ;  /* 0x000000ff0000720c */ /* 0x002fda0003f05270 */
[----:B------:R-:W-:Y:S05]  /*00b0*/  @!P0 BRA `(.L_x_300) ;  /* 0x000001c000008947 */ /* 0x000fea0003800000 */
[----:B---3--:R-:W-:-:S04]  /*00c0*/  ISETP.NE.U32.AND P0, PT, RZ, c[0x0][0x568], PT ;  /* 0x00015a00ff007a0c */ /* 0x008fc80003f05070 */
[----:B------:R-:W-:-:S13]  /*00d0*/  ISETP.NE.AND.EX P0, PT, RZ, c[0x0][0x56c], PT, P0 ;  /* 0x00015b00ff007a0c */ /* 0x000fda0003f05300 */
[----:B------:R-:W-:Y:S05]  /*00e0*/  @!P0 BRA `(.L_x_301) ;  /* 0x0000005000008947 */ /* 0x000fea0003800000 */
[----:B------:R-:W-:Y:S02]  /*00f0*/  MOV R2, UR4 ;  /* 0x0000000400027c02 */ /* 0x000fe40008000f00 */
[----:B------:R-:W-:-:S05]  /*0100*/  MOV R3, UR5 ;  /* 0x0000000500037c02 */ /* 0x000fca0008000f00 */
[----:B------:R-:W2:Y:S02]  /*0110*/  LDG.E R2, [R2.64] ;  /* 0x0000001e02027981 */ /* 0x000ea4000c1e1900 */
[----:B--2---:R1:W2:Y:S02]  /*0120*/  R2UR UR5, R2 ;  /* 0x00000000020573c2 */ /* 0x0042a400000e0000 */
[----:B-12---:R-:W-:Y:S05]  /*0130*/  BRA `(.L_x_302) ;  /* 0x000000e000007947 */ /* 0x006fea0003800000 */
.L_x_301:
[----:B------:R-:W-:-:S04]  /*0140*/  ISETP.NE.U32.AND P0, PT, RZ, c[0x0][0x560], PT ;  /* 0x00015800ff007a0c */ /* 0x000fc80003f05070 */
[----:B------:R-:W-:-:S13]  /*0150*/  ISETP.NE.AND.EX P0, PT, RZ, c[0x0][0x564], PT, P0 ;  /* 0x00015900ff007a0c */ /* 0x000fda0003f05300 */
[----:B------:R-:W-:Y:S05]  /*0160*/  @!P0 BRA `(.L_x_303) ;  /* 0x000000a000008947 */ /* 0x000fea0003800000 */
[----:B------:R-:W-:Y:S02]  /*0170*/  ULDC.64 UR4, c[0x0][0x560] ;  /* 0x0001580000047ab9 */ /* 0x000fe40000000a00 */
[----:B------:R-:W-:-:S06]  /*0180*/  UIMAD.WIDE UR4, UR29, UR8, UR4 ;  /* 0x000000081d0472a5 */ /* 0x000fcc000f8e0204 */
[----:B------:R-:W-:Y:S02]  /*0190*/  MOV R4, UR4 ;  /* 0x0000000400047c02 */ /* 0x000fe40008000f00 */
[----:B------:R-:W-:-:S05]  /*01a0*/  MOV R5, UR5 ;  /* 0x0000000500057c02 */ /* 0x000fca0008000f00 */
[----:B------:R-:W2:Y:S04]  /*01b0*/  LDG.E R2, [R4.64] ;  /* 0x0000001e04027981 */ /* 0x000ea8000c1e1900 */
[----:B------:R-:W3:Y:S01]  /*01c0*/  LDG.E R0, [R4.64+0x4] ;  /* 0x0000041e04007981 */ /* 0x000ee2000c1e1900 */
[----:B--2---:R-:W1:Y:S08]  /*01d0*/  R2UR UR4, R2 ;  /* 0x00000000020473c2 */ /* 0x004e7000000e0000 */
[----:B---3--:R-:W1:Y:S02]  /*01e0*/  R2UR UR5, R0 ;  /* 0x00000000000573c2 */ /* 0x008e6400000e0000 */
[----:B-1----:R-:W-:Y:S01]  /*01f0*/  UIADD3 UR5, -UR4, UR5, URZ ;  /* 0x0000000504057290 */ /* 0x002fe2000fffe13f */
[----:B------:R-:W-:Y:S05]  /*0200*/  BRA `(.L_x_302) ;  /* 0x0000001000007947 */ /* 0x000fea0003800000 */
.L_x_303:
[----:B------:R-:W-:Y:S02]  /*0210*/  ULDC UR5, c[0x0][0x54c] ;  /* 0x0001530000057ab9 */ /* 0x000fe40000000800 */
.L_x_302:
[----:B------:R-:W-:Y:S02]  /*0220*/  ULDC UR4, c[0x0][0x548] ;  /* 0x0001520000047ab9 */ /* 0x000fe40000000800 */
[----:B------:R-:W-:-:S02]  /*0230*/  USHF.L.U32 UR23, UR21, 0x7, URZ ;  /* 0x0000000715177899 */ /* 0x000fc4000800063f */
[----:B------:R-:W-:-:S04]  /*0240*/  UIMAD UR4, UR5, UR4, URZ ;  /* 0x00000004050472a4 */ /* 0x000fc8000f8e023f */
[----:B------:R-:W-:-:S04]  /*0250*/  UISETP.GE.AND UP0, UPT, UR23, UR4, UPT ;  /* 0x000000041700728c */ /* 0x000fc8000bf06270 */
[----:B------:R-:W-:Y:S01]  /*0260*/  USEL UR29, UR29, 0xffffffff, !UP0 ;  /* 0xffffffff1d1d7887 */ /* 0x000fe2000c000000 */
[----:B------:R-:W-:Y:S05]  /*0270*/  BRA `(.L_x_304) ;  /* 0x000001b000007947 */ /* 0x000fea0003800000 */
.L_x_300:
        /* <DEDUP_REMOVED lines=8> */
.L_x_305:
        /* <DEDUP_REMOVED lines=13> */
.L_x_307:
[----:B------:R-:W-:Y:S02]  /*03d0*/  ULDC UR5, c[0x0][0x54c] ;  /* 0x0001530000057ab9 */ /* 0x000fe40000000800 */
.L_x_306:
[----:B------:R-:W-:Y:S02]  /*03e0*/  ULDC UR4, c[0x0][0x548] ;  /* 0x0001520000047ab9 */ /* 0x000fe40000000800 */
[----:B------:R-:W-:-:S02]  /*03f0*/  USHF.L.U32 UR23, UR21, 0x7, URZ ;  /* 0x0000000715177899 */ /* 0x000fc4000800063f */
[----:B------:R-:W-:-:S04]  /*0400*/  UIMAD UR4, UR5, UR4, URZ ;  /* 0x00000004050472a4 */ /* 0x000fc8000f8e023f */
[----:B------:R-:W-:-:S04]  /*0410*/  UISETP.GE.AND UP0, UPT, UR23, UR4, UPT ;  /* 0x000000041700728c */ /* 0x000fc8000bf06270 */
[----:B------:R-:W-:-:S06]  /*0420*/  USEL UR29, UR29, 0xffffffff, !UP0 ;  /* 0xffffffff1d1d7887 */ /* 0x000fcc000c000000 */
.L_x_304:
[----:B------:R-:W-:-:S13]  /*0430*/  ISETP.LE.AND P0, PT, RZ, UR29, PT ;  /* 0x0000001dff007c0c */ /* 0x000fda000bf03270 */
[----:B------:R-:W-:Y:S05]  /*0440*/  @!P0 EXIT ;  /* 0x000000000000894d */ /* 0x000fea0003800000 */
[----:B------:R-:W-:Y:S01]  /*0450*/  ULDC.64 UR4, c[0x0][0x360] ;  /* 0x0000d80000047ab9 */ /* 0x000fe20000000a00 */
[----:B------:R-:W-:Y:S01]  /*0460*/  ISETP.NE.U32.AND P4, PT, RZ, c[0x0][0x348], PT ;  /* 0x0000d200ff007a0c */ /* 0x000fe20003f85070 */
[----:B------:R-:W-:Y:S02]  /*0470*/  UISETP.NE.U32.AND UP0, UPT, URZ, UR4, UPT ;  /* 0x000000043f00728c */ /* 0x000fe4000bf05070 */
[----:B------:R-:W-:Y:S01]  /*0480*/  ULDC.64 UR10, c[0x0][0x370] ;  /* 0x0000dc00000a7ab9 */ /* 0x000fe20000000a00 */
[----:B------:R-:W-:Y:S01]  /*0490*/  ISETP.NE.AND.EX P4, PT, RZ, c[0x0][0x34c], PT, P4 ;  /* 0x0000d300ff007a0c */ /* 0x000fe20003f85340 */
[----:B------:R-:W-:Y:S02]  /*04a0*/  UISETP.NE.AND.EX UP0, UPT, URZ, UR5, UPT, UP0 ;  /* 0x000000053f00728c */ /* 0x000fe4000bf05300 */
[----:B------:R-:W-:Y:S02]  /*04b0*/  UISETP.NE.U32.AND UP1, UPT, URZ, UR10, UPT ;  /* 0x0000000a3f00728c */ /* 0x000fe4000bf25070 */
[----:B------:R-:W-:-:S02]  /*04c0*/  ULDC.64 UR4, c[0x0][0x360] ;  /* 0x0000d80000047ab9 */ /* 0x000fc40000000a00 */
[----:B------:R-:W-:Y:S01]  /*04d0*/  ULDC.64 UR6, c[0x0][0x350] ;  /* 0x0000d40000067ab9 */ /* 0x000fe20000000a00 */
[----:B------:R-:W-:Y:S01]  /*04e0*/  PLOP3.LUT P1, PT, PT, PT, UP0, 0x80, 0x0 ;  /* 0x000000000000781c */ /* 0x000fe20003f2f008 */
[----:B------:R-:W-:Y:S02]  /*04f0*/  UISETP.NE.U32.AND UP5, UPT, URZ, UR6, UPT ;  /* 0x000000063f00728c */ /* 0x000fe4000bfa5070 */
[----:B------:R-:W-:Y:S02]  /*0500*/  UISETP.NE.AND.EX UP1, UPT, URZ, UR11, UPT, UP1 ;  /* 0x0000000b3f00728c */ /* 0x000fe4000bf25310 */
[----:B------:R-:W-:Y:S02]  /*0510*/  @UP0 UIMAD.WIDE UR4, UR29, UR8, UR4 ;  /* 0x000000081d0402a5 */ /* 0x000fe4000f8e0204 */
[----:B------:R-:W-:Y:S02]  /*0520*/  UISETP.NE.AND.EX UP5, UPT, URZ, UR7, UPT, UP5 ;  /* 0x000000073f00728c */ /* 0x000fe4000bfa5350 */
[----:B------:R-:W-:Y:S01]  /*0530*/  ULDC.64 UR12, c[0x0][0x370] ;  /* 0x0000dc00000c7ab9 */ /* 0x000fe20000000a00 */
[----:B------:R-:W-:Y:S01]  /*0540*/  PLOP3.LUT P3, PT, PT, PT, UP1, 0x80, 0x0 ;  /* 0x000000000000781c */ /* 0x000fe20003f6f018 */
[----:B------:R-:W-:Y:S01]  /*0550*/  IMAD.U32 R13, RZ, RZ, UR5 ;  /* 0x00000005ff0d7e24 */ /* 0x000fe2000f8e00ff */
[----:B------:R-:W-:Y:S01]  /*0560*/  MOV R12, UR4 ;  /* 0x00000004000c7c02 */ /* 0x000fe20008000f00 */
[----:B------:R-:W-:Y:S01]  /*0570*/  ULDC.64 UR4, c[0x0][0x358] ;  /* 0x0000d60000047ab9 */ /* 0x000fe20000000a00 */
[----:B------:R-:W-:Y:S01]  /*0580*/  PLOP3.LUT P2, PT, PT, PT, UP5, 0x80, 0x0 ;  /* 0x000000000000781c */ /* 0x000fe20003f4f058 */
[----:B------:R-:W-:-:S02]  /*0590*/  UISETP.NE.U32.AND UP4, UPT, URZ, UR4, UPT ;  /* 0x000000043f00728c */ /* 0x000fc4000bf85070 */
[----:B------:R-:W-:Y:S01]  /*05a0*/  ULDC.64 UR10, c[0x0][0x348] ;  /* 0x0000d200000a7ab9 */ /* 0x000fe20000000a00 */
[----:B------:R-:W2:Y:S01]  /*05b0*/  @P1 LDG.E R0, [R12.64] ;  /* 0x0000001e0c001981 */ /* 0x000ea2000c1e1900 */
[----:B------:R-:W-:Y:S02]  /*05c0*/  ULDC.64 UR6, c[0x0][0x350] ;  /* 0x0000d40000067ab9 */ /* 0x000fe40000000a00 */
[----:B------:R-:W-:Y:S02]  /*05d0*/  @UP1 UIMAD.WIDE UR12, UR29, UR8, UR12 ;  /* 0x000000081d0c12a5 */ /* 0x000fe4000f8e020c */
[----:B------:R-:W-:Y:S02]  /*05e0*/  UISETP.NE.AND.EX UP4, UPT, URZ, UR5, UPT, UP4 ;  /* 0x000000053f00728c */ /* 0x000fe4000bf85340 */
[----:B------:R-:W-:Y:S02]  /*05f0*/  UIMAD.WIDE UR10, UR29, UR8, UR10 ;  /* 0x000000081d0a72a5 */ /* 0x000fe4000f8e020a */
[----:B------:R-:W-:Y:S01]  /*0600*/  UIMAD.WIDE UR6, UR29, UR8, UR6 ;  /* 0x000000081d0672a5 */ /* 0x000fe2000f8e0206 */
[----:B------:R-:W-:Y:S01]  /*0610*/  IMAD.U32 R4, RZ, RZ, UR12 ;  /* 0x0000000cff047e24 */ /* 0x000fe2000f8e00ff */
[----:B------:R-:W-:Y:S01]  /*0620*/  ULDC.64 UR4, c[0x0][0x358] ;  /* 0x0000d60000047ab9 */ /* 0x000fe20000000a00 */
[----:B------:R-:W-:Y:S01]  /*0630*/  PLOP3.LUT P0, PT, PT, PT, UP4, 0x80, 0x0 ;  /* 0x000000000000781c */ /* 0x000fe20003f0f048 */
[----:B------:R-:W-:Y:S01]  /*0640*/  IMAD.U32 R5, RZ, RZ, UR13 ;  /* 0x0000000dff057e24 */ /* 0x000fe2000f8e00ff */
[----:B------:R-:W-:Y:S01]  /*0650*/  MOV R11, UR11 ;  /* 0x0000000b000b7c02 */ /* 0x000fe20008000f00 */
[----:B------:R-:W-:Y:S01]  /*0660*/  IMAD.U32 R10, RZ, RZ, UR10 ;  /* 0x0000000aff0a7e24 */ /* 0x000fe2000f8e00ff */
[----:B------:R-:W-:Y:S01]  /*0670*/  UIMAD.WIDE UR4, UR29, UR8, UR4 ;  /* 0x000000081d0472a5 */ /* 0x000fe2000f8e0204 */
[----:B------:R-:W-:Y:S01]  /*0680*/  IMAD.U32 R8, RZ, RZ, UR6 ;  /* 0x00000006ff087e24 */ /* 0x000fe2000f8e00ff */
[----:B------:R-:W3:Y:S01]  /*0690*/  @P3 LDG.E R4, [R4.64] ;  /* 0x0000001e04043981 */ /* 0x000ee2000c1e1900 */
[----:B------:R-:W-:Y:S01]  /*06a0*/  IMAD.U32 R9, RZ, RZ, UR7 ;  /* 0x00000007ff097e24 */ /* 0x000fe2000f8e00ff */
[----:B------:R-:W-:-:S02]  /*06b0*/  MOV R77, RZ ;  /* 0x000000ff004d7202 */ /* 0x000fc40000000f00 */
[----:B------:R-:W4:Y:S01]  /*06c0*/  @P4 LDG.E R3, [R10.64] ;  /* 0x0000001e0a034981 */ /* 0x000f22000c1e1900 */
[----:B------:R-:W-:Y:S01]  /*06d0*/  IMAD.U32 R6, RZ, RZ, UR4 ;  /* 0x00000004ff067e24 */ /* 0x000fe2000f8e00ff */
[----:B------:R-:W-:Y:S02]  /*06e0*/  MOV R7, UR5 ;  /* 0x0000000500077c02 */ /* 0x000fe40008000f00 */
[----:B------:R-:W4:Y:S04]  /*06f0*/  @P2 LDG.E R2, [R8.64] ;  /* 0x0000001e08022981 */ /* 0x000f28000c1e1900 */
[----:B------:R1:W5:Y:S01]  /*0700*/  @P0 LDG.E R77, [R6.64] ;  /* 0x0000001e064d0981 */ /* 0x000362000c1e1900 */
[----:B------:R-:W1:Y:S01]  /*0710*/  S2UR UR20, SR_CTAID.Y ;  /* 0x00000000001479c3 */ /* 0x000e620000002600 */
[----:B------:R-:W-:-:S02]  /*0720*/  UMOV UR25, URZ ;  /* 0x0000003f00197c82 */ /* 0x000fc40008000000 */
[----:B------:R-:W-:Y:S02]  /*0730*/  ULDC UR28, c[0x0][0x168] ;  /* 0x00005a00001c7ab9 */ /* 0x000fe40000000800 */
[----:B------:R-:W-:Y:S02]  /*0740*/  UMOV UR26, URZ ;  /* 0x0000003f001a7c82 */ /* 0x000fe40008000000 */
[----:B------:R-:W-:Y:S02]  /*0750*/  UMOV UR24, URZ ;  /* 0x0000003f00187c82 */ /* 0x000fe40008000000 */
[----:B------:R-:W-:Y:S02]  /*0760*/  ULDC UR9, c[0x0][0x1d0] ;  /* 0x0000740000097ab9 */ /* 0x000fe40000000800 */
[----:B------:R-:W-:Y:S02]  /*0770*/  ULDC UR27, c[0x0][0x228] ;  /* 0x00008a00001b7ab9 */ /* 0x000fe40000000800 */
[----:B-1----:R-:W-:Y:S01]  /*0780*/  USHF.R.S32.HI UR19, URZ, 0x1f, UR20 ;  /* 0x0000001f3f137899 */ /* 0x002fe20008011414 */
[----:B--2---:R1:W2:Y:S08]  /*0790*/  @P1 R2UR UR28, R0 ;  /* 0x00000000001c13c2 */ /* 0x0042b000000e0000 */
[----:B---3--:R1:W3:Y:S08]  /*07a0*/  @P3 R2UR UR25, R4 ;  /* 0x00000000041933c2 */ /* 0x0082f000000e0000 */
[----:B----4-:R1:W4:Y:S08]  /*07b0*/  @P4 R2UR UR26, R3 ;  /* 0x00000000031a43c2 */ /* 0x01033000000e0000 */
[----:B------:R1:W1:Y:S01]  /*07c0*/  @P2 R2UR UR24, R2 ;  /* 0x00000000021823c2 */ /* 0x00026200000e0000 */
[----:B------:R-:W-:Y:S05]  /*07d0*/  @P1 BRA `(.L_x_308) ;  /* 0x0000006000001947 */ /* 0x000fea0003800000 */
[----:B--2---:R-:W-:Y:S05]  /*07e0*/  @!P4 BRA `(.L_x_308) ;  /* 0x000000500000c947 */ /* 0x004fea0003800000 */
[----:B-1----:R-:W2:Y:S04]  /*07f0*/  LDG.E R0, [R10.64] ;  /* 0x0000001e0a007981 */ /* 0x002ea8000c1e1900 */
[----:B----4-:R-:W4:Y:S01]  /*0800*/  LDG.E R2, [R10.64+0x4] ;  /* 0x0000041e0a027981 */ /* 0x010f22000c1e1900 */
[----:B--2---:R-:W1:Y:S08]  /*0810*/  R2UR UR28, R0 ;  /* 0x00000000001c73c2 */ /* 0x004e7000000e0000 */
[----:B----4-:R-:W1:Y:S02]  /*0820*/  R2UR UR4, R2 ;  /* 0x00000000020473c2 */ /* 0x010e6400000e0000 */
[----:B-1----:R-:W-:-:S06]  /*0830*/  UIADD3 UR28, -UR28, UR4, URZ ;  /* 0x000000041c1c7290 */ /* 0x002fcc000fffe13f */
.L_x_308:
[----:B--2---:R-:W-:-:S04]  /*0840*/  ISETP.NE.U32.AND P1, PT, RZ, c[0x0][0x368], PT ;  /* 0x0000da00ff007a0c */ /* 0x004fc80003f25070 */
[----:B------:R-:W-:-:S13]  /*0850*/  ISETP.NE.AND.EX P1, PT, RZ, c[0x0][0x36c], PT, P1 ;  /* 0x0000db00ff007a0c */ /* 0x000fda0003f25310 */
[----:B------:R-:W-:Y:S05]  /*0860*/  @!P1 BRA `(.L_x_309) ;  /* 0x0000007000009947 */ /* 0x000fea0003800000 */
[----:B------:R-:W-:Y:S02]  /*0870*/  ULDC.64 UR4, c[0x0][0x368] ;  /* 0x0000da0000047ab9 */ /* 0x000fe40000000a00 */
[----:B------:R-:W-:-:S06]  /*0880*/  UIMAD.WIDE UR4, UR29, UR8, UR4 ;  /* 0x000000081d0472a5 */ /* 0x000fcc000f8e0204 */
[----:B-1----:R-:W-:Y:S02]  /*0890*/  MOV R2, UR4 ;  /* 0x0000000400027c02 */ /* 0x002fe40008000f00 */
[----:B------:R-:W-:-:S05]  /*08a0*/  MOV R3, UR5 ;  /* 0x0000000500037c02 */ /* 0x000fca0008000f00 */
[----:B------:R-:W2:Y:S02]  /*08b0*/  LDG.E R0, [R2.64] ;  /* 0x0000001e02007981 */ /* 0x000ea4000c1e1900 */
[----:B--2---:R1:W2:Y:S02]  /*08c0*/  R2UR UR9, R0 ;  /* 0x00000000000973c2 */ /* 0x0042a400000e0000 */
[----:B-12---:R-:W-:Y:S05]  /*08d0*/  BRA `(.L_x_310) ;  /* 0x0000006000007947 */ /* 0x006fea0003800000 */
.L_x_309:
[----:B------:R-:W-:Y:S05]  /*08e0*/  @!P2 BRA `(.L_x_310) ;  /* 0x000000500000a947 */ /* 0x000fea0003800000 */
[----:B-1----:R-:W2:Y:S04]  /*08f0*/  LDG.E R0, [R8.64] ;  /* 0x0000001e08007981 */ /* 0x002ea8000c1e1900 */
[----:B----4-:R-:W4:Y:S01]  /*0900*/  LDG.E R2, [R8.64+0x4] ;  /* 0x0000041e08027981 */ /* 0x010f22000c1e1900 */
[----:B--2---:R-:W1:Y:S08]  /*0910*/  R2UR UR9, R0 ;  /* 0x00000000000973c2 */ /* 0x004e7000000e0000 */
[----:B----4-:R-:W1:Y:S02]  /*0920*/  R2UR UR4, R2 ;  /* 0x00000000020473c2 */ /* 0x010e6400000e0000 */
[----:B-1----:R-:W-:-:S06]  /*0930*/  UIADD3 UR9, -UR9, UR4, URZ ;  /* 0x0000000409097290 */ /* 0x002fcc000fffe13f */
.L_x_310:
[----:B-1----:R-:W2:Y:S01]  /*0940*/  @P0 LDG.E R0, [R6.64] ;  /* 0x0000001e06000981 */ /* 0x002ea2000c1e1900 */
[----:B------:R-:W-:-:S03]  /*0950*/  ULDC.64 UR4, c[0x0][0x378] ;  /* 0x0000de0000047ab9 */ /* 0x000fc60000000a00 */
[----:B----4-:R-:W4:Y:S01]  /*0960*/  @P0 LDG.E R2, [R6.64+0x4] ;  /* 0x0000041e06020981 */ /* 0x010f22000c1e1900 */
[----:B------:R-:W-:Y:S01]  /*0970*/  UISETP.NE.U32.AND UP0, UPT, URZ, UR4, UPT ;  /* 0x000000043f00728c */ /* 0x000fe2000bf05070 */
[----:B------:R-:W-:-:S03]  /*0980*/  IMAD.U32 R64, RZ, RZ, UR9 ;  /* 0x00000009ff407e24 */ /* 0x000fc6000f8e00ff */
[----:B------:R-:W-:-:S03]  /*0990*/  UISETP.NE.AND.EX UP0, UPT, URZ, UR5, UPT, UP0 ;  /* 0x000000053f00728c */ /* 0x000fc6000bf05300 */
[----:B------:R-:W-:-:S03]  /*09a0*/  ULDC.64 UR4, c[0x0][0x378] ;  /* 0x0000de0000047ab9 */ /* 0x000fc60000000a00 */
[----:B------:R-:W-:-:S05]  /*09b0*/  PLOP3.LUT P1, PT, PT, PT, UP0, 0x80, 0x0 ;  /* 0x000000000000781c */ /* 0x000fca0003f2f008 */
[----:B------:R-:W-:-:S06]  /*09c0*/  @UP0 UIMAD.WIDE UR4, UR29, UR8, UR4 ;  /* 0x000000081d0402a5 */ /* 0x000fcc000f8e0204 */
[----:B------:R-:W-:Y:S01]  /*09d0*/  MOV R4, UR4 ;  /* 0x0000000400047c02 */ /* 0x000fe20008000f00 */
[----:B------:R-:W-:-:S05]  /*09e0*/  IMAD.U32 R5, RZ, RZ, UR5 ;  /* 0x00000005ff057e24 */ /* 0x000fca000f8e00ff */
[----:B------:R1:W5:Y:S01]  /*09f0*/  @P1 LDG.E R64, [R4.64] ;  /* 0x0000001e04401981 */ /* 0x000362000c1e1900 */
[----:B------:R-:W-:Y:S02]  /*0a00*/  ULDC UR4, c[0x0][0x2c4] ;  /* 0x0000b10000047ab9 */ /* 0x000fe40000000800 */
[----:B------:R-:W-:Y:S02]  /*0a10*/  UISETP.NE.AND UP3, UPT, UR4, 0x1, UPT ;  /* 0x000000010400788c */ /* 0x000fe4000bf65270 */
[----:B---3--:R-:W-:Y:S02]  /*0a20*/  UIADD3 UR10, -UR25, UR9, URZ ;  /* 0x00000009190a7290 */ /* 0x008fe4000fffe13f */
[----:B------:R-:W-:-:S07]  /*0a30*/  ULDC.64 UR4, c[0x0][0x2c8] ;  /* 0x0000b20000047ab9 */ /* 0x000fce0000000a00 */
[----:B------:R-:W-:-:S04]  /*0a40*/  @UP3 UIADD3 UR12, UR23, 0x7f, URZ ;  /* 0x0000007f170c3890 */ /* 0x000fc8000fffe03f */
[----:B------:R-:W-:Y:S01]  /*0a50*/  UIMAD.WIDE.U32 UR12, UR12, UR4, URZ ;  /* 0x000000040c0c72a5 */ /* 0x000fe2000f8e003f */
[----:B--2---:R-:W2:Y:S08]  /*0a60*/  @P0 R2UR UR6, R0 ;  /* 0x00000000000603c2 */ /* 0x004eb000000e0000 */
[----:B----4-:R-:W2:Y:S02]  /*0a70*/  @P0 R2UR UR7, R2 ;  /* 0x00000000020703c2 */ /* 0x010ea400000e0000 */
[----:B--2---:R-:W-:-:S02]  /*0a80*/  @UP4 UIADD3 UR27, -UR6, UR7, URZ ;  /* 0x00000007061b4290 */ /* 0x004fc4000fffe13f */
[----:B------:R-:W-:Y:S02]  /*0a90*/  UIADD3 UR6, UR23, 0x7f, URZ ;  /* 0x0000007f17067890 */ /* 0x000fe4000fffe03f */
[----:B------:R-:W-:Y:S02]  /*0aa0*/  @UP3 USHF.R.U32.HI UR6, URZ, UR5, UR13 ;  /* 0x000000053f063299 */ /* 0x000fe4000801160d */
[----:B------:R-:W-:Y:S02]  /*0ab0*/  UIADD3 UR16, UR10, UR27, URZ ;  /* 0x0000001b0a107290 */ /* 0x000fe4000fffe03f */
[----:B------:R-:W-:Y:S02]  /*0ac0*/  ULDC.64 UR4, c[0x0][0x328] ;  /* 0x0000ca0000047ab9 */ /* 0x000fe40000000a00 */
[----:B------:R-:W-:Y:S02]  /*0ad0*/  UISETP.GE.AND UP2, UPT, UR5, 0x1, UPT ;  /* 0x000000010500788c */ /* 0x000fe4000bf46270 */
[----:B------:R-:W-:-:S04]  /*0ae0*/  UIADD3 UR15, UR16, 0x1, -UR28 ;  /* 0x00000001100f7890 */ /* 0x000fc8000fffe81c */
[----:B------:R-:W-:Y:S01]  /*0af0*/  PLOP3.LUT P0, PT, PT, PT, UP2, 0x40, 0x0 ;  /* 0x000000000000781c */ /* 0x000fe20003f0e828 */
[----:B------:R-:W-:-:S04]  /*0b00*/  UIADD3 UR6, UR15, UR6, URZ ;  /* 0x000000060f067290 */ /* 0x000fc8000fffe03f */
[----:B------:R-:W-:-:S08]  /*0b10*/  UIADD3 UR11, UR6, UR4, URZ ;  /* 0x00000004060b7290 */ /* 0x000fd0000fffe03f */
[----:B------:R-:W-:Y:S05]  /*0b20*/  @P0 BRA `(.L_x_311) ;  /* 0x0000012000000947 */ /* 0x000fea0003800000 */
[----:B-1----:R-:W-:Y:S01]  /*0b30*/  ISETP.LT.AND P0, PT, RZ, UR6, PT ;  /* 0x00000006ff007c0c */ /* 0x002fe2000bf01270 */
[----:B------:R-:W-:-:S12]  /*0b40*/  UIADD3 UR4, UR6, -0x1, URZ ;  /* 0xffffffff06047890 */ /* 0x000fd8000fffe03f */
[----:B------:R-:W-:Y:S05]  /*0b50*/  @P0 BRA `(.L_x_312) ;  /* 0x0000007000000947 */ /* 0x000fea0003800000 */
[----:B------:R-:W-:Y:S02]  /*0b60*/  UISETP.NE.AND UP0, UPT, UR5, 0x1, UPT ;  /* 0x000000010500788c */ /* 0x000fe4000bf05270 */
[----:B------:R-:W-:-:S03]  /*0b70*/  UIADD3 UR4, -UR6, URZ, URZ ;  /* 0x0000003f06047290 */ /* 0x000fc6000fffe13f */
[----:B------:R-:W-:Y:S02]  /*0b80*/  ULDC.64 UR6, c[0x0][0x330] ;  /* 0x0000cc0000067ab9 */ /* 0x000fe40000000a00 */
[----:B------:R-:W-:-:S04]  /*0b90*/  UIMAD.WIDE.U32 UR12, UR4, UR6, URZ ;  /* 0x00000006040c72a5 */ /* 0x000fc8000f8e003f */
[----:B------:R-:W-:-:S04]  /*0ba0*/  @UP0 USHF.R.U32.HI UR4, URZ, UR7, UR13 ;  /* 0x000000073f040299 */ /* 0x000fc8000801160d */
[----:B------:R-:W-:Y:S01]  /*0bb0*/  ULOP3.LUT UR4, URZ, UR4, URZ, 0x33, !UPT ;  /* 0x000000043f047292 */ /* 0x000fe2000f8e333f */
[----:B------:R-:W-:Y:S05]  /*0bc0*/  BRA `(.L_x_313) ;  /* 0x0000004000007947 */ /* 0x000fea0003800000 */
.L_x_312:
[----:B------:R-:W-:Y:S02]  /*0bd0*/  UISETP.NE.AND UP0, UPT, UR5, 0x1, UPT ;  /* 0x000000010500788c */ /* 0x000fe4000bf05270 */
[----:B------:R-:W-:Y:S02]  /*0be0*/  ULDC.64 UR6, c[0x0][0x330] ;  /* 0x0000cc0000067ab9 */ /* 0x000fe40000000a00 */
[----:B------:R-:W-:-:S07]  /*0bf0*/  UIMAD.WIDE.U32 UR12, UR4, UR6, URZ ;  /* 0x00000006040c72a5 */ /* 0x000fce000f8e003f */
[----:B------:R-:W-:Y:S02]  /*0c00*/  @UP0 USHF.R.U32.HI UR4, URZ, UR7, UR13 ;  /* 0x000000073f040299 */ /* 0x000fe4000801160d */
.L_x_313:
[----:B------:R-:W-:Y:S02]  /*0c10*/  ULDC UR6, c[0x0][0x32c] ;  /* 0x0000cb0000067ab9 */ /* 0x000fe40000000800 */
[----:B------:R-:W-:-:S04]  /*0c20*/  UIMAD UR6, UR4, UR5, UR6 ;  /* 0x00000005040672a4 */ /* 0x000fc8000f8e0206 */
[----:B------:R-:W-:-:S04]  /*0c30*/  UISETP.LT.AND UP0, UPT, UR11, UR6, UPT ;  /* 0x000000060b00728c */ /* 0x000fc8000bf01270 */
[----:B------:R-:W-:-:S03]  /*0c40*/  USEL UR11, UR11, UR6, UP0 ;  /* 0x000000060b0b7287 */ /* 0x000fc60008000000 */
.L_x_311:
[----:B-1----:R-:W-:Y:S01]  /*0c50*/  ULDC.64 UR6, c[0x0][0x2c8] ;  /* 0x0000b20000067ab9 */ /* 0x002fe20000000a00 */
[----:B------:R-:W-:Y:S01]  /*0c60*/  PLOP3.LUT P0, PT, PT, PT, UP2, 0x40, 0x0 ;  /* 0x000000000000781c */ /* 0x000fe20003f0e828 */
[----:B------:R-:W-:Y:S02]  /*0c70*/  UIMAD.WIDE.U32 UR32, UR23, UR6, URZ ;  /* 0x00000006172072a5 */ /* 0x000fe4000f8e003f */
[----:B------:R-:W-:Y:S02]  /*0c80*/  UIADD3 UR12, UR16, 0x1f, URZ ;  /* 0x0000001f100c7890 */ /* 0x000fe4000fffe03f */
[----:B------:R-:W-:Y:S02]  /*0c90*/  UMOV UR13, UR23 ;  /* 0x00000017000d7c82 */ /* 0x000fe40008000000 */
[----:B------:R-:W-:Y:S02]  /*0ca0*/  UIADD3 UR14, UR16, -UR28, URZ ;  /* 0x8000001c100e7290 */ /* 0x000fe4000fffe03f */
[----:B------:R-:W-:-:S02]  /*0cb0*/  @UP3 UMOV UR17, UR33 ;  /* 0x0000002100113c82 */ /* 0x000fc40008000000 */
[----:B------:R-:W-:Y:S02]  /*0cc0*/  USHF.R.S32.HI UR4, URZ, 0x1f, UR12 ;  /* 0x0000001f3f047899 */ /* 0x000fe4000801140c */
[----:B------:R-:W-:Y:S02]  /*0cd0*/  @UP3 USHF.R.U32.HI UR13, URZ, UR7, UR17 ;  /* 0x000000073f0d3299 */ /* 0x000fe40008011611 */
[----:B------:R-:W-:Y:S02]  /*0ce0*/  ULEA.HI UR4, UR4, UR12, URZ, 0x5 ;  /* 0x0000000c04047291 */ /* 0x000fe4000f8f283f */
[----:B------:R-:W-:Y:S02]  /*0cf0*/  UIADD3 UR7, UR14, UR13, URZ ;  /* 0x0000000d0e077290 */ /* 0x000fe4000fffe03f */
[----:B------:R-:W-:Y:S02]  /*0d00*/  ULDC UR6, c[0x0][0x324] ;  /* 0x0000c90000067ab9 */ /* 0x000fe40000000800 */
[----:B------:R-:W-:-:S02]  /*0d10*/  USHF.R.S32.HI UR13, URZ, 0x5, UR4 ;  /* 0x000000053f0d7899 */ /* 0x000fc40008011404 */
[----:B------:R-:W-:Y:S01]  /*0d20*/  UIADD3 UR6, UR7, -UR6, URZ ;  /* 0x8000000607067290 */ /* 0x000fe2000fffe03f */
[----:B------:R-:W-:Y:S05]  /*0d30*/  @P0 BRA `(.L_x_314) ;  /* 0x0000014000000947 */ /* 0x000fea0003800000 */
        /* <DEDUP_REMOVED lines=11> */
.L_x_315:
[----:B------:R-:W-:-:S03]  /*0df0*/  UISETP.NE.AND UP0, UPT, UR5, 0x1, UPT ;  /* 0x000000010500788c */ /* 0x000fc6000bf05270 */
[----:B------:R-:W-:Y:S02]  /*0e00*/  ULDC.64 UR4, c[0x0][0x330] ;  /* 0x0000cc0000047ab9 */ /* 0x000fe40000000a00 */
[----:B------:R-:W-:-:S07]  /*0e10*/  UIMAD.WIDE.U32 UR32, UR7, UR4, URZ ;  /* 0x00000004072072a5 */ /* 0x000fce000f8e003f */
[----:B------:R-:W-:Y:S02]  /*0e20*/  @UP0 UMOV UR17, UR33 ;  /* 0x0000002100110c82 */ /* 0x000fe40008000000 */
[----:B------:R-:W-:Y:S02]  /*0e30*/  @UP0 USHF.R.U32.HI UR7, URZ, UR5, UR17 ;  /* 0x000000053f070299 */ /* 0x000fe40008011611 */
.L_x_316:
[----:B------:R-:W-:Y:S02]  /*0e40*/  ULDC UR4, c[0x0][0x32c] ;  /* 0x0000cb0000047ab9 */ /* 0x000fe40000000800 */
[----:B------:R-:W-:-:S04]  /*0e50*/  UIMAD UR4, UR7, UR4, URZ ;  /* 0x00000004070472a4 */ /* 0x000fc8000f8e023f */
[----:B------:R-:W-:-:S04]  /*0e60*/  UISETP.LT.AND UP0, UPT, UR6, UR4, UPT ;  /* 0x000000040600728c */ /* 0x000fc8000bf01270 */
[----:B------:R-:W-:Y:S02]  /*0e70*/  USEL UR6, UR6, UR4, !UP0 ;  /* 0x0000000406067287 */ /* 0x000fe4000c000000 */
.L_x_314:
[----:B------:R-:W-:Y:S02]  /*0e80*/  UIADD3 UR11, UR11, 0x1f, URZ ;  /* 0x0000001f0b0b7890 */ /* 0x000fe4000fffe03f */
[----:B------:R-:W-:Y:S02]  /*0e90*/  USHF.R.S32.HI UR4, URZ, 0x1f, UR6 ;  /* 0x0000001f3f047899 */ /* 0x000fe40008011406 */
[----:B------:R-:W-:Y:S02]  /*0ea0*/  USHF.R.S32.HI UR5, URZ, 0x1f, UR11 ;  /* 0x0000001f3f057899 */ /* 0x000fe4000801140b */
[----:B------:R-:W-:Y:S02]  /*0eb0*/  ULEA.HI UR4, UR4, UR6, URZ, 0x5 ;  /* 0x0000000604047291 */ /* 0x000fe4000f8f283f */
[----:B------:R-:W-:Y:S02]  /*0ec0*/  ULEA.HI UR5, UR5, UR11, URZ, 0x5 ;  /* 0x0000000b05057291 */ /* 0x000fe4000f8f283f */
[----:B------:R-:W-:-:S02]  /*0ed0*/  USHF.R.S32.HI UR4, URZ, 0x5, UR4 ;  /* 0x000000053f047899 */ /* 0x000fc40008011404 */
[----:B------:R-:W-:Y:S02]  /*0ee0*/  USHF.R.S32.HI UR5, URZ, 0x5, UR5 ;  /* 0x000000053f057899 */ /* 0x000fe40008011405 */
[----:B------:R-:W-:Y:S02]  /*0ef0*/  UISETP.LT.AND UP1, UPT, URZ, UR4, UPT ;  /* 0x000000043f00728c */ /* 0x000fe4000bf21270 */
[----:B------:R-:W-:Y:S02]  /*0f00*/  UISETP.LT.AND UP0, UPT, UR5, UR13, UPT ;  /* 0x0000000d0500728c */ /* 0x000fe4000bf01270 */
[----:B------:R-:W-:Y:S02]  /*0f10*/  USEL UR4, URZ, UR4, !UP1 ;  /* 0x000000043f047287 */ /* 0x000fe4000c800000 */
[----:B------:R-:W-:Y:S02]  /*0f20*/  USEL UR5, UR5, UR13, UP0 ;  /* 0x0000000d05057287 */ /* 0x000fe40008000000 */
[----:B------:R-:W-:-:S02]  /*0f30*/  ULEA UR4, UR4, -UR10, 0x5 ;  /* 0x8000000a04047291 */ /* 0x000fc4000f8e283f */
[----:B------:R-:W-:Y:S02]  /*0f40*/  ULEA UR5, UR5, -UR10, 0x5 ;  /* 0x8000000a05057291 */ /* 0x000fe4000f8e283f */
[----:B------:R-:W-:Y:S02]  /*0f50*/  UISETP.LT.AND UP1, UPT, URZ, UR4, UPT ;  /* 0x000000043f00728c */ /* 0x000fe4000bf21270 */
[----:B------:R-:W-:Y:S02]  /*0f60*/  UISETP.LT.AND UP0, UPT, UR5, UR27, UPT ;  /* 0x0000001b0500728c */ /* 0x000fe4000bf01270 */
[----:B------:R-:W-:Y:S02]  /*0f70*/  USEL UR4, URZ, UR4, !UP1 ;  /* 0x000000043f047287 */ /* 0x000fe4000c800000 */
[----:B------:R-:W-:Y:S02]  /*0f80*/  USEL UR5, UR5, UR27, UP0 ;  /* 0x0000001b05057287 */ /* 0x000fe40008000000 */
[----:B------:R-:W-:-:S02]  /*0f90*/  USHF.R.U32.HI UR12, URZ, 0x5, UR4 ;  /* 0x000000053f0c7899 */ /* 0x000fc40008011604 */
[----:B------:R-:W-:-:S05]  /*0fa0*/  UISETP.GT.AND UP0, UPT, UR5, UR4, UPT ;  /* 0x000000040500728c */ /* 0x000fca000bf04270 */
[----:B------:R-:W-:-:S06]  /*0fb0*/  UMOV UR10, UR12 ;  /* 0x0000000c000a7c82 */ /* 0x000fcc0008000000 */
[----:B------:R-:W-:-:S04]  /*0fc0*/  @UP0 UIADD3 UR5, UR5, 0x1f, URZ ;  /* 0x0000001f05050890 */ /* 0x000fc8000fffe03f */
[----:B------:R-:W-:-:S04]  /*0fd0*/  @UP0 USHF.R.S32.HI UR4, URZ, 0x1f, UR5 ;  /* 0x0000001f3f040899 */ /* 0x000fc80008011405 */
[----:B------:R-:W-:-:S04]  /*0fe0*/  @UP0 ULEA.HI UR4, UR4, UR5, URZ, 0x5 ;  /* 0x0000000504040291 */ /* 0x000fc8000f8f283f */
[----:B------:R-:W-:-:S04]  /*0ff0*/  @UP0 USHF.R.S32.HI UR10, URZ, 0x5, UR4 ;  /* 0x000000053f0a0899 */ /* 0x000fc80008011404 */
[----:B------:R-:W-:-:S06]  /*1000*/  UISETP.GT.AND UP0, UPT, UR10, UR12, UPT ;  /* 0x0000000c0a00728c */ /* 0x000fcc000bf04270 */
[----:B------:R-:W-:-:S13]  /*1010*/  PLOP3.LUT P0, PT, PT, PT, UP0, 0x80, 0x0 ;  /* 0x000000000000781c */ /* 0x000fda0003f0f008 */
[----:B------:R-:W-:Y:S05]  /*1020*/  @!P0 BRA `(.L_x_317) ;  /* 0x00003c7000008947 */ /* 0x000fea0003800000 */
[----:B------:R-:W-:Y:S02]  /*1030*/  ULDC.64 UR4, c[0x0][0x340] ;  /* 0x0000d00000047ab9 */ /* 0x000fe40000000a00 */
[----:B------:R-:W-:Y:S02]  /*1040*/  UISETP.NE.U32.AND UP0, UPT, URZ, UR4, UPT ;  /* 0x000000043f00728c */ /* 0x000fe4000bf05070 */
[----:B------:R-:W-:Y:S02]  /*1050*/  UMOV UR32, 0x5 ;  /* 0x0000000500207882 */ /* 0x000fe40000000000 */
[----:B------:R-:W-:Y:S02]  /*1060*/  UISETP.NE.AND.EX UP0, UPT, URZ, UR5, UPT, UP0 ;  /* 0x000000053f00728c */ /* 0x000fe4000bf05300 */
[----:B------:R-:W-:Y:S02]  /*1070*/  ULDC.64 UR6, c[0x0][0x238] ;  /* 0x00008e0000067ab9 */ /* 0x000fe40000000a00 */
[----:B------:R-:W-:-:S02]  /*1080*/  ULDC.64 UR4, c[0x0][0x340] ;  /* 0x0000d00000047ab9 */ /* 0x000fc40000000a00 */
[----:B------:R-:W-:-:S05]  /*1090*/  PLOP3.LUT P0, PT, PT, PT, UP0, 0x80, 0x0 ;  /* 0x000000000000781c */ /* 0x000fca0003f0f008 */
[----:B------:R-:W-:-:S06]  /*10a0*/  @UP0 UIMAD.WIDE UR4, UR29, UR8, UR4 ;  /* 0x000000081d0402a5 */ /* 0x000fcc000f8e0204 */
[----:B------:R-:W-:Y:S02]  /*10b0*/  IMAD.U32 R2, RZ, RZ, UR4 ;  /* 0x00000004ff027e24 */ /* 0x000fe4000f8e00ff */
[----:B------:R-:W-:Y:S01]  /*10c0*/  IMAD.U32 R3, RZ, RZ, UR5 ;  /* 0x00000005ff037e24 */ /* 0x000fe2000f8e00ff */
[----:B------:R-:W-:-:S04]  /*10d0*/  ULDC.64 UR4, c[0x0][0x240] ;  /* 0x0000900000047ab9 */ /* 0x000fc80000000a00 */
[----:B------:R1:W2:Y:S01]  /*10e0*/  @P0 LDG.E R0, [R2.64] ;  /* 0x0000001e02000981 */ /* 0x0002a2000c1e1900 */
[----:B------:R-:W-:Y:S01]  /*10f0*/  UIMAD UR4, UR19, UR4, URZ ;  /* 0x00000004130472a4 */ /* 0x000fe2000f8e023f */
[----:B------:R-:W-:Y:S01]  /*1100*/  IMAD.U32 R112, RZ, RZ, UR20 ;  /* 0x00000014ff707e24 */ /* 0x000fe2000f8e00ff */
[----:B------:R-:W-:Y:S01]  /*1110*/  USHF.R.S32.HI UR34, URZ, 0x1f, UR29 ;  /* 0x0000001f3f227899 */ /* 0x000fe2000801141d */
[----:B------:R-:W-:Y:S01]  /*1120*/  BSSY B0, `(.L_x_318) ;  /* 0x000006f000007945 */ /* 0x000fe20003800000 */
[----:B------:R-:W-:Y:S02]  /*1130*/  UIADD3 UR9, UR24, UR9, URZ ;  /* 0x0000000918097290 */ /* 0x000fe4000fffe03f */
[----:B------:R-:W-:Y:S02]  /*1140*/  UIADD3 UR22, UR10, -0x1, URZ ;  /* 0xffffffff0a167890 */ /* 0x000fe4000fffe03f */
[----:B------:R-:W-:Y:S02]  /*1150*/  USEL UR10, UR34, URZ, !UP4 ;  /* 0x0000003f220a7287 */ /* 0x000fe4000e000000 */
[----:B------:R-:W-:-:S02]  /*1160*/  USHF.L.U64.HI UR17, UR6, UR32, UR7 ;  /* 0x0000002006117299 */ /* 0x000fc40008010207 */
[----:B------:R-:W-:Y:S02]  /*1170*/  USHF.L.U32 UR18, UR6, 0x5, URZ ;  /* 0x0000000506127899 */ /* 0x000fe4000800063f */
[----:B------:R-:W-:Y:S02]  /*1180*/  UIMAD UR33, UR20, UR5, UR4 ;  /* 0x00000005142172a4 */ /* 0x000fe4000f8e0204 */
[----:B------:R-:W-:Y:S02]  /*1190*/  USHF.R.S32.HI UR8, URZ, 0x1f, UR9 ;  /* 0x0000001f3f087899 */ /* 0x000fe40008011409 */
[----:B------:R-:W-:Y:S02]  /*11a0*/  ULDC.64 UR6, c[0x0][0x1e0] ;  /* 0x0000780000067ab9 */ /* 0x000fe40000000a00 */
[----:B------:R-:W-:Y:S02]  /*11b0*/  ULDC.64 UR4, c[0x0][0x248] ;  /* 0x0000920000047ab9 */ /* 0x000fe40000000a00 */
[----:B------:R-:W-:Y:S01]  /*11c0*/  UIMAD.WIDE.U32 UR38, UR9, UR6, URZ ;  /* 0x00000006092672a5 */ /* 0x000fe2000f8e003f */
[----:B-1----:R-:W-:Y:S01]  /*11d0*/  SHF.R.S32.HI R2, RZ, 0x1f, R55 ;  /* 0x0000001fff027819 */ /* 0x002fe20000011437 */
[----:B------:R-:W-:Y:S01]  /*11e0*/  UIMAD UR4, UR10, UR4, URZ ;  /* 0x000000040a0472a4 */ /* 0x000fe2000f8e023f */
[----:B------:R-:W-:Y:S01]  /*11f0*/  IMAD.U32 R3, RZ, RZ, UR22 ;  /* 0x00000016ff037e24 */ /* 0x000fe2000f8e00ff */
[----:B------:R-:W-:Y:S01]  /*1200*/  UIMAD UR6, UR8, UR6, URZ ;  /* 0x00000006080672a4 */ /* 0x000fe2000f8e023f */
[CC--:B------:R-:W-:Y:S01]  /*1210*/  LEA.HI R14, R2.reuse, R55.reuse, RZ, 0x3 ;  /* 0x00000037020e7211 */ /* 0x0c0fe200078f18ff */
[----:B------:R-:W-:Y:S01]  /*1220*/  USEL UR11, UR29, URZ, !UP4 ;  /* 0x0000003f1d0b7287 */ /* 0x000fe2000e000000 */
[----:B------:R-:W-:Y:S01]  /*1230*/  LEA.HI R84, R2, R55, RZ, 0x6 ;  /* 0x0000003702547211 */ /* 0x000fe200078f30ff */
[----:B------:R-:W-:Y:S01]  /*1240*/  UIMAD UR7, UR9, UR7, UR6 ;  /* 0x00000007090772a4 */ /* 0x000fe2000f8e0206 */
[----:B------:R-:W-:Y:S01]  /*1250*/  SHF.R.S32.HI R99, RZ, 0x3, R14 ;  /* 0x00000003ff637819 */ /* 0x000fe2000001140e */
[----:B------:R-:W-:Y:S01]  /*1260*/  UIMAD UR6, UR11, UR5, UR4 ;  /* 0x000000050b0672a4 */ /* 0x000fe2000f8e0204 */
[----:B------:R-:W-:Y:S01]  /*1270*/  LOP3.LUT R14, R14, 0xfffffff8, RZ, 0xc0, !PT ;  /* 0xfffffff80e0e7812 */ /* 0x000fe200078ec0ff */
[----:B------:R-:W-:Y:S01]  /*1280*/  UIADD3 UR39, UR39, UR7, URZ ;  /* 0x0000000727277290 */ /* 0x000fe2000fffe03f */
[----:B------:R-:W-:Y:S01]  /*1290*/  SHF.R.S32.HI R72, RZ, 0x1f, R99 ;  /* 0x0000001fff487819 */ /* 0x000fe20000011463 */
[----:B------:R-:W-:Y:S01]  /*12a0*/  ULDC.64 UR4, c[0x0][0x1e8] ;  /* 0x00007a0000047ab9 */ /* 0x000fe20000000a00 */
[----:B------:R-:W-:Y:S01]  /*12b0*/  IADD3 R76, -R99, UR27, RZ ;  /* 0x0000001b634c7c10 */ /* 0x000fe2000fffe1ff */
[----:B------:R-:W-:Y:S01]  /*12c0*/  IMAD.IADD R14, R55, 0x1, -R14 ;  /* 0x00000001370e7824 */ /* 0x000fe200078e0a0e */
[----:B------:R-:W-:Y:S01]  /*12d0*/  UIMAD UR35, UR19, UR4, URZ ;  /* 0x00000004132372a4 */ /* 0x000fe2000f8e023f */
[----:B------:R-:W-:Y:S01]  /*12e0*/  IMAD.SHL.U32 R9, R99, 0x40, RZ ;  /* 0x0000004063097824 */ /* 0x000fe200078e00ff */
[----:B------:R-:W-:Y:S01]  /*12f0*/  UIMAD.WIDE.U32 UR38, UR20, UR4, UR38 ;  /* 0x00000004142672a5 */ /* 0x000fe2000f8e0026 */
[C---:B------:R-:W-:Y:S01]  /*1300*/  IMAD.SHL.U32 R16, R14.reuse, 0x8, RZ ;  /* 0x000000080e107824 */ /* 0x040fe200078e00ff */
[----:B------:R-:W-:Y:S01]  /*1310*/  UIMAD UR7, UR20, UR5, UR35 ;  /* 0x00000005140772a4 */ /* 0x000fe2000f8e0223 */
[----:B------:R-:W-:Y:S01]  /*1320*/  IMAD.SHL.U32 R14, R14, 0x4, RZ ;  /* 0x000000040e0e7824 */ /* 0x000fe200078e00ff */
[----:B------:R-:W-:Y:S01]  /*1330*/  LOP3.LUT R9, R9, 0x1c0, RZ, 0xc0, !PT ;  /* 0x000001c009097812 */ /* 0x000fe200078ec0ff */
[----:B------:R-:W-:Y:S01]  /*1340*/  IMAD R3, R3, -0x20, R76 ;  /* 0xffffffe003037824 */ /* 0x000fe200078e024c */
[----:B------:R-:W-:Y:S01]  /*1350*/  SHF.R.S32.HI R17, RZ, 0x1f, R16 ;  /* 0x0000001fff117819 */ /* 0x000fe20000011410 */
[----:B------:R-:W-:Y:S01]  /*1360*/  IMAD.SHL.U32 R84, R84, 0x8, RZ ;  /* 0x0000000854547824 */ /* 0x000fe200078e00ff */
[----:B------:R-:W-:Y:S01]  /*1370*/  IADD3 R12, R14, 0x40, RZ ;  /* 0x000000400e0c7810 */ /* 0x000fe20007ffe0ff */
[----:B------:R-:W-:Y:S01]  /*1380*/  ULDC.64 UR4, c[0x0][0x1f0] ;  /* 0x00007c0000047ab9 */ /* 0x000fe20000000a00 */
[----:B------:R-:W-:Y:S01]  /*1390*/  ISETP.GT.AND P2, PT, R3, RZ, PT ;  /* 0x000000ff0300720c */ /* 0x000fe20003f44270 */
[----:B------:R-:W-:Y:S01]  /*13a0*/  UIADD3 UR39, UR39, UR7, URZ ;  /* 0x0000000727277290 */ /* 0x000fe2000fffe03f */
[----:B------:R-:W-:Y:S01]  /*13b0*/  ISETP.GE.AND P1, PT, R16, c[0x0][0x1d4], PT ;  /* 0x0000750010007a0c */ /* 0x000fe20003f26270 */
[----:B------:R-:W-:Y:S01]  /*13c0*/  IMAD.IADD R11, R14, 0x1, R12 ;  /* 0x000000010e0b7824 */ /* 0x000fe200078e020c */
[C---:B------:R-:W-:Y:S01]  /*13d0*/  IADD3 R98, R16.reuse, 0x80, RZ ;  /* 0x0000008010627810 */ /* 0x040fe20007ffe0ff */
[----:B------:R-:W-:Y:S01]  /*13e0*/  IMAD.U32 R110, RZ, RZ, UR11 ;  /* 0x0000000bff6e7e24 */ /* 0x000fe2000f8e00ff */
[----:B------:R-:W-:Y:S01]  /*13f0*/  IADD3 R97, R16, 0xc0, RZ ;  /* 0x000000c010617810 */ /* 0x000fe20007ffe0ff */
[----:B------:R-:W-:Y:S01]  /*1400*/  IMAD R2, R72, c[0x0][0x1e0], RZ ;  /* 0x0000780048027a24 */ /* 0x000fe200078e02ff */
[----:B------:R-:W-:Y:S01]  /*1410*/  SEL R3, RZ, 0x1, P1 ;  /* 0x00000001ff037807 */ /* 0x000fe20000800000 */
[----:B------:R-:W-:Y:S01]  /*1420*/  IMAD.WIDE.U32 R116, R99, c[0x0][0x1e0], RZ ;  /* 0x0000780063747a25 */ /* 0x000fe200078e00ff */
[----:B------:R-:W-:-:S02]  /*1430*/  LOP3.LUT R84, R84, 0xfffffe00, RZ, 0xc0, !PT ;  /* 0xfffffe0054547812 */ /* 0x000fc400078ec0ff */
[----:B------:R-:W-:Y:S01]  /*1440*/  LOP3.LUT R96, R9, 0x38, R16, 0xf8, !PT ;  /* 0x0000003809607812 */ /* 0x000fe200078ef810 */
[----:B------:R-:W-:Y:S01]  /*1450*/  IMAD R81, R99, c[0x0][0x1e4], R2 ;  /* 0x0000790063517a24 */ /* 0x000fe200078e0202 */
[----:B------:R-:W-:Y:S02]  /*1460*/  SHF.R.U32.HI R7, RZ, 0x3, R9 ;  /* 0x00000003ff077819 */ /* 0x000fe40000011609 */
[----:B------:R-:W-:Y:S01]  /*1470*/  ISETP.GE.AND P1, PT, R98, c[0x0][0x1d4], PT ;  /* 0x0000750062007a0c */ /* 0x000fe20003f26270 */
[----:B------:R-:W-:Y:S01]  /*1480*/  IMAD.IADD R81, R117, 0x1, R81 ;  /* 0x0000000175517824 */ /* 0x000fe200078e0251 */
[----:B------:R-:W-:-:S05]  /*1490*/  LOP3.LUT R96, R84, R96, R7, 0xf6, !PT ;  /* 0x0000006054607212 */ /* 0x000fca00078ef607 */
[----:B------:R-:W-:Y:S01]  /*14a0*/  IMAD.SHL.U32 R96, R96, 0x2, RZ ;  /* 0x0000000260607824 */ /* 0x000fe200078e00ff */
[----:B--2---:R1:W2:Y:S01]  /*14b0*/  @P0 R2UR UR36, R0 ;  /* 0x00000000002403c2 */ /* 0x0042a200000e0000 */
[----:B-----5:R-:W-:-:S04]  /*14c0*/  IADD3 R79, P0, R99, R77, RZ ;  /* 0x0000004d634f7210 */ /* 0x020fc80007f1e0ff */
[----:B------:R-:W-:Y:S01]  /*14d0*/  LEA.HI.X.SX32 R77, R77, R72, 0x1, P0 ;  /* 0x000000484d4d7211 */ /* 0x000fe200000f0eff */
[----:B------:R-:W-:Y:S01]  /*14e0*/  IMAD.WIDE.U32 R4, R79, c[0x0][0x238], R16 ;  /* 0x00008e004f047a25 */ /* 0x000fe200078e0010 */
[----:B------:R-:W-:-:S03]  /*14f0*/  ISETP.GE.AND P0, PT, R11, c[0x0][0x1d4], PT ;  /* 0x000075000b007a0c */ /* 0x000fc60003f06270 */
[----:B-1----:R-:W-:Y:S01]  /*1500*/  IMAD R0, R77, c[0x0][0x238], RZ ;  /* 0x00008e004d007a24 */ /* 0x002fe200078e02ff */
[----:B--2---:R-:W-:-:S03]  /*1510*/  @UP0 USHF.R.S32.HI UR37, URZ, 0x1f, UR36 ;  /* 0x0000001f3f250899 */ /* 0x004fc60008011424 */
[----:B------:R-:W-:Y:S01]  /*1520*/  IMAD R0, R79, c[0x0][0x23c], R0 ;  /* 0x00008f004f007a24 */ /* 0x000fe200078e0200 */
[----:B------:R-:W-:-:S03]  /*1530*/  @!UP0 UMOV UR36, UR29 ;  /* 0x0000001d00248c82 */ /* 0x000fc60008000000 */
[----:B------:R-:W-:Y:S01]  /*1540*/  IMAD.IADD R5, R5, 0x1, R0 ;  /* 0x0000000105057824 */ /* 0x000fe200078e0200 */
[----:B------:R-:W-:Y:S01]  /*1550*/  @!UP0 UMOV UR37, UR34 ;  /* 0x0000002200258c82 */ /* 0x000fe20008000000 */
[----:B------:R-:W-:Y:S01]  /*1560*/  SEL R0, RZ, 0xffffffff, P0 ;  /* 0xffffffffff007807 */ /* 0x000fe20000000000 */
[----:B------:R-:W-:Y:S01]  /*1570*/  USEL UR34, UR36, URZ, !UP5 ;  /* 0x0000003f24227287 */ /* 0x000fe2000e800000 */
[----:B------:R-:W-:Y:S01]  /*1580*/  IMAD.WIDE.U32 R112, R112, c[0x0][0x240], R4 ;  /* 0x0000900070707a25 */ /* 0x000fe200078e0004 */
[----:B------:R-:W-:-:S03]  /*1590*/  ISETP.GE.AND P0, PT, R97, c[0x0][0x1d4], PT ;  /* 0x0000750061007a0c */ /* 0x000fc60003f06270 */
[----:B------:R-:W-:Y:S01]  /*15a0*/  IMAD.SHL.U32 R0, R0, 0x2, RZ ;  /* 0x0000000200007824 */ /* 0x000fe200078e00ff */
[----:B------:R-:W-:Y:S01]  /*15b0*/  IADD3 R113, R113, UR33, RZ ;  /* 0x0000002171717c10 */ /* 0x000fe2000fffe0ff */
[----:B------:R-:W-:Y:S01]  /*15c0*/  USEL UR33, UR37, URZ, !UP5 ;  /* 0x0000003f25217287 */ /* 0x000fe2000e800000 */
[----:B------:R-:W-:Y:S01]  /*15d0*/  SEL R92, RZ, 0x8, P0 ;  /* 0x00000008ff5c7807 */ /* 0x000fe20000000000 */
[----:B------:R-:W-:Y:S01]  /*15e0*/  UIMAD.WIDE.U32 UR36, UR34, UR4, UR38 ;  /* 0x00000004222472a5 */ /* 0x000fe2000f8e0026 */
[----:B------:R-:W-:Y:S01]  /*15f0*/  LOP3.LUT R0, R0, 0x2, R3, 0xe2, !PT ;  /* 0x0000000200007812 */ /* 0x000fe200078ee203 */
[----:B------:R-:W-:Y:S01]  /*1600*/  UIMAD UR7, UR33, UR4, URZ ;  /* 0x00000004210772a4 */ /* 0x000fe2000f8e023f */
[----:B------:R-:W-:Y:S01]  /*1610*/  IMAD.WIDE.U32 R112, R110, c[0x0][0x248], R112 ;  /* 0x000092006e707a25 */ /* 0x000fe200078e0070 */
[----:B------:R-:W-:Y:S02]  /*1620*/  SEL R3, RZ, 0x4, P1 ;  /* 0x00000004ff037807 */ /* 0x000fe40000800000 */
[----:B------:R-:W-:-:S02]  /*1630*/  UIMAD UR5, UR34, UR5, UR7 ;  /* 0x00000005220572a4 */ /* 0x000fc4000f8e0207 */
[----:B------:R-:W-:Y:S02]  /*1640*/  IADD3 R115, R113, UR6, RZ ;  /* 0x0000000671737c10 */ /* 0x000fe4000fffe0ff */
[----:B------:R-:W-:Y:S01]  /*1650*/  UIADD3 UR35, UR37, UR5, URZ ;  /* 0x0000000525237290 */ /* 0x000fe2000fffe03f */
[----:B------:R-:W-:Y:S01]  /*1660*/  LOP3.LUT R92, R92, R0, R3, 0xfe, !PT ;  /* 0x000000005c5c7212 */ /* 0x000fe200078efe03 */
[----:B------:R-:W-:Y:S05]  /*1670*/  @!P2 BRA `(.L_x_319) ;  /* 0x000001900000a947 */ /* 0x000fea0003800000 */
[----:B------:R-:W-:Y:S01]  /*1680*/  IMAD.U32 R3, RZ, RZ, UR18 ;  /* 0x00000012ff037e24 */ /* 0x000fe2000f8e00ff */
[C---:B------:R-:W-:Y:S01]  /*1690*/  LOP3.LUT R0, R92.reuse, 0xff, RZ, 0xc0, !PT ;  /* 0x000000ff5c007812 */ /* 0x040fe200078ec0ff */
[----:B------:R-:W-:Y:S01]  /*16a0*/  IMAD.MOV.U32 R114, RZ, RZ, R112 ;  /* 0x000000ffff727224 */ /* 0x000fe200078e0070 */
[----:B------:R-:W-:Y:S01]  /*16b0*/  USHF.R.S32.HI UR5, URZ, 0x1f, UR22 ;  /* 0x0000001f3f057899 */ /* 0x000fe20008011416 */
[----:B------:R-:W-:Y:S01]  /*16c0*/  IMAD.SHL.U32 R4, R92, 0x10, RZ ;  /* 0x000000105c047824 */ /* 0x000fe200078e00ff */
[----:B------:R-:W-:Y:S01]  /*16d0*/  UIMAD UR4, UR17, UR22, URZ ;  /* 0x00000016110472a4 */ /* 0x000fe2000f8e023f */
[----:B------:R-:W-:-:S03]  /*16e0*/  IMAD.WIDE.U32 R18, R3, UR22, R114 ;  /* 0x0000001603127c25 */ /* 0x000fc6000f8e0072 */
[----:B------:R-:W-:Y:S01]  /*16f0*/  UIMAD UR4, UR5, UR18, UR4 ;  /* 0x00000012050472a4 */ /* 0x000fe2000f8e0204 */
[----:B------:R-:W-:Y:S01]  /*1700*/  IMAD.SHL.U32 R3, R0, 0x8, RZ ;  /* 0x0000000800037824 */ /* 0x000fe200078e00ff */
[----:B------:R-:W-:Y:S01]  /*1710*/  LOP3.LUT P4, RZ, R4, 0x10, RZ, 0xc0, !PT ;  /* 0x0000001004ff7812 */ /* 0x000fe2000788c0ff */
[C---:B------:R-:W-:Y:S02]  /*1720*/  IMAD.SHL.U32 R2, R0.reuse, 0x4, RZ ;  /* 0x0000000400027824 */ /* 0x040fe400078e00ff */
[----:B------:R-:W-:Y:S01]  /*1730*/  IMAD.SHL.U32 R0, R0, 0x2, RZ ;  /* 0x0000000200007824 */ /* 0x000fe200078e00ff */
[----:B------:R-:W-:Y:S02]  /*1740*/  LOP3.LUT P3, RZ, R3, 0x10, RZ, 0xc0, !PT ;  /* 0x0000001003ff7812 */ /* 0x000fe4000786c0ff */
[----:B------:R-:W-:Y:S02]  /*1750*/  LOP3.LUT P2, RZ, R2, 0x10, RZ, 0xc0, !PT ;  /* 0x0000001002ff7812 */ /* 0x000fe4000784c0ff */
[----:B------:R-:W-:-:S02]  /*1760*/  LOP3.LUT P1, RZ, R0, 0x10, RZ, 0xc0, !PT ;  /* 0x0000001000ff7812 */ /* 0x000fc4000782c0ff */
[----:B------:R-:W-:Y:S02]  /*1770*/  IADD3 R0, R19, UR4, RZ ;  /* 0x0000000413007c10 */ /* 0x000fe4000fffe0ff */
[----:B------:R-:W-:-:S04]  /*1780*/  LEA R2, P0, R18, c[0x0][0x220], 0x1 ;  /* 0x0000880012027a11 */ /* 0x000fc800078008ff */
        /* <DEDUP_REMOVED lines=8> */
.L_x_319:
[----:B------:R-:W-:Y:S05]  /*1810*/  BSYNC B0 ;  /* 0x0000000000007941 */ /* 0x000fea0003800000 */
.L_x_318:
[----:B------:R-:W-:Y:S01]  /*1820*/  IMAD.MOV.U32 R0, RZ, RZ, c[0x0][0x27c] ;  /* 0x00009f00ff007624 */ /* 0x000fe200078e00ff */
[----:B------:R-:W-:Y:S01]  /*1830*/  ISETP.GE.AND P1, PT, R16, c[0x0][0x27c], PT ;  /* 0x00009f0010007a0c */ /* 0x000fe20003f26270 */
[----:B------:R-:W-:Y:S01]  /*1840*/  ULDC.64 UR4, c[0x0][0x260] ;  /* 0x0000980000047ab9 */ /* 0x000fe20000000a00 */
[----:B------:R-:W-:Y:S01]  /*1850*/  ISETP.GE.AND P0, PT, R11, c[0x0][0x27c], PT ;  /* 0x00009f000b007a0c */ /* 0x000fe20003f06270 */
[----:B------:R-:W-:Y:S01]  /*1860*/  UIMAD UR4, UR19, UR4, URZ ;  /* 0x00000004130472a4 */ /* 0x000fe2000f8e023f */
[C---:B------:R-:W-:Y:S01]  /*1870*/  ISETP.GE.AND P6, PT, R0.reuse, 0x1, PT ;  /* 0x000000010000780c */ /* 0x040fe20003fc6270 */
[----:B------:R-:W-:Y:S01]  /*1880*/  IMAD.SHL.U32 R0, R0, 0x2, RZ ;  /* 0x0000000200007824 */ /* 0x000fe200078e00ff */
[----:B-1----:R-:W-:Y:S01]  /*1890*/  SEL R3, RZ, c[0x0][0x27c], !P1 ;  /* 0x00009f00ff037a07 */ /* 0x002fe20004800000 */
[----:B------:R-:W-:Y:S01]  /*18a0*/  UIMAD UR6, UR20, UR5, UR4 ;  /* 0x00000005140672a4 */ /* 0x000fe2000f8e0204 */
[----:B------:R-:W-:Y:S01]  /*18b0*/  IMAD.U32 R19, RZ, RZ, UR20 ;  /* 0x00000014ff137e24 */ /* 0x000fe2000f8e00ff */
[----:B------:R-:W0:Y:S01]  /*18c0*/  LDGDEPBAR ;  /* 0x00000000000079af */ /* 0x000e220000000000 */
[----:B------:R-:W-:Y:S01]  /*18d0*/  IADD3 R5, -R0, c[0x0][0x1d4], RZ ;  /* 0x0000750000057a10 */ /* 0x000fe20007ffe1ff */
[----:B------:R-:W-:Y:S01]  /*18e0*/  IMAD.IADD R3, R16, 0x1, R3 ;  /* 0x0000000110037824 */ /* 0x000fe200078e0203 */
[----:B------:R-:W-:Y:S01]  /*18f0*/  ULDC.64 UR4, c[0x0][0x210] ;  /* 0x0000840000047ab9 */ /* 0x000fe20000000a00 */
[----:B------:R-:W-:Y:S01]  /*1900*/  IMAD.WIDE.U32 R18, R19, c[0x0][0x210], R16 ;  /* 0x0000840013127a25 */ /* 0x000fe200078e0010 */
[CC--:B------:R-:W-:Y:S01]  /*1910*/  SEL R13, R0.reuse, R5.reuse, !P1 ;  /* 0x00000005000d7207 */ /* 0x0c0fe20004800000 */
[----:B------:R-:W-:Y:S01]  /*1920*/  UIMAD UR4, UR19, UR4, URZ ;  /* 0x00000004130472a4 */ /* 0x000fe2000f8e023f */
[----:B------:R-:W-:Y:S01]  /*1930*/  SEL R5, R0, R5, !P0 ;  /* 0x0000000500057207 */ /* 0x000fe20004000000 */
[----:B------:R-:W-:Y:S01]  /*1940*/  IMAD.U32 R21, RZ, RZ, UR20 ;  /* 0x00000014ff157e24 */ /* 0x000fe2000f8e00ff */
[----:B------:R-:W-:Y:S01]  /*1950*/  SEL R0, RZ, c[0x0][0x27c], !P0 ;  /* 0x00009f00ff007a07 */ /* 0x000fe20004000000 */
[----:B------:R-:W-:Y:S01]  /*1960*/  UIMAD UR4, UR20, UR5, UR4 ;  /* 0x00000005140472a4 */ /* 0x000fe2000f8e0204 */
[----:B------:R-:W-:Y:S01]  /*1970*/  SHF.R.S32.HI R4, RZ, 0x1f, R3 ;  /* 0x0000001fff047819 */ /* 0x000fe20000011403 */
[----:B------:R-:W-:Y:S01]  /*1980*/  IMAD.WIDE.U32 R20, R21, c[0x0][0x260], R16 ;  /* 0x0000980015147a25 */ /* 0x000fe200078e0010 */
[----:B------:R-:W-:-:S02]  /*1990*/  SHF.R.S32.HI R2, RZ, 0x1f, R13 ;  /* 0x0000001fff027819 */ /* 0x000fc4000001140d */
[CC--:B------:R-:W-:Y:S01]  /*19a0*/  LEA.HI R91, R4.reuse, R3.reuse, RZ, 0x3 ;  /* 0x00000003045b7211 */ /* 0x0c0fe200078f18ff */
[----:B------:R-:W-:Y:S01]  /*19b0*/  IMAD.IADD R0, R11, 0x1, R0 ;  /* 0x000000010b007824 */ /* 0x000fe200078e0200 */
[----:B------:R-:W-:Y:S01]  /*19c0*/  LEA.HI R4, R4, R3, RZ, 0x6 ;  /* 0x0000000304047211 */ /* 0x000fe200078f30ff */
[----:B------:R-:W-:Y:S01]  /*19d0*/  IMAD R102, R72, c[0x0][0x290], RZ ;  /* 0x0000a40048667a24 */ /* 0x000fe200078e02ff */
[----:B------:R-:W-:Y:S01]  /*19e0*/  LEA.HI R2, R2, R13, RZ, 0x4 ;  /* 0x0000000d02027211 */ /* 0x000fe200078f20ff */
[----:B------:R-:W-:Y:S01]  /*19f0*/  IMAD R100, R72, c[0x0][0x280], RZ ;  /* 0x0000a00048647a24 */ /* 0x000fe200078e02ff */
[----:B------:R-:W-:Y:S01]  /*1a00*/  SHF.R.S32.HI R3, RZ, 0x1f, R0 ;  /* 0x0000001fff037819 */ /* 0x000fe20000011400 */
[----:B------:R-:W-:Y:S01]  /*1a10*/  IMAD.SHL.U32 R4, R4, 0x20, RZ ;  /* 0x0000002004047824 */ /* 0x000fe200078e00ff */
[----:B------:R-:W-:Y:S01]  /*1a20*/  LOP3.LUT R8, R9, 0x38, R91, 0xf8, !PT ;  /* 0x0000003809087812 */ /* 0x000fe200078ef85b */
[----:B------:R-:W-:Y:S01]  /*1a30*/  IMAD.WIDE.U32 R106, R99, c[0x0][0x290], R16 ;  /* 0x0000a400636a7a25 */ /* 0x000fe200078e0010 */
[----:B------:R-:W-:-:S02]  /*1a40*/  LEA.HI R90, R3, R0, RZ, 0x3 ;  /* 0x00000000035a7211 */ /* 0x000fc400078f18ff */
[----:B------:R-:W-:Y:S01]  /*1a50*/  LEA.HI R3, R3, R0, RZ, 0x6 ;  /* 0x0000000003037211 */ /* 0x000fe200078f30ff */
[----:B------:R-:W-:Y:S01]  /*1a60*/  IMAD.WIDE.U32 R104, R99, c[0x0][0x280], R16 ;  /* 0x0000a00063687a25 */ /* 0x000fe200078e0010 */
[----:B------:R-:W-:Y:S02]  /*1a70*/  LOP3.LUT R6, R9, 0x38, R90, 0xf8, !PT ;  /* 0x0000003809067812 */ /* 0x000fe400078ef85a */
[----:B------:R-:W-:Y:S01]  /*1a80*/  SHF.R.S32.HI R0, RZ, 0x1f, R5 ;  /* 0x0000001fff007819 */ /* 0x000fe20000011405 */
[----:B------:R-:W-:Y:S01]  /*1a90*/  IMAD.SHL.U32 R3, R3, 0x20, RZ ;  /* 0x0000002003037824 */ /* 0x000fe200078e00ff */
[----:B------:R-:W-:Y:S01]  /*1aa0*/  LOP3.LUT R85, R6, R7, RZ, 0x3c, !PT ;  /* 0x0000000706557212 */ /* 0x000fe200078e3cff */
[C---:B------:R-:W-:Y:S01]  /*1ab0*/  IMAD R102, R99.reuse, c[0x0][0x294], R102 ;  /* 0x0000a50063667a24 */ /* 0x040fe200078e0266 */
[----:B------:R-:W-:Y:S01]  /*1ac0*/  LEA.HI R0, R0, R5, RZ, 0x4 ;  /* 0x0000000500007211 */ /* 0x000fe200078f20ff */
[----:B------:R-:W-:Y:S01]  /*1ad0*/  IMAD R100, R99, c[0x0][0x284], R100 ;  /* 0x0000a10063647a24 */ /* 0x000fe200078e0264 */
[----:B------:R-:W-:Y:S01]  /*1ae0*/  LOP3.LUT R3, R3, 0x7ffff800, RZ, 0xc0, !PT ;  /* 0x7ffff80003037812 */ /* 0x000fe200078ec0ff */
[----:B------:R-:W-:Y:S01]  /*1af0*/  IMAD.SHL.U32 R95, R92, 0x10, RZ ;  /* 0x000000105c5f7824 */ /* 0x000fe200078e00ff */
[----:B------:R-:W-:Y:S01]  /*1b00*/  SHF.R.S32.HI R2, RZ, 0x4, R2 ;  /* 0x00000004ff027819 */ /* 0x000fe20000011402 */
[----:B------:R-:W-:Y:S01]  /*1b10*/  IMAD.IADD R107, R107, 0x1, R102 ;  /* 0x000000016b6b7824 */ /* 0x000fe200078e0266 */
[----:B------:R-:W-:Y:S01]  /*1b20*/  IADD3 R85, R85, R3, R84 ;  /* 0x0000000355557210 */ /* 0x000fe20007ffe054 */
[----:B------:R-:W-:Y:S01]  /*1b30*/  IMAD.IADD R105, R105, 0x1, R100 ;  /* 0x0000000169697824 */ /* 0x000fe200078e0264 */
[----:B------:R-:W-:Y:S01]  /*1b40*/  SHF.R.S32.HI R3, RZ, 0x4, R0 ;  /* 0x00000004ff037819 */ /* 0x000fe20000011400 */
[----:B------:R-:W-:Y:S01]  /*1b50*/  IMAD.U32 R108, RZ, RZ, UR34 ;  /* 0x00000022ff6c7e24 */ /* 0x000fe2000f8e00ff */
[----:B------:R-:W-:Y:S01]  /*1b60*/  LOP3.LUT R4, R4, 0x7ffff800, RZ, 0xc0, !PT ;  /* 0x7ffff80004047812 */ /* 0x000fe200078ec0ff */
[----:B------:R-:W-:Y:S01]  /*1b70*/  IMAD.WIDE.U32 R104, R64, c[0x0][0x280], R104 ;  /* 0x0000a00040687a25 */ /* 0x000fe200078e0068 */
[----:B------:R-:W-:-:S02]  /*1b80*/  LOP3.LUT R87, R8, R7, RZ, 0x3c, !PT ;  /* 0x0000000708577212 */ /* 0x000fc400078e3cff */
[----:B------:R-:W-:Y:S01]  /*1b90*/  LEA.HI.SX32 R89, R91, R2, 0x1d ;  /* 0x000000025b597211 */ /* 0x000fe200078feaff */
[----:B------:R-:W-:Y:S01]  /*1ba0*/  IMAD.WIDE.U32 R106, R64, c[0x0][0x290], R106 ;  /* 0x0000a400406a7a25 */ /* 0x000fe200078e006a */
[----:B------:R-:W-:Y:S02]  /*1bb0*/  LEA.HI.SX32 R3, R90, R3, 0x1d ;  /* 0x000000035a037211 */ /* 0x000fe400078feaff */
[----:B------:R-:W-:Y:S01]  /*1bc0*/  IADD3 R87, R87, R4, R84 ;  /* 0x0000000457577210 */ /* 0x000fe20007ffe054 */
[----:B------:R-:W-:Y:S01]  /*1bd0*/  IMAD.SHL.U32 R85, R85, 0x2, RZ ;  /* 0x0000000255557824 */ /* 0x000fe200078e00ff */
[----:B------:R-:W-:Y:S01]  /*1be0*/  SHF.R.S32.HI R4, RZ, 0x1f, R89 ;  /* 0x0000001fff047819 */ /* 0x000fe20000011459 */
[----:B------:R-:W-:Y:S01]  /*1bf0*/  IMAD.SHL.U32 R88, R3, 0x8, RZ ;  /* 0x0000000803587824 */ /* 0x000fe200078e00ff */
[----:B------:R-:W-:Y:S01]  /*1c00*/  SHF.R.S32.HI R0, RZ, 0x1f, R3 ;  /* 0x0000001fff007819 */ /* 0x000fe20000011403 */
[----:B------:R-:W-:Y:S01]  /*1c10*/  IMAD.SHL.U32 R87, R87, 0x2, RZ ;  /* 0x0000000257577824 */ /* 0x000fe200078e00ff */
[----:B------:R-:W-:Y:S01]  /*1c20*/  IADD3 R19, R19, UR4, RZ ;  /* 0x0000000413137c10 */ /* 0x000fe2000fffe0ff */
[----:B------:R-:W-:Y:S01]  /*1c30*/  ULDC.64 UR4, c[0x0][0x290] ;  /* 0x0000a40000047ab9 */ /* 0x000fe20000000a00 */
[----:B------:R-:W-:Y:S01]  /*1c40*/  LEA.HI R4, R4, R89, RZ, 0x3 ;  /* 0x0000005904047211 */ /* 0x000fe200078f18ff */
[----:B------:R-:W-:Y:S01]  /*1c50*/  USHF.L.U64.HI UR38, UR4, UR32, UR5 ;  /* 0x0000002004267299 */ /* 0x000fe20008010205 */
[----:B------:R-:W-:Y:S01]  /*1c60*/  IMAD.SHL.U32 R89, R89, 0x8, RZ ;  /* 0x0000000859597824 */ /* 0x000fe200078e00ff */
[----:B------:R-:W-:Y:S01]  /*1c70*/  USHF.L.U32 UR39, UR4, 0x5, URZ ;  /* 0x0000000504277899 */ /* 0x000fe2000800063f */
[----:B------:R-:W-:Y:S01]  /*1c80*/  LEA.HI R0, R0, R3, RZ, 0x3 ;  /* 0x0000000300007211 */ /* 0x000fe200078f18ff */
[----:B------:R-:W-:Y:S01]  /*1c90*/  IMAD.SHL.U32 R4, R4, 0x100, RZ ;  /* 0x0000010004047824 */ /* 0x000fe200078e00ff */
[----:B------:R-:W-:Y:S01]  /*1ca0*/  SHF.R.S32.HI R15, RZ, 0x1f, R14 ;  /* 0x0000001fff0f7819 */ /* 0x000fe2000001140e */
[----:B------:R-:W-:Y:S01]  /*1cb0*/  ULDC.64 UR4, c[0x0][0x280] ;  /* 0x0000a00000047ab9 */ /* 0x000fe20000000a00 */
[----:B------:R-:W-:Y:S01]  /*1cc0*/  SHF.R.S32.HI R65, RZ, 0x1f, R64 ;  /* 0x0000001fff417819 */ /* 0x000fe20000011440 */
[----:B------:R-:W-:Y:S01]  /*1cd0*/  USHF.L.U64.HI UR40, UR4, UR32, UR5 ;  /* 0x0000002004287299 */ /* 0x000fe20008010205 */
[----:B------:R-:W-:Y:S01]  /*1ce0*/  LOP3.LUT R5, R9, 0x38, R89, 0xf8, !PT ;  /* 0x0000003809057812 */ /* 0x000fe200078ef859 */
[----:B------:R-:W-:Y:S01]  /*1cf0*/  USHF.L.U32 UR41, UR4, 0x5, URZ ;  /* 0x0000000504297899 */ /* 0x000fe2000800063f */
[----:B------:R-:W-:Y:S01]  /*1d00*/  IMAD.SHL.U32 R0, R0, 0x100, RZ ;  /* 0x0000010000007824 */ /* 0x000fe200078e00ff */
[----:B------:R-:W-:Y:S01]  /*1d10*/  IADD3 R21, R21, UR6, RZ ;  /* 0x0000000615157c10 */ /* 0x000fe2000fffe0ff */
[----:B------:R-:W-:Y:S01]  /*1d20*/  ULDC.64 UR4, c[0x0][0x1e0] ;  /* 0x0000780000047ab9 */ /* 0x000fe20000000a00 */
[----:B------:R-:W-:Y:S01]  /*1d30*/  IMAD.WIDE.U32 R24, R99, c[0x0][0x290], R14 ;  /* 0x0000a40063187a25 */ /* 0x000fe200078e000e */
[----:B------:R-:W-:Y:S01]  /*1d40*/  LOP3.LUT R2, R9, 0x38, R88, 0xf8, !PT ;  /* 0x0000003809027812 */ /* 0x000fe200078ef858 */
[----:B------:R-:W-:Y:S01]  /*1d50*/  USHF.L.U64.HI UR32, UR4, UR32, UR5 ;  /* 0x0000002004207299 */ /* 0x000fe20008010205 */
[----:B------:R-:W-:Y:S01]  /*1d60*/  LOP3.LUT R92, R92, 0xff, RZ, 0xc0, !PT ;  /* 0x000000ff5c5c7812 */ /* 0x000fe200078ec0ff */
[----:B------:R-:W-:Y:S01]  /*1d70*/  IMAD.WIDE.U32 R22, R99, c[0x0][0x280], R14 ;  /* 0x0000a00063167a25 */ /* 0x000fe200078e000e */
[----:B------:R-:W-:Y:S01]  /*1d80*/  USHF.L.U32 UR42, UR4, 0x5, URZ ;  /* 0x00000005042a7899 */ /* 0x000fe2000800063f */
[-C--:B------:R-:W-:Y:S01]  /*1d90*/  LOP3.LUT R5, R5, R7.reuse, RZ, 0x3c, !PT ;  /* 0x0000000705057212 */ /* 0x080fe200078e3cff */
[----:B------:R-:W-:Y:S01]  /*1da0*/  ULDC.64 UR6, c[0x0][0x268] ;  /* 0x00009a0000067ab9 */ /* 0x000fe20000000a00 */
[----:B------:R-:W-:Y:S01]  /*1db0*/  LOP3.LUT R86, R4, 0x7ffff800, RZ, 0xc0, !PT ;  /* 0x7ffff80004567812 */ /* 0x000fe200078ec0ff */
[----:B------:R-:W-:Y:S01]  /*1dc0*/  ULDC.64 UR4, c[0x0][0x218] ;  /* 0x0000860000047ab9 */ /* 0x000fe20000000a00 */
[C---:B------:R-:W-:Y:S01]  /*1dd0*/  IMAD R3, R65.reuse, c[0x0][0x290], RZ ;  /* 0x0000a40041037a24 */ /* 0x040fe200078e02ff */
[----:B------:R-:W-:Y:S01]  /*1de0*/  UIMAD UR6, UR10, UR6, URZ ;  /* 0x000000060a0672a4 */ /* 0x000fe2000f8e023f */
[----:B------:R-:W-:Y:S01]  /*1df0*/  IMAD.IADD R103, R102, 0x1, R25 ;  /* 0x0000000166677824 */ /* 0x000fe200078e0219 */
[----:B------:R-:W-:Y:S01]  /*1e00*/  UIMAD UR4, UR33, UR4, URZ ;  /* 0x00000004210472a4 */ /* 0x000fe2000f8e023f */
[----:B------:R-:W-:Y:S01]  /*1e10*/  IMAD.IADD R101, R100, 0x1, R23 ;  /* 0x0000000164657824 */ /* 0x000fe200078e0217 */
[----:B------:R-:W-:Y:S01]  /*1e20*/  LOP3.LUT R7, R2, R7, RZ, 0x3c, !PT ;  /* 0x0000000702077212 */ /* 0x000fe200078e3cff */
[----:B------:R-:W-:Y:S01]  /*1e30*/  IMAD R65, R65, c[0x0][0x280], RZ ;  /* 0x0000a00041417a24 */ /* 0x000fe200078e02ff */
[----:B------:R-:W-:Y:S01]  /*1e40*/  LOP3.LUT R0, R0, 0x7ffff800, RZ, 0xc0, !PT ;  /* 0x7ffff80000007812 */ /* 0x000fe200078ec0ff */
[----:B------:R-:W-:Y:S01]  /*1e50*/  IMAD.MOV.U32 R102, RZ, RZ, R24 ;  /* 0x000000ffff667224 */ /* 0x000fe200078e0018 */
[----:B------:R-:W-:Y:S01]  /*1e60*/  IADD3 R86, R5, R86, R84 ;  /* 0x0000005605567210 */ /* 0x000fe20007ffe054 */
[----:B------:R-:W-:Y:S01]  /*1e70*/  IMAD.MOV.U32 R100, RZ, RZ, R22 ;  /* 0x000000ffff647224 */ /* 0x000fe200078e0016 */
[----:B------:R-:W-:Y:S01]  /*1e80*/  UIMAD UR6, UR11, UR7, UR6 ;  /* 0x000000070b0672a4 */ /* 0x000fe2000f8e0206 */
[C---:B------:R-:W-:Y:S01]  /*1e90*/  IMAD.SHL.U32 R94, R92.reuse, 0x8, RZ ;  /* 0x000000085c5e7824 */ /* 0x040fe200078e00ff */
[----:B------:R-:W-:Y:S01]  /*1ea0*/  UIMAD UR5, UR34, UR5, UR4 ;  /* 0x00000005220572a4 */ /* 0x000fe2000f8e0204 */
[----:B------:R-:W-:Y:S01]  /*1eb0*/  IMAD.SHL.U32 R93, R92, 0x4, RZ ;  /* 0x000000045c5d7824 */ /* 0x000fe200078e00ff */
[----:B------:R-:W-:Y:S01]  /*1ec0*/  IADD3 R84, R7, R0, R84 ;  /* 0x0000000007547210 */ /* 0x000fe20007ffe054 */
[----:B------:R-:W-:Y:S01]  /*1ed0*/  IMAD.WIDE.U32 R110, R110, c[0x0][0x268], R20 ;  /* 0x00009a006e6e7a25 */ /* 0x000fe200078e0014 */
[----:B------:R-:W-:Y:S01]  /*1ee0*/  IADD3 R73, P2, R99, UR9, RZ ;  /* 0x0000000963497c10 */ /* 0x000fe2000ff5e0ff */
[----:B------:R-:W-:Y:S01]  /*1ef0*/  ULDC.U8 UR4, c[0x0][0x298] ;  /* 0x0000a60000047ab9 */ /* 0x000fe20000000000 */
[----:B------:R-:W-:Y:S01]  /*1f00*/  IADD3 R70, P1, P0, R116, UR36, R16 ;  /* 0x0000002474467c10 */ /* 0x000fe2000f83e010 */
[----:B------:R-:W-:Y:S01]  /*1f10*/  IMAD.WIDE.U32 R108, R108, c[0x0][0x218], R18 ;  /* 0x000086006c6c7a25 */ /* 0x000fe200078e0012 */
[----:B------:R-:W-:-:S02]  /*1f20*/  LOP3.LUT R91, R91, 0xfffffff8, RZ, 0xc0, !PT ;  /* 0xfffffff85b5b7812 */ /* 0x000fc400078ec0ff */
[----:B------:R-:W-:Y:S01]  /*1f30*/  LOP3.LUT R90, R90, 0xfffffff8, RZ, 0xc0, !PT ;  /* 0xfffffff85a5a7812 */ /* 0x000fe200078ec0ff */
[----:B------:R-:W-:Y:S01]  /*1f40*/  IMAD.SHL.U32 R92, R92, 0x2, RZ ;  /* 0x000000025c5c7824 */ /* 0x000fe200078e00ff */
[----:B------:R-:W-:Y:S01]  /*1f50*/  IADD3 R10, R14, 0x60, RZ ;  /* 0x000000600e0a7810 */ /* 0x000fe20007ffe0ff */
[----:B------:R-:W-:Y:S01]  /*1f60*/  IMAD R65, R64, c[0x0][0x284], R65 ;  /* 0x0000a10040417a24 */ /* 0x000fe200078e0241 */
[----:B------:R-:W-:Y:S01]  /*1f70*/  IADD3 R9, R14, 0x20, RZ ;  /* 0x000000200e097810 */ /* 0x000fe20007ffe0ff */
[C---:B------:R-:W-:Y:S01]  /*1f80*/  IMAD R3, R64.reuse, c[0x0][0x294], R3 ;  /* 0x0000a50040037a24 */ /* 0x040fe200078e0203 */
[----:B------:R-:W-:Y:S01]  /*1f90*/  ISETP.NE.AND P5, PT, RZ, UR4, PT ;  /* 0x00000004ff007c0c */ /* 0x000fe2000bfa5270 */
[----:B------:R-:W-:Y:S01]  /*1fa0*/  IMAD.WIDE.U32 R102, R64, c[0x0][0x290], R102 ;  /* 0x0000a40040667a25 */ /* 0x000fe200078e0066 */
[----:B------:R-:W-:Y:S02]  /*1fb0*/  LOP3.LUT R95, R95, 0x10, RZ, 0xc0, !PT ;  /* 0x000000105f5f7812 */ /* 0x000fe400078ec0ff */
[----:B------:R-:W-:Y:S01]  /*1fc0*/  IADD3.X R72, R72, UR8, RZ, P2, !PT ;  /* 0x0000000848487c10 */ /* 0x000fe200097fe4ff */
[----:B------:R-:W-:Y:S01]  /*1fd0*/  IMAD.WIDE.U32 R100, R64, c[0x0][0x280], R100 ;  /* 0x0000a00040647a25 */ /* 0x000fe200078e0064 */
[----:B------:R-:W-:-:S02]  /*1fe0*/  IADD3.X R69, R81, UR35, R17, P1, P0 ;  /* 0x0000002351457c10 */ /* 0x000fc40008fe0411 */
[----:B------:R-:W-:Y:S01]  /*1ff0*/  LOP3.LUT R94, R94, 0x10, RZ, 0xc0, !PT ;  /* 0x000000105e5e7812 */ /* 0x000fe200078ec0ff */
[----:B------:R-:W-:Y:S01]  /*2000*/  IMAD.IADD R67, R105, 0x1, R65 ;  /* 0x0000000169437824 */ /* 0x000fe200078e0241 */
[----:B------:R-:W-:Y:S01]  /*2010*/  LOP3.LUT R93, R93, 0x10, RZ, 0xc0, !PT ;  /* 0x000000105d5d7812 */ /* 0x000fe200078ec0ff */
[----:B------:R-:W-:Y:S01]  /*2020*/  IMAD.IADD R68, R107, 0x1, R3 ;  /* 0x000000016b447824 */ /* 0x000fe200078e0203 */
[----:B------:R-:W-:Y:S01]  /*2030*/  LOP3.LUT R92, R92, 0x10, RZ, 0xc0, !PT ;  /* 0x000000105c5c7812 */ /* 0x000fe200078ec0ff */
[----:B------:R-:W-:Y:S01]  /*2040*/  IMAD.IADD R66, R3, 0x1, R103 ;  /* 0x0000000103427824 */ /* 0x000fe200078e0267 */
[----:B------:R-:W-:Y:S01]  /*2050*/  IADD3 R75, R111, UR6, RZ ;  /* 0x000000066f4b7c10 */ /* 0x000fe2000fffe0ff */
[----:B------:R-:W-:Y:S01]  /*2060*/  IMAD.IADD R65, R65, 0x1, R101 ;  /* 0x0000000141417824 */ /* 0x000fe200078e0265 */
[----:B------:R-:W-:Y:S01]  /*2070*/  IADD3 R71, R109, UR5, RZ ;  /* 0x000000056d477c10 */ /* 0x000fe2000fffe0ff */
[----:B------:R-:W-:Y:S01]  /*2080*/  IMAD.SHL.U32 R86, R86, 0x2, RZ ;  /* 0x0000000256567824 */ /* 0x000fe200078e00ff */
[----:B------:R-:W-:Y:S01]  /*2090*/  SHF.R.S32.HI R83, RZ, 0x1f, R91 ;  /* 0x0000001fff537819 */ /* 0x000fe2000001145b */
[----:B------:R-:W-:Y:S01]  /*20a0*/  IMAD.SHL.U32 R84, R84, 0x2, RZ ;  /* 0x0000000254547824 */ /* 0x000fe200078e00ff */
[----:B------:R-:W-:-:S02]  /*20b0*/  SHF.R.S32.HI R82, RZ, 0x1f, R90 ;  /* 0x0000001fff527819 */ /* 0x000fc4000001145a */
[----:B------:R-:W-:Y:S02]  /*20c0*/  SHF.R.S32.HI R80, RZ, 0x1f, R89 ;  /* 0x0000001fff507819 */ /* 0x000fe40000011459 */
[----:B------:R-:W-:Y:S01]  /*20d0*/  SHF.R.S32.HI R78, RZ, 0x1f, R88 ;  /* 0x0000001fff4e7819 */ /* 0x000fe20000011458 */
[----:B------:R-:W-:Y:S06]  /*20e0*/  BAR.SYNC.DEFER_BLOCKING 0x0 ;  /* 0x0000000000007b1d */ /* 0x000fec0000010000 */
.L_x_338:
[----:B------:R-:W-:Y:S01]  /*20f0*/  USHF.R.S32.HI UR8, URZ, 0x1f, UR22 ;  /* 0x0000001f3f087899 */ /* 0x000fe20008011416 */
[----:B------:R-:W-:Y:S04]  /*2100*/  DEPBAR.LE SB0, 0x0 ;  /* 0x000080000000791a */ /* 0x000fe80000000000 */
[----:B------:R-:W-:Y:S01]  /*2110*/  UIMAD UR7, UR32, UR22, URZ ;  /* 0x00000016200772a4 */ /* 0x000fe2000f8e023f */
[----:B------:R-:W-:Y:S01]  /*2120*/  BAR.SYNC.DEFER_BLOCKING 0x0 ;  /* 0x0000000000007b1d */ /* 0x000fe20000010000 */
[----:B------:R-:W-:Y:S02]  /*2130*/  UIMAD.WIDE.U32 UR46, UR42, UR22, URZ ;  /* 0x000000162a2e72a5 */ /* 0x000fe4000f8e003f */
[----:B------:R-:W-:Y:S04]  /*2140*/  UIMAD UR7, UR8, UR42, UR7 ;  /* 0x0000002a080772a4 */ /* 0x000fe8000f8e0207 */
[----:B------:R-:W-:Y:S01]  /*2150*/  IADD3 R3, P1, R70, UR46, RZ ;  /* 0x0000002e46037c10 */ /* 0x000fe2000ff3e0ff */
[----:B------:R-:W-:Y:S03]  /*2160*/  UIADD3 UR7, UR47, UR7, URZ ;  /* 0x000000072f077290 */ /* 0x000fe6000fffe03f */
[----:B------:R-:W-:Y:S03]  /*2170*/  LEA R52, P0, R3, c[0x0][0x1c8], 0x1 ;  /* 0x0000720003347a11 */ /* 0x000fe600078008ff */
[----:B------:R-:W-:Y:S04]  /*2180*/  IADD3.X R0, R69, UR7, RZ, P1, !PT ;  /* 0x0000000745007c10 */ /* 0x000fe80008ffe4ff */
[----:B------:R-:W-:Y:S01]  /*2190*/  LEA.HI.X R53, R3, c[0x0][0x1cc], R0, 0x1, P0 ;  /* 0x0000730003357a11 */ /* 0x000fe200000f0c00 */
[----:B------:R-:W-:Y:S01]  /*21a0*/  BSSY B1, `(.L_x_320) ;  /* 0x000025a000017945 */ /* 0x000fe20003800000 */
[----:B-1---5:R-:W-:-:S05]  /*21b0*/  @!P6 BRA `(.L_x_321) ;  /* 0x000024600000e947 */ /* 0x022fca0003800000 */
[----:B------:R-:W-:Y:S02]  /*21c0*/  UIMAD UR6, UR40, UR22, URZ ;  /* 0x00000016280672a4 */ /* 0x000fe4000f8e023f */
[----:B------:R-:W-:Y:S02]  /*21d0*/  UIMAD UR5, UR38, UR22, URZ ;  /* 0x00000016260572a4 */ /* 0x000fe4000f8e023f */
[----:B------:R-:W-:Y:S02]  /*21e0*/  UIMAD UR4, UR22, -0x20, UR27 ;  /* 0xffffffe0160478a4 */ /* 0x000fe4000f8e021b */
[----:B------:R-:W-:Y:S02]  /*21f0*/  UIMAD.WIDE.U32 UR44, UR41, UR22, URZ ;  /* 0x00000016292c72a5 */ /* 0x000fe4000f8e003f */
[----:B------:R-:W-:Y:S02]  /*2200*/  UIMAD.WIDE.U32 UR10, UR39, UR22, URZ ;  /* 0x00000016270a72a5 */ /* 0x000fe4000f8e003f */
[----:B------:R-:W-:Y:S02]  /*2210*/  UIMAD UR6, UR8, UR41, UR6 ;  /* 0x00000029080672a4 */ /* 0x000fe4000f8e0206 */
[----:B------:R-:W-:Y:S02]  /*2220*/  UIMAD UR5, UR8, UR39, UR5 ;  /* 0x00000027080572a4 */ /* 0x000fe4000f8e0205 */
[----:B------:R-:W-:Y:S02]  /*2230*/  UISETP.LT.AND UP0, UPT, UR4, 0x20, UPT ;  /* 0x000000200400788c */ /* 0x000fe4000bf01270 */
[----:B------:R-:W-:Y:S02]  /*2240*/  UIADD3 UR6, UR45, UR6, URZ ;  /* 0x000000062d067290 */ /* 0x000fe4000fffe03f */
[----:B------:R-:W-:Y:S02]  /*2250*/  UIADD3 UR5, UR11, UR5, URZ ;  /* 0x000000050b057290 */ /* 0x000fe4000fffe03f */
[----:B------:R-:W-:Y:S01]  /*2260*/  USEL UR4, UR4, 0x20, UP0 ;  /* 0x0000002004047887 */ /* 0x000fe20008000000 */
[----:B------:R-:W-:-:S05]  /*2270*/  @!P5 BRA `(.L_x_322) ;  /* 0x000012000000d947 */ /* 0x000fca0003800000 */
[----:B------:R-:W-:Y:S01]  /*2280*/  ISETP.GE.AND P4, PT, R99, UR4, PT ;  /* 0x0000000463007c0c */ /* 0x000fe2000bf86270 */
        /* <DEDUP_REMOVED lines=10> */
[----:B------:R-:W-:Y:S01]  /*2330*/  IADD3 R3, P1, R100, UR44, RZ ;  /* 0x0000002c64037c10 */ /* 0x000fe2000ff3e0ff */
[----:B------:R-:W-:Y:S01]  /*2340*/  CS2R R50, SRZ ;  /* 0x0000000000327805 */ /* 0x000fe2000001ff00 */
[----:B------:R-:W-:Y:S01]  /*2350*/  IADD3 R5, P0, R102, UR10, RZ ;  /* 0x0000000a66057c10 */ /* 0x000fe2000ff1e0ff */
[----:B------:R-:W-:Y:S01]  /*2360*/  CS2R R46, SRZ ;  /* 0x00000000002e7805 */ /* 0x000fe2000001ff00 */
[----:B------:R-:W-:Y:S01]  /*2370*/  IADD3.X R0, R65, UR6, RZ, P1, !PT ;  /* 0x0000000641007c10 */ /* 0x000fe20008ffe4ff */
[----:B------:R-:W-:Y:S01]  /*2380*/  CS2R R44, SRZ ;  /* 0x00000000002c7805 */ /* 0x000fe2000001ff00 */
[----:B------:R-:W-:Y:S01]  /*2390*/  LEA R6, P1, R3, c[0x0][0x270], 0x1 ;  /* 0x00009c0003067a11 */ /* 0x000fe200078208ff */
[----:B------:R-:W-:Y:S01]  /*23a0*/  CS2R R40, SRZ ;  /* 0x0000000000287805 */ /* 0x000fe2000001ff00 */
[----:B------:R-:W-:Y:S01]  /*23b0*/  IADD3.X R2, R66, UR5, RZ, P0, !PT ;  /* 0x0000000542027c10 */ /* 0x000fe200087fe4ff */
[----:B------:R-:W-:Y:S01]  /*23c0*/  CS2R R32, SRZ ;  /* 0x0000000000207805 */ /* 0x000fe2000001ff00 */
[----:B------:R-:W-:Y:S01]  /*23d0*/  LEA R4, P0, R5, c[0x0][0x288], 0x1 ;  /* 0x0000a20005047a11 */ /* 0x000fe200078008ff */
[----:B------:R-:W-:Y:S01]  /*23e0*/  CS2R R28, SRZ ;  /* 0x00000000001c7805 */ /* 0x000fe2000001ff00 */
[----:B------:R-:W-:Y:S01]  /*23f0*/  LEA.HI.X R7, R3, c[0x0][0x274], R0, 0x1, P1 ;  /* 0x00009d0003077a11 */ /* 0x000fe200008f0c00 */
[----:B------:R-:W-:Y:S01]  /*2400*/  CS2R R24, SRZ ;  /* 0x0000000000187805 */ /* 0x000fe2000001ff00 */
[----:B------:R-:W-:Y:S01]  /*2410*/  ISETP.GE.AND P3, PT, R14, c[0x0][0x27c], PT ;  /* 0x00009f000e007a0c */ /* 0x000fe20003f66270 */
[----:B------:R-:W-:Y:S01]  /*2420*/  CS2R R18, SRZ ;  /* 0x0000000000127805 */ /* 0x000fe2000001ff00 */
[----:B------:R-:W-:Y:S02]  /*2430*/  LEA.HI.X R5, R5, c[0x0][0x28c], R2, 0x1, P0 ;  /* 0x0000a30005057a11 */ /* 0x000fe400000f0c02 */
[----:B------:R-:W-:Y:S02]  /*2440*/  ISETP.GE.AND P2, PT, R9, c[0x0][0x27c], PT ;  /* 0x00009f0009007a0c */ /* 0x000fe40003f46270 */
[----:B------:R-:W-:Y:S02]  /*2450*/  ISETP.GE.AND P1, PT, R12, c[0x0][0x27c], PT ;  /* 0x00009f000c007a0c */ /* 0x000fe40003f26270 */
[----:B------:R-:W-:Y:S05]  /*2460*/  ISETP.GE.AND P0, PT, R10, c[0x0][0x27c], PT ;  /* 0x00009f000a007a0c */ /* 0x000fea0003f06270 */
[----:B------:R1:W5:Y:S04]  /*2470*/  @!P3 LDG.E.64 R50, [R6.64] ;  /* 0x0000001e0632b981 */ /* 0x000368000c1e1b00 */
[----:B------:R1:W5:Y:S04]  /*2480*/  @!P2 LDG.E.64 R46, [R6.64+0x40] ;  /* 0x0000401e062ea981 */ /* 0x000368000c1e1b00 */
[----:B------:R1:W5:Y:S04]  /*2490*/  @!P1 LDG.E.64 R44, [R6.64+0x80] ;  /* 0x0000801e062c9981 */ /* 0x000368000c1e1b00 */
[----:B------:R1:W5:Y:S04]  /*24a0*/  @!P0 LDG.E.64 R40, [R6.64+0xc0] ;  /* 0x0000c01e06288981 */ /* 0x000368000c1e1b00 */
[----:B------:R1:W5:Y:S04]  /*24b0*/  @!P3 LDG.E.64 R32, [R4.64] ;  /* 0x0000001e0420b981 */ /* 0x000368000c1e1b00 */
[----:B------:R1:W5:Y:S04]  /*24c0*/  @!P2 LDG.E.64 R28, [R4.64+0x40] ;  /* 0x0000401e041ca981 */ /* 0x000368000c1e1b00 */
[----:B------:R1:W5:Y:S04]  /*24d0*/  @!P1 LDG.E.64 R24, [R4.64+0x80] ;  /* 0x0000801e04189981 */ /* 0x000368000c1e1b00 */
[----:B------:R1:W5:Y:S02]  /*24e0*/  @!P0 LDG.E.64 R18, [R4.64+0xc0] ;  /* 0x0000c01e04128981 */ /* 0x000364000c1e1b00 */
.L_x_324:
[----:B------:R-:W-:Y:S05]  /*24f0*/  BSYNC B0 ;  /* 0x0000000000007941 */ /* 0x000fea0003800000 */
.L_x_323:
[----:B------:R-:W-:-:S05]  /*2500*/  @P4 BRA `(.L_x_325) ;  /* 0x0000223000004947 */ /* 0x000fca0003800000 */
[----:B------:R-:W-:Y:S01]  /*2510*/  ISETP.GE.AND P0, PT, R16, c[0x0][0x1d4], PT ;  /* 0x0000750010007a0c */ /* 0x000fe20003f06270 */
[----:B-----5:R-:W-:Y:S01]  /*2520*/  IMAD.MOV.U32 R13, RZ, RZ, R44 ;  /* 0x000000ffff0d7224 */ /* 0x020fe200078e002c */
[----:B------:R-:W-:Y:S01]  /*2530*/  MOV R8, R45 ;  /* 0x0000002d00087202 */ /* 0x000fe20000000f00 */
[----:B------:R-:W-:Y:S01]  /*2540*/  IMAD.MOV.U32 R0, RZ, RZ, R19 ;  /* 0x000000ffff007224 */ /* 0x000fe200078e0013 */
[----:B------:R-:W-:Y:S01]  /*2550*/  MOV R2, R18 ;  /* 0x0000001200027202 */ /* 0x000fe20000000f00 */
[----:B------:R-:W-:Y:S01]  /*2560*/  IMAD.MOV.U32 R21, RZ, RZ, R40 ;  /* 0x000000ffff157224 */ /* 0x000fe200078e0028 */
[----:B------:R-:W-:Y:S01]  /*2570*/  PRMT R42, R8, 0x5410, R13 ;  /* 0x00005410082a7816 */ /* 0x000fe2000000000d */
[----:B------:R-:W-:Y:S01]  /*2580*/  IMAD.MOV.U32 R20, RZ, RZ, R41 ;  /* 0x000000ffff147224 */ /* 0x000fe200078e0029 */
[----:B-1----:R-:W-:Y:S01]  /*2590*/  PRMT R5, R0, 0x5410, R2 ;  /* 0x0000541000057816 */ /* 0x002fe20000000002 */
        /* <DEDUP_REMOVED lines=67> */
.L_x_327:
[----:B------:R-:W-:Y:S05]  /*29d0*/  BSYNC B0 ;  /* 0x0000000000007941 */ /* 0x000fea0003800000 */
.L_x_326:
        /* <DEDUP_REMOVED lines=56> */
.L_x_329:
[----:B------:R-:W-:Y:S05]  /*2d60*/  BSYNC B0 ;  /* 0x0000000000007941 */ /* 0x000fea0003800000 */
.L_x_328:
        /* <DEDUP_REMOVED lines=56> */
.L_x_331:
[----:B------:R-:W-:Y:S05]  /*30f0*/  BSYNC B0 ;  /* 0x0000000000007941 */ /* 0x000fea0003800000 */
.L_x_330:
        /* <DEDUP_REMOVED lines=56> */
.L_x_322:
        /* <DEDUP_REMOVED lines=13> */
[----:B------:R-:W-:Y:S01]  /*3550*/  ISETP.GE.AND P2, PT, R16, c[0x0][0x27c], PT ;  /* 0x00009f0010007a0c */ /* 0x000fe20003f46270 */
[----:B------:R-:W-:Y:S01]  /*3560*/  CS2R R56, SRZ ;  /* 0x0000000000387805 */ /* 0x000fe2000001ff00 */
[----:B------:R-:W-:Y:S01]  /*3570*/  ISETP.GE.AND P1, PT, R11, c[0x0][0x27c], PT ;  /* 0x00009f000b007a0c */ /* 0x000fe20003f26270 */
[----:B------:R-:W-:Y:S01]  /*3580*/  CS2R R26, SRZ ;  /* 0x00000000001a7805 */ /* 0x000fe2000001ff00 */
[----:B------:R-:W-:Y:S01]  /*3590*/  IADD3 R5, P0, R106, UR10, RZ ;  /* 0x0000000a6a057c10 */ /* 0x000fe2000ff1e0ff */
[----:B------:R-:W-:Y:S01]  /*35a0*/  CS2R R24, SRZ ;  /* 0x0000000000187805 */ /* 0x000fe2000001ff00 */
[----:B------:R-:W-:Y:S02]  /*35b0*/  IADD3.X R0, R67, UR6, RZ, P4, !PT ;  /* 0x0000000643007c10 */ /* 0x000fe4000a7fe4ff */
[----:B------:R-:W-:Y:S02]  /*35c0*/  LEA R6, P4, R3, c[0x0][0x270], 0x1 ;  /* 0x00009c0003067a11 */ /* 0x000fe400078808ff */
[----:B------:R-:W-:Y:S02]  /*35d0*/  IADD3.X R2, R68, UR5, RZ, P0, !PT ;  /* 0x0000000544027c10 */ /* 0x000fe400087fe4ff */
[----:B------:R-:W-:Y:S02]  /*35e0*/  LEA R4, P0, R5, c[0x0][0x288], 0x1 ;  /* 0x0000a20005047a11 */ /* 0x000fe400078008ff */
[----:B------:R-:W-:Y:S02]  /*35f0*/  LEA.HI.X R7, R3, c[0x0][0x274], R0, 0x1, P4 ;  /* 0x00009d0003077a11 */ /* 0x000fe400020f0c00 */
[----:B------:R-:W-:Y:S03]  /*3600*/  LEA.HI.X R5, R5, c[0x0][0x28c], R2, 0x1, P0 ;  /* 0x0000a30005057a11 */ /* 0x000fe600000f0c02 */
[----:B------:R1:W5:Y:S04]  /*3610*/  @!P2 LDG.E.128 R40, [R6.64] ;  /* 0x0000001e0628a981 */ /* 0x000368000c1e1d00 */
[----:B------:R1:W5:Y:S04]  /*3620*/  @!P1 LDG.E.128 R56, [R6.64+0x80] ;  /* 0x0000801e06389981 */ /* 0x000368000c1e1d00 */
[----:B------:R1:W5:Y:S04]  /*3630*/  @!P2 LDG.E.128 R28, [R4.64] ;  /* 0x0000001e041ca981 */ /* 0x000368000c1e1d00 */
[----:B------:R1:W5:Y:S02]  /*3640*/  @!P1 LDG.E.128 R24, [R4.64+0x80] ;  /* 0x0000801e04189981 */ /* 0x000364000c1e1d00 */
.L_x_333:
[----:B------:R-:W-:Y:S05]  /*3650*/  BSYNC B0 ;  /* 0x0000000000007941 */ /* 0x000fea0003800000 */
.L_x_332:
[----:B------:R-:W-:Y:S04]  /*3660*/  IADD3 R74, P0, R116, UR46, RZ ;  /* 0x0000002e744a7c10 */ /* 0x000fe8000ff1e0ff */
[----:B------:R-:W-:Y:S01]  /*3670*/  IADD3.X R119, R81, UR7, RZ, P0, !PT ;  /* 0x0000000751777c10 */ /* 0x000fe200087fe4ff */
        /* <DEDUP_REMOVED lines=23> */
[----:B------:R-:W-:Y:S01]  /*37f0*/  IADD3 R118, P3, P2, R74, UR36, R91 ;  /* 0x000000244a767c10 */ /* 0x000fe2000fa7e05b */
[----:B------:R-:W-:Y:S01]  /*3800*/  IMAD.MOV.U32 R44, RZ, RZ, R41 ;  /* 0x000000ffff2c7224 */ /* 0x000fe200078e0029 */
[----:B------:R-:W-:Y:S01]  /*3810*/  MOV R50, R40 ;  /* 0x0000002800327202 */ /* 0x000fe20000000f00 */
[----:B------:R-:W2:Y:S01]  /*3820*/  LDS.128 R20, [R87+0xc080] ;  /* 0x00c0800057147984 */ /* 0x000ea20000000c00 */
[----:B------:R-:W-:Y:S02]  /*3830*/  LEA R124, P4, R118, c[0x0][0x1c8], 0x1 ;  /* 0x00007200767c7a11 */ /* 0x000fe400078808ff */
[C---:B------:R-:W-:Y:S01]  /*3840*/  IADD3.X R121, R119.reuse, UR35, R83, P3, P2 ;  /* 0x0000002377797c10 */ /* 0x040fe20009fe4453 */
        /* <DEDUP_REMOVED lines=16> */
[----:B------:R-:W-:Y:S01]  /*3950*/  @!P1 IADD3 R123, P3, P2, R74, UR36, R89 ;  /* 0x000000244a7b9c10 */ /* 0x000fe2000fa7e059 */
[----:B------:R-:W-:Y:S01]  /*3960*/  @!P0 HADD2.F32 R30, -RZ, R30.H0_H0 ;  /* 0x2000001eff1e8230 */ /* 0x000fe20000004100 */
[--C-:B------:R-:W-:Y:S02]  /*3970*/  @!P0 SHF.R.U32.HI R46, RZ, 0x10, R41.reuse ;  /* 0x00000010ff2e8819 */ /* 0x100fe40000011629 */
[----:B------:R-:W-:Y:S02]  /*3980*/  @!P1 IADD3.X R120, R119, UR35, R80, P3, P2 ;  /* 0x0000002377789c10 */ /* 0x000fe40009fe4450 */
        /* <DEDUP_REMOVED lines=85> */
.L_x_335:
[----:B------:R-:W-:Y:S05]  /*3ee0*/  BSYNC B0 ;  /* 0x0000000000007941 */ /* 0x000fea0003800000 */
.L_x_334:
[----:B------:R-:W-:Y:S11]  /*3ef0*/  ISETP.GE.AND P0, PT, R11, c[0x0][0x1d4], PT ;  /* 0x000075000b007a0c */ /* 0x000ff60003f06270 */
[----:B------:R-:W-:Y:S02]  /*3f00*/  @!UPT UIADD3 URZ, URZ, URZ, URZ ;  /* 0x0000003f3f3ff290 */ /* 0x000fe4000fffe03f */
[----:B------:R-:W-:-:S05]  /*3f10*/  @P0 BRA `(.L_x_325) ;  /* 0x0000082000000947 */ /* 0x000fca0003800000 */
[----:B------:R-:W-:Y:S01]  /*3f20*/  LDS.128 R48, [R84+0xc080] ;  /* 0x00c0800054307984 */ /* 0x000fe20000000c00 */
[----:B------:R-:W-:Y:S02]  /*3f30*/  ISETP.GE.AND P0, PT, R11, c[0x0][0x27c], PT ;  /* 0x00009f000b007a0c */ /* 0x000fe40003f06270 */
[----:B------:R-:W-:Y:S04]  /*3f40*/  IADD3 R46, P2, P1, R74, UR36, R90 ;  /* 0x000000244a2e7c10 */ /* 0x000fe8000f95e05a */
[----:B------:R-:W-:Y:S01]  /*3f50*/  IADD3.X R47, R119, UR35, R82, P2, P1 ;  /* 0x00000023772f7c10 */ /* 0x000fe200097e2452 */
[----:B-1----:R-:W1:Y:S01]  /*3f60*/  LDS.128 R20, [R85+0xc080] ;  /* 0x00c0800055147984 */ /* 0x002e620000000c00 */
[C---:B------:R-:W-:Y:S04]  /*3f70*/  LEA R60, P1, R46.reuse, c[0x0][0x1c8], 0x1 ;  /* 0x000072002e3c7a11 */ /* 0x040fe800078208ff */
[----:B------:R-:W-:Y:S01]  /*3f80*/  LEA.HI.X R61, R46, c[0x0][0x1cc], R47, 0x1, P1 ;  /* 0x000073002e3d7a11 */ /* 0x000fe200008f0c2f */
[--C-:B------:R-:W-:Y:S01]  /*3f90*/  @!P0 HADD2.F32 R31, -RZ, R54.reuse.H0_H0 ;  /* 0x20000036ff1f8230 */ /* 0x100fe20000004100 */
[--C-:B------:R-:W-:Y:S01]  /*3fa0*/  @!P0 SHF.R.U32.HI R28, RZ, 0x10, R25.reuse ;  /* 0x00000010ff1c8819 */ /* 0x100fe20000011619 */
[----:B------:R-:W-:Y:S01]  /*3fb0*/  @!P0 HADD2.F32 R35, -RZ, R54.H1_H1 ;  /* 0x30000036ff238230 */ /* 0x000fe20000004100 */
[----:B------:R-:W-:Y:S01]  /*3fc0*/  @!P0 SHF.R.U64 R24, R24, 0x10, R25 ;  /* 0x0000001018188819 */ /* 0x000fe20000001219 */
[--C-:B------:R-:W-:Y:S01]  /*3fd0*/  @!P0 HADD2.F32 R44, -RZ, R53.reuse.H1_H1 ;  /* 0x30000035ff2c8230 */ /* 0x100fe20000004100 */
[----:B------:R-:W-:Y:S01]  /*3fe0*/  @!P0 SHF.R.U32.HI R36, RZ, 0x10, R57 ;  /* 0x00000010ff248819 */ /* 0x000fe20000011639 */
[----:B------:R-:W-:Y:S01]  /*3ff0*/  @!P0 HADD2.F32 R28, -RZ, R28.H0_H0 ;  /* 0x2000001cff1c8230 */ /* 0x000fe20000004100 */
[--C-:B------:R-:W-:Y:S01]  /*4000*/  @!P0 SHF.R.U32.HI R19, RZ, 0x10, R27.reuse ;  /* 0x00000010ff138819 */ /* 0x100fe2000001161b */
[----:B------:R-:W-:Y:S01]  /*4010*/  @!P0 HADD2.F32 R39, -RZ, R53.H0_H0 ;  /* 0x20000035ff278230 */ /* 0x000fe20000004100 */
[----:B------:R-:W-:Y:S01]  /*4020*/  @!P0 SHF.R.U64 R26, R26, 0x10, R27 ;  /* 0x000000101a1a8819 */ /* 0x000fe2000000121b */
[----:B------:R-:W-:Y:S01]  /*4030*/  @!P0 HADD2.F32 R27, -RZ, R18.H1_H1 ;  /* 0x30000012ff1b8230 */ /* 0x000fe20000004100 */
[----:B------:R-:W-:Y:S01]  /*4040*/  @!P0 SHF.R.U64 R33, R56, 0x10, R57 ;  /* 0x0000001038218819 */ /* 0x000fe20000001239 */
[----:B------:R-:W-:Y:S01]  /*4050*/  @!P0 HADD2.F32 R36, -RZ, R36.H0_H0 ;  /* 0x20000024ff248230 */ /* 0x000fe20000004100 */
        /* <DEDUP_REMOVED lines=12> */
[--C-:B------:R-:W-:Y:S01]  /*4120*/  @!P0 HADD2.F32 R37, -RZ, R29.reuse.H1_H1 ;  /* 0x3000001dff258230 */ /* 0x100fe20000004100 */
[----:B------:R-:W-:Y:S01]  /*4130*/  @!P0 MOV R41, R50 ;  /* 0x0000003200298202 */ /* 0x000fe20000000f00 */
[----:B------:R-:W-:Y:S01]  /*4140*/  @!P0 HADD2.F32 R34, -RZ, R29.H0_H0 ;  /* 0x2000001dff228230 */ /* 0x000fe20000004100 */
[-C--:B------:R-:W-:Y:S01]  /*4150*/  @!P0 FMUL.FTZ R3, R30, R27.reuse ;  /* 0x0000001b1e038220 */ /* 0x080fe20000410000 */
[----:B------:R-:W-:Y:S01]  /*4160*/  @!P0 HADD2.F32 R25, -RZ, R25.H1_H1 ;  /* 0x30000019ff198230 */ /* 0x000fe20000004100 */
[-C--:B------:R-:W-:Y:S01]  /*4170*/  @!P0 FMUL.FTZ R47, R37, R28.reuse ;  /* 0x0000001c252f8220 */ /* 0x080fe20000410000 */
[----:B------:R-:W-:Y:S01]  /*4180*/  @!P0 HADD2.F32 R29, -RZ, R32.H0_H0 ;  /* 0x20000020ff1d8230 */ /* 0x000fe20000004100 */
[----:B------:R-:W-:Y:S01]  /*4190*/  @!P0 FMUL.FTZ R46, R34, R27 ;  /* 0x0000001b222e8220 */ /* 0x000fe20000410000 */
[----:B------:R-:W-:Y:S01]  /*41a0*/  @!P0 HADD2.F32 R27, -RZ, R18.H0_H0 ;  /* 0x20000012ff1b8230 */ /* 0x000fe20000004100 */
[C---:B------:R-:W-:Y:S01]  /*41b0*/  @!P0 FMUL.FTZ R4, R25.reuse, R28 ;  /* 0x0000001c19048220 */ /* 0x040fe20000410000 */
[----:B------:R-:W-:Y:S01]  /*41c0*/  @!P0 MOV R18, R20 ;  /* 0x0000001400128202 */ /* 0x000fe20000000f00 */
[----:B------:R-:W-:Y:S01]  /*41d0*/  @!P0 FFMA.FTZ R47, R25, R36, -R47 ;  /* 0x00000024192f8223 */ /* 0x000fe2000001082f */
[----:B------:R-:W-:Y:S01]  /*41e0*/  @!P0 HADD2.F32 R25, -RZ, R24.H0_H0 ;  /* 0x20000018ff198230 */ /* 0x000fe20000004100 */
[----:B------:R-:W-:Y:S01]  /*41f0*/  @!P0 FMUL.FTZ R52, R29, R27 ;  /* 0x0000001b1d348220 */ /* 0x000fe20000410000 */
[----:B------:R-:W-:Y:S01]  /*4200*/  @!P0 HADD2.F32 R32, -RZ, R32.H1_H1 ;  /* 0x30000020ff208230 */ /* 0x000fe20000004100 */
[----:B------:R-:W-:Y:S01]  /*4210*/  @!P0 FFMA.FTZ R46, R30, R35, -R46 ;  /* 0x000000231e2e8223 */ /* 0x000fe2000001082e */
[--C-:B------:R-:W-:Y:S02]  /*4220*/  @!P0 HADD2.F32 R24, -RZ, R18.reuse.H0_H0 ;  /* 0x20000012ff188230 */ /* 0x100fe40000004100 */
[----:B------:R-:W-:Y:S01]  /*4230*/  @!P0 HADD2.F32 R18, -RZ, R18.H1_H1 ;  /* 0x30000012ff128230 */ /* 0x000fe20000004100 */
[----:B------:R-:W-:Y:S01]  /*4240*/  @!P0 FMUL.FTZ R63, R32, R25 ;  /* 0x00000019203f8220 */ /* 0x000fe20000410000 */
[----:B------:R-:W-:Y:S01]  /*4250*/  @!P0 F2FP.PACK_AB R46, R47, R46 ;  /* 0x0000002e2f2e823e */ /* 0x000fe200000000ff */
[C---:B------:R-:W-:Y:S01]  /*4260*/  @!P0 FMUL.FTZ R0, R24.reuse, R27 ;  /* 0x0000001b18008220 */ /* 0x040fe20000410000 */
[----:B------:R-:W-:Y:S01]  /*4270*/  @!P0 MOV R27, R22 ;  /* 0x00000016001b8202 */ /* 0x000fe20000000f00 */
[----:B------:R-:W-:Y:S01]  /*4280*/  @!P0 FFMA.FTZ R52, R24, R31, -R52 ;  /* 0x0000001f18348223 */ /* 0x000fe20000010834 */
[----:B------:R-:W-:Y:S01]  /*4290*/  @!P0 MOV R21, R46 ;  /* 0x0000002e00158202 */ /* 0x000fe20000000f00 */
[----:B------:R-:W-:Y:S01]  /*42a0*/  @!P0 IMAD.MOV.U32 R24, RZ, RZ, R23 ;  /* 0x000000ffff188224 */ /* 0x000fe200078e0017 */
[--C-:B------:R-:W-:Y:S01]  /*42b0*/  @!P0 HADD2.F32 R42, -RZ, R38.reuse.H0_H0 ;  /* 0x20000026ff2a8230 */ /* 0x100fe20000004100 */
[C---:B------:R-:W-:Y:S01]  /*42c0*/  @!P0 FMUL.FTZ R2, R18.reuse, R25 ;  /* 0x0000001912028220 */ /* 0x040fe20000410000 */
[----:B------:R-:W-:Y:S01]  /*42d0*/  @!P0 HADD2.F32 R28, -RZ, R27.H0_H0 ;  /* 0x2000001bff1c8230 */ /* 0x000fe20000004100 */
[----:B------:R-:W-:Y:S01]  /*42e0*/  @!P0 FFMA.FTZ R63, R18, R33, -R63 ;  /* 0x00000021123f8223 */ /* 0x000fe2000001083f */
[--C-:B------:R-:W-:Y:S01]  /*42f0*/  @!P0 HADD2.F32 R18, -RZ, R13.reuse.H0_H0 ;  /* 0x2000000dff128230 */ /* 0x100fe20000004100 */
[----:B------:R-:W-:Y:S01]  /*4300*/  @!P0 FFMA.FTZ R0, R29, R31, R0 ;  /* 0x0000001f1d008223 */ /* 0x000fe20000010000 */
[----:B------:R-:W-:Y:S01]  /*4310*/  @!P0 HADD2.F32 R25, -RZ, R13.H1_H1 ;  /* 0x3000000dff198230 */ /* 0x000fe20000004100 */
[----:B------:R-:W-:Y:S01]  /*4320*/  @!P0 FFMA.FTZ R2, R32, R33, R2 ;  /* 0x0000002120028223 */ /* 0x000fe20000010002 */
[----:B------:R-:W-:Y:S01]  /*4330*/  @!P0 HADD2.F32 R13, -RZ, R19.H0_H0 ;  /* 0x20000013ff0d8230 */ /* 0x000fe20000004100 */
[----:B------:R-:W-:Y:S01]  /*4340*/  @!P0 FMUL.FTZ R121, R42, R18 ;  /* 0x000000122a798220 */ /* 0x000fe20000410000 */
[----:B------:R-:W-:Y:S01]  /*4350*/  @!P0 HADD2.F32 R43, -RZ, R38.H1_H1 ;  /* 0x30000026ff2b8230 */ /* 0x000fe20000004100 */
[----:B------:R-:W-:Y:S01]  /*4360*/  @!P0 FMUL.FTZ R5, R28, R25 ;  /* 0x000000191c058220 */ /* 0x000fe20000410000 */
[--C-:B------:R-:W-:Y:S01]  /*4370*/  @!P0 HADD2.F32 R38, -RZ, R41.reuse.H0_H0 ;  /* 0x20000029ff268230 */ /* 0x100fe20000004100 */
[----:B------:R-:W-:Y:S01]  /*4380*/  @!P0 FFMA.FTZ R3, R34, R35, R3 ;  /* 0x0000002322038223 */ /* 0x000fe20000010003 */
[----:B------:R-:W-:Y:S01]  /*4390*/  @!P0 HADD2.F32 R41, -RZ, R41.H1_H1 ;  /* 0x30000029ff298230 */ /* 0x000fe20000004100 */
[----:B------:R-:W-:Y:S01]  /*43a0*/  @!P0 FMUL.FTZ R62, R43, R13 ;  /* 0x0000000d2b3e8220 */ /* 0x000fe20000410000 */
[--C-:B------:R-:W-:Y:S01]  /*43b0*/  @!P0 HADD2.F32 R19, -RZ, R24.reuse.H0_H0 ;  /* 0x20000018ff138230 */ /* 0x100fe20000004100 */
[----:B------:R-:W-:Y:S01]  /*43c0*/  @!P0 FMUL.FTZ R123, R38, R25 ;  /* 0x00000019267b8220 */ /* 0x000fe20000410000 */
[----:B------:R-:W-:Y:S01]  /*43d0*/  @!P0 HADD2.F32 R24, -RZ, R24.H1_H1 ;  /* 0x30000018ff188230 */ /* 0x000fe20000004100 */
[----:B------:R-:W-:Y:S01]  /*43e0*/  @!P0 FMUL.FTZ R118, R41, R26 ;  /* 0x0000001a29768220 */ /* 0x000fe20000410000 */
[----:B------:R-:W-:Y:S01]  /*43f0*/  @!P0 HADD2.F32 R27, -RZ, R27.H1_H1 ;  /* 0x3000001bff1b8230 */ /* 0x000fe20000004100 */
[----:B------:R-:W-:Y:S01]  /*4400*/  @!P0 FFMA.FTZ R121, R19, R44, -R121 ;  /* 0x0000002c13798223 */ /* 0x000fe20000010879 */
[----:B------:R-:W-:Y:S01]  /*4410*/  @!P0 F2FP.PACK_AB R63, R63, R52 ;  /* 0x000000343f3f823e */ /* 0x000fe200000000ff */
[----:B------:R-:W-:Y:S01]  /*4420*/  @!P0 FFMA.FTZ R62, R24, R45, -R62 ;  /* 0x0000002d183e8223 */ /* 0x000fe2000001083e */
[----:B------:R-:W-:Y:S01]  /*4430*/  @!P0 F2FP.PACK_AB R46, R2, R0 ;  /* 0x00000000022e823e */ /* 0x000fe200000000ff */
[----:B------:R-:W-:Y:S02]  /*4440*/  @!P0 FFMA.FTZ R123, R28, R39, -R123 ;  /* 0x000000271c7b8223 */ /* 0x000fe4000001087b */
[C---:B------:R-:W-:Y:S01]  /*4450*/  @!P0 FFMA.FTZ R118, R27.reuse, R40, -R118 ;  /* 0x000000281b768223 */ /* 0x040fe20000010876 */
[----:B------:R-:W-:Y:S01]  /*4460*/  @!P0 F2FP.PACK_AB R62, R62, R121 ;  /* 0x000000793e3e823e */ /* 0x000fe200000000ff */
[----:B------:R-:W-:Y:S02]  /*4470*/  @!P0 IMAD.MOV.U32 R20, RZ, RZ, R63 ;  /* 0x000000ffff148224 */ /* 0x000fe400078e003f */
        /* <DEDUP_REMOVED lines=20> */
[----:B------:R-:W-:Y:S04]  /*45c0*/  IADD3 R74, P1, P0, R74, UR36, R88 ;  /* 0x000000244a4a7c10 */ /* 0x000fe8000f83e058 */
[----:B------:R-:W-:Y:S02]  /*45d0*/  IADD3.X R119, R119, UR35, R78, P1, P0 ;  /* 0x0000002377777c10 */ /* 0x000fe40008fe044e */
[C---:B------:R-:W-:Y:S04]  /*45e0*/  LEA R2, P0, R74.reuse, c[0x0][0x1c8], 0x1 ;  /* 0x000072004a027a11 */ /* 0x040fe800078008ff */
[----:B------:R-:W-:Y:S05]  /*45f0*/  LEA.HI.X R3, R74, c[0x0][0x1cc], R119, 0x1, P0 ;  /* 0x000073004a037a11 */ /* 0x000fea00000f0c77 */
[----:B------:R1:W-:Y:S01]  /*4600*/  STG.E.128 [R2.64], R48 ;  /* 0x0000003002007986 */ /* 0x0003e2000c101d1e */
[----:B------:R-:W-:-:S05]  /*4610*/  BRA `(.L_x_325) ;  /* 0x0000012000007947 */ /* 0x000fca0003800000 */
.L_x_321:
[----:B------:R-:W-:Y:S04]  /*4620*/  UIMAD UR4, UR22, -0x20, UR27 ;  /* 0xffffffe0160478a4 */ /* 0x000fe8000f8e021b */
[----:B------:R-:W-:Y:S04]  /*4630*/  UISETP.LT.AND UP0, UPT, UR4, 0x20, UPT ;  /* 0x000000200400788c */ /* 0x000fe8000bf01270 */
[----:B------:R-:W-:Y:S06]  /*4640*/  USEL UR4, UR4, 0x20, UP0 ;  /* 0x0000002004047887 */ /* 0x000fec0008000000 */
[----:B------:R-:W-:Y:S11]  /*4650*/  ISETP.GE.AND P0, PT, R99, UR4, PT ;  /* 0x0000000463007c0c */ /* 0x000ff6000bf06270 */
        /* <DEDUP_REMOVED lines=14> */
.L_x_325:
[----:B------:R-:W-:Y:S05]  /*4740*/  BSYNC B1 ;  /* 0x0000000000017941 */ /* 0x000fea0003800000 */
.L_x_320:
[----:B------:R-:W-:Y:S01]  /*4750*/  USHF.L.U32 UR4, UR22, 0x5, URZ ;  /* 0x0000000516047899 */ /* 0x000fe2000800063f */
[----:B-1----:R-:W-:Y:S01]  /*4760*/  IMAD.U32 R3, RZ, RZ, UR8 ;  /* 0x00000008ff037e24 */ /* 0x002fe2000f8e00ff */
[----:B------:R-:W-:Y:S04]  /*4770*/  BSSY B0, `(.L_x_336) ;  /* 0x0000037000007945 */ /* 0x000fe80003800000 */
[----:B------:R-:W-:Y:S01]  /*4780*/  IADD3 R0, R76, -UR4, RZ ;  /* 0x800000044c007c10 */ /* 0x000fe2000fffe0ff */
[----:B------:R-:W-:Y:S03]  /*4790*/  UIADD3 UR4, -UR4, UR27, URZ ;  /* 0x0000001b04047290 */ /* 0x000fe6000fffe13f */
[----:B------:R-:W-:Y:S01]  /*47a0*/  ISETP.GE.AND P0, PT, R0, 0x1, PT ;  /* 0x000000010000780c */ /* 0x000fe20003f06270 */
[----:B------:R-:W-:Y:S01]  /*47b0*/  IMAD.U32 R0, RZ, RZ, UR22 ;  /* 0x00000016ff007e24 */ /* 0x000fe2000f8e00ff */
[----:B------:R-:W-:Y:S04]  /*47c0*/  UISETP.LT.AND UP0, UPT, UR4, 0x20, UPT ;  /* 0x000000200400788c */ /* 0x000fe8000bf01270 */
[----:B------:R-:W-:Y:S07]  /*47d0*/  USEL UR4, UR4, 0x20, UP0 ;  /* 0x0000002004047887 */ /* 0x000fee0008000000 */
[C---:B------:R-:W-:Y:S01]  /*47e0*/  @P0 LEA R5, P1, R0.reuse, R79, 0x5 ;  /* 0x0000004f00050211 */ /* 0x040fe200078228ff */
[----:B------:R-:W-:Y:S01]  /*47f0*/  @P0 IMAD.MOV.U32 R74, RZ, RZ, R110 ;  /* 0x000000ffff4a0224 */ /* 0x000fe200078e006e */
[----:B------:R-:W-:Y:S02]  /*4800*/  @P0 ISETP.NE.U32.AND P4, PT, R95, RZ, PT ;  /* 0x000000ff5f00020c */ /* 0x000fe40003f85070 */
[----:B------:R-:W-:Y:S01]  /*4810*/  @P0 LEA.HI.X R0, R0, R77, R3, 0x5, P1 ;  /* 0x0000004d00000211 */ /* 0x000fe200008f2c03 */
[----:B------:R-:W-:Y:S01]  /*4820*/  @P0 IMAD.WIDE.U32 R6, R5, c[0x0][0x258], R74 ;  /* 0x0000960005060a25 */ /* 0x000fe200078e004a */
[----:B------:R-:W-:Y:S02]  /*4830*/  @P0 ISETP.NE.U32.AND P3, PT, R94, RZ, PT ;  /* 0x000000ff5e00020c */ /* 0x000fe40003f65070 */
[----:B------:R-:W-:Y:S01]  /*4840*/  @P0 ISETP.NE.U32.AND P2, PT, R93, RZ, PT ;  /* 0x000000ff5d00020c */ /* 0x000fe20003f45070 */
[----:B------:R-:W-:Y:S01]  /*4850*/  @P0 IMAD R0, R0, c[0x0][0x258], RZ ;  /* 0x0000960000000a24 */ /* 0x000fe200078e02ff */
[C---:B------:R-:W-:Y:S03]  /*4860*/  @P0 LEA R4, P1, R6.reuse, c[0x0][0x250], 0x1 ;  /* 0x0000940006040a11 */ /* 0x040fe600078208ff */
[----:B------:R-:W-:Y:S04]  /*4870*/  @P0 IMAD R0, R5, c[0x0][0x25c], R0 ;  /* 0x0000970005000a24 */ /* 0x000fe800078e0200 */
        /* <DEDUP_REMOVED lines=10> */
[----:B------:R-:W-:Y:S03]  /*4920*/  ISETP.GE.AND P0, PT, R99, UR4, PT ;  /* 0x0000000463007c0c */ /* 0x000fe6000bf06270 */
[----:B------:R-:W0:Y:S01]  /*4930*/  LDGDEPBAR ;  /* 0x00000000000079af */ /* 0x000e220000000000 */
[----:B------:R-:W-:Y:S04]  /*4940*/  DEPBAR.LE SB0, 0x0 ;  /* 0x000080000000791a */ /* 0x000fe80000000000 */
[----:B------:R-:W-:Y:S06]  /*4950*/  BAR.SYNC.DEFER_BLOCKING 0x0 ;  /* 0x0000000000007b1d */ /* 0x000fec0000010000 */
[----:B------:R-:W-:-:S05]  /*4960*/  @P0 BRA `(.L_x_337) ;  /* 0x0000017000000947 */ /* 0x000fca0003800000 */
[----:B-1----:R-:W-:Y:S01]  /*4970*/  ISETP.GE.AND P3, PT, R16, c[0x0][0x1d4], PT ;  /* 0x0000750010007a0c */ /* 0x002fe20003f66270 */
[----:B------:R-:W-:Y:S01]  /*4980*/  IMAD.U32 R0, RZ, RZ, UR22 ;  /* 0x00000016ff007e24 */ /* 0x000fe2000f8e00ff */
[----:B------:R-:W-:Y:S01]  /*4990*/  ISETP.GE.AND P2, PT, R11, c[0x0][0x1d4], PT ;  /* 0x000075000b007a0c */ /* 0x000fe20003f46270 */
[----:B-----5:R-:W-:Y:S01]  /*49a0*/  IMAD.MOV.U32 R18, RZ, RZ, R108 ;  /* 0x000000ffff127224 */ /* 0x020fe200078e006c */
[----:B------:R-:W-:Y:S01]  /*49b0*/  ISETP.GE.AND P1, PT, R98, c[0x0][0x1d4], PT ;  /* 0x0000750062007a0c */ /* 0x000fe20003f26270 */
[----:B------:R-:W-:Y:S01]  /*49c0*/  IMAD.MOV.U32 R19, RZ, RZ, R71 ;  /* 0x000000ffff137224 */ /* 0x000fe200078e0047 */
[----:B------:R-:W-:Y:S02]  /*49d0*/  ISETP.GE.AND P0, PT, R97, c[0x0][0x1d4], PT ;  /* 0x0000750061007a0c */ /* 0x000fe40003f06270 */
[C---:B------:R-:W-:Y:S04]  /*49e0*/  LEA R2, P4, R0.reuse, R73, 0x5 ;  /* 0x0000004900027211 */ /* 0x040fe800078828ff */
[----:B------:R-:W-:Y:S01]  /*49f0*/  LEA.HI.X R3, R0, R72, R3, 0x5, P4 ;  /* 0x0000004800037211 */ /* 0x000fe200020f2c03 */
[----:B------:R-:W1:Y:S01]  /*4a00*/  @!P3 LDS.128 R28, [R96+0x8080] ;  /* 0x00808000601cb984 */ /* 0x000e620000000c00 */
[----:B------:R-:W-:Y:S03]  /*4a10*/  IMAD.WIDE.U32 R18, R2, c[0x0][0x208], R18 ;  /* 0x0000820002127a25 */ /* 0x000fe600078e0012 */
[----:B------:R-:W2:Y:S01]  /*4a20*/  @!P2 LDS.128 R24, [R96+0x9080] ;  /* 0x009080006018a984 */ /* 0x000ea20000000c00 */
[----:B------:R-:W-:Y:S01]  /*4a30*/  IMAD R3, R3, c[0x0][0x208], RZ ;  /* 0x0000820003037a24 */ /* 0x000fe200078e02ff */
[----:B------:R-:W-:Y:S02]  /*4a40*/  LEA R32, P4, R18, c[0x0][0x1f8], 0x1 ;  /* 0x00007e0012207a11 */ /* 0x000fe400078808ff */
[----:B------:R-:W3:Y:S01]  /*4a50*/  @!P1 LDS.128 R20, [R96+0xa080] ;  /* 0x00a0800060149984 */ /* 0x000ee20000000c00 */
[----:B------:R-:W-:Y:S03]  /*4a60*/  IMAD R3, R2, c[0x0][0x20c], R3 ;  /* 0x0000830002037a24 */ /* 0x000fe600078e0203 */
[----:B------:R-:W4:Y:S01]  /*4a70*/  @!P0 LDS.128 R4, [R96+0xb080] ;  /* 0x00b0800060048984 */ /* 0x000f220000000c00 */
[----:B------:R-:W-:Y:S05]  /*4a80*/  IMAD.IADD R3, R19, 0x1, R3 ;  /* 0x0000000113037824 */ /* 0x000fea00078e0203 */
[----:B------:R-:W-:Y:S05]  /*4a90*/  LEA.HI.X R33, R18, c[0x0][0x1fc], R3, 0x1, P4 ;  /* 0x00007f0012217a11 */ /* 0x000fea00020f0c03 */
[----:B-1----:R1:W-:Y:S04]  /*4aa0*/  @!P3 STG.E.128 [R32.64], R28 ;  /* 0x0000001c2000b986 */ /* 0x0023e8000c101d1e */
[----:B--2---:R1:W-:Y:S04]  /*4ab0*/  @!P2 STG.E.128 [R32.64+0x80], R24 ;  /* 0x000080182000a986 */ /* 0x0043e8000c101d1e */
[----:B---3--:R1:W-:Y:S04]  /*4ac0*/  @!P1 STG.E.128 [R32.64+0x100], R20 ;  /* 0x0001001420009986 */ /* 0x0083e8000c101d1e */
[----:B----4-:R1:W-:Y:S02]  /*4ad0*/  @!P0 STG.E.128 [R32.64+0x180], R4 ;  /* 0x0001800420008986 */ /* 0x0103e4000c101d1e */
.L_x_337:
[----:B-1----:R-:W-:Y:S05]  /*4ae0*/  BSYNC B0 ;  /* 0x0000000000007941 */ /* 0x002fea0003800000 */
.L_x_336:
[----:B------:R-:W-:Y:S01]  /*4af0*/  UISETP.GT.AND UP0, UPT, UR22, UR12, UPT ;  /* 0x0000000c1600728c */ /* 0x000fe2000bf04270 */
[----:B------:R-:W-:Y:S01]  /*4b00*/  IMAD.U32 R0, RZ, RZ, UR18 ;  /* 0x00000012ff007e24 */ /* 0x000fe2000f8e00ff */
[----:B------:R-:W-:Y:S04]  /*4b10*/  UIADD3 UR22, UR22, -0x1, URZ ;  /* 0xffffffff16167890 */ /* 0x000fe8000fffe03f */
[----:B------:R-:W-:Y:S05]  /*4b20*/  PLOP3.LUT P0, PT, PT, PT, UP0, 0x80, 0x0 ;  /* 0x000000000000781c */ /* 0x000fea0003f0f008 */
[----:B------:R-:W-:Y:S02]  /*4b30*/  @UP0 USHF.R.S32.HI UR5, URZ, 0x1f, UR22 ;  /* 0x0000001f3f050899 */ /* 0x000fe40008011416 */
[----:B------:R-:W-:Y:S04]  /*4b40*/  @UP0 UIMAD UR4, UR17, UR22, URZ ;  /* 0x00000016110402a4 */ /* 0x000fe8000f8e023f */
[----:B------:R-:W-:Y:S02]  /*4b50*/  @UP0 UIMAD UR4, UR5, UR18, UR4 ;  /* 0x00000012050402a4 */ /* 0x000fe4000f8e0204 */
[----:B------:R-:W-:Y:S01]  /*4b60*/  @P0 IMAD.MOV.U32 R2, RZ, RZ, R112 ;  /* 0x000000ffff020224 */ /* 0x000fe200078e0070 */
[----:B------:R-:W-:Y:S01]  /*4b70*/  @P0 ISETP.NE.U32.AND P4, PT, R95, RZ, PT ;  /* 0x000000ff5f00020c */ /* 0x000fe20003f85070 */
[----:B------:R-:W-:Y:S01]  /*4b80*/  @P0 IMAD.MOV.U32 R3, RZ, RZ, R115 ;  /* 0x000000ffff030224 */ /* 0x000fe200078e0073 */
[----:B------:R-:W-:Y:S02]  /*4b90*/  @P0 ISETP.NE.U32.AND P3, PT, R94, RZ, PT ;  /* 0x000000ff5e00020c */ /* 0x000fe40003f65070 */
[----:B------:R-:W-:Y:S01]  /*4ba0*/  @P0 ISETP.NE.U32.AND P2, PT, R93, RZ, PT ;  /* 0x000000ff5d00020c */ /* 0x000fe20003f45070 */
[----:B------:R-:W-:Y:S05]  /*4bb0*/  @P0 IMAD.WIDE.U32 R2, R0, UR22, R2 ;  /* 0x0000001600020c25 */ /* 0x000fea000f8e0002 */
[C---:B------:R-:W-:Y:S02]  /*4bc0*/  @P0 LEA R4, P1, R2.reuse, c[0x0][0x220], 0x1 ;  /* 0x0000880002040a11 */ /* 0x040fe400078208ff */
[----:B------:R-:W-:Y:S04]  /*4bd0*/  @P0 IADD3 R0, R3, UR4, RZ ;  /* 0x0000000403000c10 */ /* 0x000fe8000fffe0ff */
        /* <DEDUP_REMOVED lines=8> */
[----:B------:R1:W-:Y:S04]  /*4c60*/  @P0 LDGSTS.E.BYPASS.LTC128B.128 [R96+0xf080], [R4.64+0x180], P1 ;  /* 0x0f08018004600fae */ /* 0x0003e80008901d5e */
[----:B------:R-:W0:Y:S01]  /*4c70*/  LDGDEPBAR ;  /* 0x00000000000079af */ /* 0x000e220000000000 */
[----:B------:R-:W-:-:S05]  /*4c80*/  @P0 BRA `(.L_x_338) ;  /* 0xffffd46000000947 */ /* 0x000fca000383ffff */
[----:B------:R-:W-:Y:S06]  /*4c90*/  BAR.SYNC.DEFER_BLOCKING 0x0 ;  /* 0x0000000000007b1d */ /* 0x000fec0000010000 */
.L_x_317:
[----:B------:R-:W-:Y:S01]  /*4ca0*/  UIADD3 UR6, UR23, 0x7f, URZ ;  /* 0x0000007f17067890 */ /* 0x000fe2000fffe03f */
[----:B------:R-:W-:Y:S01]  /*4cb0*/  PLOP3.LUT P0, PT, PT, PT, UP2, 0x40, 0x0 ;  /* 0x000000000000781c */ /* 0x000fe20003f0e828 */
[----:B------:R-:W-:-:S02]  /*4cc0*/  ULDC.64 UR4, c[0x0][0x2c8] ;  /* 0x0000b20000047ab9 */ /* 0x000fc40000000a00 */
[----:B------:R-:W-:Y:S02]  /*4cd0*/  UIMAD.WIDE.U32 UR8, UR6, UR4, URZ ;  /* 0x00000004060872a5 */ /* 0x000fe4000f8e003f */
[----:B------:R-:W-:Y:S02]  /*4ce0*/  ULDC UR7, c[0x0][0x328] ;  /* 0x0000ca0000077ab9 */ /* 0x000fe40000000800 */
[----:B------:R-:W-:Y:S02]  /*4cf0*/  @UP3 USHF.R.U32.HI UR6, URZ, UR5, UR9 ;  /* 0x000000053f063299 */ /* 0x000fe40008011609 */
[----:B------:R-:W-:Y:S02]  /*4d00*/  UIADD3 UR24, UR24, UR25, URZ ;  /* 0x0000001918187290 */ /* 0x000fe4000fffe03f */
[----:B------:R-:W-:-:S04]  /*4d10*/  UIADD3 UR15, UR15, UR6, URZ ;  /* 0x000000060f0f7290 */ /* 0x000fc8000fffe03f */
[----:B------:R-:W-:Y:S01]  /*4d20*/  UIADD3 UR7, UR15, UR7, URZ ;  /* 0x000000070f077290 */ /* 0x000fe2000fffe03f */
[----:B------:R-:W-:Y:S05]  /*4d30*/  @P0 BRA `(.L_x_339) ;  /* 0x0000015000000947 */ /* 0x000fea0003800000 */
[----:B------:R-:W-:Y:S01]  /*4d40*/  ISETP.LT.AND P0, PT, RZ, UR15, PT ;  /* 0x0000000fff007c0c */ /* 0x000fe2000bf01270 */
[----:B------:R-:W-:Y:S02]  /*4d50*/  UIADD3 UR8, UR15, -0x1, URZ ;  /* 0xffffffff0f087890 */ /* 0x000fe4000fffe03f */
[----:B------:R-:W-:-:S10]  /*4d60*/  ULDC UR6, c[0x0][0x32c] ;  /* 0x0000cb0000067ab9 */ /* 0x000fd40000000800 */
[----:B------:R-:W-:Y:S05]  /*4d70*/  @P0 BRA `(.L_x_340) ;  /* 0x0000008000000947 */ /* 0x000fea0003800000 */
[----:B------:R-:W-:Y:S02]  /*4d80*/  UISETP.NE.AND UP0, UPT, UR6, 0x1, UPT ;  /* 0x000000010600788c */ /* 0x000fe4000bf05270 */
[----:B------:R-:W-:Y:S02]  /*4d90*/  UIADD3 UR8, -UR15, URZ, URZ ;  /* 0x0000003f0f087290 */ /* 0x000fe4000fffe13f */
[----:B------:R-:W-:Y:S02]  /*4da0*/  ULDC.64 UR4, c[0x0][0x330] ;  /* 0x0000cc0000047ab9 */ /* 0x000fe40000000a00 */
[----:B------:R-:W-:-:S07]  /*4db0*/  UIMAD.WIDE.U32 UR10, UR8, UR4, URZ ;  /* 0x00000004080a72a5 */ /* 0x000fce000f8e003f */
[----:B------:R-:W-:Y:S02]  /*4dc0*/  @UP0 UMOV UR9, UR11 ;  /* 0x0000000b00090c82 */ /* 0x000fe40008000000 */
[----:B------:R-:W-:-:S04]  /*4dd0*/  @UP0 USHF.R.U32.HI UR8, URZ, UR5, UR9 ;  /* 0x000000053f080299 */ /* 0x000fc80008011609 */
[----:B------:R-:W-:Y:S01]  /*4de0*/  ULOP3.LUT UR8, URZ, UR8, URZ, 0x33, !UPT ;  /* 0x000000083f087292 */ /* 0x000fe2000f8e333f */
[----:B------:R-:W-:Y:S05]  /*4df0*/  BRA `(.L_x_341) ;  /* 0x0000005000007947 */ /* 0x000fea0003800000 */
.L_x_340:
[----:B------:R-:W-:Y:S02]  /*4e00*/  UISETP.NE.AND UP0, UPT, UR6, 0x1, UPT ;  /* 0x000000010600788c */ /* 0x000fe4000bf05270 */
[----:B------:R-:W-:Y:S02]  /*4e10*/  ULDC.64 UR4, c[0x0][0x330] ;  /* 0x0000cc0000047ab9 */ /* 0x000fe40000000a00 */
[----:B------:R-:W-:-:S07]  /*4e20*/  UIMAD.WIDE.U32 UR10, UR8, UR4, URZ ;  /* 0x00000004080a72a5 */ /* 0x000fce000f8e003f */
[----:B------:R-:W-:Y:S02]  /*4e30*/  @UP0 UMOV UR9, UR11 ;  /* 0x0000000b00090c82 */ /* 0x000fe40008000000 */
[----:B------:R-:W-:Y:S02]  /*4e40*/  @UP0 USHF.R.U32.HI UR8, URZ, UR5, UR9 ;  /* 0x000000053f080299 */ /* 0x000fe40008011609 */
.L_x_341:
[----:B------:R-:W-:Y:S02]  /*4e50*/  ULDC UR4, c[0x0][0x32c] ;  /* 0x0000cb0000047ab9 */ /* 0x000fe40000000800 */
[----:B------:R-:W-:-:S04]  /*4e60*/  UIMAD UR4, UR8, UR6, UR4 ;  /* 0x00000006080472a4 */ /* 0x000fc8000f8e0204 */
[----:B------:R-:W-:-:S04]  /*4e70*/  UISETP.LT.AND UP0, UPT, UR7, UR4, UPT ;  /* 0x000000040700728c */ /* 0x000fc8000bf01270 */
[----:B------:R-:W-:-:S04]  /*4e80*/  USEL UR7, UR7, UR4, UP0 ;  /* 0x0000000407077287 */ /* 0x000fc80008000000 */
.L_x_339:
[----:B------:R-:W-:Y:S01]  /*4e90*/  UIADD3 UR6, UR7, 0x1f, URZ ;  /* 0x0000001f07067890 */ /* 0x000fe2000fffe03f */
[----:B------:R-:W-:Y:S01]  /*4ea0*/  PLOP3.LUT P0, PT, PT, PT, UP2, 0x40, 0x0 ;  /* 0x000000000000781c */ /* 0x000fe20003f0e828 */
[----:B------:R-:W-:Y:S02]  /*4eb0*/  ULDC.64 UR4, c[0x0][0x2c8] ;  /* 0x0000b20000047ab9 */ /* 0x000fe40000000a00 */
[----:B------:R-:W-:Y:S02]  /*4ec0*/  USHF.R.S32.HI UR7, URZ, 0x1f, UR6 ;  /* 0x0000001f3f077899 */ /* 0x000fe40008011406 */
[----:B------:R-:W-:Y:S02]  /*4ed0*/  UIMAD.WIDE.U32 UR8, UR23, UR4, URZ ;  /* 0x00000004170872a5 */ /* 0x000fe4000f8e003f */
[----:B------:R-:W-:Y:S02]  /*4ee0*/  ULEA.HI UR7, UR7, UR6, URZ, 0x5 ;  /* 0x0000000607077291 */ /* 0x000fe4000f8f283f */
[----:B------:R-:W-:-:S02]  /*4ef0*/  ULDC UR4, c[0x0][0x324] ;  /* 0x0000c90000047ab9 */ /* 0x000fc40000000800 */
[----:B------:R-:W-:Y:S02]  /*4f00*/  UMOV UR6, UR23 ;  /* 0x0000001700067c82 */ /* 0x000fe40008000000 */
[----:B------:R-:W-:Y:S02]  /*4f10*/  USHF.R.S32.HI UR7, URZ, 0x5, UR7 ;  /* 0x000000053f077899 */ /* 0x000fe40008011407 */
[----:B------:R-:W-:Y:S02]  /*4f20*/  @UP3 USHF.R.U32.HI UR6, URZ, UR5, UR9 ;  /* 0x000000053f063299 */ /* 0x000fe40008011609 */
[----:B------:R-:W-:Y:S02]  /*4f30*/  UISETP.LT.AND UP0, UPT, UR7, UR13, UPT ;  /* 0x0000000d0700728c */ /* 0x000fe4000bf01270 */
[----:B------:R-:W-:Y:S02]  /*4f40*/  UIADD3 UR5, UR14, UR6, URZ ;  /* 0x000000060e057290 */ /* 0x000fe4000fffe03f */
[----:B------:R-:W-:-:S02]  /*4f50*/  USEL UR13, UR7, UR13, UP0 ;  /* 0x0000000d070d7287 */ /* 0x000fc40008000000 */
[----:B------:R-:W-:Y:S01]  /*4f60*/  UIADD3 UR6, UR5, -UR4, URZ ;  /* 0x8000000405067290 */ /* 0x000fe2000fffe03f */
        /* <DEDUP_REMOVED lines=13> */
.L_x_343:
[----:B------:R-:W-:Y:S02]  /*5040*/  ULDC UR4, c[0x0][0x32c] ;  /* 0x0000cb0000047ab9 */ /* 0x000fe40000000800 */
[----:B------:R-:W-:-:S03]  /*5050*/  UISETP.NE.AND UP0, UPT, UR4, 0x1, UPT ;  /* 0x000000010400788c */ /* 0x000fc6000bf05270 */
[----:B------:R-:W-:Y:S02]  /*5060*/  ULDC.64 UR4, c[0x0][0x330] ;  /* 0x0000cc0000047ab9 */ /* 0x000fe40000000a00 */
[----:B------:R-:W-:-:S06]  /*5070*/  UIMAD.WIDE.U32 UR8, UR7, UR4, URZ ;  /* 0x00000004070872a5 */ /* 0x000fcc000f8e003f */
[----:B------:R-:W-:Y:S02]  /*5080*/  @UP0 USHF.R.U32.HI UR7, URZ, UR5, UR9 ;  /* 0x000000053f070299 */ /* 0x000fe40008011609 */
.L_x_344:
[----:B------:R-:W-:Y:S02]  /*5090*/  ULDC UR4, c[0x0][0x32c] ;  /* 0x0000cb0000047ab9 */ /* 0x000fe40000000800 */
[----:B------:R-:W-:-:S04]  /*50a0*/  UIMAD UR4, UR7, UR4, URZ ;  /* 0x00000004070472a4 */ /* 0x000fc8000f8e023f */
[----:B------:R-:W-:-:S04]  /*50b0*/  UISETP.LT.AND UP0, UPT, UR6, UR4, UPT ;  /* 0x000000040600728c */ /* 0x000fc8000bf01270 */
[----:B------:R-:W-:-:S04]  /*50c0*/  USEL UR6, UR6, UR4, !UP0 ;  /* 0x0000000406067287 */ /* 0x000fc8000c000000 */
.L_x_342:
[----:B------:R-:W-:Y:S01]  /*50d0*/  USHF.R.S32.HI UR4, URZ, 0x1f, UR6 ;  /* 0x0000001f3f047899 */ /* 0x000fe20008011406 */
[----:B------:R-:W-:Y:S01]  /*50e0*/  PLOP3.LUT P2, PT, PT, PT, PT, 0x80, 0x0 ;  /* 0x000000000000781c */ /* 0x000fe20003f4f070 */
[----:B------:R-:W-:Y:S01]  /*50f0*/  IMAD.MOV.U32 R3, RZ, RZ, RZ ;  /* 0x000000ffff037224 */ /* 0x000fe200078e00ff */
[----:B------:R-:W-:Y:S01]  /*5100*/  CS2R R128, SRZ ;  /* 0x0000000000807805 */ /* 0x000fe2000001ff00 */
[----:B------:R-:W-:Y:S01]  /*5110*/  ULEA.HI UR6, UR4, UR6, URZ, 0x5 ;  /* 0x0000000604067291 */ /* 0x000fe2000f8f283f */
[----:B------:R-:W-:Y:S01]  /*5120*/  IMAD.MOV.U32 R130, RZ, RZ, RZ ;  /* 0x000000ffff827224 */ /* 0x000fe200078e00ff */
[----:B------:R-:W-:Y:S01]  /*5130*/  CS2R R126, SRZ ;  /* 0x00000000007e7805 */ /* 0x000fe2000001ff00 */
[----:B------:R-:W-:Y:S01]  /*5140*/  CS2R R124, SRZ ;  /* 0x00000000007c7805 */ /* 0x000fe2000001ff00 */
[----:B------:R-:W-:Y:S01]  /*5150*/  USHF.R.S32.HI UR6, URZ, 0x5, UR6 ;  /* 0x000000053f067899 */ /* 0x000fe20008011406 */
[----:B------:R-:W-:Y:S01]  /*5160*/  CS2R R122, SRZ ;  /* 0x00000000007a7805 */ /* 0x000fe2000001ff00 */
[----:B------:R-:W-:Y:S01]  /*5170*/  CS2R R120, SRZ ;  /* 0x0000000000787805 */ /* 0x000fe2000001ff00 */
[----:B------:R-:W-:Y:S01]  /*5180*/  CS2R R118, SRZ ;  /* 0x0000000000767805 */ /* 0x000fe2000001ff00 */
[----:B------:R-:W-:Y:S01]  /*5190*/  UISETP.LT.AND UP0, UPT, URZ, UR6, UPT ;  /* 0x000000063f00728c */ /* 0x000fe2000bf01270 */
[----:B------:R-:W-:Y:S01]  /*51a0*/  CS2R R116, SRZ ;  /* 0x0000000000747805 */ /* 0x000fe2000001ff00 */
[----:B------:R-:W-:Y:S01]  /*51b0*/  CS2R R114, SRZ ;  /* 0x0000000000727805 */ /* 0x000fe2000001ff00 */
[----:B------:R-:W-:Y:S01]  /*51c0*/  CS2R R112, SRZ ;  /* 0x0000000000707805 */ /* 0x000fe2000001ff00 */
[----:B------:R-:W-:Y:S01]  /*51d0*/  USEL UR6, URZ, UR6, !UP0 ;  /* 0x000000063f067287 */ /* 0x000fe2000c000000 */
[----:B------:R-:W-:Y:S01]  /*51e0*/  CS2R R110, SRZ ;  /* 0x00000000006e7805 */ /* 0x000fe2000001ff00 */
[----:B------:R-:W-:Y:S01]  /*51f0*/  CS2R R108, SRZ ;  /* 0x00000000006c7805 */ /* 0x000fe2000001ff00 */
[----:B------:R-:W-:Y:S01]  /*5200*/  CS2R R106, SRZ ;  /* 0x00000000006a7805 */ /* 0x000fe2000001ff00 */
[----:B------:R-:W-:Y:S01]  /*5210*/  UISETP.GT.AND UP0, UPT, UR13, UR6, UPT ;  /* 0x000000060d00728c */ /* 0x000fe2000bf04270 */
[----:B------:R-:W-:Y:S01]  /*5220*/  CS2R R104, SRZ ;  /* 0x0000000000687805 */ /* 0x000fe2000001ff00 */
[----:B------:R-:W-:Y:S01]  /*5230*/  CS2R R102, SRZ ;  /* 0x0000000000667805 */ /* 0x000fe2000001ff00 */
[----:B------:R-:W-:Y:S01]  /*5240*/  CS2R R100, SRZ ;  /* 0x0000000000647805 */ /* 0x000fe2000001ff00 */
[----:B------:R-:W-:Y:S01]  /*5250*/  CS2R R98, SRZ ;  /* 0x0000000000627805 */ /* 0x000fe2000001ff00 */
[----:B-1----:R-:W-:Y:S01]  /*5260*/  CS2R R96, SRZ ;  /* 0x0000000000607805 */ /* 0x002fe2000001ff00 */
        /* <DEDUP_REMOVED lines=10> */
[----:B-----5:R-:W-:Y:S01]  /*5310*/  CS2R R76, SRZ ;  /* 0x00000000004c7805 */ /* 0x020fe2000001ff00 */
        /* <DEDUP_REMOVED lines=39> */
[----:B------:R-:W-:Y:S05]  /*5590*/  @!P0 BRA `(.L_x_345) ;  /* 0x0001420000008947 */ /* 0x000fea0003800000 */
[----:B------:R-:W-:Y:S02]  /*55a0*/  ULDC.64 UR4, c[0x0][0x340] ;  /* 0x0000d00000047ab9 */ /* 0x000fe40000000a00 */
[----:B------:R-:W-:-:S02]  /*55b0*/  UISETP.NE.U32.AND UP1, UPT, URZ, UR4, UPT ;  /* 0x000000043f00728c */ /* 0x000fc4000bf25070 */
[----:B------:R-:W-:Y:S02]  /*55c0*/  ULDC.64 UR8, c[0x0][0x340] ;  /* 0x0000d00000087ab9 */ /* 0x000fe40000000a00 */
[----:B------:R-:W-:-:S06]  /*55d0*/  UISETP.NE.AND.EX UP1, UPT, URZ, UR5, UPT, UP1 ;  /* 0x000000053f00728c */ /* 0x000fcc000bf25310 */
[----:B------:R-:W-:-:S05]  /*55e0*/  PLOP3.LUT P3, PT, PT, PT, UP1, 0x80, 0x0 ;  /* 0x000000000000781c */ /* 0x000fca0003f6f018 */
[----:B------:R-:W-:Y:S02]  /*55f0*/  @UP1 UMOV UR4, 0x4 ;  /* 0x0000000400041882 */ /* 0x000fe40000000000 */
[----:B------:R-:W-:-:S06]  /*5600*/  @UP1 UIMAD.WIDE UR4, UR29, UR4, UR8 ;  /* 0x000000041d0412a5 */ /* 0x000fcc000f8e0208 */
[----:B------:R-:W-:Y:S02]  /*5610*/  IMAD.U32 R4, RZ, RZ, UR4 ;  /* 0x00000004ff047e24 */ /* 0x000fe4000f8e00ff */
[----:B------:R-:W-:Y:S01]  /*5620*/  IMAD.U32 R5, RZ, RZ, UR5 ;  /* 0x00000005ff057e24 */ /* 0x000fe2000f8e00ff */
[----:B------:R-:W-:Y:S01]  /*5630*/  SHF.R.S32.HI R6, RZ, 0x1f, R55 ;  /* 0x0000001fff067819 */ /* 0x000fe20000011437 */
[----:B------:R-:W-:-:S03]  /*5640*/  ULDC.64 UR4, c[0x0][0x348] ;  /* 0x0000d20000047ab9 */ /* 0x000fc60000000a00 */
[----:B------:R1:W2:Y:S01]  /*5650*/  @P3 LDG.E R0, [R4.64] ;  /* 0x0000001e04003981 */ /* 0x0002a2000c1e1900 */
[----:B------:R-:W-:Y:S01]  /*5660*/  UISETP.NE.U32.AND UP0, UPT, URZ, UR4, UPT ;  /* 0x000000043f00728c */ /* 0x000fe2000bf05070 */
[CC--:B------:R-:W-:Y:S01]  /*5670*/  LEA.HI R2, R6.reuse, R55.reuse, RZ, 0x4 ;  /* 0x0000003706027211 */ /* 0x0c0fe200078f20ff */
[----:B------:R-:W-:Y:S01]  /*5680*/  USHF.R.S32.HI UR7, URZ, 0x1f, UR26 ;  /* 0x0000001f3f077899 */ /* 0x000fe2000801141a */
[----:B------:R-:W-:Y:S01]  /*5690*/  LEA.HI R54, R6, R55, RZ, 0x3 ;  /* 0x0000003706367211 */ /* 0x000fe200078f18ff */
[----:B------:R-:W-:Y:S01]  /*56a0*/  UISETP.NE.AND.EX UP0, UPT, URZ, UR5, UPT, UP0 ;  /* 0x000000053f00728c */ /* 0x000fe2000bf05300 */
[----:B------:R-:W-:Y:S01]  /*56b0*/  SHF.R.S32.HI R3, RZ, 0x4, R2 ;  /* 0x00000004ff037819 */ /* 0x000fe20000011402 */
[----:B------:R-:W-:Y:S01]  /*56c0*/  USHF.R.S32.HI UR12, URZ, 0x1f, UR24 ;  /* 0x0000001f3f0c7899 */ /* 0x000fe20008011418 */
[----:B------:R-:W-:Y:S01]  /*56d0*/  PLOP3.LUT P2, PT, PT, PT, UP3, 0x80, 0x0 ;  /* 0x000000000000781c */ /* 0x000fe20003f4f038 */
[----:B------:R-:W-:Y:S01]  /*56e0*/  ULDC.64 UR4, c[0x0][0x178] ;  /* 0x00005e0000047ab9 */ /* 0x000fe20000000a00 */
[C---:B------:R-:W-:Y:S01]  /*56f0*/  LEA.HI R63, R2.reuse, R3, RZ, 0x1 ;  /* 0x00000003023f7211 */ /* 0x040fe200078f08ff */
[----:B------:R-:W-:Y:S01]  /*5700*/  UIMAD UR7, UR7, UR4, URZ ;  /* 0x00000004070772a4 */ /* 0x000fe2000f8e023f */
[----:B------:R-:W-:Y:S01]  /*5710*/  PLOP3.LUT P0, PT, PT, PT, UP3, 0x80, 0x0 ;  /* 0x000000000000781c */ /* 0x000fe20003f0f038 */
[----:B------:R-:W-:Y:S01]  /*5720*/  UIMAD.WIDE.U32 UR8, UR26, UR4, URZ ;  /* 0x000000041a0872a5 */ /* 0x000fe2000f8e003f */
[----:B------:R-:W-:Y:S01]  /*5730*/  LOP3.LUT R63, R63, 0xfffffffe, RZ, 0xc0, !PT ;  /* 0xfffffffe3f3f7812 */ /* 0x000fe200078ec0ff */
[----:B------:R-:W-:Y:S01]  /*5740*/  UIMAD UR26, UR26, UR5, UR7 ;  /* 0x000000051a1a72a4 */ /* 0x000fe2000f8e0207 */
[----:B------:R-:W-:Y:S01]  /*5750*/  LOP3.LUT R2, R2, 0xfffffff0, RZ, 0xc0, !PT ;  /* 0xfffffff002027812 */ /* 0x000fe200078ec0ff */
[----:B------:R-:W-:Y:S01]  /*5760*/  USEL UR11, UR29, URZ, !UP0 ;  /* 0x0000003f1d0b7287 */ /* 0x000fe2000c000000 */
[----:B------:R-:W-:Y:S01]  /*5770*/  LEA.HI R119, R6, R55, RZ, 0x6 ;  /* 0x0000003706777211 */ /* 0x000fe200078f30ff */
[----:B------:R-:W-:Y:S01]  /*5780*/  ULDC UR7, c[0x0][0x2c4] ;  /* 0x0000b10000077ab9 */ /* 0x000fe20000000800 */
[----:B------:R-:W-:Y:S01]  /*5790*/  IMAD.IADD R63, R3, 0x1, -R63 ;  /* 0x00000001033f7824 */ /* 0x000fe200078e0a3f */
[----:B------:R-:W-:Y:S01]  /*57a0*/  UIMAD UR7, UR28, UR7, URZ ;  /* 0x000000071c0772a4 */ /* 0x000fe2000f8e023f */
[----:B------:R-:W-:Y:S01]  /*57b0*/  IMAD.IADD R11, R55, 0x1, -R2 ;  /* 0x00000001370b7824 */ /* 0x000fe200078e0a02 */
[----:B------:R-:W-:Y:S01]  /*57c0*/  ULDC.64 UR4, c[0x0][0x1b8] ;  /* 0x00006e0000047ab9 */ /* 0x000fe20000000a00 */
[----:B------:R-:W-:Y:S01]  /*57d0*/  IMAD.SHL.U32 R119, R119, 0x8, RZ ;  /* 0x0000000877777824 */ /* 0x000fe200078e00ff */
[----:B-1----:R-:W-:Y:S01]  /*57e0*/  LOP3.LUT R4, R54, 0xfffffff8, RZ, 0xc0, !PT ;  /* 0xfffffff836047812 */ /* 0x002fe200078ec0ff */
[----:B------:R-:W-:Y:S01]  /*57f0*/  UIADD3 UR27, UR9, UR26, URZ ;  /* 0x0000001a091b7290 */ /* 0x000fe2000fffe03f */
[----:B------:R-:W-:Y:S01]  /*5800*/  SHF.R.S32.HI R54, RZ, 0x3, R54 ;  /* 0x00000003ff367819 */ /* 0x000fe20000011436 */
[----:B------:R-:W-:Y:S01]  /*5810*/  UIMAD UR10, UR19, UR4, URZ ;  /* 0x00000004130a72a4 */ /* 0x000fe2000f8e023f */
[----:B------:R-:W-:Y:S01]  /*5820*/  SHF.R.S32.HI R16, RZ, 0x1f, R11 ;  /* 0x0000001fff107819 */ /* 0x000fe2000001140b */
[----:B------:R-:W-:Y:S01]  /*5830*/  IMAD.IADD R61, R55, 0x1, -R4 ;  /* 0x00000001373d7824 */ /* 0x000fe200078e0a04 */
[C---:B------:R-:W-:Y:S01]  /*5840*/  IADD3 R14, R54.reuse, UR23, RZ ;  /* 0x00000017360e7c10 */ /* 0x040fe2000fffe0ff */
[----:B------:R-:W-:Y:S01]  /*5850*/  UMOV UR26, UR8 ;  /* 0x00000008001a7c82 */ /* 0x000fe20008000000 */
[----:B------:R-:W-:Y:S01]  /*5860*/  IMAD.SHL.U32 R121, R54, 0x40, RZ ;  /* 0x0000004036797824 */ /* 0x000fe200078e00ff */
[----:B------:R-:W-:Y:S01]  /*5870*/  USHF.R.S32.HI UR8, URZ, 0x1f, UR29 ;  /* 0x0000001f3f087899 */ /* 0x000fe2000801141d */
[C---:B------:R-:W-:Y:S01]  /*5880*/  IMAD R3, R61.reuse, 0x20, R54 ;  /* 0x000000203d037824 */ /* 0x040fe200078e0236 */
[C---:B------:R-:W-:Y:S01]  /*5890*/  ISETP.GE.AND P1, PT, R14.reuse, UR7, PT ;  /* 0x000000070e007c0c */ /* 0x040fe2000bf26270 */
[----:B------:R-:W-:Y:S01]  /*58a0*/  IMAD.SHL.U32 R80, R61, 0x8, RZ ;  /* 0x000000083d507824 */ /* 0x000fe200078e00ff */
[----:B------:R-:W-:Y:S01]  /*58b0*/  IADD3 R4, R14, 0x20, RZ ;  /* 0x000000200e047810 */ /* 0x000fe20007ffe0ff */
[----:B------:R-:W-:Y:S01]  /*58c0*/  UIMAD UR9, UR20, UR5, UR10 ;  /* 0x00000005140972a4 */ /* 0x000fe2000f8e020a */
[----:B------:R-:W-:Y:S01]  /*58d0*/  IADD3 R3, R3, UR23, RZ ;  /* 0x0000001703037c10 */ /* 0x000fe2000fffe0ff */
[----:B------:R-:W-:Y:S01]  /*58e0*/  UIMAD.WIDE.U32 UR26, UR20, UR4, UR26 ;  /* 0x00000004141a72a5 */ /* 0x000fe2000f8e001a */
[----:B------:R-:W-:Y:S01]  /*58f0*/  ISETP.GE.AND P4, PT, R4, UR7, PT ;  /* 0x0000000704007c0c */ /* 0x000fe2000bf86270 */
[----:B------:R-:W-:Y:S01]  /*5900*/  USEL UR10, UR8, URZ, !UP0 ;  /* 0x0000003f080a7287 */ /* 0x000fe2000c000000 */
[C---:B------:R-:W-:Y:S01]  /*5910*/  IADD3 R9, R80.reuse, 0x80, RZ ;  /* 0x0000008050097810 */ /* 0x040fe20007ffe0ff */
[----:B------:R-:W-:Y:S01]  /*5920*/  @P2 IMAD.HI.U32 R4, R3, c[0x0][0x2c8], RZ ;  /* 0x0000b20003042a27 */ /* 0x000fe200078e00ff */
[----:B------:R-:W-:Y:S01]  /*5930*/  ULDC.64 UR4, c[0x0][0x1c0] ;  /* 0x0000700000047ab9 */ /* 0x000fe20000000a00 */
[----:B------:R-:W-:Y:S01]  /*5940*/  IADD3 R8, R80, 0xc0, RZ ;  /* 0x000000c050087810 */ /* 0x000fe20007ffe0ff */
[----:B------:R-:W-:Y:S01]  /*5950*/  UIMAD UR10, UR10, UR4, URZ ;  /* 0x000000040a0a72a4 */ /* 0x000fe2000f8e023f */
[----:B------:R-:W-:Y:S01]  /*5960*/  IMAD.MOV.U32 R7, RZ, RZ, R3 ;  /* 0x000000ffff077224 */ /* 0x000fe200078e0003 */
[----:B------:R-:W-:Y:S01]  /*5970*/  @P0 SHF.R.U32.HI R7, RZ, c[0x0][0x2cc], R4 ;  /* 0x0000b300ff070a19 */ /* 0x000fe20000011604 */
[----:B------:R-:W-:Y:S01]  /*5980*/  UIADD3 UR27, UR27, UR9, URZ ;  /* 0x000000091b1b7290 */ /* 0x000fe2000fffe03f */
[----:B------:R-:W-:Y:S01]  /*5990*/  @!P1 SHF.R.S32.HI R4, RZ, 0x1f, R9 ;  /* 0x0000001fff049819 */ /* 0x000fe20000011409 */
[----:B------:R-:W-:Y:S01]  /*59a0*/  UIMAD UR5, UR11, UR5, UR10 ;  /* 0x000000050b0572a4 */ /* 0x000fe2000f8e020a */
[----:B------:R-:W-:Y:S01]  /*59b0*/  IADD3 R13, P0, R54, UR24, RZ ;  /* 0x00000018360d7c10 */ /* 0x000fe2000ff1e0ff */
[----:B------:R-:W-:Y:S01]  /*59c0*/  UIMAD.WIDE.U32 UR26, UR11, UR4, UR26 ;  /* 0x000000040b1a72a5 */ /* 0x000fe2000f8e001a */
[----:B------:R-:W-:Y:S01]  /*59d0*/  ISETP.GE.AND P5, PT, R9, c[0x0][0x198], PT ;  /* 0x0000660009007a0c */ /* 0x000fe20003fa6270 */
[--C-:B------:R-:W-:Y:S01]  /*59e0*/  IMAD.MOV R12, RZ, RZ, -R7.reuse ;  /* 0x000000ffff0c7224 */ /* 0x100fe200078e0a07 */
[----:B------:R-:W-:Y:S01]  /*59f0*/  @!P1 LEA.HI R9, R4, R9, RZ, 0x3 ;  /* 0x0000000904099211 */ /* 0x000fe200078f18ff */
[----:B------:R-:W-:Y:S01]  /*5a00*/  UIADD3 UR5, UR27, UR5, URZ ;  /* 0x000000051b057290 */ /* 0x000fe2000fffe03f */
[----:B------:R-:W-:Y:S01]  /*5a10*/  LEA.HI.X.SX32 R4, R54, UR12, 0x1, P0 ;  /* 0x0000000c36047c11 */ /* 0x000fe200080f0eff */
[----:B------:R-:W-:Y:S01]  /*5a20*/  IMAD.U32 R19, RZ, RZ, UR27 ;  /* 0x0000001bff137e24 */ /* 0x000fe2000f8e00ff */
[----:B------:R-:W-:Y:S01]  /*5a30*/  @!P1 SHF.R.S32.HI R5, RZ, 0x1f, R8 ;  /* 0x0000001fff059819 */ /* 0x000fe20000011408 */
[----:B------:R-:W-:Y:S01]  /*5a40*/  IMAD.U32 R18, RZ, RZ, UR26 ;  /* 0x0000001aff127e24 */ /* 0x000fe2000f8e00ff */
[----:B------:R-:W-:Y:S01]  /*5a50*/  P2R R10, PR, RZ, 0x10 ;  /* 0x00000010ff0a7803 */ /* 0x000fe20000000000 */
[----:B------:R-:W-:Y:S01]  /*5a60*/  IMAD R2, R4, c[0x0][0x1e0], RZ ;  /* 0x0000780004027a24 */ /* 0x000fe200078e02ff */
[----:B------:R-:W-:Y:S01]  /*5a70*/  ISETP.GE.AND P4, PT, R8, c[0x0][0x198], PT ;  /* 0x0000660008007a0c */ /* 0x000fe20003f86270 */
[----:B------:R-:W-:Y:S01]  /*5a80*/  IMAD.U32 R19, RZ, RZ, UR5 ;  /* 0x00000005ff137e24 */ /* 0x000fe2000f8e00ff */
[----:B------:R-:W-:Y:S01]  /*5a90*/  @!P1 LEA.HI R8, R5, R8, RZ, 0x3 ;  /* 0x0000000805089211 */ /* 0x000fe200078f18ff */
[----:B------:R-:W-:Y:S01]  /*5aa0*/  IMAD R5, R13, c[0x0][0x1e4], R2 ;  /* 0x000079000d057a24 */ /* 0x000fe200078e0202 */
[----:B------:R-:W-:Y:S01]  /*5ab0*/  SHF.R.S32.HI R2, RZ, 0x1f, R7 ;  /* 0x0000001fff027819 */ /* 0x000fe20000011407 */
[----:B------:R-:W-:Y:S01]  /*5ac0*/  IMAD R12, R12, c[0x0][0x2c4], R3 ;  /* 0x0000b1000c0c7a24 */ /* 0x000fe200078e0203 */
[----:B------:R-:W-:Y:S01]  /*5ad0*/  LEA.HI R3, R16, R11, RZ, 0x3 ;  /* 0x0000000b10037211 */ /* 0x000fe200078f18ff */
[----:B------:R-:W-:Y:S01]  /*5ae0*/  IMAD.SHL.U32 R98, R61, 0x8, RZ ;  /* 0x000000083d627824 */ /* 0x000fe200078e00ff */
[----:B------:R-:W-:Y:S01]  /*5af0*/  LOP3.LUT R121, R121, 0x1c0, RZ, 0xc0, !PT ;  /* 0x000001c079797812 */ /* 0x000fe200078ec0ff */
[----:B------:R-:W-:Y:S01]  /*5b00*/  IMAD R2, R2, c[0x0][0x1b0], RZ ;  /* 0x00006c0002027a24 */ /* 0x000fe200078e02ff */
[----:B------:R-:W-:Y:S01]  /*5b10*/  LOP3.LUT R16, R3, 0xfffffff8, RZ, 0xc0, !PT ;  /* 0xfffffff803107812 */ /* 0x000fe200078ec0ff */
[C---:B------:R-:W-:Y:S01]  /*5b20*/  IMAD.WIDE.U32 R18, R7.reuse, c[0x0][0x1b0], R18 ;  /* 0x00006c0007127a25 */ /* 0x040fe200078e0012 */
[----:B------:R-:W-:Y:S01]  /*5b30*/  SHF.R.S32.HI R99, RZ, 0x1f, R98 ;  /* 0x0000001fff637819 */ /* 0x000fe20000011462 */
[----:B------:R-:W-:Y:S01]  /*5b40*/  ULDC.64 UR4, c[0x0][0x1e8] ;  /* 0x00007a0000047ab9 */ /* 0x000fe20000000a00 */
[----:B------:R-:W-:Y:S01]  /*5b50*/  IADD3 R62, R98, 0x40, RZ ;  /* 0x00000040623e7810 */ /* 0x000fe20007ffe0ff */
[----:B------:R-:W-:Y:S01]  /*5b60*/  IMAD R2, R7, c[0x0][0x1b4], R2 ;  /* 0x00006d0007027a24 */ /* 0x000fe200078e0202 */
[----:B------:R-:W-:Y:S01]  /*5b70*/  SHF.R.S32.HI R7, RZ, 0x1f, R12 ;  /* 0x0000001fff077819 */ /* 0x000fe2000001140c */
[----:B------:R-:W-:Y:S01]  /*5b80*/  IMAD R4, R4, c[0x0][0x208], RZ ;  /* 0x0000820004047a24 */ /* 0x000fe200078e02ff */
[----:B------:R-:W-:Y:S01]  /*5b90*/  @!P1 LOP3.LUT R8, R8, 0xfffffff8, RZ, 0xc0, !PT ;  /* 0xfffffff808089812 */ /* 0x000fe200078ec0ff */
[----:B------:R-:W-:Y:S01]  /*5ba0*/  IMAD.IADD R19, R19, 0x1, R2 ;  /* 0x0000000113137824 */ /* 0x000fe200078e0202 */
[----:B------:R-:W-:Y:S01]  /*5bb0*/  LOP3.LUT R119, R119, 0xfffffe00, RZ, 0xc0, !PT ;  /* 0xfffffe0077777812 */ /* 0x000fe200078ec0ff */
[----:B------:R-:W-:Y:S01]  /*5bc0*/  IMAD R7, R7, c[0x0][0x1a8], RZ ;  /* 0x00006a0007077a24 */ /* 0x000fe200078e02ff */
[----:B------:R-:W-:Y:S01]  /*5bd0*/  SHF.R.U32.HI R120, RZ, 0x3, R121 ;  /* 0x00000003ff787819 */ /* 0x000fe20000011679 */
[----:B------:R-:W-:Y:S01]  /*5be0*/  IMAD R4, R13, c[0x0][0x20c], R4 ;  /* 0x000083000d047a24 */ /* 0x000fe200078e0204 */
[----:B------:R-:W-:Y:S01]  /*5bf0*/  @!P1 LOP3.LUT R9, R9, 0xfffffff8, RZ, 0xc0, !PT ;  /* 0xfffffff809099812 */ /* 0x000fe200078ec0ff */
[--C-:B------:R-:W-:Y:S01]  /*5c00*/  IMAD.WIDE.U32 R20, R13, c[0x0][0x1e0], R98.reuse ;  /* 0x000078000d147a25 */ /* 0x100fe200078e0062 */
[----:B------:R-:W-:Y:S01]  /*5c10*/  UIMAD UR4, UR19, UR4, URZ ;  /* 0x00000004130472a4 */ /* 0x000fe2000f8e023f */
[----:B------:R-:W-:Y:S01]  /*5c20*/  LOP3.LUT R215, R215, 0xfffffffd, RZ, 0xc0, !PT ;  /* 0xfffffffdd7d77812 */ /* 0x000fe200078ec0ff */
[----:B------:R-:W-:Y:S01]  /*5c30*/  BSSY B0, `(.L_x_346) ;  /* 0x000006f000007945 */ /* 0x000fe20003800000 */
[----:B------:R-:W-:Y:S01]  /*5c40*/  IMAD.WIDE.U32 R22, R13, c[0x0][0x208], R98 ;  /* 0x000082000d167a25 */ /* 0x000fe200078e0062 */
[----:B------:R-:W-:-:S03]  /*5c50*/  UIMAD UR9, UR20, UR5, UR4 ;  /* 0x00000005140972a4 */ /* 0x000fc6000f8e0204 */
[C---:B------:R-:W-:Y:S01]  /*5c60*/  IMAD R7, R12.reuse, c[0x0][0x1ac], R7 ;  /* 0x00006b000c077a24 */ /* 0x040fe200078e0207 */
[----:B------:R-:W-:Y:S01]  /*5c70*/  ULDC.64 UR4, c[0x0][0x210] ;  /* 0x0000840000047ab9 */ /* 0x000fe20000000a00 */
[----:B------:R-:W-:Y:S01]  /*5c80*/  IMAD.WIDE.U32 R12, R12, c[0x0][0x1a8], R18 ;  /* 0x00006a000c0c7a25 */ /* 0x000fe200078e0012 */
[----:B------:R-:W-:-:S03]  /*5c90*/  UIMAD UR4, UR19, UR4, URZ ;  /* 0x00000004130472a4 */ /* 0x000fc6000f8e023f */
[----:B------:R-:W-:Y:S01]  /*5ca0*/  IMAD.IADD R13, R13, 0x1, R7 ;  /* 0x000000010d0d7824 */ /* 0x000fe200078e0207 */
[C---:B------:R-:W-:Y:S01]  /*5cb0*/  LEA R15, P0, R12.reuse, c[0x0][0x160], 0x1 ;  /* 0x000058000c0f7a11 */ /* 0x040fe200078008ff */
[----:B------:R-:W-:Y:S01]  /*5cc0*/  IMAD.IADD R11, R11, 0x1, -R16 ;  /* 0x000000010b0b7824 */ /* 0x000fe200078e0a10 */
[----:B------:R-:W-:Y:S01]  /*5cd0*/  UIMAD UR4, UR20, UR5, UR4 ;  /* 0x00000005140472a4 */ /* 0x000fe2000f8e0204 */
[----:B------:R-:W-:Y:S01]  /*5ce0*/  IMAD.IADD R23, R23, 0x1, R4 ;  /* 0x0000000117177824 */ /* 0x000fe200078e0204 */
[----:B------:R-:W-:Y:S01]  /*5cf0*/  LEA.HI.X R13, R12, c[0x0][0x164], R13, 0x1, P0 ;  /* 0x000059000c0d7a11 */ /* 0x000fe200000f0c0d */
[----:B------:R-:W1:Y:S01]  /*5d00*/  SHFL.IDX PT, R16, R15, RZ, 0x181f ;  /* 0x00181fff0f107589 */ /* 0x000e6200000e0000 */
[C---:B------:R-:W-:Y:S01]  /*5d10*/  IMAD.SHL.U32 R4, R11.reuse, 0x40, RZ ;  /* 0x000000400b047824 */ /* 0x040fe200078e00ff */
[C---:B------:R-:W-:Y:S01]  /*5d20*/  LOP3.LUT P6, RZ, R11.reuse, 0x4, RZ, 0xc0, !PT ;  /* 0x000000040bff7812 */ /* 0x040fe200078cc0ff */
[----:B------:R-:W-:Y:S01]  /*5d30*/  IMAD.MOV.U32 R2, RZ, RZ, 0x10 ;  /* 0x00000010ff027424 */ /* 0x000fe200078e00ff */
[----:B------:R-:W3:Y:S01]  /*5d40*/  SHFL.IDX PT, R17, R13, RZ, 0x181f ;  /* 0x00181fff0d117589 */ /* 0x000ee200000e0000 */
[----:B------:R-:W-:Y:S01]  /*5d50*/  LOP3.LUT P2, RZ, R11, 0x2, RZ, 0xc0, !PT ;  /* 0x000000020bff7812 */ /* 0x000fe2000784c0ff */
[----:B------:R-:W-:Y:S01]  /*5d60*/  IMAD.IADD R21, R21, 0x1, R5 ;  /* 0x0000000115157824 */ /* 0x000fe200078e0205 */
[----:B------:R-:W-:Y:S01]  /*5d70*/  @!P1 SHF.R.S32.HI R11, RZ, 0x1f, R62 ;  /* 0x0000001fff0b9819 */ /* 0x000fe2000001143e */
[----:B------:R-:W-:Y:S01]  /*5d80*/  IMAD.SHL.U32 R5, R63, 0x8, RZ ;  /* 0x000000083f057824 */ /* 0x000fe200078e00ff */
[----:B------:R-:W-:Y:S01]  /*5d90*/  LOP3.LUT R4, R4, 0x1c0, RZ, 0xc0, !PT ;  /* 0x000001c004047812 */ /* 0x000fe200078ec0ff */
[----:B------:R-:W-:Y:S01]  /*5da0*/  IMAD.U32 R217, RZ, RZ, UR20 ;  /* 0x00000014ffd97e24 */ /* 0x000fe2000f8e00ff */
[----:B------:R-:W-:Y:S01]  /*5db0*/  @!P1 LEA.HI R11, R11, R62, RZ, 0x3 ;  /* 0x0000003e0b0b9211 */ /* 0x000fe200078f18ff */
[----:B------:R-:W-:Y:S01]  /*5dc0*/  IMAD.U32 R229, RZ, RZ, UR20 ;  /* 0x00000014ffe57e24 */ /* 0x000fe2000f8e00ff */
[----:B------:R-:W-:Y:S01]  /*5dd0*/  SEL R2, R2, 0xfffffff0, !P2 ;  /* 0xfffffff002027807 */ /* 0x000fe20005000000 */
[----:B------:R-:W-:Y:S01]  /*5de0*/  IMAD.WIDE.U32 R216, R217, c[0x0][0x1e8], R20 ;  /* 0x00007a00d9d87a25 */ /* 0x000fe200078e0014 */
[----:B------:R-:W-:-:S02]  /*5df0*/  ISETP.GE.AND P2, PT, R62, c[0x0][0x198], PT ;  /* 0x000066003e007a0c */ /* 0x000fc40003f46270 */
[----:B------:R-:W-:Y:S01]  /*5e00*/  LOP3.LUT R5, R4, 0x8, R5, 0xf8, !PT ;  /* 0x0000000804057812 */ /* 0x000fe200078ef805 */
[----:B------:R-:W-:Y:S01]  /*5e10*/  IMAD.WIDE.U32 R228, R229, c[0x0][0x210], R22 ;  /* 0x00008400e5e47a25 */ /* 0x000fe200078e0016 */
[----:B------:R-:W-:Y:S02]  /*5e20*/  SHF.R.U32.HI R4, RZ, 0x3, R4 ;  /* 0x00000003ff047819 */ /* 0x000fe40000011604 */
[----:B------:R-:W-:Y:S02]  /*5e30*/  @!P1 LOP3.LUT R11, R11, 0xfffffff8, RZ, 0xc0, !PT ;  /* 0xfffffff80b0b9812 */ /* 0x000fe400078ec0ff */
[----:B------:R-:W-:Y:S02]  /*5e40*/  LOP3.LUT R4, R5, R4, RZ, 0x3c, !PT ;  /* 0x0000000405047212 */ /* 0x000fe400078e3cff */
[----:B-1----:R-:W-:Y:S02]  /*5e50*/  @!P1 LEA R18, P0, R80, R16, 0x1 ;  /* 0x0000001050129211 */ /* 0x002fe400078008ff */
[----:B------:R-:W-:Y:S01]  /*5e60*/  IADD3 R229, R229, UR4, RZ ;  /* 0x00000004e5e57c10 */ /* 0x000fe2000fffe0ff */
[----:B---3--:R-:W-:Y:S01]  /*5e70*/  @!P1 IMAD.WIDE R24, R8, 0x2, R16 ;  /* 0x0000000208189825 */ /* 0x008fe200078e0210 */
[----:B------:R-:W-:Y:S01]  /*5e80*/  @!P1 LEA.HI.X R19, R80, R17, R99, 0x1, P0 ;  /* 0x0000001150139211 */ /* 0x000fe200000f0c63 */
[----:B------:R-:W-:Y:S01]  /*5e90*/  ULDC.64 UR4, c[0x0][0x350] ;  /* 0x0000d40000047ab9 */ /* 0x000fe20000000a00 */
[----:B------:R-:W-:Y:S01]  /*5ea0*/  ISETP.NE.AND P0, PT, R10, RZ, PT ;  /* 0x000000ff0a00720c */ /* 0x000fe20003f05270 */
[--C-:B------:R-:W-:Y:S01]  /*5eb0*/  @!P1 IMAD.WIDE R20, R11, 0x2, R16.reuse ;  /* 0x000000020b149825 */ /* 0x100fe200078e0210 */
[----:B------:R-:W-:Y:S01]  /*5ec0*/  IADD3 R8, R98, 0x80, RZ ;  /* 0x0000008062087810 */ /* 0x000fe20007ffe0ff */
[----:B------:R-:W-:Y:S01]  /*5ed0*/  UISETP.NE.U32.AND UP0, UPT, URZ, UR4, UPT ;  /* 0x000000043f00728c */ /* 0x000fe2000bf05070 */
[----:B------:R-:W-:Y:S01]  /*5ee0*/  P2R R7, PR, RZ, 0x1 ;  /* 0x00000001ff077803 */ /* 0x000fe20000000000 */
[----:B------:R-:W-:Y:S01]  /*5ef0*/  @!P1 IMAD.WIDE R22, R9, 0x2, R16 ;  /* 0x0000000209169825 */ /* 0x000fe200078e0210 */
[----:B------:R-:W-:Y:S01]  /*5f00*/  ISETP.GE.AND P0, PT, R8, c[0x0][0x1d4], PT ;  /* 0x0000750008007a0c */ /* 0x000fe20003f06270 */
[----:B------:R-:W-:Y:S01]  /*5f10*/  UISETP.NE.AND.EX UP0, UPT, URZ, UR5, UPT, UP0 ;  /* 0x000000053f00728c */ /* 0x000fe2000bf05300 */
[----:B------:R-:W-:Y:S01]  /*5f20*/  IADD3 R217, R217, UR9, RZ ;  /* 0x00000009d9d97c10 */ /* 0x000fe2000fffe0ff */
[----:B------:R-:W-:Y:S01]  /*5f30*/  IMAD.MOV.U32 R11, RZ, RZ, 0x20 ;  /* 0x00000020ff0b7424 */ /* 0x000fe200078e00ff */
[----:B------:R-:W-:Y:S01]  /*5f40*/  ULDC.64 UR4, c[0x0][0x1f0] ;  /* 0x00007c0000047ab9 */ /* 0x000fe20000000a00 */
[----:B------:R1:W3:Y:S04]  /*5f50*/  SHFL.IDX PT, R16, R15, 0x1, 0x181f ;  /* 0x00381f000f107f89 */ /* 0x0002e800000e0000 */
[----:B------:R1:W4:Y:S04]  /*5f60*/  SHFL.IDX PT, R17, R13, 0x1, 0x181f ;  /* 0x00381f000d117f89 */ /* 0x00032800000e0000 */
[----:B------:R-:W-:-:S04]  /*5f70*/  @P0 LOP3.LUT R215, R215, 0x2, RZ, 0xfc, !PT ;  /* 0x00000002d7d70812 */ /* 0x000fc800078efcff */
[----:B------:R-:W-:Y:S01]  /*5f80*/  LOP3.LUT R215, R215, 0xfffffffe, RZ, 0xc0, !PT ;  /* 0xfffffffed7d77812 */ /* 0x000fe200078ec0ff */
[----:B--2---:R2:W5:Y:S01]  /*5f90*/  @P3 R2UR UR10, R0 ;  /* 0x00000000000a33c2 */ /* 0x00456200000e0000 */
[----:B------:R-:W-:Y:S02]  /*5fa0*/  ISETP.GE.AND P3, PT, R80, c[0x0][0x198], PT ;  /* 0x0000660050007a0c */ /* 0x000fe40003f66270 */
[----:B--2---:R-:W-:Y:S01]  /*5fb0*/  LOP3.LUT R0, R121, 0x38, R98, 0xf8, !PT ;  /* 0x0000003879007812 */ /* 0x004fe200078ef862 */
[----:B-----5:R-:W-:-:S03]  /*5fc0*/  @UP1 USHF.R.S32.HI UR11, URZ, 0x1f, UR10 ;  /* 0x0000001f3f0b1899 */ /* 0x020fc6000801140a */
[----:B------:R-:W-:Y:S01]  /*5fd0*/  LOP3.LUT R0, R119, R0, R120, 0xf6, !PT ;  /* 0x0000000077007212 */ /* 0x000fe200078ef678 */
[----:B------:R-:W-:Y:S02]  /*5fe0*/  @!UP1 UMOV UR10, UR29 ;  /* 0x0000001d000a9c82 */ /* 0x000fe40008000000 */
[----:B------:R-:W-:Y:S02]  /*5ff0*/  USEL UR9, UR10, URZ, !UP0 ;  /* 0x0000003f0a097287 */ /* 0x000fe4000c000000 */
[----:B------:R-:W-:Y:S01]  /*6000*/  @!P1 IMAD.SHL.U32 R5, R0, 0x2, RZ ;  /* 0x0000000200059824 */ /* 0x000fe200078e00ff */
[----:B------:R-:W-:Y:S02]  /*6010*/  @!UP1 UMOV UR11, UR8 ;  /* 0x00000008000b9c82 */ /* 0x000fe40008000000 */
[----:B------:R-:W-:Y:S01]  /*6020*/  USEL UR8, UR11, URZ, !UP0 ;  /* 0x0000003f0b087287 */ /* 0x000fe2000c000000 */
[----:B------:R-:W-:Y:S01]  /*6030*/  IMAD.U32 R9, RZ, RZ, UR9 ;  /* 0x00000009ff097e24 */ /* 0x000fe2000f8e00ff */
[----:B------:R2:W-:Y:S02]  /*6040*/  @!P1 LDGSTS.E.BYPASS.LTC128B.128 [R5+0x10080], [R18.64], !P3 ;  /* 0x1008000012059fae */ /* 0x0005e4000d901d5e */
[----:B------:R-:W-:Y:S01]  /*6050*/  UIMAD UR4, UR8, UR4, URZ ;  /* 0x00000004080472a4 */ /* 0x000fe2000f8e023f */
[C---:B------:R-:W-:Y:S01]  /*6060*/  IMAD.WIDE.U32 R216, R9.reuse, c[0x0][0x1f0], R216 ;  /* 0x00007c0009d87a25 */ /* 0x040fe200078e00d8 */
[----:B------:R2:W-:Y:S02]  /*6070*/  @!P1 LDGSTS.E.BYPASS.LTC128B.128 [R5+0x14080], [R20.64], !P2 ;  /* 0x1408000014059fae */ /* 0x0005e4000d101d5e */
[----:B------:R-:W-:Y:S01]  /*6080*/  UIMAD UR10, UR9, UR5, UR4 ;  /* 0x00000005090a72a4 */ /* 0x000fe2000f8e0204 */
[----:B------:R-:W-:Y:S01]  /*6090*/  IMAD.WIDE.U32 R228, R9, c[0x0][0x218], R228 ;  /* 0x0000860009e47a25 */ /* 0x000fe200078e00e4 */
[----:B------:R2:W-:Y:S01]  /*60a0*/  @!P1 LDGSTS.E.BYPASS.LTC128B.128 [R5+0x18080], [R22.64], !P5 ;  /* 0x1808000016059fae */ /* 0x0005e2000e901d5e */
[----:B------:R-:W-:-:S02]  /*60b0*/  ULDC.64 UR4, c[0x0][0x218] ;  /* 0x0000860000047ab9 */ /* 0x000fc40000000a00 */
[----:B------:R-:W-:Y:S01]  /*60c0*/  UIMAD UR4, UR8, UR4, URZ ;  /* 0x00000004080472a4 */ /* 0x000fe2000f8e023f */
[----:B------:R2:W-:Y:S01]  /*60d0*/  @!P1 LDGSTS.E.BYPASS.LTC128B.128 [R5+0x1c080], [R24.64], !P4 ;  /* 0x1c08000018059fae */ /* 0x0005e2000e101d5e */
[----:B------:R-:W-:Y:S01]  /*60e0*/  IMAD.SHL.U32 R9, R3, 0x40, RZ ;  /* 0x0000004003097824 */ /* 0x000fe200078e00ff */
[----:B------:R-:W-:Y:S01]  /*60f0*/  IADD3 R223, R217, UR10, RZ ;  /* 0x0000000ad9df7c10 */ /* 0x000fe2000fffe0ff */
[----:B------:R-:W-:Y:S01]  /*6100*/  UIMAD UR4, UR9, UR5, UR4 ;  /* 0x00000005090472a4 */ /* 0x000fe2000f8e0204 */
[----:B------:R-:W-:Y:S02]  /*6110*/  SEL R3, R11, 0xffffffe0, !P6 ;  /* 0xffffffe00b037807 */ /* 0x000fe40007000000 */
[----:B------:R-:W-:Y:S02]  /*6120*/  LOP3.LUT R4, R4, 0xfffffe00, R9, 0xf8, !PT ;  /* 0xfffffe0004047812 */ /* 0x000fe400078ef809 */
[----:B------:R-:W-:Y:S02]  /*6130*/  ISETP.GE.AND P6, PT, R98, c[0x0][0x1d4], PT ;  /* 0x0000750062007a0c */ /* 0x000fe40003fc6270 */
[----:B------:R-:W-:-:S02]  /*6140*/  IADD3 R221, R229, UR4, RZ ;  /* 0x00000004e5dd7c10 */ /* 0x000fc4000fffe0ff */
[----:B--2---:R-:W-:-:S04]  /*6150*/  IADD3 R5, R98, 0xc0, RZ ;  /* 0x000000c062057810 */ /* 0x004fc80007ffe0ff */
[----:B------:R-:W-:-:S13]  /*6160*/  ISETP.GE.AND P0, PT, R5, c[0x0][0x1d4], PT ;  /* 0x0000750005007a0c */ /* 0x000fda0003f06270 */
[----:B------:R-:W-:Y:S02]  /*6170*/  @P0 LOP3.LUT R215, R215, 0x1, RZ, 0xfc, !PT ;  /* 0x00000001d7d70812 */ /* 0x000fe400078efcff */
[----:B------:R-:W-:Y:S02]  /*6180*/  ISETP.GE.AND P0, PT, R62, c[0x0][0x1d4], PT ;  /* 0x000075003e007a0c */ /* 0x000fe40003f06270 */
[----:B------:R-:W-:-:S11]  /*6190*/  LOP3.LUT R215, R215, 0xfffffffb, RZ, 0xc0, !PT ;  /* 0xfffffffbd7d77812 */ /* 0x000fd600078ec0ff */
[----:B------:R-:W-:Y:S02]  /*61a0*/  @P0 LOP3.LUT R215, R215, 0x4, RZ, 0xfc, !PT ;  /* 0x00000004d7d70812 */ /* 0x000fe400078efcff */
[----:B------:R-:W-:-:S13]  /*61b0*/  ISETP.NE.AND P0, PT, R7, RZ, PT ;  /* 0x000000ff0700720c */ /* 0x000fda0003f05270 */
[----:B------:R-:W-:Y:S05]  /*61c0*/  @P0 BRA `(.L_x_347) ;  /* 0x0000015000000947 */ /* 0x000fea0003800000 */
[----:B-1-34-:R-:W-:Y:S01]  /*61d0*/  IADD3 R12, R80, 0x80, RZ ;  /* 0x00000080500c7810 */ /* 0x01afe20007ffe0ff */
[----:B------:R-:W-:Y:S01]  /*61e0*/  IMAD.SHL.U32 R11, R0, 0x2, RZ ;  /* 0x00000002000b7824 */ /* 0x000fe200078e00ff */
[----:B------:R-:W-:Y:S02]  /*61f0*/  IADD3 R8, R80, 0xc0, RZ ;  /* 0x000000c050087810 */ /* 0x000fe40007ffe0ff */
[----:B------:R-:W-:Y:S02]  /*6200*/  SHF.R.S32.HI R9, RZ, 0x1f, R62 ;  /* 0x0000001fff097819 */ /* 0x000fe4000001143e */
[----:B------:R-:W-:Y:S02]  /*6210*/  SHF.R.S32.HI R7, RZ, 0x1f, R12 ;  /* 0x0000001fff077819 */ /* 0x000fe4000001140c */
[----:B------:R-:W-:Y:S02]  /*6220*/  SHF.R.S32.HI R5, RZ, 0x1f, R8 ;  /* 0x0000001fff057819 */ /* 0x000fe40000011408 */
[----:B------:R-:W-:-:S02]  /*6230*/  LEA.HI R9, R9, R62, RZ, 0x3 ;  /* 0x0000003e09097211 */ /* 0x000fc400078f18ff */
[----:B------:R-:W-:Y:S02]  /*6240*/  LEA.HI R7, R7, R12, RZ, 0x3 ;  /* 0x0000000c07077211 */ /* 0x000fe400078f18ff */
[----:B------:R-:W-:Y:S02]  /*6250*/  LEA.HI R5, R5, R8, RZ, 0x3 ;  /* 0x0000000805057211 */ /* 0x000fe400078f18ff */
[C---:B------:R-:W-:Y:S02]  /*6260*/  LEA R18, P0, R80.reuse, R16, 0x1 ;  /* 0x0000001050127211 */ /* 0x040fe400078008ff */
[----:B------:R-:W-:Y:S02]  /*6270*/  LOP3.LUT R9, R9, 0xfffffff8, RZ, 0xc0, !PT ;  /* 0xfffffff809097812 */ /* 0x000fe400078ec0ff */
[----:B------:R-:W-:Y:S02]  /*6280*/  LOP3.LUT R7, R7, 0xfffffff8, RZ, 0xc0, !PT ;  /* 0xfffffff807077812 */ /* 0x000fe400078ec0ff */
[----:B------:R-:W-:Y:S01]  /*6290*/  LOP3.LUT R5, R5, 0xfffffff8, RZ, 0xc0, !PT ;  /* 0xfffffff805057812 */ /* 0x000fe200078ec0ff */
[----:B------:R-:W-:Y:S01]  /*62a0*/  IMAD.WIDE R8, R9, 0x2, R16 ;  /* 0x0000000209087825 */ /* 0x000fe200078e0210 */
[----:B------:R-:W-:-:S03]  /*62b0*/  LEA.HI.X R19, R80, R17, R99, 0x1, P0 ;  /* 0x0000001150137211 */ /* 0x000fc600000f0c63 */
[--C-:B------:R-:W-:Y:S02]  /*62c0*/  IMAD.WIDE R20, R7, 0x2, R16.reuse ;  /* 0x0000000207147825 */ /* 0x100fe400078e0210 */
[----:B------:R1:W-:Y:S02]  /*62d0*/  LDGSTS.E.BYPASS.LTC128B.128 [R11+0x11080], [R18.64], !P3 ;  /* 0x11080000120b7fae */ /* 0x0003e4000d901d5e */
[----:B------:R-:W-:Y:S02]  /*62e0*/  IMAD.WIDE R16, R5, 0x2, R16 ;  /* 0x0000000205107825 */ /* 0x000fe400078e0210 */
[----:B------:R1:W-:Y:S04]  /*62f0*/  LDGSTS.E.BYPASS.LTC128B.128 [R11+0x15080], [R8.64], !P2 ;  /* 0x15080000080b7fae */ /* 0x0003e8000d101d5e */
[----:B------:R1:W-:Y:S04]  /*6300*/  LDGSTS.E.BYPASS.LTC128B.128 [R11+0x19080], [R20.64], !P5 ;  /* 0x19080000140b7fae */ /* 0x0003e8000e901d5e */
[----:B------:R1:W-:Y:S02]  /*6310*/  LDGSTS.E.BYPASS.LTC128B.128 [R11+0x1d080], [R16.64], !P4 ;  /* 0x1d080000100b7fae */ /* 0x0003e4000e101d5e */
.L_x_347:
[----:B-1-34-:R-:W-:Y:S05]  /*6320*/  BSYNC B0 ;  /* 0x0000000000007941 */ /* 0x01afea0003800000 */
.L_x_346:
[----:B------:R-:W-:Y:S01]  /*6330*/  IADD3 R5, R14, 0x40, RZ ;  /* 0x000000400e057810 */ /* 0x000fe20007ffe0ff */
[----:B------:R1:W2:Y:S01]  /*6340*/  SHFL.IDX PT, R17, R13, 0x2, 0x181f ;  /* 0x00581f000d117f89 */ /* 0x0002a200000e0000 */
[----:B------:R-:W-:Y:S02]  /*6350*/  BSSY B0, `(.L_x_348) ;  /* 0x000001b000007945 */ /* 0x000fe40003800000 */
[----:B------:R-:W-:Y:S01]  /*6360*/  ISETP.GE.AND P0, PT, R5, UR7, PT ;  /* 0x0000000705007c0c */ /* 0x000fe2000bf06270 */
[----:B------:R1:W3:Y:S03]  /*6370*/  SHFL.IDX PT, R16, R15, 0x2, 0x181f ;  /* 0x00581f000f107f89 */ /* 0x0002e600000e0000 */
[----:B------:R-:W-:-:S09]  /*6380*/  P2R R9, PR, RZ, 0x1 ;  /* 0x00000001ff097803 */ /* 0x000fd20000000000 */
[----:B------:R-:W-:Y:S05]  /*6390*/  @P0 BRA `(.L_x_349) ;  /* 0x0000016000000947 */ /* 0x000fea0003800000 */
[----:B------:R-:W-:Y:S01]  /*63a0*/  IADD3 R12, R80, 0x80, RZ ;  /* 0x00000080500c7810 */ /* 0x000fe20007ffe0ff */
        /* <DEDUP_REMOVED lines=8> */
[C---:B---3--:R-:W-:Y:S02]  /*6430*/  LEA R18, P0, R80.reuse, R16, 0x1 ;  /* 0x0000001050127211 */ /* 0x048fe400078008ff */
[----:B------:R-:W-:Y:S02]  /*6440*/  LOP3.LUT R11, R11, 0xfffffff8, RZ, 0xc0, !PT ;  /* 0xfffffff80b0b7812 */ /* 0x000fe400078ec0ff */
[----:B------:R-:W-:Y:S02]  /*6450*/  LOP3.LUT R7, R7, 0xfffffff8, RZ, 0xc0, !PT ;  /* 0xfffffff807077812 */ /* 0x000fe400078ec0ff */
[----:B------:R-:W-:Y:S01]  /*6460*/  LOP3.LUT R5, R5, 0xfffffff8, RZ, 0xc0, !PT ;  /* 0xfffffff805057812 */ /* 0x000fe200078ec0ff */
[----:B--2---:R-:W-:Y:S01]  /*6470*/  IMAD.WIDE R22, R11, 0x2, R16 ;  /* 0x000000020b167825 */ /* 0x004fe200078e0210 */
[----:B------:R-:W-:-:S03]  /*6480*/  LEA.HI.X R19, R80, R17, R99, 0x1, P0 ;  /* 0x0000001150137211 */ /* 0x000fc600000f0c63 */
[--C-:B------:R-:W-:Y:S02]  /*6490*/  IMAD.WIDE R24, R7, 0x2, R16.reuse ;  /* 0x0000000207187825 */ /* 0x100fe400078e0210 */
[----:B------:R-:W-:Y:S01]  /*64a0*/  @!PT LDS RZ, [RZ] ;  /* 0x00000000fffff984 */ /* 0x000fe20000000800 */
[----:B------:R2:W-:Y:S02]  /*64b0*/  LDGSTS.E.BYPASS.LTC128B.128 [R21+0x12080], [R18.64], !P3 ;  /* 0x1208000012157fae */ /* 0x0005e4000d901d5e */
[----:B------:R-:W-:Y:S02]  /*64c0*/  IMAD.WIDE R16, R5, 0x2, R16 ;  /* 0x0000000205107825 */ /* 0x000fe400078e0210 */
[----:B------:R2:W-:Y:S04]  /*64d0*/  LDGSTS.E.BYPASS.LTC128B.128 [R21+0x16080], [R22.64], !P2 ;  /* 0x1608000016157fae */ /* 0x0005e8000d101d5e */
[----:B------:R2:W-:Y:S04]  /*64e0*/  LDGSTS.E.BYPASS.LTC128B.128 [R21+0x1a080], [R24.64], !P5 ;  /* 0x1a08000018157fae */ /* 0x0005e8000e901d5e */
[----:B------:R2:W-:Y:S02]  /*64f0*/  LDGSTS.E.BYPASS.LTC128B.128 [R21+0x1e080], [R16.64], !P4 ;  /* 0x1e08000010157fae */ /* 0x0005e4000e101d5e */
.L_x_349:
[----:B------:R-:W-:Y:S05]  /*6500*/  BSYNC B0 ;  /* 0x0000000000007941 */ /* 0x000fea0003800000 */
.L_x_348:
[----:B------:R-:W-:Y:S01]  /*6510*/  IADD3 R5, R14, 0x60, RZ ;  /* 0x000000600e057810 */ /* 0x000fe20007ffe0ff */
[----:B--2---:R2:W4:Y:S01]  /*6520*/  SHFL.IDX PT, R17, R13, 0x3, 0x181f ;  /* 0x00781f000d117f89 */ /* 0x00452200000e0000 */
[----:B------:R-:W-:Y:S01]  /*6530*/  UIADD3 UR10, UR13, -0x1, URZ ;  /* 0xffffffff0d0a7890 */ /* 0x000fe2000fffe03f */
[----:B------:R-:W-:Y:S01]  /*6540*/  BSSY B0, `(.L_x_350) ;  /* 0x000001b000007945 */ /* 0x000fe20003800000 */
[----:B------:R-:W-:Y:S01]  /*6550*/  ISETP.GE.AND P0, PT, R5, UR7, PT ;  /* 0x0000000705007c0c */ /* 0x000fe2000bf06270 */
[----:B---3--:R2:W3:Y:S03]  /*6560*/  SHFL.IDX PT, R16, R15, 0x3, 0x181f ;  /* 0x00781f000f107f89 */ /* 0x0084e600000e0000 */
[----:B------:R-:W-:-:S09]  /*6570*/  P2R R8, PR, RZ, 0x1 ;  /* 0x00000001ff087803 */ /* 0x000fd20000000000 */
[----:B------:R-:W-:Y:S05]  /*6580*/  @P0 BRA `(.L_x_351) ;  /* 0x0000016000000947 */ /* 0x000fea0003800000 */
[----:B------:R-:W-:Y:S01]  /*6590*/  SHF.R.S32.HI R5, RZ, 0x1f, R62 ;  /* 0x0000001fff057819 */ /* 0x000fe2000001143e */
[----:B------:R-:W-:Y:S01]  /*65a0*/  IMAD.SHL.U32 R7, R0, 0x2, RZ ;  /* 0x0000000200077824 */ /* 0x000fe200078e00ff */
[C---:B------:R-:W-:Y:S02]  /*65b0*/  IADD3 R12, R80.reuse, 0x80, RZ ;  /* 0x00000080500c7810 */ /* 0x040fe40007ffe0ff */
[----:B------:R-:W-:Y:S02]  /*65c0*/  LEA.HI R5, R5, R62, RZ, 0x3 ;  /* 0x0000003e05057211 */ /* 0x000fe400078f18ff */
[C---:B---3--:R-:W-:Y:S02]  /*65d0*/  LEA R18, P0, R80.reuse, R16, 0x1 ;  /* 0x0000001050127211 */ /* 0x048fe400078008ff */
[----:B------:R-:W-:Y:S02]  /*65e0*/  LOP3.LUT R5, R5, 0xfffffff8, RZ, 0xc0, !PT ;  /* 0xfffffff805057812 */ /* 0x000fe400078ec0ff */
[----:B----4-:R-:W-:-:S03]  /*65f0*/  LEA.HI.X R19, R80, R17, R99, 0x1, P0 ;  /* 0x0000001150137211 */ /* 0x010fc600000f0c63 */
[----:B------:R-:W-:Y:S01]  /*6600*/  IMAD.WIDE R22, R5, 0x2, R16 ;  /* 0x0000000205167825 */ /* 0x000fe200078e0210 */
[----:B------:R-:W-:Y:S01]  /*6610*/  SHF.R.S32.HI R5, RZ, 0x1f, R12 ;  /* 0x0000001fff057819 */ /* 0x000fe2000001140c */
[----:B------:R-:W-:Y:S01]  /*6620*/  @!PT LDS RZ, [RZ] ;  /* 0x00000000fffff984 */ /* 0x000fe20000000800 */
[----:B------:R3:W-:Y:S03]  /*6630*/  LDGSTS.E.BYPASS.LTC128B.128 [R7+0x13080], [R18.64], !P3 ;  /* 0x1308000012077fae */ /* 0x0007e6000d901d5e */
[----:B------:R-:W-:Y:S01]  /*6640*/  LEA.HI R5, R5, R12, RZ, 0x3 ;  /* 0x0000000c05057211 */ /* 0x000fe200078f18ff */
[----:B------:R3:W-:Y:S01]  /*6650*/  LDGSTS.E.BYPASS.LTC128B.128 [R7+0x17080], [R22.64], !P2 ;  /* 0x1708000016077fae */ /* 0x0007e2000d101d5e */
[----:B------:R-:W-:Y:S02]  /*6660*/  IADD3 R12, R80, 0xc0, RZ ;  /* 0x000000c0500c7810 */ /* 0x000fe40007ffe0ff */
[----:B------:R-:W-:-:S05]  /*6670*/  LOP3.LUT R5, R5, 0xfffffff8, RZ, 0xc0, !PT ;  /* 0xfffffff805057812 */ /* 0x000fca00078ec0ff */
[----:B------:R-:W-:Y:S01]  /*6680*/  IMAD.WIDE R20, R5, 0x2, R16 ;  /* 0x0000000205147825 */ /* 0x000fe200078e0210 */
[----:B------:R-:W-:-:S04]  /*6690*/  SHF.R.S32.HI R5, RZ, 0x1f, R12 ;  /* 0x0000001fff057819 */ /* 0x000fc8000001140c */
[----:B------:R-:W-:Y:S01]  /*66a0*/  LEA.HI R5, R5, R12, RZ, 0x3 ;  /* 0x0000000c05057211 */ /* 0x000fe200078f18ff */
[----:B------:R3:W-:Y:S03]  /*66b0*/  LDGSTS.E.BYPASS.LTC128B.128 [R7+0x1b080], [R20.64], !P5 ;  /* 0x1b08000014077fae */ /* 0x0007e6000e901d5e */
[----:B------:R-:W-:-:S05]  /*66c0*/  LOP3.LUT R5, R5, 0xfffffff8, RZ, 0xc0, !PT ;  /* 0xfffffff805057812 */ /* 0x000fca00078ec0ff */
[----:B------:R-:W-:-:S05]  /*66d0*/  IMAD.WIDE R16, R5, 0x2, R16 ;  /* 0x0000000205107825 */ /* 0x000fca00078e0210 */
[----:B------:R3:W-:Y:S02]  /*66e0*/  LDGSTS.E.BYPASS.LTC128B.128 [R7+0x1f080], [R16.64], !P4 ;  /* 0x1f08000010077fae */ /* 0x0007e4000e101d5e */
.L_x_351:
[----:B------:R-:W-:Y:S05]  /*66f0*/  BSYNC B0 ;  /* 0x0000000000007941 */ /* 0x000fea0003800000 */
.L_x_350:
[----:B------:R-:W-:Y:S01]  /*6700*/  USHF.L.U32 UR9, UR10, 0x5, URZ ;  /* 0x000000050a097899 */ /* 0x000fe2000800063f */
[----:B------:R-:W0:Y:S01]  /*6710*/  LDGDEPBAR ;  /* 0x00000000000079af */ /* 0x000e220000000000 */
[----:B------:R-:W-:Y:S01]  /*6720*/  ULDC.64 UR4, c[0x0][0x1e0] ;  /* 0x0000780000047ab9 */ /* 0x000fe20000000a00 */
[C---:B------:R-:W-:Y:S01]  /*6730*/  LOP3.LUT P5, RZ, R215.reuse, 0x4, RZ, 0xc0, !PT ;  /* 0x00000004d7ff7812 */ /* 0x040fe200078ac0ff */
[----:B------:R-:W-:Y:S01]  /*6740*/  UMOV UR11, 0x5 ;  /* 0x00000005000b7882 */ /* 0x000fe20000000000 */
[C---:B------:R-:W-:Y:S01]  /*6750*/  LOP3.LUT P4, RZ, R215.reuse, 0x2, RZ, 0xc0, !PT ;  /* 0x00000002d7ff7812 */ /* 0x040fe2000788c0ff */
[----:B------:R-:W-:Y:S01]  /*6760*/  IMAD.U32 R5, RZ, RZ, UR9 ;  /* 0x00000009ff057e24 */ /* 0x000fe2000f8e00ff */
[----:B------:R-:W-:Y:S01]  /*6770*/  USHF.L.U32 UR8, UR4, 0x5, URZ ;  /* 0x0000000504087899 */ /* 0x000fe2000800063f */
[----:B------:R-:W-:Y:S01]  /*6780*/  BAR.SYNC.DEFER_BLOCKING 0x0 ;  /* 0x0000000000007b1d */ /* 0x000fe20000010000 */
[----:B------:R-:W-:Y:S01]  /*6790*/  USHF.L.U64.HI UR11, UR4, UR11, UR5 ;  /* 0x0000000b040b7299 */ /* 0x000fe20008010205 */
[----:B------:R-:W-:Y:S01]  /*67a0*/  LOP3.LUT P3, RZ, R215, 0x1, RZ, 0xc0, !PT ;  /* 0x00000001d7ff7812 */ /* 0x000fe2000786c0ff */
[----:B------:R-:W-:Y:S01]  /*67b0*/  USHF.R.S32.HI UR12, URZ, 0x1f, UR10 ;  /* 0x0000001f3f0c7899 */ /* 0x000fe2000801140a */
[----:B---3--:R-:W-:-:S02]  /*67c0*/  IADD3 R7, -R5, UR16, -R54 ;  /* 0x0000001005077c10 */ /* 0x008fc4000fffe936 */
[----:B------:R-:W-:Y:S02]  /*67d0*/  LEA.HI R52, R6, R55, RZ, 0x5 ;  /* 0x0000003706347211 */ /* 0x000fe400078f28ff */
[----:B------:R-:W-:Y:S01]  /*67e0*/  ISETP.GE.AND P0, PT, R7, 0x1, PT ;  /* 0x000000010700780c */ /* 0x000fe20003f06270 */
[----:B------:R-:W-:Y:S01]  /*67f0*/  IMAD.U32 R7, RZ, RZ, UR8 ;  /* 0x00000008ff077e24 */ /* 0x000fe2000f8e00ff */
[----:B------:R-:W-:Y:S02]  /*6800*/  SEL R60, RZ, 0x1, P6 ;  /* 0x00000001ff3c7807 */ /* 0x000fe40003000000 */
[----:B------:R-:W-:-:S09]  /*6810*/  SHF.R.S32.HI R53, RZ, 0x5, R52 ;  /* 0x00000005ff357819 */ /* 0x000fd20000011434 */
[----:B------:R-:W-:Y:S01]  /*6820*/  VOTEU.ANY UP0, P0 ;  /* 0x00000000003f7886 */ /* 0x000fe20000000100 */
[----:B------:R-:W-:-:S04]  /*6830*/  @P0 IMAD.MOV.U32 R222, RZ, RZ, R216 ;  /* 0x000000ffffde0224 */ /* 0x000fc800078e00d8 */
[----:B------:R-:W-:Y:S01]  /*6840*/  @UP0 UIMAD UR4, UR11, UR10, URZ ;  /* 0x0000000a0b0402a4 */ /* 0x000fe2000f8e023f */
[----:B----4-:R-:W-:-:S03]  /*6850*/  @P0 IMAD.WIDE.U32 R16, R7, UR10, R222 ;  /* 0x0000000a07100c25 */ /* 0x010fc6000f8e00de */
[----:B------:R-:W-:Y:S02]  /*6860*/  @UP0 UIMAD UR4, UR12, UR8, UR4 ;  /* 0x000000080c0402a4 */ /* 0x000fe4000f8e0204 */
[----:B------:R-:W-:-:S04]  /*6870*/  @P0 LEA R12, P2, R16, c[0x0][0x1c8], 0x1 ;  /* 0x00007200100c0a11 */ /* 0x000fc800078408ff */
[----:B------:R-:W-:-:S04]  /*6880*/  @P0 IADD3 R11, R17, UR4, RZ ;  /* 0x00000004110b0c10 */ /* 0x000fc8000fffe0ff */
[----:B-12---:R-:W-:Y:S01]  /*6890*/  @P0 LEA.HI.X R13, R16, c[0x0][0x1cc], R11, 0x1, P2 ;  /* 0x00007300100d0a11 */ /* 0x006fe200010f0c0b */
[----:B------:R-:W-:-:S05]  /*68a0*/  @P0 IMAD.SHL.U32 R11, R0, 0x2, RZ ;  /* 0x00000002000b0824 */ /* 0x000fca00078e00ff */
[----:B------:R-:W-:Y:S01]  /*68b0*/  @!PT LDS RZ, [RZ] ;  /* 0x00000000fffff984 */ /* 0x000fe20000000800 */
[----:B------:R-:W-:Y:S01]  /*68c0*/  @!PT LDS RZ, [RZ] ;  /* 0x00000000fffff984 */ /* 0x000fe20000000800 */
[----:B------:R-:W-:Y:S01]  /*68d0*/  @!PT LDS RZ, [RZ] ;  /* 0x00000000fffff984 */ /* 0x000fe20000000800 */
[----:B------:R1:W-:Y:S04]  /*68e0*/  @P0 LDGSTS.E.BYPASS.LTC128B.128 [R11+0xc080], [R12.64], !P6 ;  /* 0x0c0800000c0b0fae */ /* 0x0003e8000f101d5e */
[----:B------:R1:W-:Y:S04]  /*68f0*/  @P0 LDGSTS.E.BYPASS.LTC128B.128 [R11+0xd080], [R12.64+0x80], !P5 ;  /* 0x0d0800800c0b0fae */ /* 0x0003e8000e901d5e */
[----:B------:R1:W-:Y:S04]  /*6900*/  @P0 LDGSTS.E.BYPASS.LTC128B.128 [R11+0xe080], [R12.64+0x100], !P4 ;  /* 0x0e0801000c0b0fae */ /* 0x0003e8000e101d5e */
[----:B------:R1:W-:Y:S01]  /*6910*/  @P0 LDGSTS.E.BYPASS.LTC128B.128 [R11+0xf080], [R12.64+0x180], !P3 ;  /* 0x0f0801800c0b0fae */ /* 0x0003e2000d901d5e */
[----:B------:R-:W-:-:S03]  /*6920*/  ISETP.LT.AND P0, PT, RZ, c[0x0][0x27c], PT ;  /* 0x00009f00ff007a0c */ /* 0x000fc60003f01270 */
[----:B------:R-:W0:Y:S10]  /*6930*/  LDGDEPBAR ;  /* 0x00000000000079af */ /* 0x000e340000000000 */
[----:B------:R-:W-:Y:S05]  /*6940*/  @P0 BRA `(.L_x_352) ;  /* 0x0000002000000947 */ /* 0x000fea0003800000 */
[----:B------:R-:W-:-:S04]  /*6950*/  DEPBAR.LE SB0, 0x1 ;  /* 0x000080400000791a */ /* 0x000fc80000000000 */
[----:B------:R-:W-:Y:S05]  /*6960*/  BRA `(.L_x_353) ;  /* 0x00008e4000007947 */ /* 0x000fea0003800000 */
.L_x_352:
[----:B------:R-:W-:Y:S01]  /*6970*/  ULDC.U8 UR4, c[0x0][0x298] ;  /* 0x0000a60000047ab9 */ /* 0x000fe20000000000 */
[----:B-1----:R-:W-:Y:S01]  /*6980*/  SHF.R.S32.HI R13, RZ, 0x1f, R64 ;  /* 0x0000001fff0d7819 */ /* 0x002fe20000011440 */
[----:B------:R-:W-:Y:S01]  /*6990*/  IMAD.WIDE.U32 R16, R64, c[0x0][0x280], RZ ;  /* 0x0000a00040107a25 */ /* 0x000fe200078e00ff */
[----:B------:R-:W-:Y:S01]  /*69a0*/  ISETP.NE.AND P0, PT, RZ, UR4, PT ;  /* 0x00000004ff007c0c */ /* 0x000fe2000bf05270 */
[----:B------:R-:W-:Y:S01]  /*69b0*/  BSSY B2, `(.L_x_353) ;  /* 0x00008df000027945 */ /* 0x000fe20003800000 */
[----:B------:R-:W-:Y:S01]  /*69c0*/  SHF.L.U32 R122, R0, 0x1, RZ ;  /* 0x00000001007a7819 */ /* 0x000fe200000006ff */
[C---:B------:R-:W-:Y:S02]  /*69d0*/  IMAD R11, R13.reuse, c[0x0][0x280], RZ ;  /* 0x0000a0000d0b7a24 */ /* 0x040fe400078e02ff */
[----:B------:R-:W-:Y:S02]  /*69e0*/  IMAD R13, R13, c[0x0][0x290], RZ ;  /* 0x0000a4000d0d7a24 */ /* 0x000fe400078e02ff */
[C---:B------:R-:W-:Y:S01]  /*69f0*/  IMAD R12, R64.reuse, c[0x0][0x284], R11 ;  /* 0x0000a100400c7a24 */ /* 0x040fe200078e020b */
[----:B------:R-:W-:Y:S01]  /*6a00*/  LEA R11, R61, R14, 0x5 ;  /* 0x0000000e3d0b7211 */ /* 0x000fe200078e28ff */
[----:B------:R-:W-:-:S02]  /*6a10*/  IMAD R13, R64, c[0x0][0x294], R13 ;  /* 0x0000a500400d7a24 */ /* 0x000fc400078e020d */
[----:B------:R-:W-:Y:S01]  /*6a20*/  IMAD.WIDE.U32 R64, R64, c[0x0][0x290], RZ ;  /* 0x0000a40040407a25 */ /* 0x000fe200078e00ff */
[----:B------:R-:W-:-:S04]  /*6a30*/  IADD3 R15, R12, R17, RZ ;  /* 0x000000110c0f7210 */ /* 0x000fc80007ffe0ff */
[----:B------:R-:W-:Y:S01]  /*6a40*/  IADD3 R13, R13, R65, RZ ;  /* 0x000000410d0d7210 */ /* 0x000fe20007ffe0ff */
[----:B------:R-:W-:Y:S05]  /*6a50*/  @!P0 BRA `(.L_x_354) ;  /* 0x0000450000008947 */ /* 0x000fea0003800000 */
[----:B------:R-:W-:Y:S01]  /*6a60*/  PLOP3.LUT P0, PT, PT, PT, UP3, 0x80, 0x0 ;  /* 0x000000000000781c */ /* 0x000fe20003f0f038 */
[----:B------:R-:W-:Y:S01]  /*6a70*/  IMAD.MOV.U32 R14, RZ, RZ, R16 ;  /* 0x000000ffff0e7224 */ /* 0x000fe200078e0010 */
[----:B------:R-:W-:Y:S01]  /*6a80*/  BSSY B0, `(.L_x_355) ;  /* 0x0000049000007945 */ /* 0x000fe20003800000 */
[----:B------:R-:W-:Y:S01]  /*6a90*/  IMAD.SHL.U32 R16, R61, 0x4, RZ ;  /* 0x000000043d107824 */ /* 0x000fe200078e00ff */
        /* <DEDUP_REMOVED lines=9> */
[----:B------:R-:W-:Y:S01]  /*6b30*/  @P0 IMAD.HI.U32 R12, R11, c[0x0][0x2c8], RZ ;  /* 0x0000b2000b0c0a27 */ /* 0x000fe200078e00ff */
[----:B------:R-:W-:-:S13]  /*6b40*/  PLOP3.LUT P0, PT, PT, PT, UP3, 0x80, 0x0 ;  /* 0x000000000000781c */ /* 0x000fda0003f0f038 */
[----:B------:R-:W-:-:S04]  /*6b50*/  @P0 SHF.R.U32.HI R11, RZ, c[0x0][0x2cc], R12 ;  /* 0x0000b300ff0b0a19 */ /* 0x000fc8000001160c */
[----:B------:R-:W-:Y:S01]  /*6b60*/  SHF.R.S32.HI R12, RZ, 0x1f, R11 ;  /* 0x0000001fff0c7819 */ /* 0x000fe2000001140b */
[----:B------:R-:W-:-:S04]  /*6b70*/  IMAD.WIDE.U32 R14, R11, c[0x0][0x280], R14 ;  /* 0x0000a0000b0e7a25 */ /* 0x000fc800078e000e */
[----:B------:R-:W-:Y:S01]  /*6b80*/  IMAD R18, R12, c[0x0][0x280], RZ ;  /* 0x0000a0000c127a24 */ /* 0x000fe200078e02ff */
[----:B------:R-:W-:-:S03]  /*6b90*/  LEA R17, P0, R14, c[0x0][0x270], 0x1 ;  /* 0x00009c000e117a11 */ /* 0x000fc600078008ff */
[----:B------:R-:W-:Y:S02]  /*6ba0*/  IMAD R18, R11, c[0x0][0x284], R18 ;  /* 0x0000a1000b127a24 */ /* 0x000fe400078e0212 */
[----:B------:R1:W2:Y:S03]  /*6bb0*/  SHFL.IDX PT, R22, R17, RZ, 0x181f ;  /* 0x00181fff11167589 */ /* 0x0002a600000e0000 */
[----:B------:R-:W-:-:S04]  /*6bc0*/  IADD3 R18, R15, R18, RZ ;  /* 0x000000120f127210 */ /* 0x000fc80007ffe0ff */
[----:B------:R-:W-:Y:S01]  /*6bd0*/  LEA.HI.X R18, R14, c[0x0][0x274], R18, 0x1, P0 ;  /* 0x00009d000e127a11 */ /* 0x000fe200000f0c12 */
[----:B------:R-:W-:Y:S02]  /*6be0*/  IMAD R14, R12, c[0x0][0x290], RZ ;  /* 0x0000a4000c0e7a24 */ /* 0x000fe400078e02ff */
[----:B------:R-:W-:Y:S02]  /*6bf0*/  IMAD.MOV.U32 R12, RZ, RZ, R64 ;  /* 0x000000ffff0c7224 */ /* 0x000fe400078e0040 */
[----:B------:R1:W3:Y:S02]  /*6c00*/  SHFL.IDX PT, R23, R18, RZ, 0x181f ;  /* 0x00181fff12177589 */ /* 0x0002e400000e0000 */
[----:B------:R-:W-:-:S04]  /*6c10*/  IMAD.WIDE.U32 R20, R11, c[0x0][0x290], R12 ;  /* 0x0000a4000b147a25 */ /* 0x000fc800078e000c */
[----:B------:R-:W-:Y:S01]  /*6c20*/  IMAD R13, R11, c[0x0][0x294], R14 ;  /* 0x0000a5000b0d7a24 */ /* 0x000fe200078e020e */
[----:B------:R-:W-:-:S04]  /*6c30*/  LEA R12, P0, R20, c[0x0][0x288], 0x1 ;  /* 0x0000a200140c7a11 */ /* 0x000fc800078008ff */
[----:B------:R-:W-:-:S04]  /*6c40*/  IADD3 R13, R21, R13, RZ ;  /* 0x0000000d150d7210 */ /* 0x000fc80007ffe0ff */
[----:B------:R-:W-:Y:S02]  /*6c50*/  LEA.HI.X R13, R20, c[0x0][0x28c], R13, 0x1, P0 ;  /* 0x0000a300140d7a11 */ /* 0x000fe400000f0c0d */
[----:B------:R1:W4:Y:S04]  /*6c60*/  SHFL.IDX PT, R20, R12, RZ, 0x181f ;  /* 0x00181fff0c147589 */ /* 0x00032800000e0000 */
[----:B------:R1:W1:Y:S01]  /*6c70*/  SHFL.IDX PT, R21, R13, RZ, 0x181f ;  /* 0x00181fff0d157589 */ /* 0x00026200000e0000 */
[----:B------:R-:W-:Y:S05]  /*6c80*/  @P1 BRA `(.L_x_356) ;  /* 0x0000028000001947 */ /* 0x000fea0003800000 */
[C---:B--2---:R-:W-:Y:S01]  /*6c90*/  ISETP.GE.AND P0, PT, R16.reuse, c[0x0][0x27c], PT ;  /* 0x00009f0010007a0c */ /* 0x044fe20003f06270 */
[----:B------:R-:W-:Y:S01]  /*6ca0*/  CS2R R100, SRZ ;  /* 0x0000000000647805 */ /* 0x000fe2000001ff00 */
[----:B------:R-:W-:Y:S01]  /*6cb0*/  CS2R R102, SRZ ;  /* 0x0000000000667805 */ /* 0x000fe2000001ff00 */
[----:B------:R-:W-:-:S10]  /*6cc0*/  IADD3 R11, R16, 0x20, RZ ;  /* 0x00000020100b7810 */ /* 0x000fd40007ffe0ff */
[----:B---3--:R-:W-:-:S04]  /*6cd0*/  @!P0 IMAD.WIDE R26, R16, 0x2, R22 ;  /* 0x00000002101a8825 */ /* 0x008fc800078e0216 */
[----:B-1--4-:R-:W-:Y:S01]  /*6ce0*/  @!P0 IMAD.WIDE R24, R16, 0x2, R20 ;  /* 0x0000000210188825 */ /* 0x012fe200078e0214 */
[----:B------:R1:W5:Y:S04]  /*6cf0*/  @!P0 LD.E.64 R100, [R26.64] ;  /* 0x0000001e1a648980 */ /* 0x000368000c101b00 */
[----:B------:R2:W5:Y:S01]  /*6d00*/  @!P0 LD.E.64 R102, [R24.64] ;  /* 0x0000001e18668980 */ /* 0x000562000c101b00 */
[----:B------:R-:W-:Y:S01]  /*6d10*/  ISETP.GE.AND P0, PT, R11, c[0x0][0x27c], PT ;  /* 0x00009f000b007a0c */ /* 0x000fe20003f06270 */
[----:B------:R-:W-:Y:S01]  /*6d20*/  CS2R R126, SRZ ;  /* 0x00000000007e7805 */ /* 0x000fe2000001ff00 */
[----:B------:R-:W-:-:S11]  /*6d30*/  CS2R R124, SRZ ;  /* 0x00000000007c7805 */ /* 0x000fd6000001ff00 */
[----:B------:R-:W-:-:S04]  /*6d40*/  @!P0 SHF.R.S32.HI R14, RZ, 0x1f, R11 ;  /* 0x0000001fff0e8819 */ /* 0x000fc8000001140b */
[----:B------:R-:W-:-:S04]  /*6d50*/  @!P0 LEA.HI R11, R14, R11, RZ, 0x2 ;  /* 0x0000000b0e0b8211 */ /* 0x000fc800078f10ff */
[----:B------:R-:W-:-:S05]  /*6d60*/  @!P0 LOP3.LUT R11, R11, 0xfffffffc, RZ, 0xc0, !PT ;  /* 0xfffffffc0b0b8812 */ /* 0x000fca00078ec0ff */
[----:B------:R-:W-:-:S04]  /*6d70*/  @!P0 IMAD.WIDE R28, R11, 0x2, R22 ;  /* 0x000000020b1c8825 */ /* 0x000fc800078e0216 */
[----:B------:R-:W-:Y:S01]  /*6d80*/  @!P0 IMAD.WIDE R30, R11, 0x2, R20 ;  /* 0x000000020b1e8825 */ /* 0x000fe200078e0214 */
[----:B------:R-:W-:Y:S01]  /*6d90*/  IADD3 R11, R16, 0x40, RZ ;  /* 0x00000040100b7810 */ /* 0x000fe20007ffe0ff */
        /* <DEDUP_REMOVED lines=8> */
[----:B--2---:R-:W-:-:S04]  /*6e20*/  @!P0 IMAD.WIDE R24, R11, 0x2, R22 ;  /* 0x000000020b188825 */ /* 0x004fc800078e0216 */
[----:B-1----:R-:W-:Y:S01]  /*6e30*/  @!P0 IMAD.WIDE R26, R11, 0x2, R20 ;  /* 0x000000020b1a8825 */ /* 0x002fe200078e0214 */
        /* <DEDUP_REMOVED lines=11> */
[----:B------:R3:W5:Y:S04]  /*6ef0*/  @!P0 LD.E.64 R110, [R22.64] ;  /* 0x0000001e166e8980 */ /* 0x000768000c101b00 */
[----:B------:R3:W5:Y:S02]  /*6f00*/  @!P0 LD.E.64 R108, [R20.64] ;  /* 0x0000001e146c8980 */ /* 0x000764000c101b00 */
.L_x_356:
[----:B--2---:R-:W-:Y:S05]  /*6f10*/  BSYNC B0 ;  /* 0x0000000000007941 */ /* 0x004fea0003800000 */
.L_x_355:
[----:B------:R-:W-:Y:S01]  /*6f20*/  ISETP.NE.AND P0, PT, R10, RZ, PT ;  /* 0x000000ff0a00720c */ /* 0x000fe20003f05270 */
[----:B-----5:R-:W-:Y:S01]  /*6f30*/  IMAD.MOV.U32 R11, RZ, RZ, R120 ;  /* 0x000000ffff0b7224 */ /* 0x020fe200078e0078 */
[----:B------:R-:W-:Y:S01]  /*6f40*/  MOV R10, R121 ;  /* 0x00000079000a7202 */ /* 0x000fe20000000f00 */
[----:B------:R-:W-:Y:S01]  /*6f50*/  IMAD.MOV.U32 R15, RZ, RZ, R110 ;  /* 0x000000ffff0f7224 */ /* 0x000fe200078e006e */
[----:B------:R-:W-:Y:S01]  /*6f60*/  MOV R19, R109 ;  /* 0x0000006d00137202 */ /* 0x000fe20000000f00 */
[----:B------:R-:W-:Y:S01]  /*6f70*/  IMAD.MOV.U32 R14, RZ, RZ, R111 ;  /* 0x000000ffff0e7224 */ /* 0x000fe200078e006f */
[----:B------:R-:W-:Y:S01]  /*6f80*/  PRMT R87, R10, 0x5410, R11 ;  /* 0x000054100a577816 */ /* 0x000fe2000000000b */
[----:B------:R-:W-:Y:S01]  /*6f90*/  IMAD.MOV.U32 R10, RZ, RZ, R101 ;  /* 0x000000ffff0a7224 */ /* 0x000fe200078e0065 */
[----:B------:R-:W-:Y:S01]  /*6fa0*/  MOV R11, R100 ;  /* 0x00000064000b7202 */ /* 0x000fe20000000f00 */
[----:B---3--:R-:W-:Y:S01]  /*6fb0*/  IMAD.MOV.U32 R22, RZ, RZ, R108 ;  /* 0x000000ffff167224 */ /* 0x008fe200078e006c */
[----:B------:R-:W-:Y:S01]  /*6fc0*/  PRMT R83, R14, 0x5410, R15 ;  /* 0x000054100e537816 */ /* 0x000fe2000000000f */
[----:B------:R-:W-:Y:S01]  /*6fd0*/  IMAD.MOV.U32 R15, RZ, RZ, R126 ;  /* 0x000000ffff0f7224 */ /* 0x000fe200078e007e */
[----:B------:R-:W-:Y:S01]  /*6fe0*/  PRMT R99, R10, 0x5410, R11 ;  /* 0x000054100a637816 */ /* 0x000fe2000000000b */
[----:B------:R-:W-:Y:S01]  /*6ff0*/  IMAD.MOV.U32 R11, RZ, RZ, R118 ;  /* 0x000000ffff0b7224 */ /* 0x000fe200078e0076 */
[----:B------:R-:W-:Y:S01]  /*7000*/  PRMT R82, R19, 0x5410, R22 ;  /* 0x0000541013527816 */ /* 0x000fe20000000016 */
[----:B------:R-:W-:Y:S01]  /*7010*/  IMAD.MOV.U32 R10, RZ, RZ, R119 ;  /* 0x000000ffff0a7224 */ /* 0x000fe200078e0077 */
[----:B------:R-:W-:Y:S01]  /*7020*/  MOV R22, R124 ;  /* 0x0000007c00167202 */ /* 0x000fe20000000f00 */
[----:B------:R-:W-:Y:S01]  /*7030*/  IMAD.MOV.U32 R14, RZ, RZ, R127 ;  /* 0x000000ffff0e7224 */ /* 0x000fe200078e007f */
[----:B-1----:R1:W2:Y:S01]  /*7040*/  SHFL.IDX PT, R21, R18, 0x1, 0x181f ;  /* 0x00381f0012157f89 */ /* 0x0022a200000e0000 */
[----:B------:R-:W-:Y:S01]  /*7050*/  IMAD.MOV.U32 R19, RZ, RZ, R125 ;  /* 0x000000ffff137224 */ /* 0x000fe200078e007d */
[----:B------:R-:W-:Y:S01]  /*7060*/  PRMT R86, R10, 0x5410, R11 ;  /* 0x000054100a567816 */ /* 0x000fe2000000000b */
[----:B------:R-:W-:Y:S01]  /*7070*/  IMAD.MOV.U32 R11, RZ, RZ, R102 ;  /* 0x000000ffff0b7224 */ /* 0x000fe200078e0066 */
[----:B------:R-:W-:Y:S01]  /*7080*/  PRMT R93, R14, 0x5410, R15 ;  /* 0x000054100e5d7816 */ /* 0x000fe2000000000f */
[----:B----4-:R1:W3:Y:S01]  /*7090*/  SHFL.IDX PT, R20, R17, 0x1, 0x181f ;  /* 0x00381f0011147f89 */ /* 0x0102e200000e0000 */
[----:B------:R-:W-:Y:S01]  /*70a0*/  MOV R10, R103 ;  /* 0x00000067000a7202 */ /* 0x000fe20000000f00 */
[----:B------:R-:W-:Y:S01]  /*70b0*/  BSSY B0, `(.L_x_357) ;  /* 0x0000035000007945 */ /* 0x000fe20003800000 */
[----:B------:R-:W-:Y:S01]  /*70c0*/  PRMT R92, R19, 0x5410, R22 ;  /* 0x00005410135c7816 */ /* 0x000fe20000000016 */
[----:B------:R1:W4:Y:S01]  /*70d0*/  SHFL.IDX PT, R15, R13, 0x1, 0x181f ;  /* 0x00381f000d0f7f89 */ /* 0x00032200000e0000 */
[----:B------:R-:W-:Y:S01]  /*70e0*/  PRMT R98, R10, 0x5410, R11 ;  /* 0x000054100a627816 */ /* 0x000fe2000000000b */
[----:B------:R-:W-:Y:S01]  /*70f0*/  CS2R R84, SRZ ;  /* 0x0000000000547805 */ /* 0x000fe2000001ff00 */
[----:B------:R-:W-:Y:S01]  /*7100*/  CS2R R90, SRZ ;  /* 0x00000000005a7805 */ /* 0x000fe2000001ff00 */
[----:B------:R1:W1:Y:S01]  /*7110*/  SHFL.IDX PT, R14, R12, 0x1, 0x181f ;  /* 0x00381f000c0e7f89 */ /* 0x00026200000e0000 */
        /* <DEDUP_REMOVED lines=9> */
[----:B------:R-:W-:-:S10]  /*71b0*/  IADD3 R11, R16, 0x20, RZ ;  /* 0x00000020100b7810 */ /* 0x000fd40007ffe0ff */
[----:B--23--:R-:W-:-:S04]  /*71c0*/  @!P0 IMAD.WIDE R24, R16, 0x2, R20 ;  /* 0x0000000210188825 */ /* 0x00cfc800078e0214 */
[----:B-1--4-:R-:W-:Y:S01]  /*71d0*/  @!P0 IMAD.WIDE R22, R16, 0x2, R14 ;  /* 0x0000000210168825 */ /* 0x012fe200078e020e */
[----:B------:R1:W5:Y:S04]  /*71e0*/  @!P0 LD.E.64 R96, [R24.64] ;  /* 0x0000001e18608980 */ /* 0x000368000c101b00 */
[----:B------:R2:W5:Y:S01]  /*71f0*/  @!P0 LD.E.64 R94, [R22.64] ;  /* 0x0000001e165e8980 */ /* 0x000562000c101b00 */
[----:B------:R-:W-:Y:S01]  /*7200*/  ISETP.GE.AND P0, PT, R11, c[0x0][0x27c], PT ;  /* 0x00009f000b007a0c */ /* 0x000fe20003f06270 */
[----:B------:R-:W-:Y:S01]  /*7210*/  CS2R R90, SRZ ;  /* 0x00000000005a7805 */ /* 0x000fe2000001ff00 */
[----:B------:R-:W-:-:S11]  /*7220*/  CS2R R88, SRZ ;  /* 0x0000000000587805 */ /* 0x000fd6000001ff00 */
[----:B------:R-:W-:-:S04]  /*7230*/  @!P0 SHF.R.S32.HI R10, RZ, 0x1f, R11 ;  /* 0x0000001fff0a8819 */ /* 0x000fc8000001140b */
[----:B------:R-:W-:Y:S02]  /*7240*/  @!P0 LEA.HI R10, R10, R11, RZ, 0x2 ;  /* 0x0000000b0a0a8211 */ /* 0x000fe400078f10ff */
[----:B------:R-:W-:Y:S02]  /*7250*/  IADD3 R11, R16, 0x40, RZ ;  /* 0x00000040100b7810 */ /* 0x000fe40007ffe0ff */
[----:B------:R-:W-:-:S05]  /*7260*/  @!P0 LOP3.LUT R10, R10, 0xfffffffc, RZ, 0xc0, !PT ;  /* 0xfffffffc0a0a8812 */ /* 0x000fca00078ec0ff */
[----:B------:R-:W-:-:S04]  /*7270*/  @!P0 IMAD.WIDE R26, R10, 0x2, R20 ;  /* 0x000000020a1a8825 */ /* 0x000fc800078e0214 */
[----:B------:R-:W-:Y:S01]  /*7280*/  @!P0 IMAD.WIDE R28, R10, 0x2, R14 ;  /* 0x000000020a1c8825 */ /* 0x000fe200078e020e */
        /* <DEDUP_REMOVED lines=9> */
[----:B--2---:R-:W-:-:S04]  /*7320*/  @!P0 IMAD.WIDE R22, R10, 0x2, R20 ;  /* 0x000000020a168825 */ /* 0x004fc800078e0214 */
[----:B-1----:R-:W-:Y:S01]  /*7330*/  @!P0 IMAD.WIDE R24, R10, 0x2, R14 ;  /* 0x000000020a188825 */ /* 0x002fe200078e020e */
        /* <DEDUP_REMOVED lines=12> */
.L_x_358:
[----:B------:R-:W-:Y:S05]  /*7400*/  BSYNC B0 ;  /* 0x0000000000007941 */ /* 0x000fea0003800000 */
.L_x_357:
[----:B------:R-:W-:Y:S01]  /*7410*/  ISETP.NE.AND P0, PT, R9, RZ, PT ;  /* 0x000000ff0900720c */ /* 0x000fe20003f05270 */
[----:B-1---5:R-:W-:Y:S01]  /*7420*/  IMAD.MOV.U32 R14, RZ, RZ, R76 ;  /* 0x000000ffff0e7224 */ /* 0x022fe200078e004c */
[----:B------:R-:W-:Y:S01]  /*7430*/  MOV R9, R85 ;  /* 0x0000005500097202 */ /* 0x000fe20000000f00 */
[----:B---3--:R-:W-:Y:S01]  /*7440*/  IMAD.MOV.U32 R11, RZ, RZ, R77 ;  /* 0x000000ffff0b7224 */ /* 0x008fe200078e004d */
[----:B------:R1:W3:Y:S01]  /*7450*/  SHFL.IDX PT, R23, R18, 0x2, 0x181f ;  /* 0x00581f0012177f89 */ /* 0x0002e200000e0000 */
[----:B------:R-:W-:Y:S01]  /*7460*/  IMAD.MOV.U32 R10, RZ, RZ, R84 ;  /* 0x000000ffff0a7224 */ /* 0x000fe200078e0054 */
[----:B------:R-:W-:Y:S01]  /*7470*/  BSSY B0, `(.L_x_359) ;  /* 0x000004a000007945 */ /* 0x000fe20003800000 */
[----:B------:R-:W-:Y:S01]  /*7480*/  CS2R R26, SRZ ;  /* 0x00000000001a7805 */ /* 0x000fe2000001ff00 */
[----:B------:R-:W-:Y:S01]  /*7490*/  PRMT R58, R11, 0x5410, R14 ;  /* 0x000054100b3a7816 */ /* 0x000fe2000000000e */
[----:B------:R-:W-:Y:S01]  /*74a0*/  IMAD.MOV.U32 R14, RZ, RZ, R90 ;  /* 0x000000ffff0e7224 */ /* 0x000fe200078e005a */
[----:B------:R-:W-:Y:S01]  /*74b0*/  PRMT R62, R9, 0x5410, R10 ;  /* 0x00005410093e7816 */ /* 0x000fe2000000000a */
[----:B------:R-:W-:Y:S01]  /*74c0*/  IMAD.MOV.U32 R11, RZ, RZ, R91 ;  /* 0x000000ffff0b7224 */ /* 0x000fe200078e005b */
[----:B------:R-:W-:Y:S01]  /*74d0*/  MOV R10, R96 ;  /* 0x00000060000a7202 */ /* 0x000fe20000000f00 */
[----:B------:R-:W-:Y:S01]  /*74e0*/  IMAD.MOV.U32 R9, RZ, RZ, R97 ;  /* 0x000000ffff097224 */ /* 0x000fe200078e0061 */
[----:B------:R1:W4:Y:S01]  /*74f0*/  SHFL.IDX PT, R22, R17, 0x2, 0x181f ;  /* 0x00581f0011167f89 */ /* 0x00032200000e0000 */
[----:B------:R-:W-:Y:S01]  /*7500*/  CS2R R44, SRZ ;  /* 0x00000000002c7805 */ /* 0x000fe2000001ff00 */
[----:B------:R-:W-:Y:S01]  /*7510*/  PRMT R73, R11, 0x5410, R14 ;  /* 0x000054100b497816 */ /* 0x000fe2000000000e */
[----:B------:R-:W-:Y:S01]  /*7520*/  IMAD.MOV.U32 R14, RZ, RZ, R74 ;  /* 0x000000ffff0e7224 */ /* 0x000fe200078e004a */
[----:B------:R-:W-:Y:S01]  /*7530*/  PRMT R79, R9, 0x5410, R10 ;  /* 0x00005410094f7816 */ /* 0x000fe2000000000a */
[----:B------:R-:W-:Y:S01]  /*7540*/  IMAD.MOV.U32 R10, RZ, RZ, R80 ;  /* 0x000000ffff0a7224 */ /* 0x000fe200078e0050 */
[----:B------:R-:W-:Y:S01]  /*7550*/  MOV R11, R75 ;  /* 0x0000004b000b7202 */ /* 0x000fe20000000f00 */
[----:B------:R-:W-:Y:S01]  /*7560*/  IMAD.MOV.U32 R9, RZ, RZ, R81 ;  /* 0x000000ffff097224 */ /* 0x000fe200078e0051 */
[----:B--2---:R1:W2:Y:S01]  /*7570*/  SHFL.IDX PT, R21, R13, 0x2, 0x181f ;  /* 0x00581f000d157f89 */ /* 0x0042a200000e0000 */
[----:B------:R-:W-:Y:S01]  /*7580*/  CS2R R56, SRZ ;  /* 0x0000000000387805 */ /* 0x000fe2000001ff00 */
[----:B------:R-:W-:Y:S01]  /*7590*/  PRMT R51, R11, 0x5410, R14 ;  /* 0x000054100b337816 */ /* 0x000fe2000000000e */
[----:B------:R-:W-:Y:S01]  /*75a0*/  IMAD.MOV.U32 R11, RZ, RZ, R89 ;  /* 0x000000ffff0b7224 */ /* 0x000fe200078e0059 */
[----:B------:R-:W-:Y:S01]  /*75b0*/  PRMT R59, R9, 0x5410, R10 ;  /* 0x00005410093b7816 */ /* 0x000fe2000000000a */
[----:B------:R-:W-:Y:S01]  /*75c0*/  IMAD.MOV.U32 R10, RZ, RZ, R94 ;  /* 0x000000ffff0a7224 */ /* 0x000fe200078e005e */
[----:B------:R-:W-:Y:S01]  /*75d0*/  MOV R14, R88 ;  /* 0x00000058000e7202 */ /* 0x000fe20000000f00 */
[----:B------:R1:W1:Y:S01]  /*75e0*/  SHFL.IDX PT, R20, R12, 0x2, 0x181f ;  /* 0x00581f000c147f89 */ /* 0x00026200000e0000 */
[----:B------:R-:W-:Y:S01]  /*75f0*/  MOV R9, R95 ;  /* 0x0000005f00097202 */ /* 0x000fe20000000f00 */
[----:B------:R-:W-:Y:S01]  /*7600*/  CS2R R66, SRZ ;  /* 0x0000000000427805 */ /* 0x000fe2000001ff00 */
[----:B------:R-:W-:Y:S01]  /*7610*/  PRMT R72, R11, 0x5410, R14 ;  /* 0x000054100b487816 */ /* 0x000fe2000000000e */
[----:B------:R-:W-:Y:S01]  /*7620*/  CS2R R70, SRZ ;  /* 0x0000000000467805 */ /* 0x000fe2000001ff00 */
[----:B------:R-:W-:Y:S01]  /*7630*/  PRMT R78, R9, 0x5410, R10 ;  /* 0x00005410094e7816 */ /* 0x000fe2000000000a */
[----:B------:R-:W-:Y:S01]  /*7640*/  CS2R R42, SRZ ;  /* 0x00000000002a7805 */ /* 0x000fe2000001ff00 */
[----:B------:R-:W-:Y:S01]  /*7650*/  CS2R R48, SRZ ;  /* 0x0000000000307805 */ /* 0x000fe2000001ff00 */
[----:B------:R-:W-:Y:S01]  /*7660*/  CS2R R64, SRZ ;  /* 0x0000000000407805 */ /* 0x000fe2000001ff00 */
[----:B------:R-:W-:Y:S01]  /*7670*/  CS2R R68, SRZ ;  /* 0x0000000000447805 */ /* 0x000fe2000001ff00 */
[----:B------:R-:W-:Y:S05]  /*7680*/  @P0 BRA `(.L_x_360) ;  /* 0x0000028000000947 */ /* 0x000fea0003800000 */
[C---:B---34-:R-:W-:Y:S01]  /*7690*/  IADD3 R10, R16.reuse, 0x20, RZ ;  /* 0x00000020100a7810 */ /* 0x058fe20007ffe0ff */
[----:B------:R-:W-:Y:S01]  /*76a0*/  CS2R R70, SRZ ;  /* 0x0000000000467805 */ /* 0x000fe2000001ff00 */
[----:B------:R-:W-:Y:S01]  /*76b0*/  ISETP.GE.AND P1, PT, R16, c[0x0][0x27c], PT ;  /* 0x00009f0010007a0c */ /* 0x000fe20003f26270 */
[----:B------:R-:W-:Y:S01]  /*76c0*/  CS2R R68, SRZ ;  /* 0x0000000000447805 */ /* 0x000fe2000001ff00 */
[----:B------:R-:W-:Y:S01]  /*76d0*/  ISETP.GE.AND P0, PT, R10, c[0x0][0x27c], PT ;  /* 0x00009f000a007a0c */ /* 0x000fe20003f06270 */
[----:B------:R-:W-:Y:S01]  /*76e0*/  CS2R R66, SRZ ;  /* 0x0000000000427805 */ /* 0x000fe2000001ff00 */
[----:B------:R-:W-:Y:S01]  /*76f0*/  CS2R R64, SRZ ;  /* 0x0000000000407805 */ /* 0x000fe2000001ff00 */
[----:B------:R-:W-:-:S08]  /*7700*/  IADD3 R14, R16, 0x40, RZ ;  /* 0x00000040100e7810 */ /* 0x000fd00007ffe0ff */
[C---:B------:R-:W-:Y:S02]  /*7710*/  @!P1 IMAD.WIDE R32, R16.reuse, 0x2, R22 ;  /* 0x0000000210209825 */ /* 0x040fe400078e0216 */
[----:B------:R-:W-:Y:S02]  /*7720*/  @!P0 SHF.R.S32.HI R9, RZ, 0x1f, R10 ;  /* 0x0000001fff098819 */ /* 0x000fe4000001140a */
[----:B-12---:R-:W-:Y:S01]  /*7730*/  @!P1 IMAD.WIDE R30, R16, 0x2, R20 ;  /* 0x00000002101e9825 */ /* 0x006fe200078e0214 */
[----:B------:R1:W5:Y:S01]  /*7740*/  @!P1 LD.E.64 R70, [R32.64] ;  /* 0x0000001e20469980 */ /* 0x000362000c101b00 */
[----:B------:R-:W-:-:S03]  /*7750*/  @!P0 LEA.HI R9, R9, R10, RZ, 0x2 ;  /* 0x0000000a09098211 */ /* 0x000fc600078f10ff */
[----:B------:R1:W5:Y:S01]  /*7760*/  @!P1 LD.E.64 R68, [R30.64] ;  /* 0x0000001e1e449980 */ /* 0x000362000c101b00 */
[----:B------:R-:W-:Y:S02]  /*7770*/  @!P0 LOP3.LUT R9, R9, 0xfffffffc, RZ, 0xc0, !PT ;  /* 0xfffffffc09098812 */ /* 0x000fe400078ec0ff */
[----:B------:R-:W-:-:S03]  /*7780*/  IADD3 R10, R16, 0x60, RZ ;  /* 0x00000060100a7810 */ /* 0x000fc60007ffe0ff */
[----:B------:R-:W-:-:S04]  /*7790*/  @!P0 IMAD.WIDE R24, R9, 0x2, R22 ;  /* 0x0000000209188825 */ /* 0x000fc800078e0216 */
[----:B------:R-:W-:Y:S01]  /*77a0*/  @!P0 IMAD.WIDE R28, R9, 0x2, R20 ;  /* 0x00000002091c8825 */ /* 0x000fe200078e0214 */
[----:B------:R-:W-:Y:S01]  /*77b0*/  ISETP.GE.AND P1, PT, R14, c[0x0][0x27c], PT ;  /* 0x00009f000e007a0c */ /* 0x000fe20003f26270 */
[----:B------:R1:W5:Y:S04]  /*77c0*/  @!P0 LD.E.64 R66, [R24.64] ;  /* 0x0000001e18428980 */ /* 0x000368000c101b00 */
[----:B------:R1:W5:Y:S01]  /*77d0*/  @!P0 LD.E.64 R64, [R28.64] ;  /* 0x0000001e1c408980 */ /* 0x000362000c101b00 */
[----:B------:R-:W-:-:S07]  /*77e0*/  ISETP.GE.AND P0, PT, R10, c[0x0][0x27c], PT ;  /* 0x00009f000a007a0c */ /* 0x000fce0003f06270 */
[----:B------:R-:W-:-:S04]  /*77f0*/  @!P1 SHF.R.S32.HI R11, RZ, 0x1f, R14 ;  /* 0x0000001fff0b9819 */ /* 0x000fc8000001140e */
[----:B------:R-:W-:Y:S02]  /*7800*/  @!P1 LEA.HI R11, R11, R14, RZ, 0x2 ;  /* 0x0000000e0b0b9211 */ /* 0x000fe400078f10ff */
[----:B------:R-:W-:Y:S02]  /*7810*/  @!P0 SHF.R.S32.HI R9, RZ, 0x1f, R10 ;  /* 0x0000001fff098819 */ /* 0x000fe4000001140a */
[----:B------:R-:W-:Y:S02]  /*7820*/  @!P1 LOP3.LUT R11, R11, 0xfffffffc, RZ, 0xc0, !PT ;  /* 0xfffffffc0b0b9812 */ /* 0x000fe400078ec0ff */
[----:B------:R-:W-:-:S04]  /*7830*/  @!P0 LEA.HI R9, R9, R10, RZ, 0x2 ;  /* 0x0000000a09098211 */ /* 0x000fc800078f10ff */
[----:B------:R-:W-:Y:S01]  /*7840*/  @!P0 LOP3.LUT R9, R9, 0xfffffffc, RZ, 0xc0, !PT ;  /* 0xfffffffc09098812 */ /* 0x000fe200078ec0ff */
[C---:B------:R-:W-:Y:S01]  /*7850*/  @!P1 IMAD.WIDE R14, R11.reuse, 0x2, R22 ;  /* 0x000000020b0e9825 */ /* 0x040fe200078e0216 */
[----:B------:R-:W-:Y:S01]  /*7860*/  CS2R R56, SRZ ;  /* 0x0000000000387805 */ /* 0x000fe2000001ff00 */
[----:B------:R-:W-:Y:S01]  /*7870*/  CS2R R44, SRZ ;  /* 0x00000000002c7805 */ /* 0x000fe2000001ff00 */
[----:B------:R-:W-:Y:S01]  /*7880*/  CS2R R48, SRZ ;  /* 0x0000000000307805 */ /* 0x000fe2000001ff00 */
[----:B------:R-:W-:Y:S01]  /*7890*/  @!P1 IMAD.WIDE R10, R11, 0x2, R20 ;  /* 0x000000020b0a9825 */ /* 0x000fe200078e0214 */
[----:B------:R-:W-:Y:S02]  /*78a0*/  CS2R R42, SRZ ;  /* 0x00000000002a7805 */ /* 0x000fe4000001ff00 */
[----:B------:R1:W5:Y:S01]  /*78b0*/  @!P1 LD.E.64 R56, [R14.64] ;  /* 0x0000001e0e389980 */ /* 0x000362000c101b00 */
[----:B------:R-:W-:-:S03]  /*78c0*/  @!P0 IMAD.WIDE R22, R9, 0x2, R22 ;  /* 0x0000000209168825 */ /* 0x000fc600078e0216 */
[----:B------:R1:W5:Y:S01]  /*78d0*/  @!P1 LD.E.64 R48, [R10.64] ;  /* 0x0000001e0a309980 */ /* 0x000362000c101b00 */
[----:B------:R-:W-:-:S03]  /*78e0*/  @!P0 IMAD.WIDE R20, R9, 0x2, R20 ;  /* 0x0000000209148825 */ /* 0x000fc600078e0214 */
[----:B------:R1:W5:Y:S04]  /*78f0*/  @!P0 LD.E.64 R44, [R22.64] ;  /* 0x0000001e162c8980 */ /* 0x000368000c101b00 */
[----:B------:R1:W5:Y:S02]  /*7900*/  @!P0 LD.E.64 R42, [R20.64] ;  /* 0x0000001e142a8980 */ /* 0x000364000c101b00 */
.L_x_360:
[----:B---34-:R-:W-:Y:S05]  /*7910*/  BSYNC B0 ;  /* 0x0000000000007941 */ /* 0x018fea0003800000 */
.L_x_359:
[----:B------:R-:W-:Y:S01]  /*7920*/  ISETP.NE.AND P0, PT, R8, RZ, PT ;  /* 0x000000ff0800720c */ /* 0x000fe20003f05270 */
[----:B-1---5:R-:W-:Y:S01]  /*7930*/  IMAD.MOV.U32 R11, RZ, RZ, R44 ;  /* 0x000000ffff0b7224 */ /* 0x022fe200078e002c */
[----:B------:R-:W-:Y:S01]  /*7940*/  MOV R8, R57 ;  /* 0x0000003900087202 */ /* 0x000fe20000000f00 */
[----:B------:R-:W-:Y:S01]  /*7950*/  IMAD.MOV.U32 R10, RZ, RZ, R45 ;  /* 0x000000ffff0a7224 */ /* 0x000fe200078e002d */
        /* <DEDUP_REMOVED lines=10> */
[----:B------:R4:W2:Y:S01]  /*7a00*/  SHFL.IDX PT, R24, R17, 0x3, 0x181f ;  /* 0x00781f0011187f89 */ /* 0x0008a200000e0000 */
        /* <DEDUP_REMOVED lines=14> */
[----:B------:R4:W2:Y:S01]  /*7af0*/  SHFL.IDX PT, R14, R12, 0x3, 0x181f ;  /* 0x00781f000c0e7f89 */ /* 0x0008a200000e0000 */
[----:B------:R-:W-:Y:S01]  /*7b00*/  MOV R8, R69 ;  /* 0x0000004500087202 */ /* 0x000fe20000000f00 */
[----:B--2---:R-:W-:Y:S01]  /*7b10*/  CS2R R20, SRZ ;  /* 0x0000000000147805 */ /* 0x004fe2000001ff00 */
[----:B------:R-:W-:Y:S01]  /*7b20*/  PRMT R41, R10, 0x5410, R11 ;  /* 0x000054100a297816 */ /* 0x000fe2000000000b */
[----:B-1----:R-:W-:Y:S01]  /*7b30*/  CS2R R18, SRZ ;  /* 0x0000000000127805 */ /* 0x002fe2000001ff00 */
[----:B------:R-:W-:Y:S01]  /*7b40*/  PRMT R47, R8, 0x5410, R9 ;  /* 0x00005410082f7816 */ /* 0x000fe20000000009 */
[----:B------:R-:W-:Y:S01]  /*7b50*/  CS2R R30, SRZ ;  /* 0x00000000001e7805 */ /* 0x000fe2000001ff00 */
[----:B------:R-:W-:Y:S01]  /*7b60*/  CS2R R36, SRZ ;  /* 0x0000000000247805 */ /* 0x000fe2000001ff00 */
[----:B------:R-:W-:Y:S05]  /*7b70*/  @P0 BRA `(.L_x_362) ;  /* 0x0000028000000947 */ /* 0x000fea0003800000 */
[C---:B---3--:R-:W-:Y:S01]  /*7b80*/  ISETP.GE.AND P0, PT, R16.reuse, c[0x0][0x27c], PT ;  /* 0x00009f0010007a0c */ /* 0x048fe20003f06270 */
[----:B------:R-:W-:Y:S01]  /*7b90*/  CS2R R38, SRZ ;  /* 0x0000000000267805 */ /* 0x000fe2000001ff00 */
[----:B------:R-:W-:Y:S01]  /*7ba0*/  CS2R R36, SRZ ;  /* 0x0000000000247805 */ /* 0x000fe2000001ff00 */
[----:B----4-:R-:W-:-:S02]  /*7bb0*/  IADD3 R13, R16, 0x20, RZ ;  /* 0x00000020100d7810 */ /* 0x010fc40007ffe0ff */
        /* <DEDUP_REMOVED lines=8> */
[----:B------:R-:W-:Y:S01]  /*7c40*/  ISETP.GE.AND P0, PT, R9, c[0x0][0x27c], PT ;  /* 0x00009f0009007a0c */ /* 0x000fe20003f06270 */
[----:B------:R-:W-:-:S08]  /*7c50*/  CS2R R32, SRZ ;  /* 0x0000000000207805 */ /* 0x000fd0000001ff00 */
[----:B------:R-:W-:Y:S02]  /*7c60*/  @!P2 SHF.R.S32.HI R12, RZ, 0x1f, R13 ;  /* 0x0000001fff0ca819 */ /* 0x000fe4000001140d */
[----:B------:R-:W-:Y:S02]  /*7c70*/  @!P1 SHF.R.S32.HI R10, RZ, 0x1f, R11 ;  /* 0x0000001fff0a9819 */ /* 0x000fe4000001140b */
[----:B------:R-:W-:Y:S02]  /*7c80*/  @!P0 SHF.R.S32.HI R8, RZ, 0x1f, R9 ;  /* 0x0000001fff088819 */ /* 0x000fe40000011409 */
[----:B------:R-:W-:Y:S02]  /*7c90*/  @!P2 LEA.HI R12, R12, R13, RZ, 0x2 ;  /* 0x0000000d0c0ca211 */ /* 0x000fe400078f10ff */
[----:B------:R-:W-:Y:S02]  /*7ca0*/  @!P1 LEA.HI R11, R10, R11, RZ, 0x2 ;  /* 0x0000000b0a0b9211 */ /* 0x000fe400078f10ff */
[----:B------:R-:W-:-:S02]  /*7cb0*/  @!P0 LEA.HI R8, R8, R9, RZ, 0x2 ;  /* 0x0000000908088211 */ /* 0x000fc400078f10ff */
[----:B------:R-:W-:Y:S02]  /*7cc0*/  @!P2 LOP3.LUT R10, R12, 0xfffffffc, RZ, 0xc0, !PT ;  /* 0xfffffffc0c0aa812 */ /* 0x000fe400078ec0ff */
[----:B------:R-:W-:Y:S02]  /*7cd0*/  @!P1 LOP3.LUT R9, R11, 0xfffffffc, RZ, 0xc0, !PT ;  /* 0xfffffffc0b099812 */ /* 0x000fe400078ec0ff */
[----:B------:R-:W-:Y:S01]  /*7ce0*/  @!P0 LOP3.LUT R8, R8, 0xfffffffc, RZ, 0xc0, !PT ;  /* 0xfffffffc08088812 */ /* 0x000fe200078ec0ff */
[--C-:B------:R-:W-:Y:S01]  /*7cf0*/  @!P2 IMAD.WIDE R106, R10, 0x2, R24.reuse ;  /* 0x000000020a6aa825 */ /* 0x100fe200078e0218 */
[----:B------:R-:W-:Y:S01]  /*7d00*/  CS2R R30, SRZ ;  /* 0x00000000001e7805 */ /* 0x000fe2000001ff00 */
[----:B------:R-:W-:Y:S01]  /*7d10*/  CS2R R22, SRZ ;  /* 0x0000000000167805 */ /* 0x000fe2000001ff00 */
[----:B------:R-:W-:Y:S01]  /*7d20*/  CS2R R26, SRZ ;  /* 0x00000000001a7805 */ /* 0x000fe2000001ff00 */
[--C-:B------:R-:W-:Y:S01]  /*7d30*/  @!P1 IMAD.WIDE R12, R9, 0x2, R24.reuse ;  /* 0x00000002090c9825 */ /* 0x100fe200078e0218 */
[----:B--2---:R-:W-:Y:S01]  /*7d40*/  CS2R R18, SRZ ;  /* 0x0000000000127805 */ /* 0x004fe2000001ff00 */
[----:B-1----:R-:W-:Y:S01]  /*7d50*/  CS2R R20, SRZ ;  /* 0x0000000000147805 */ /* 0x002fe2000001ff00 */
[----:B------:R1:W5:Y:S01]  /*7d60*/  @!P2 LD.E.64 R32, [R106.64] ;  /* 0x0000001e6a20a980 */ /* 0x000362000c101b00 */
[----:B------:R-:W-:-:S03]  /*7d70*/  @!P0 IMAD.WIDE R24, R8, 0x2, R24 ;  /* 0x0000000208188825 */ /* 0x000fc600078e0218 */
[----:B------:R1:W5:Y:S01]  /*7d80*/  @!P1 LD.E.64 R22, [R12.64] ;  /* 0x0000001e0c169980 */ /* 0x000362000c101b00 */
[----:B------:R-:W-:-:S03]  /*7d90*/  @!P1 IMAD.WIDE R104, R9, 0x2, R14 ;  /* 0x0000000209689825 */ /* 0x000fc600078e020e */
[----:B------:R1:W5:Y:S01]  /*7da0*/  @!P0 LD.E.64 R26, [R24.64] ;  /* 0x0000001e181a8980 */ /* 0x000362000c101b00 */
[----:B------:R-:W-:-:S03]  /*7db0*/  @!P2 IMAD.WIDE R10, R10, 0x2, R14 ;  /* 0x000000020a0aa825 */ /* 0x000fc600078e020e */
[----:B------:R1:W5:Y:S01]  /*7dc0*/  @!P1 LD.E.64 R18, [R104.64] ;  /* 0x0000001e68129980 */ /* 0x000362000c101b00 */
[----:B------:R-:W-:-:S03]  /*7dd0*/  @!P0 IMAD.WIDE R8, R8, 0x2, R14 ;  /* 0x0000000208088825 */ /* 0x000fc600078e020e */
[----:B------:R1:W5:Y:S04]  /*7de0*/  @!P2 LD.E.64 R30, [R10.64] ;  /* 0x0000001e0a1ea980 */ /* 0x000368000c101b00 */
[----:B------:R1:W5:Y:S02]  /*7df0*/  @!P0 LD.E.64 R20, [R8.64] ;  /* 0x0000001e08148980 */ /* 0x000364000c101b00 */
.L_x_362:
[----:B---3--:R-:W-:Y:S05]  /*7e00*/  BSYNC B0 ;  /* 0x0000000000007941 */ /* 0x008fea0003800000 */
.L_x_361:
[----:B------:R-:W-:Y:S01]  /*7e10*/  UIADD3 UR4, -UR23, UR7, URZ ;  /* 0x0000000717047290 */ /* 0x000fe2000fffe13f */
[----:B-1---5:R-:W-:Y:S01]  /*7e20*/  IMAD.MOV.U32 R8, RZ, RZ, R26 ;  /* 0x000000ffff087224 */ /* 0x022fe200078e001a */
[----:B------:R-:W-:-:S04]  /*7e30*/  DEPBAR.LE SB0, 0x1 ;  /* 0x000080400000791a */ /* 0x000fc80000000000 */
[----:B------:R-:W-:Y:S01]  /*7e40*/  IMAD.MOV.U32 R11, RZ, RZ, R27 ;  /* 0x000000ffff0b7224 */ /* 0x000fe200078e001b */
[----:B------:R-:W-:Y:S01]  /*7e50*/  UISETP.LT.AND UP0, UPT, UR4, 0x80, UPT ;  /* 0x000000800400788c */ /* 0x000fe2000bf01270 */
[----:B------:R-:W-:Y:S01]  /*7e60*/  IMAD.MOV.U32 R10, RZ, RZ, R22 ;  /* 0x000000ffff0a7224 */ /* 0x000fe200078e0016 */
[----:B------:R-:W-:Y:S01]  /*7e70*/  BSSY B1, `(.L_x_363) ;  /* 0x00000d5000017945 */ /* 0x000fe20003800000 */
[----:B------:R-:W-:Y:S01]  /*7e80*/  IMAD.MOV.U32 R9, RZ, RZ, R23 ;  /* 0x000000ffff097224 */ /* 0x000fe200078e0017 */
[----:B------:R-:W-:Y:S01]  /*7e90*/  PRMT R15, R11, 0x5410, R8 ;  /* 0x000054100b0f7816 */ /* 0x000fe20000000008 */
[----:B------:R-:W-:Y:S01]  /*7ea0*/  USEL UR4, UR4, 0x80, UP0 ;  /* 0x0000008004047887 */ /* 0x000fe20008000000 */
[----:B------:R-:W-:Y:S01]  /*7eb0*/  MOV R8, R32 ;  /* 0x0000002000087202 */ /* 0x000fe20000000f00 */
[----:B------:R-:W-:Y:S01]  /*7ec0*/  IMAD.MOV.U32 R11, RZ, RZ, R33 ;  /* 0x000000ffff0b7224 */ /* 0x000fe200078e0021 */
[----:B------:R-:W-:Y:S01]  /*7ed0*/  PRMT R14, R9, 0x5410, R10 ;  /* 0x00005410090e7816 */ /* 0x000fe2000000000a */
[----:B------:R-:W-:Y:S01]  /*7ee0*/  IMAD.MOV.U32 R10, RZ, RZ, R38 ;  /* 0x000000ffff0a7224 */ /* 0x000fe200078e0026 */
[----:B------:R-:W-:Y:S01]  /*7ef0*/  PRMT R24, R24, 0x5410, R8 ;  /* 0x0000541018187816 */ /* 0x000fe20000000008 */
[----:B------:R-:W-:Y:S01]  /*7f00*/  IMAD.MOV.U32 R9, RZ, RZ, R39 ;  /* 0x000000ffff097224 */ /* 0x000fe200078e0027 */
[----:B------:R-:W-:Y:S01]  /*7f10*/  MOV R8, R20 ;  /* 0x0000001400087202 */ /* 0x000fe20000000f00 */
[----:B------:R-:W-:Y:S01]  /*7f20*/  BAR.SYNC.DEFER_BLOCKING 0x0 ;  /* 0x0000000000007b1d */ /* 0x000fe20000010000 */
[----:B------:R-:W-:-:S02]  /*7f30*/  ISETP.GE.AND P0, PT, R54, UR4, PT ;  /* 0x0000000436007c0c */ /* 0x000fc4000bf06270 */
[----:B------:R-:W-:Y:S01]  /*7f40*/  PRMT R28, R9, 0x5410, R10 ;  /* 0x00005410091c7816 */ /* 0x000fe2000000000a */
[----:B------:R-:W-:Y:S01]  /*7f50*/  IMAD.MOV.U32 R10, RZ, RZ, R21 ;  /* 0x000000ffff0a7224 */ /* 0x000fe200078e0015 */
[----:B----4-:R-:W-:Y:S01]  /*7f60*/  PRMT R13, R13, 0x5410, R8 ;  /* 0x000054100d0d7816 */ /* 0x010fe20000000008 */
[----:B------:R-:W-:Y:S01]  /*7f70*/  IMAD.MOV.U32 R9, RZ, RZ, R18 ;  /* 0x000000ffff097224 */ /* 0x000fe200078e0012 */
[----:B------:R-:W-:Y:S02]  /*7f80*/  MOV R8, R19 ;  /* 0x0000001300087202 */ /* 0x000fe40000000f00 */
[----:B------:R-:W-:Y:S01]  /*7f90*/  PRMT R24, R11, 0x7610, R24 ;  /* 0x000076100b187816 */ /* 0x000fe20000000018 */
[----:B------:R-:W-:Y:S01]  /*7fa0*/  IMAD.MOV.U32 R11, RZ, RZ, R30 ;  /* 0x000000ffff0b7224 */ /* 0x000fe200078e001e */
[----:B------:R-:W-:Y:S01]  /*7fb0*/  PRMT R13, R10, 0x7610, R13 ;  /* 0x000076100a0d7816 */ /* 0x000fe2000000000d */
[----:B------:R-:W-:Y:S01]  /*7fc0*/  IMAD.MOV.U32 R10, RZ, RZ, R31 ;  /* 0x000000ffff0a7224 */ /* 0x000fe200078e001f */
[----:B------:R-:W-:Y:S01]  /*7fd0*/  PRMT R12, R8, 0x5410, R9 ;  /* 0x00005410080c7816 */ /* 0x000fe20000000009 */
[----:B------:R-:W-:Y:S01]  /*7fe0*/  IMAD.MOV.U32 R8, RZ, RZ, R37 ;  /* 0x000000ffff087224 */ /* 0x000fe200078e0025 */
[----:B------:R-:W-:-:S02]  /*7ff0*/  MOV R9, R36 ;  /* 0x0000002400097202 */ /* 0x000fc40000000f00 */
[----:B------:R-:W-:Y:S02]  /*8000*/  PRMT R17, R10, 0x5410, R11 ;  /* 0x000054100a117816 */ /* 0x000fe4000000000b */
[----:B------:R-:W-:Y:S01]  /*8010*/  PRMT R25, R8, 0x5410, R9 ;  /* 0x0000541008197816 */ /* 0x000fe20000000009 */
[----:B------:R-:W-:Y:S05]  /*8020*/  @P0 BRA `(.L_x_364) ;  /* 0x00000b9000000947 */ /* 0x000fea0003800000 */
[----:B------:R-:W-:Y:S01]  /*8030*/  ISETP.GE.AND P0, PT, R16, c[0x0][0x27c], PT ;  /* 0x00009f0010007a0c */ /* 0x000fe20003f06270 */
[----:B------:R-:W-:-:S12]  /*8040*/  BSSY B0, `(.L_x_365) ;  /* 0x000002c000007945 */ /* 0x000fd80003800000 */
[----:B------:R-:W-:Y:S05]  /*8050*/  @P0 BRA `(.L_x_366) ;  /* 0x000002a000000947 */ /* 0x000fea0003800000 */
[----:B------:R-:W1:Y:S01]  /*8060*/  LDS.128 R8, [R122+0x10080] ;  /* 0x010080007a087984 */ /* 0x000e620000000c00 */
[--C-:B------:R-:W-:Y:S01]  /*8070*/  SHF.R.U64 R102, R102, 0x10, R103.reuse ;  /* 0x0000001066667819 */ /* 0x100fe20000001267 */
[----:B------:R-:W-:Y:S01]  /*8080*/  HADD2.F32 R112, -RZ, R98.H1_H1 ;  /* 0x30000062ff707230 */ /* 0x000fe20000004100 */
[----:B------:R-:W-:Y:S01]  /*8090*/  SHF.R.U32.HI R103, RZ, 0x10, R103 ;  /* 0x00000010ff677819 */ /* 0x000fe20000011667 */
[----:B------:R-:W-:Y:S01]  /*80a0*/  HADD2.F32 R113, -RZ, R99.H1_H1 ;  /* 0x30000063ff717230 */ /* 0x000fe20000004100 */
[--C-:B------:R-:W-:Y:S01]  /*80b0*/  SHF.R.U64 R100, R100, 0x10, R101.reuse ;  /* 0x0000001064647819 */ /* 0x100fe20000001265 */
[----:B------:R-:W-:Y:S01]  /*80c0*/  HADD2.F32 R102, -RZ, R102.H0_H0 ;  /* 0x20000066ff667230 */ /* 0x000fe20000004100 */
[----:B------:R-:W-:Y:S01]  /*80d0*/  SHF.R.U32.HI R101, RZ, 0x10, R101 ;  /* 0x00000010ff657819 */ /* 0x000fe20000011665 */
[----:B------:R-:W-:Y:S02]  /*80e0*/  HADD2.F32 R103, -RZ, R103.H0_H0 ;  /* 0x20000067ff677230 */ /* 0x000fe40000004100 */
[----:B------:R-:W-:-:S02]  /*80f0*/  HADD2.F32 R99, -RZ, R99.H0_H0 ;  /* 0x20000063ff637230 */ /* 0x000fc40000004100 */
[----:B------:R-:W-:Y:S02]  /*8100*/  HADD2.F32 R114, -RZ, R101.H0_H0 ;  /* 0x20000065ff727230 */ /* 0x000fe40000004100 */
[----:B------:R-:W-:Y:S02]  /*8110*/  HADD2.F32 R100, -RZ, R100.H0_H0 ;  /* 0x20000064ff647230 */ /* 0x000fe40000004100 */
[--C-:B-1----:R-:W-:Y:S02]  /*8120*/  HADD2.F32 R104, -RZ, R11.reuse.H0_H0 ;  /* 0x2000000bff687230 */ /* 0x102fe40000004100 */
[----:B------:R-:W-:Y:S02]  /*8130*/  HADD2.F32 R11, -RZ, R11.H1_H1 ;  /* 0x3000000bff0b7230 */ /* 0x000fe40000004100 */
[--C-:B------:R-:W-:Y:S02]  /*8140*/  HADD2.F32 R105, -RZ, R8.reuse.H0_H0 ;  /* 0x20000008ff697230 */ /* 0x100fe40000004100 */
[----:B------:R-:W-:Y:S01]  /*8150*/  HADD2.F32 R106, -RZ, R8.H1_H1 ;  /* 0x30000008ff6a7230 */ /* 0x000fe20000004100 */
[CC--:B------:R-:W-:Y:S01]  /*8160*/  FMUL.FTZ R101, R11.reuse, R103.reuse ;  /* 0x000000670b657220 */ /* 0x0c0fe20000410000 */
[--C-:B------:R-:W-:Y:S01]  /*8170*/  HADD2.F32 R8, -RZ, R10.reuse.H0_H0 ;  /* 0x2000000aff087230 */ /* 0x100fe20000004100 */
[C---:B------:R-:W-:Y:S01]  /*8180*/  FMUL.FTZ R103, R104.reuse, R103 ;  /* 0x0000006768677220 */ /* 0x040fe20000410000 */
[--C-:B------:R-:W-:Y:S01]  /*8190*/  HADD2.F32 R107, -RZ, R9.reuse.H0_H0 ;  /* 0x20000009ff6b7230 */ /* 0x100fe20000004100 */
[-C--:B------:R-:W-:Y:S01]  /*81a0*/  FFMA.FTZ R101, R104, R114.reuse, -R101 ;  /* 0x0000007268657223 */ /* 0x080fe20000010865 */
[----:B------:R-:W-:Y:S01]  /*81b0*/  HADD2.F32 R10, -RZ, R10.H1_H1 ;  /* 0x3000000aff0a7230 */ /* 0x000fe20000004100 */
[----:B------:R-:W-:Y:S01]  /*81c0*/  FFMA.FTZ R114, R11, R114, R103 ;  /* 0x000000720b727223 */ /* 0x000fe20000010067 */
[----:B------:R-:W-:Y:S01]  /*81d0*/  HADD2.F32 R9, -RZ, R9.H1_H1 ;  /* 0x30000009ff097230 */ /* 0x000fe20000004100 */
[-C--:B------:R-:W-:Y:S01]  /*81e0*/  FMUL.FTZ R116, R106, R112.reuse ;  /* 0x000000706a747220 */ /* 0x080fe20000410000 */
[----:B------:R-:W-:Y:S01]  /*81f0*/  HADD2.F32 R11, -RZ, R98.H0_H0 ;  /* 0x20000062ff0b7230 */ /* 0x000fe20000004100 */
[----:B------:R-:W-:-:S02]  /*8200*/  FMUL.FTZ R112, R105, R112 ;  /* 0x0000007069707220 */ /* 0x000fc40000410000 */
[-C--:B------:R-:W-:Y:S02]  /*8210*/  FMUL.FTZ R103, R9, R102.reuse ;  /* 0x0000006609677220 */ /* 0x080fe40000410000 */
[-C--:B------:R-:W-:Y:S02]  /*8220*/  FMUL.FTZ R98, R10, R11.reuse ;  /* 0x0000000b0a627220 */ /* 0x080fe40000410000 */
[C---:B------:R-:W-:Y:S02]  /*8230*/  FMUL.FTZ R11, R8.reuse, R11 ;  /* 0x0000000b080b7220 */ /* 0x040fe40000410000 */
[----:B------:R-:W-:Y:S02]  /*8240*/  FMUL.FTZ R102, R107, R102 ;  /* 0x000000666b667220 */ /* 0x000fe40000410000 */
[----:B------:R-:W-:Y:S02]  /*8250*/  FFMA.FTZ R116, R105, R113, -R116 ;  /* 0x0000007169747223 */ /* 0x000fe40000010874 */
[----:B------:R-:W-:-:S02]  /*8260*/  FFMA.FTZ R98, R8, R99, -R98 ;  /* 0x0000006308627223 */ /* 0x000fc40000010862 */
[----:B------:R-:W-:Y:S02]  /*8270*/  FFMA.FTZ R113, R106, R113, R112 ;  /* 0x000000716a717223 */ /* 0x000fe40000010070 */
[----:B------:R-:W-:Y:S01]  /*8280*/  FFMA.FTZ R99, R10, R99, R11 ;  /* 0x000000630a637223 */ /* 0x000fe2000001000b */
[----:B------:R-:W-:Y:S01]  /*8290*/  F2FP.PACK_AB R11, R114, R101 ;  /* 0x00000065720b723e */ /* 0x000fe200000000ff */
[----:B------:R-:W-:Y:S01]  /*82a0*/  FFMA.FTZ R103, R107, R100, -R103 ;  /* 0x000000646b677223 */ /* 0x000fe20000010867 */
[----:B------:R-:W-:Y:S01]  /*82b0*/  F2FP.PACK_AB R8, R113, R116 ;  /* 0x000000747108723e */ /* 0x000fe200000000ff */
[----:B------:R-:W-:Y:S01]  /*82c0*/  FFMA.FTZ R102, R9, R100, R102 ;  /* 0x0000006409667223 */ /* 0x000fe20000010066 */
[----:B------:R-:W-:-:S04]  /*82d0*/  F2FP.PACK_AB R10, R99, R98 ;  /* 0x00000062630a723e */ /* 0x000fc800000000ff */
[----:B------:R-:W-:-:S05]  /*82e0*/  F2FP.PACK_AB R9, R102, R103 ;  /* 0x000000676609723e */ /* 0x000fca00000000ff */
[----:B------:R1:W-:Y:S02]  /*82f0*/  STS.128 [R122+0x10080], R8 ;  /* 0x010080087a007388 */ /* 0x0003e40000000c00 */
.L_x_366:
[----:B------:R-:W-:Y:S05]  /*8300*/  BSYNC B0 ;  /* 0x0000000000007941 */ /* 0x000fea0003800000 */
.L_x_365:
[----:B-1----:R-:W-:Y:S01]  /*8310*/  IADD3 R8, R16, 0x20, RZ ;  /* 0x0000002010087810 */ /* 0x002fe20007ffe0ff */
[----:B------:R-:W-:Y:S03]  /*8320*/  BSSY B0, `(.L_x_367) ;  /* 0x000002d000007945 */ /* 0x000fe60003800000 */
[----:B------:R-:W-:-:S13]  /*8330*/  ISETP.GE.AND P0, PT, R8, c[0x0][0x27c], PT ;  /* 0x00009f0008007a0c */ /* 0x000fda0003f06270 */
[----:B------:R-:W-:Y:S05]  /*8340*/  @P0 BRA `(.L_x_368) ;  /* 0x000002a000000947 */ /* 0x000fea0003800000 */
[----:B------:R-:W1:Y:S01]  /*8350*/  LDS.128 R8, [R122+0x14080] ;  /* 0x014080007a087984 */ /* 0x000e620000000c00 */
[--C-:B------:R-:W-:Y:S01]  /*8360*/  SHF.R.U64 R99, R124, 0x10, R125.reuse ;  /* 0x000000107c637819 */ /* 0x100fe2000000127d */
[----:B------:R-:W-:Y:S01]  /*8370*/  HADD2.F32 R104, -RZ, R92.H1_H1 ;  /* 0x3000005cff687230 */ /* 0x000fe20000004100 */
[----:B------:R-:W-:Y:S01]  /*8380*/  SHF.R.U32.HI R124, RZ, 0x10, R125 ;  /* 0x00000010ff7c7819 */ /* 0x000fe2000001167d */
[--C-:B------:R-:W-:Y:S01]  /*8390*/  HADD2.F32 R106, -RZ, R93.reuse.H1_H1 ;  /* 0x3000005dff6a7230 */ /* 0x100fe20000004100 */
[--C-:B------:R-:W-:Y:S01]  /*83a0*/  SHF.R.U64 R98, R126, 0x10, R127.reuse ;  /* 0x000000107e627819 */ /* 0x100fe2000000127f */
[----:B------:R-:W-:Y:S01]  /*83b0*/  HADD2.F32 R93, -RZ, R93.H0_H0 ;  /* 0x2000005dff5d7230 */ /* 0x000fe20000004100 */
[----:B------:R-:W-:Y:S01]  /*83c0*/  SHF.R.U32.HI R126, RZ, 0x10, R127 ;  /* 0x00000010ff7e7819 */ /* 0x000fe2000001167f */
[----:B------:R-:W-:-:S04]  /*83d0*/  HADD2.F32 R124, -RZ, R124.H0_H0 ;  /* 0x2000007cff7c7230 */ /* 0x000fc80000004100 */
        /* <DEDUP_REMOVED lines=12> */
[----:B------:R-:W-:Y:S01]  /*84a0*/  HADD2.F32 R11, -RZ, R92.H0_H0 ;  /* 0x2000005cff0b7230 */ /* 0x000fe20000004100 */
[-C--:B------:R-:W-:Y:S01]  /*84b0*/  FMUL.FTZ R107, R102, R104.reuse ;  /* 0x00000068666b7220 */ /* 0x080fe20000410000 */
[----:B------:R-:W-:Y:S01]  /*84c0*/  HADD2.F32 R9, -RZ, R9.H1_H1 ;  /* 0x30000009ff097230 */ /* 0x000fe20000004100 */
[C---:B------:R-:W-:Y:S01]  /*84d0*/  FMUL.FTZ R113, R101.reuse, R104 ;  /* 0x0000006865717220 */ /* 0x040fe20000410000 */
[----:B------:R-:W-:Y:S01]  /*84e0*/  HADD2.F32 R92, -RZ, R99.H0_H0 ;  /* 0x20000063ff5c7230 */ /* 0x000fe20000004100 */
[----:B------:R-:W-:Y:S01]  /*84f0*/  FFMA.FTZ R107, R101, R106, -R107 ;  /* 0x0000006a656b7223 */ /* 0x000fe2000001086b */
[----:B------:R-:W-:Y:S01]  /*8500*/  HADD2.F32 R100, -RZ, R98.H0_H0 ;  /* 0x20000062ff647230 */ /* 0x000fe20000004100 */
[----:B------:R-:W-:-:S02]  /*8510*/  FMUL.FTZ R98, R10, R11 ;  /* 0x0000000b0a627220 */ /* 0x000fc40000410000 */
[-C--:B------:R-:W-:Y:S02]  /*8520*/  FMUL.FTZ R99, R9, R92.reuse ;  /* 0x0000005c09637220 */ /* 0x080fe40000410000 */
[C---:B------:R-:W-:Y:S02]  /*8530*/  FMUL.FTZ R11, R8.reuse, R11 ;  /* 0x0000000b080b7220 */ /* 0x040fe40000410000 */
[C---:B------:R-:W-:Y:S02]  /*8540*/  FMUL.FTZ R92, R103.reuse, R92 ;  /* 0x0000005c675c7220 */ /* 0x040fe40000410000 */
[-C--:B------:R-:W-:Y:S02]  /*8550*/  FFMA.FTZ R98, R8, R93.reuse, -R98 ;  /* 0x0000005d08627223 */ /* 0x080fe40000010862 */
[----:B------:R-:W-:Y:S02]  /*8560*/  FFMA.FTZ R102, R102, R106, R113 ;  /* 0x0000006a66667223 */ /* 0x000fe40000010071 */
[----:B------:R-:W-:Y:S01]  /*8570*/  FFMA.FTZ R93, R10, R93, R11 ;  /* 0x0000005d0a5d7223 */ /* 0x000fe2000001000b */
[----:B------:R-:W-:Y:S01]  /*8580*/  F2FP.PACK_AB R11, R124, R105 ;  /* 0x000000697c0b723e */ /* 0x000fe200000000ff */
[-C--:B------:R-:W-:Y:S01]  /*8590*/  FFMA.FTZ R99, R103, R100.reuse, -R99 ;  /* 0x0000006467637223 */ /* 0x080fe20000010863 */
[----:B------:R-:W-:Y:S01]  /*85a0*/  F2FP.PACK_AB R8, R102, R107 ;  /* 0x0000006b6608723e */ /* 0x000fe200000000ff */
[----:B------:R-:W-:Y:S01]  /*85b0*/  FFMA.FTZ R92, R9, R100, R92 ;  /* 0x00000064095c7223 */ /* 0x000fe2000001005c */
[----:B------:R-:W-:-:S04]  /*85c0*/  F2FP.PACK_AB R10, R93, R98 ;  /* 0x000000625d0a723e */ /* 0x000fc800000000ff */
[----:B------:R-:W-:-:S05]  /*85d0*/  F2FP.PACK_AB R9, R92, R99 ;  /* 0x000000635c09723e */ /* 0x000fca00000000ff */
[----:B------:R1:W-:Y:S02]  /*85e0*/  STS.128 [R122+0x14080], R8 ;  /* 0x014080087a007388 */ /* 0x0003e40000000c00 */
.L_x_368:
[----:B------:R-:W-:Y:S05]  /*85f0*/  BSYNC B0 ;  /* 0x0000000000007941 */ /* 0x000fea0003800000 */
.L_x_367:
        /* <DEDUP_REMOVED lines=46> */
.L_x_370:
[----:B------:R-:W-:Y:S05]  /*88e0*/  BSYNC B0 ;  /* 0x0000000000007941 */ /* 0x000fea0003800000 */
.L_x_369:
[----:B-1----:R-:W-:-:S04]  /*88f0*/  IADD3 R8, R16, 0x60, RZ ;  /* 0x0000006010087810 */ /* 0x002fc80007ffe0ff */
        /* <DEDUP_REMOVED lines=44> */
.L_x_364:
[----:B------:R-:W-:Y:S05]  /*8bc0*/  BSYNC B1 ;  /* 0x0000000000017941 */ /* 0x000fea0003800000 */
.L_x_363:
[----:B-1----:R-:W-:Y:S01]  /*8bd0*/  IADD3 R8, R54, 0x20, RZ ;  /* 0x0000002036087810 */ /* 0x002fe20007ffe0ff */
[----:B------:R-:W-:Y:S03]  /*8be0*/  BSSY B1, `(.L_x_371) ;  /* 0x00000bc000017945 */ /* 0x000fe60003800000 */
[----:B------:R-:W-:-:S13]  /*8bf0*/  ISETP.GE.AND P0, PT, R8, UR4, PT ;  /* 0x0000000408007c0c */ /* 0x000fda000bf06270 */
[----:B------:R-:W-:Y:S05]  /*8c00*/  @P0 BRA `(.L_x_372) ;  /* 0x00000b9000000947 */ /* 0x000fea0003800000 */
[----:B------:R-:W-:Y:S01]  /*8c10*/  ISETP.GE.AND P0, PT, R16, c[0x0][0x27c], PT ;  /* 0x00009f0010007a0c */ /* 0x000fe20003f06270 */
[----:B------:R-:W-:-:S12]  /*8c20*/  BSSY B0, `(.L_x_373) ;  /* 0x000002c000007945 */ /* 0x000fd80003800000 */
[----:B------:R-:W-:Y:S05]  /*8c30*/  @P0 BRA `(.L_x_374) ;  /* 0x000002a000000947 */ /* 0x000fea0003800000 */
[----:B------:R-:W1:Y:S01]  /*8c40*/  LDS.128 R8, [R122+0x11080] ;  /* 0x011080007a087984 */ /* 0x000e620000000c00 */
[--C-:B------:R-:W-:Y:S01]  /*8c50*/  SHF.R.U64 R83, R94, 0x10, R95.reuse ;  /* 0x000000105e537819 */ /* 0x100fe2000000125f */
[--C-:B------:R-:W-:Y:S01]  /*8c60*/  HADD2.F32 R98, -RZ, R79.reuse.H1_H1 ;  /* 0x3000004fff627230 */ /* 0x100fe20000004100 */
[----:B------:R-:W-:Y:S01]  /*8c70*/  SHF.R.U32.HI R94, RZ, 0x10, R95 ;  /* 0x00000010ff5e7819 */ /* 0x000fe2000001165f */
[----:B------:R-:W-:Y:S01]  /*8c80*/  HADD2.F32 R95, -RZ, R78.H1_H1 ;  /* 0x3000004eff5f7230 */ /* 0x000fe20000004100 */
        /* <DEDUP_REMOVED lines=37> */
.L_x_374:
[----:B------:R-:W-:Y:S05]  /*8ee0*/  BSYNC B0 ;  /* 0x0000000000007941 */ /* 0x000fea0003800000 */
.L_x_373:
[----:B-1----:R-:W-:Y:S01]  /*8ef0*/  IADD3 R8, R16, 0x20, RZ ;  /* 0x0000002010087810 */ /* 0x002fe20007ffe0ff */
[----:B------:R-:W-:Y:S03]  /*8f00*/  BSSY B0, `(.L_x_375) ;  /* 0x000002d000007945 */ /* 0x000fe60003800000 */
[----:B------:R-:W-:-:S13]  /*8f10*/  ISETP.GE.AND P0, PT, R8, c[0x0][0x27c], PT ;  /* 0x00009f0008007a0c */ /* 0x000fda0003f06270 */
        /* <DEDUP_REMOVED lines=43> */
.L_x_376:
[----:B------:R-:W-:Y:S05]  /*91d0*/  BSYNC B0 ;  /* 0x0000000000007941 */ /* 0x000fea0003800000 */
.L_x_375:
        /* <DEDUP_REMOVED lines=18> */
[--C-:B------:R-:W-:Y:S02]  /*9300*/  HADD2.F32 R81, -RZ, R8.reuse.H1_H1 ;  /* 0x30000008ff517230 */ /* 0x100fe40000004100 */
[----:B------:R-:W-:Y:S01]  /*9310*/  HADD2.F32 R79, -RZ, R8.H0_H0 ;  /* 0x20000008ff4f7230 */ /* 0x000fe20000004100 */
[-C--:B------:R-:W-:Y:S01]  /*9320*/  FMUL.FTZ R83, R11, R80.reuse ;  /* 0x000000500b537220 */ /* 0x080fe20000410000 */
[--C-:B------:R-:W-:Y:S01]  /*9330*/  HADD2.F32 R8, -RZ, R10.reuse.H0_H0 ;  /* 0x2000000aff087230 */ /* 0x100fe20000004100 */
[----:B------:R-:W-:Y:S01]  /*9340*/  FMUL.FTZ R80, R78, R80 ;  /* 0x000000504e507220 */ /* 0x000fe20000410000 */
[--C-:B------:R-:W-:Y:S01]  /*9350*/  HADD2.F32 R82, -RZ, R9.reuse.H0_H0 ;  /* 0x20000009ff527230 */ /* 0x100fe20000004100 */
[----:B------:R-:W-:Y:S01]  /*9360*/  FMUL.FTZ R85, R81, R86 ;  /* 0x0000005651557220 */ /* 0x000fe20000410000 */
[----:B------:R-:W-:Y:S01]  /*9370*/  HADD2.F32 R10, -RZ, R10.H1_H1 ;  /* 0x3000000aff0a7230 */ /* 0x000fe20000004100 */
[----:B------:R-:W-:Y:S01]  /*9380*/  FFMA.FTZ R80, R11, R84, R80 ;  /* 0x000000540b507223 */ /* 0x000fe20000010050 */
[----:B------:R-:W-:Y:S01]  /*9390*/  HADD2.F32 R9, -RZ, R9.H1_H1 ;  /* 0x30000009ff097230 */ /* 0x000fe20000004100 */
[C---:B------:R-:W-:Y:S01]  /*93a0*/  FMUL.FTZ R86, R79.reuse, R86 ;  /* 0x000000564f567220 */ /* 0x040fe20000410000 */
[----:B------:R-:W-:Y:S01]  /*93b0*/  HADD2.F32 R11, -RZ, R62.H0_H0 ;  /* 0x2000003eff0b7230 */ /* 0x000fe20000004100 */
[----:B------:R-:W-:-:S02]  /*93c0*/  FFMA.FTZ R85, R79, R88, -R85 ;  /* 0x000000584f557223 */ /* 0x000fc40000010855 */
[----:B------:R-:W-:Y:S02]  /*93d0*/  FMUL.FTZ R62, R10, R59 ;  /* 0x0000003b0a3e7220 */ /* 0x000fe40000410000 */
[----:B------:R-:W-:Y:S02]  /*93e0*/  FMUL.FTZ R79, R9, R73 ;  /* 0x00000049094f7220 */ /* 0x000fe40000410000 */
[----:B------:R-:W-:Y:S02]  /*93f0*/  FMUL.FTZ R59, R8, R59 ;  /* 0x0000003b083b7220 */ /* 0x000fe40000410000 */
[C---:B------:R-:W-:Y:S02]  /*9400*/  FMUL.FTZ R73, R82.reuse, R73 ;  /* 0x0000004952497220 */ /* 0x040fe40000410000 */
[----:B------:R-:W-:Y:S02]  /*9410*/  FFMA.FTZ R79, R82, R72, -R79 ;  /* 0x00000048524f7223 */ /* 0x000fe4000001084f */
[----:B------:R-:W-:-:S02]  /*9420*/  FFMA.FTZ R83, R78, R84, -R83 ;  /* 0x000000544e537223 */ /* 0x000fc40000010853 */
[----:B------:R-:W-:Y:S02]  /*9430*/  FFMA.FTZ R86, R81, R88, R86 ;  /* 0x0000005851567223 */ /* 0x000fe40000010056 */
[-C--:B------:R-:W-:Y:S02]  /*9440*/  FFMA.FTZ R62, R8, R11.reuse, -R62 ;  /* 0x0000000b083e7223 */ /* 0x080fe4000001083e */
[----:B------:R-:W-:Y:S01]  /*9450*/  FFMA.FTZ R59, R10, R11, R59 ;  /* 0x0000000b0a3b7223 */ /* 0x000fe2000001003b */
[----:B------:R-:W-:Y:S01]  /*9460*/  F2FP.PACK_AB R11, R80, R83 ;  /* 0x00000053500b723e */ /* 0x000fe200000000ff */
[----:B------:R-:W-:Y:S01]  /*9470*/  FFMA.FTZ R72, R9, R72, R73 ;  /* 0x0000004809487223 */ /* 0x000fe20000010049 */
[----:B------:R-:W-:Y:S02]  /*9480*/  F2FP.PACK_AB R8, R86, R85 ;  /* 0x000000555608723e */ /* 0x000fe400000000ff */
[----:B------:R-:W-:Y:S02]  /*9490*/  F2FP.PACK_AB R10, R59, R62 ;  /* 0x0000003e3b0a723e */ /* 0x000fe400000000ff */
[----:B------:R-:W-:-:S05]  /*94a0*/  F2FP.PACK_AB R9, R72, R79 ;  /* 0x0000004f4809723e */ /* 0x000fca00000000ff */
[----:B------:R1:W-:Y:S02]  /*94b0*/  STS.128 [R122+0x19080], R8 ;  /* 0x019080087a007388 */ /* 0x0003e40000000c00 */
.L_x_378:
[----:B------:R-:W-:Y:S05]  /*94c0*/  BSYNC B0 ;  /* 0x0000000000007941 */ /* 0x000fea0003800000 */
.L_x_377:
[----:B-1----:R-:W-:-:S04]  /*94d0*/  IADD3 R8, R16, 0x60, RZ ;  /* 0x0000006010087810 */ /* 0x002fc80007ffe0ff */
[----:B------:R-:W-:-:S13]  /*94e0*/  ISETP.GE.AND P0, PT, R8, c[0x0][0x27c], PT ;  /* 0x00009f0008007a0c */ /* 0x000fda0003f06270 */
[----:B------:R-:W-:Y:S05]  /*94f0*/  @P0 BRA `(.L_x_372) ;  /* 0x000002a000000947 */ /* 0x000fea0003800000 */
[----:B------:R-:W1:Y:S01]  /*9500*/  LDS.128 R8, [R122+0x1d080] ;  /* 0x01d080007a087984 */ /* 0x000e620000000c00 */
[--C-:B------:R-:W-:Y:S01]  /*9510*/  SHF.R.U64 R62, R74, 0x10, R75.reuse ;  /* 0x000000104a3e7819 */ /* 0x100fe2000000124b */
[--C-:B------:R-:W-:Y:S01]  /*9520*/  HADD2.F32 R78, -RZ, R51.reuse.H1_H1 ;  /* 0x30000033ff4e7230 */ /* 0x100fe20000004100 */
[----:B------:R-:W-:Y:S01]  /*9530*/  SHF.R.U32.HI R74, RZ, 0x10, R75 ;  /* 0x00000010ff4a7819 */ /* 0x000fe2000001164b */
[----:B------:R-:W-:Y:S01]  /*9540*/  HADD2.F32 R51, -RZ, R51.H0_H0 ;  /* 0x20000033ff337230 */ /* 0x000fe20000004100 */
[--C-:B------:R-:W-:Y:S01]  /*9550*/  SHF.R.U64 R59, R76, 0x10, R77.reuse ;  /* 0x000000104c3b7819 */ /* 0x100fe2000000124d */
[----:B------:R-:W-:Y:S01]  /*9560*/  HADD2.F32 R62, -RZ, R62.H0_H0 ;  /* 0x2000003eff3e7230 */ /* 0x000fe20000004100 */
[----:B------:R-:W-:Y:S01]  /*9570*/  SHF.R.U32.HI R76, RZ, 0x10, R77 ;  /* 0x00000010ff4c7819 */ /* 0x000fe2000001164d */
[----:B------:R-:W-:Y:S02]  /*9580*/  HADD2.F32 R74, -RZ, R74.H0_H0 ;  /* 0x2000004aff4a7230 */ /* 0x000fe40000004100 */
[----:B------:R-:W-:-:S02]  /*9590*/  HADD2.F32 R80, -RZ, R58.H1_H1 ;  /* 0x3000003aff507230 */ /* 0x000fc40000004100 */
        /* <DEDUP_REMOVED lines=13> */
[----:B------:R-:W-:Y:S01]  /*9670*/  FMUL.FTZ R81, R75, R78 ;  /* 0x0000004e4b517220 */ /* 0x000fe20000410000 */
[----:B------:R-:W-:Y:S01]  /*9680*/  HADD2.F32 R11, -RZ, R58.H0_H0 ;  /* 0x2000003aff0b7230 */ /* 0x000fe20000004100 */
[----:B------:R-:W-:Y:S01]  /*9690*/  FMUL.FTZ R58, R10, R51 ;  /* 0x000000330a3a7220 */ /* 0x000fe20000410000 */
[----:B------:R-:W-:Y:S01]  /*96a0*/  HADD2.F32 R72, -RZ, R59.H0_H0 ;  /* 0x2000003bff487230 */ /* 0x000fe20000004100 */
[----:B------:R-:W-:-:S02]  /*96b0*/  FMUL.FTZ R59, R9, R62 ;  /* 0x0000003e093b7220 */ /* 0x000fc40000410000 */
[----:B------:R-:W-:Y:S02]  /*96c0*/  FMUL.FTZ R78, R73, R78 ;  /* 0x0000004e494e7220 */ /* 0x000fe40000410000 */
[C---:B------:R-:W-:Y:S02]  /*96d0*/  FMUL.FTZ R51, R8.reuse, R51 ;  /* 0x0000003308337220 */ /* 0x040fe40000410000 */
[----:B------:R-:W-:Y:S02]  /*96e0*/  FMUL.FTZ R62, R77, R62 ;  /* 0x0000003e4d3e7220 */ /* 0x000fe40000410000 */
[-C--:B------:R-:W-:Y:S02]  /*96f0*/  FFMA.FTZ R81, R73, R80.reuse, -R81 ;  /* 0x0000005049517223 */ /* 0x080fe40000010851 */
[----:B------:R-:W-:Y:S02]  /*9700*/  FFMA.FTZ R78, R75, R80, R78 ;  /* 0x000000504b4e7223 */ /* 0x000fe4000001004e */
[----:B------:R-:W-:-:S02]  /*9710*/  FFMA.FTZ R58, R8, R11, -R58 ;  /* 0x0000000b083a7223 */ /* 0x000fc4000001083a */
        /* <DEDUP_REMOVED lines=8> */
.L_x_372:
[----:B------:R-:W-:Y:S05]  /*97a0*/  BSYNC B1 ;  /* 0x0000000000017941 */ /* 0x000fea0003800000 */
.L_x_371:
        /* <DEDUP_REMOVED lines=18> */
[--C-:B-1----:R-:W-:Y:S02]  /*98d0*/  HADD2.F32 R59, -RZ, R11.reuse.H0_H0 ;  /* 0x2000000bff3b7230 */ /* 0x102fe40000004100 */
[----:B------:R-:W-:Y:S02]  /*98e0*/  HADD2.F32 R11, -RZ, R11.H1_H1 ;  /* 0x3000000bff0b7230 */ /* 0x000fe40000004100 */
[--C-:B------:R-:W-:Y:S02]  /*98f0*/  HADD2.F32 R69, -RZ, R8.reuse.H1_H1 ;  /* 0x30000008ff457230 */ /* 0x100fe40000004100 */
[----:B------:R-:W-:Y:S01]  /*9900*/  HADD2.F32 R62, -RZ, R8.H0_H0 ;  /* 0x20000008ff3e7230 */ /* 0x000fe20000004100 */
[----:B------:R-:W-:Y:S01]  /*9910*/  FMUL.FTZ R70, R11, R68 ;  /* 0x000000440b467220 */ /* 0x000fe20000410000 */
[--C-:B------:R-:W-:Y:S01]  /*9920*/  HADD2.F32 R8, -RZ, R10.reuse.H0_H0 ;  /* 0x2000000aff087230 */ /* 0x100fe20000004100 */
[----:B------:R-:W-:Y:S01]  /*9930*/  FMUL.FTZ R75, R69, R72 ;  /* 0x00000048454b7220 */ /* 0x000fe20000410000 */
[--C-:B------:R-:W-:Y:S01]  /*9940*/  HADD2.F32 R71, -RZ, R9.reuse.H0_H0 ;  /* 0x20000009ff477230 */ /* 0x100fe20000004100 */
[C---:B------:R-:W-:Y:S01]  /*9950*/  FMUL.FTZ R68, R59.reuse, R68 ;  /* 0x000000443b447220 */ /* 0x040fe20000410000 */
[----:B------:R-:W-:Y:S01]  /*9960*/  HADD2.F32 R10, -RZ, R10.H1_H1 ;  /* 0x3000000aff0a7230 */ /* 0x000fe20000004100 */
[----:B------:R-:W-:Y:S01]  /*9970*/  FFMA.FTZ R70, R59, R74, -R70 ;  /* 0x0000004a3b467223 */ /* 0x000fe20000010846 */
        /* <DEDUP_REMOVED lines=8> */
[----:B------:R-:W-:Y:S02]  /*9a00*/  FMUL.FTZ R58, R71, R58 ;  /* 0x0000003a473a7220 */ /* 0x000fe40000410000 */
[----:B------:R-:W-:Y:S02]  /*9a10*/  FFMA.FTZ R11, R11, R74, R68 ;  /* 0x0000004a0b0b7223 */ /* 0x000fe40000010044 */
[----:B------:R-:W-:Y:S02]  /*9a20*/  FFMA.FTZ R72, R69, R73, R72 ;  /* 0x0000004945487223 */ /* 0x000fe40000010048 */
[-C--:B------:R-:W-:Y:S01]  /*9a30*/  FFMA.FTZ R50, R8, R59.reuse, -R50 ;  /* 0x0000003b08327223 */ /* 0x080fe20000010832 */
[----:B------:R-:W-:Y:S01]  /*9a40*/  F2FP.PACK_AB R11, R11, R70 ;  /* 0x000000460b0b723e */ /* 0x000fe200000000ff */
[----:B------:R-:W-:Y:S01]  /*9a50*/  FFMA.FTZ R47, R10, R59, R47 ;  /* 0x0000003b0a2f7223 */ /* 0x000fe2000001002f */
[----:B------:R-:W-:Y:S01]  /*9a60*/  F2FP.PACK_AB R8, R72, R75 ;  /* 0x0000004b4808723e */ /* 0x000fe200000000ff */
[----:B------:R-:W-:-:S02]  /*9a70*/  FFMA.FTZ R51, R71, R62, -R51 ;  /* 0x0000003e47337223 */ /* 0x000fc40000010833 */
[----:B------:R-:W-:Y:S01]  /*9a80*/  FFMA.FTZ R58, R9, R62, R58 ;  /* 0x0000003e093a7223 */ /* 0x000fe2000001003a */
[----:B------:R-:W-:-:S04]  /*9a90*/  F2FP.PACK_AB R10, R47, R50 ;  /* 0x000000322f0a723e */ /* 0x000fc800000000ff */
[----:B------:R-:W-:-:S05]  /*9aa0*/  F2FP.PACK_AB R9, R58, R51 ;  /* 0x000000333a09723e */ /* 0x000fca00000000ff */
[----:B------:R1:W-:Y:S02]  /*9ab0*/  STS.128 [R122+0x12080], R8 ;  /* 0x012080087a007388 */ /* 0x0003e40000000c00 */
.L_x_382:
[----:B------:R-:W-:Y:S05]  /*9ac0*/  BSYNC B0 ;  /* 0x0000000000007941 */ /* 0x000fea0003800000 */
.L_x_381:
[----:B-1----:R-:W-:Y:S01]  /*9ad0*/  IADD3 R8, R16, 0x20, RZ ;  /* 0x0000002010087810 */ /* 0x002fe20007ffe0ff */
[----:B------:R-:W-:Y:S03]  /*9ae0*/  BSSY B0, `(.L_x_383) ;  /* 0x000002d000007945 */ /* 0x000fe60003800000 */
[----:B------:R-:W-:-:S13]  /*9af0*/  ISETP.GE.AND P0, PT, R8, c[0x0][0x27c], PT ;  /* 0x00009f0008007a0c */ /* 0x000fda0003f06270 */
[----:B------:R-:W-:Y:S05]  /*9b00*/  @P0 BRA `(.L_x_384) ;  /* 0x000002a000000947 */ /* 0x000fea0003800000 */
[----:B------:R-:W1:Y:S01]  /*9b10*/  LDS.128 R8, [R122+0x16080] ;  /* 0x016080007a087984 */ /* 0x000e620000000c00 */
[--C-:B------:R-:W-:Y:S02]  /*9b20*/  SHF.R.U64 R50, R64, 0x10, R65.reuse ;  /* 0x0000001040327819 */ /* 0x100fe40000001241 */
[----:B------:R-:W-:Y:S01]  /*9b30*/  SHF.R.U32.HI R64, RZ, 0x10, R65 ;  /* 0x00000010ff407819 */ /* 0x000fe20000011641 */
[--C-:B------:R-:W-:Y:S01]  /*9b40*/  HADD2.F32 R65, -RZ, R41.reuse.H1_H1 ;  /* 0x30000029ff417230 */ /* 0x100fe20000004100 */
[--C-:B------:R-:W-:Y:S01]  /*9b50*/  SHF.R.U64 R47, R66, 0x10, R67.reuse ;  /* 0x00000010422f7819 */ /* 0x100fe20000001243 */
[----:B------:R-:W-:Y:S01]  /*9b60*/  HADD2.F32 R41, -RZ, R41.H0_H0 ;  /* 0x20000029ff297230 */ /* 0x000fe20000004100 */
[----:B------:R-:W-:Y:S01]  /*9b70*/  SHF.R.U32.HI R66, RZ, 0x10, R67 ;  /* 0x00000010ff427819 */ /* 0x000fe20000011643 */
[----:B------:R-:W-:Y:S02]  /*9b80*/  HADD2.F32 R64, -RZ, R64.H0_H0 ;  /* 0x20000040ff407230 */ /* 0x000fe40000004100 */
[----:B------:R-:W-:-:S02]  /*9b90*/  HADD2.F32 R67, -RZ, R46.H1_H1 ;  /* 0x3000002eff437230 */ /* 0x000fc40000004100 */
[----:B------:R-:W-:Y:S02]  /*9ba0*/  HADD2.F32 R68, -RZ, R66.H0_H0 ;  /* 0x20000042ff447230 */ /* 0x000fe40000004100 */
[----:B------:R-:W-:Y:S02]  /*9bb0*/  HADD2.F32 R50, -RZ, R50.H0_H0 ;  /* 0x20000032ff327230 */ /* 0x000fe40000004100 */
[----:B------:R-:W-:Y:S02]  /*9bc0*/  HADD2.F32 R47, -RZ, R47.H0_H0 ;  /* 0x2000002fff2f7230 */ /* 0x000fe40000004100 */
[--C-:B-1----:R-:W-:Y:S02]  /*9bd0*/  HADD2.F32 R51, -RZ, R11.reuse.H0_H0 ;  /* 0x2000000bff337230 */ /* 0x102fe40000004100 */
[----:B------:R-:W-:Y:S02]  /*9be0*/  HADD2.F32 R11, -RZ, R11.H1_H1 ;  /* 0x3000000bff0b7230 */ /* 0x000fe40000004100 */
[----:B------:R-:W-:-:S02]  /*9bf0*/  HADD2.F32 R59, -RZ, R8.H1_H1 ;  /* 0x30000008ff3b7230 */ /* 0x000fc40000004100 */
[----:B------:R-:W-:Y:S01]  /*9c00*/  HADD2.F32 R58, -RZ, R8.H0_H0 ;  /* 0x20000008ff3a7230 */ /* 0x000fe20000004100 */
[-C--:B------:R-:W-:Y:S01]  /*9c10*/  FMUL.FTZ R66, R11, R64.reuse ;  /* 0x000000400b427220 */ /* 0x080fe20000410000 */
[--C-:B------:R-:W-:Y:S01]  /*9c20*/  HADD2.F32 R8, -RZ, R10.reuse.H0_H0 ;  /* 0x2000000aff087230 */ /* 0x100fe20000004100 */
[-C--:B------:R-:W-:Y:S01]  /*9c30*/  FMUL.FTZ R69, R59, R65.reuse ;  /* 0x000000413b457220 */ /* 0x080fe20000410000 */
[--C-:B------:R-:W-:Y:S01]  /*9c40*/  HADD2.F32 R62, -RZ, R9.reuse.H0_H0 ;  /* 0x20000009ff3e7230 */ /* 0x100fe20000004100 */
[C---:B------:R-:W-:Y:S01]  /*9c50*/  FMUL.FTZ R64, R51.reuse, R64 ;  /* 0x0000004033407220 */ /* 0x040fe20000410000 */
[----:B------:R-:W-:Y:S01]  /*9c60*/  HADD2.F32 R10, -RZ, R10.H1_H1 ;  /* 0x3000000aff0a7230 */ /* 0x000fe20000004100 */
[----:B------:R-:W-:Y:S01]  /*9c70*/  FFMA.FTZ R66, R51, R68, -R66 ;  /* 0x0000004433427223 */ /* 0x000fe20000010842 */
[----:B------:R-:W-:Y:S01]  /*9c80*/  HADD2.F32 R9, -RZ, R9.H1_H1 ;  /* 0x30000009ff097230 */ /* 0x000fe20000004100 */
[C---:B------:R-:W-:Y:S01]  /*9c90*/  FMUL.FTZ R70, R58.reuse, R65 ;  /* 0x000000413a467220 */ /* 0x040fe20000410000 */
[----:B------:R-:W-:Y:S01]  /*9ca0*/  HADD2.F32 R51, -RZ, R46.H0_H0 ;  /* 0x2000002eff337230 */ /* 0x000fe20000004100 */
[----:B------:R-:W-:-:S02]  /*9cb0*/  FFMA.FTZ R69, R58, R67, -R69 ;  /* 0x000000433a457223 */ /* 0x000fc40000010845 */
[-C--:B------:R-:W-:Y:S02]  /*9cc0*/  FMUL.FTZ R46, R10, R41.reuse ;  /* 0x000000290a2e7220 */ /* 0x080fe40000410000 */
[-C--:B------:R-:W-:Y:S02]  /*9cd0*/  FMUL.FTZ R58, R9, R50.reuse ;  /* 0x00000032093a7220 */ /* 0x080fe40000410000 */
[----:B------:R-:W-:Y:S02]  /*9ce0*/  FMUL.FTZ R41, R8, R41 ;  /* 0x0000002908297220 */ /* 0x000fe40000410000 */
[----:B------:R-:W-:Y:S02]  /*9cf0*/  FMUL.FTZ R50, R62, R50 ;  /* 0x000000323e327220 */ /* 0x000fe40000410000 */
[----:B------:R-:W-:Y:S02]  /*9d00*/  FFMA.FTZ R11, R11, R68, R64 ;  /* 0x000000440b0b7223 */ /* 0x000fe40000010040 */
[----:B------:R-:W-:-:S02]  /*9d10*/  FFMA.FTZ R70, R59, R67, R70 ;  /* 0x000000433b467223 */ /* 0x000fc40000010046 */
[-C--:B------:R-:W-:Y:S01]  /*9d20*/  FFMA.FTZ R46, R8, R51.reuse, -R46 ;  /* 0x00000033082e7223 */ /* 0x080fe2000001082e */
[----:B------:R-:W-:Y:S01]  /*9d30*/  F2FP.PACK_AB R11, R11, R66 ;  /* 0x000000420b0b723e */ /* 0x000fe200000000ff */
[----:B------:R-:W-:Y:S01]  /*9d40*/  FFMA.FTZ R41, R10, R51, R41 ;  /* 0x000000330a297223 */ /* 0x000fe20000010029 */
[----:B------:R-:W-:Y:S01]  /*9d50*/  F2FP.PACK_AB R8, R70, R69 ;  /* 0x000000454608723e */ /* 0x000fe200000000ff */
[-C--:B------:R-:W-:Y:S02]  /*9d60*/  FFMA.FTZ R58, R62, R47.reuse, -R58 ;  /* 0x0000002f3e3a7223 */ /* 0x080fe4000001083a */
[----:B------:R-:W-:Y:S01]  /*9d70*/  FFMA.FTZ R9, R9, R47, R50 ;  /* 0x0000002f09097223 */ /* 0x000fe20000010032 */
[----:B------:R-:W-:-:S04]  /*9d80*/  F2FP.PACK_AB R10, R41, R46 ;  /* 0x0000002e290a723e */ /* 0x000fc800000000ff */
[----:B------:R-:W-:-:S05]  /*9d90*/  F2FP.PACK_AB R9, R9, R58 ;  /* 0x0000003a0909723e */ /* 0x000fca00000000ff */
[----:B------:R1:W-:Y:S02]  /*9da0*/  STS.128 [R122+0x16080], R8 ;  /* 0x016080087a007388 */ /* 0x0003e40000000c00 */
.L_x_384:
[----:B------:R-:W-:Y:S05]  /*9db0*/  BSYNC B0 ;  /* 0x0000000000007941 */ /* 0x000fea0003800000 */
.L_x_383:
[----:B-1----:R-:W-:Y:S01]  /*9dc0*/  IADD3 R8, R16, 0x40, RZ ;  /* 0x0000004010087810 */ /* 0x002fe20007ffe0ff */
[----:B------:R-:W-:Y:S03]  /*9dd0*/  BSSY B0, `(.L_x_385) ;  /* 0x000002d000007945 */ /* 0x000fe60003800000 */
[----:B------:R-:W-:-:S13]  /*9de0*/  ISETP.GE.AND P0, PT, R8, c[0x0][0x27c], PT ;  /* 0x00009f0008007a0c */ /* 0x000fda0003f06270 */
[----:B------:R-:W-:Y:S05]  /*9df0*/  @P0 BRA `(.L_x_386) ;  /* 0x000002a000000947 */ /* 0x000fea0003800000 */
[----:B------:R-:W1:Y:S01]  /*9e00*/  LDS.128 R8, [R122+0x1a080] ;  /* 0x01a080007a087984 */ /* 0x000e620000000c00 */
[--C-:B------:R-:W-:Y:S01]  /*9e10*/  SHF.R.U64 R46, R48, 0x10, R49.reuse ;  /* 0x00000010302e7819 */ /* 0x100fe20000001231 */
[----:B------:R-:W-:Y:S01]  /*9e20*/  HADD2.F32 R59, -RZ, R40.H1_H1 ;  /* 0x30000028ff3b7230 */ /* 0x000fe20000004100 */
[----:B------:R-:W-:Y:S02]  /*9e30*/  SHF.R.U32.HI R48, RZ, 0x10, R49 ;  /* 0x00000010ff307819 */ /* 0x000fe40000011631 */
[--C-:B------:R-:W-:Y:S01]  /*9e40*/  SHF.R.U64 R41, R56, 0x10, R57.reuse ;  /* 0x0000001038297819 */ /* 0x100fe20000001239 */
[----:B------:R-:W-:Y:S01]  /*9e50*/  HADD2.F32 R46, -RZ, R46.H0_H0 ;  /* 0x2000002eff2e7230 */ /* 0x000fe20000004100 */
[----:B------:R-:W-:Y:S01]  /*9e60*/  SHF.R.U32.HI R56, RZ, 0x10, R57 ;  /* 0x00000010ff387819 */ /* 0x000fe20000011639 */
[----:B------:R-:W-:Y:S02]  /*9e70*/  HADD2.F32 R48, -RZ, R48.H0_H0 ;  /* 0x20000030ff307230 */ /* 0x000fe40000004100 */
[----:B------:R-:W-:-:S02]  /*9e80*/  HADD2.F32 R57, -RZ, R35.H1_H1 ;  /* 0x30000023ff397230 */ /* 0x000fc40000004100 */
[----:B------:R-:W-:Y:S02]  /*9e90*/  HADD2.F32 R58, -RZ, R56.H0_H0 ;  /* 0x20000038ff3a7230 */ /* 0x000fe40000004100 */
[----:B------:R-:W-:Y:S02]  /*9ea0*/  HADD2.F32 R35, -RZ, R35.H0_H0 ;  /* 0x20000023ff237230 */ /* 0x000fe40000004100 */
[--C-:B-1----:R-:W-:Y:S02]  /*9eb0*/  HADD2.F32 R47, -RZ, R11.reuse.H0_H0 ;  /* 0x2000000bff2f7230 */ /* 0x102fe40000004100 */
[----:B------:R-:W-:Y:S02]  /*9ec0*/  HADD2.F32 R11, -RZ, R11.H1_H1 ;  /* 0x3000000bff0b7230 */ /* 0x000fe40000004100 */
[--C-:B------:R-:W-:Y:S02]  /*9ed0*/  HADD2.F32 R49, -RZ, R8.reuse.H0_H0 ;  /* 0x20000008ff317230 */ /* 0x100fe40000004100 */
[----:B------:R-:W-:Y:S01]  /*9ee0*/  HADD2.F32 R50, -RZ, R8.H1_H1 ;  /* 0x30000008ff327230 */ /* 0x000fe20000004100 */
[-C--:B------:R-:W-:Y:S01]  /*9ef0*/  FMUL.FTZ R56, R11, R48.reuse ;  /* 0x000000300b387220 */ /* 0x080fe20000410000 */
        /* <DEDUP_REMOVED lines=11> */
[----:B------:R-:W-:Y:S01]  /*9fb0*/  FMUL.FTZ R41, R9, R46 ;  /* 0x0000002e09297220 */ /* 0x000fe20000410000 */
[----:B------:R-:W-:Y:S01]  /*9fc0*/  F2FP.PACK_AB R11, R11, R56 ;  /* 0x000000380b0b723e */ /* 0x000fe200000000ff */
[----:B------:R-:W-:-:S02]  /*9fd0*/  FMUL.FTZ R57, R49, R57 ;  /* 0x0000003931397220 */ /* 0x000fc40000410000 */
[----:B------:R-:W-:Y:S02]  /*9fe0*/  FMUL.FTZ R35, R8, R35 ;  /* 0x0000002308237220 */ /* 0x000fe40000410000 */
[----:B------:R-:W-:Y:S02]  /*9ff0*/  FMUL.FTZ R46, R51, R46 ;  /* 0x0000002e332e7220 */ /* 0x000fe40000410000 */
[-C--:B------:R-:W-:Y:S02]  /*a000*/  FFMA.FTZ R62, R49, R59.reuse, -R62 ;  /* 0x0000003b313e7223 */ /* 0x080fe4000001083e */
[----:B------:R-:W-:Y:S02]  /*a010*/  FFMA.FTZ R57, R50, R59, R57 ;  /* 0x0000003b32397223 */ /* 0x000fe40000010039 */
[-C--:B------:R-:W-:Y:S02]  /*a020*/  FFMA.FTZ R40, R8, R47.reuse, -R40 ;  /* 0x0000002f08287223 */ /* 0x080fe40000010828 */
[----:B------:R-:W-:Y:S01]  /*a030*/  FFMA.FTZ R35, R10, R47, R35 ;  /* 0x0000002f0a237223 */ /* 0x000fe20000010023 */
[----:B------:R-:W-:Y:S01]  /*a040*/  F2FP.PACK_AB R8, R57, R62 ;  /* 0x0000003e3908723e */ /* 0x000fe200000000ff */
[----:B------:R-:W-:-:S02]  /*a050*/  FFMA.FTZ R41, R51, R48, -R41 ;  /* 0x0000003033297223 */ /* 0x000fc40000010829 */
[----:B------:R-:W-:Y:S01]  /*a060*/  FFMA.FTZ R46, R9, R48, R46 ;  /* 0x00000030092e7223 */ /* 0x000fe2000001002e */
[----:B------:R-:W-:-:S04]  /*a070*/  F2FP.PACK_AB R10, R35, R40 ;  /* 0x00000028230a723e */ /* 0x000fc800000000ff */
[----:B------:R-:W-:-:S05]  /*a080*/  F2FP.PACK_AB R9, R46, R41 ;  /* 0x000000292e09723e */ /* 0x000fca00000000ff */
[----:B------:R1:W-:Y:S02]  /*a090*/  STS.128 [R122+0x1a080], R8 ;  /* 0x01a080087a007388 */ /* 0x0003e40000000c00 */
.L_x_386:
[----:B------:R-:W-:Y:S05]  /*a0a0*/  BSYNC B0 ;  /* 0x0000000000007941 */ /* 0x000fea0003800000 */
.L_x_385:
        /* <DEDUP_REMOVED lines=30> */
[----:B------:R-:W-:Y:S01]  /*a290*/  F2FP.PACK_AB R11, R11, R44 ;  /* 0x0000002c0b0b723e */ /* 0x000fe200000000ff */
[----:B------:R-:W-:-:S02]  /*a2a0*/  FMUL.FTZ R42, R9, R40 ;  /* 0x00000028092a7220 */ /* 0x000fc40000410000 */
[C---:B------:R-:W-:Y:S02]  /*a2b0*/  FMUL.FTZ R48, R43.reuse, R48 ;  /* 0x000000302b307220 */ /* 0x040fe40000410000 */
[----:B------:R-:W-:Y:S02]  /*a2c0*/  FMUL.FTZ R29, R8, R29 ;  /* 0x0000001d081d7220 */ /* 0x000fe40000410000 */
[----:B------:R-:W-:Y:S02]  /*a2d0*/  FMUL.FTZ R40, R46, R40 ;  /* 0x000000282e287220 */ /* 0x000fe40000410000 */
[-C--:B------:R-:W-:Y:S02]  /*a2e0*/  FFMA.FTZ R47, R43, R56.reuse, -R47 ;  /* 0x000000382b2f7223 */ /* 0x080fe4000001082f */
[----:B------:R-:W-:Y:S02]  /*a2f0*/  FFMA.FTZ R48, R45, R56, R48 ;  /* 0x000000382d307223 */ /* 0x000fe40000010030 */
[----:B------:R-:W-:-:S02]  /*a300*/  FFMA.FTZ R34, R8, R41, -R34 ;  /* 0x0000002908227223 */ /* 0x000fc40000010822 */
[----:B------:R-:W-:Y:S01]  /*a310*/  FFMA.FTZ R29, R10, R41, R29 ;  /* 0x000000290a1d7223 */ /* 0x000fe2000001001d */
[----:B------:R-:W-:Y:S01]  /*a320*/  F2FP.PACK_AB R8, R48, R47 ;  /* 0x0000002f3008723e */ /* 0x000fe200000000ff */
[-C--:B------:R-:W-:Y:S02]  /*a330*/  FFMA.FTZ R42, R46, R35.reuse, -R42 ;  /* 0x000000232e2a7223 */ /* 0x080fe4000001082a */
[----:B------:R-:W-:Y:S01]  /*a340*/  FFMA.FTZ R9, R9, R35, R40 ;  /* 0x0000002309097223 */ /* 0x000fe20000010028 */
[----:B------:R-:W-:-:S04]  /*a350*/  F2FP.PACK_AB R10, R29, R34 ;  /* 0x000000221d0a723e */ /* 0x000fc800000000ff */
[----:B------:R-:W-:-:S05]  /*a360*/  F2FP.PACK_AB R9, R9, R42 ;  /* 0x0000002a0909723e */ /* 0x000fca00000000ff */
[----:B------:R1:W-:Y:S02]  /*a370*/  STS.128 [R122+0x1e080], R8 ;  /* 0x01e080087a007388 */ /* 0x0003e40000000c00 */
.L_x_380:
[----:B------:R-:W-:Y:S05]  /*a380*/  BSYNC B1 ;  /* 0x0000000000017941 */ /* 0x000fea0003800000 */
.L_x_379:
[----:B-1----:R-:W-:-:S04]  /*a390*/  IADD3 R8, R54, 0x60, RZ ;  /* 0x0000006036087810 */ /* 0x002fc80007ffe0ff */
        /* <DEDUP_REMOVED lines=47> */
.L_x_389:
[----:B------:R-:W-:Y:S05]  /*a690*/  BSYNC B0 ;  /* 0x0000000000007941 */ /* 0x000fea0003800000 */
.L_x_388:
        /* <DEDUP_REMOVED lines=46> */
.L_x_391:
[----:B------:R-:W-:Y:S05]  /*a980*/  BSYNC B0 ;  /* 0x0000000000007941 */ /* 0x000fea0003800000 */
.L_x_390:
        /* <DEDUP_REMOVED lines=24> */
[-C--:B------:R-:W-:Y:S01]  /*ab10*/  FMUL.FTZ R32, R25, R29.reuse ;  /* 0x0000001d19207220 */ /* 0x080fe20000410000 */
[----:B------:R-:W-:Y:S01]  /*ab20*/  HADD2.F32 R9, -RZ, R9.H1_H1 ;  /* 0x30000009ff097230 */ /* 0x000fe20000004100 */
[C---:B------:R-:W-:Y:S01]  /*ab30*/  FMUL.FTZ R34, R24.reuse, R29 ;  /* 0x0000001d18227220 */ /* 0x040fe20000410000 */
[----:B------:R-:W-:Y:S01]  /*ab40*/  HADD2.F32 R23, -RZ, R12.H0_H0 ;  /* 0x2000000cff177230 */ /* 0x000fe20000004100 */
[----:B------:R-:W-:Y:S01]  /*ab50*/  FFMA.FTZ R11, R11, R30, R28 ;  /* 0x0000001e0b0b7223 */ /* 0x000fe2000001001c */
[----:B------:R-:W-:Y:S01]  /*ab60*/  HADD2.F32 R29, -RZ, R14.H0_H0 ;  /* 0x2000000eff1d7230 */ /* 0x000fe20000004100 */
[----:B------:R-:W-:Y:S01]  /*ab70*/  FFMA.FTZ R32, R24, R31, -R32 ;  /* 0x0000001f18207223 */ /* 0x000fe20000010820 */
[----:B------:R-:W-:Y:S01]  /*ab80*/  HADD2.F32 R14, -RZ, R17.H0_H0 ;  /* 0x20000011ff0e7230 */ /* 0x000fe20000004100 */
[----:B------:R-:W-:Y:S01]  /*ab90*/  FMUL.FTZ R12, R10, R23 ;  /* 0x000000170a0c7220 */ /* 0x000fe20000410000 */
[----:B------:R-:W-:Y:S01]  /*aba0*/  F2FP.PACK_AB R11, R11, R22 ;  /* 0x000000160b0b723e */ /* 0x000fe200000000ff */
[----:B------:R-:W-:-:S02]  /*abb0*/  FMUL.FTZ R17, R9, R18 ;  /* 0x0000001209117220 */ /* 0x000fc40000410000 */
[C---:B------:R-:W-:Y:S02]  /*abc0*/  FMUL.FTZ R23, R8.reuse, R23 ;  /* 0x0000001708177220 */ /* 0x040fe40000410000 */
[----:B------:R-:W-:Y:S02]  /*abd0*/  FMUL.FTZ R18, R19, R18 ;  /* 0x0000001213127220 */ /* 0x000fe40000410000 */
        /* <DEDUP_REMOVED lines=9> */
.L_x_393:
[----:B------:R-:W-:Y:S05]  /*ac70*/  BSYNC B0 ;  /* 0x0000000000007941 */ /* 0x000fea0003800000 */
.L_x_392:
[----:B------:R-:W-:-:S04]  /*ac80*/  IADD3 R16, R16, 0x60, RZ ;  /* 0x0000006010107810 */ /* 0x000fc80007ffe0ff */
[----:B------:R-:W-:-:S13]  /*ac90*/  ISETP.GE.AND P0, PT, R16, c[0x0][0x27c], PT ;  /* 0x00009f0010007a0c */ /* 0x000fda0003f06270 */
[----:B------:R-:W-:Y:S05]  /*aca0*/  @P0 BRA `(.L_x_387) ;  /* 0x00004af000000947 */ /* 0x000fea0003800000 */
[----:B-1----:R-:W1:Y:S01]  /*acb0*/  LDS.128 R8, [R122+0x1f080] ;  /* 0x01f080007a087984 */ /* 0x002e620000000c00 */
[--C-:B------:R-:W-:Y:S01]  /*acc0*/  SHF.R.U64 R14, R20, 0x10, R21.reuse ;  /* 0x00000010140e7819 */ /* 0x100fe20000001215 */
[----:B------:R-:W-:Y:S01]  /*acd0*/  HADD2.F32 R22, -RZ, R15.H1_H1 ;  /* 0x3000000fff167230 */ /* 0x000fe20000004100 */
[----:B------:R-:W-:Y:S01]  /*ace0*/  SHF.R.U32.HI R20, RZ, 0x10, R21 ;  /* 0x00000010ff147819 */ /* 0x000fe20000011615 */
[--C-:B------:R-:W-:Y:S01]  /*acf0*/  HADD2.F32 R21, -RZ, R13.reuse.H1_H1 ;  /* 0x3000000dff157230 */ /* 0x100fe20000004100 */
[--C-:B------:R-:W-:Y:S01]  /*ad00*/  SHF.R.U64 R12, R26, 0x10, R27.reuse ;  /* 0x000000101a0c7819 */ /* 0x100fe2000000121b */
[----:B------:R-:W-:Y:S01]  /*ad10*/  HADD2.F32 R13, -RZ, R13.H0_H0 ;  /* 0x2000000dff0d7230 */ /* 0x000fe20000004100 */
[----:B------:R-:W-:Y:S01]  /*ad20*/  SHF.R.U32.HI R26, RZ, 0x10, R27 ;  /* 0x00000010ff1a7819 */ /* 0x000fe2000001161b */
[----:B------:R-:W-:Y:S02]  /*ad30*/  HADD2.F32 R20, -RZ, R20.H0_H0 ;  /* 0x20000014ff147230 */ /* 0x000fe40000004100 */
[----:B------:R-:W-:-:S02]  /*ad40*/  HADD2.F32 R14, -RZ, R14.H0_H0 ;  /* 0x2000000eff0e7230 */ /* 0x000fc40000004100 */
[----:B------:R-:W-:Y:S02]  /*ad50*/  HADD2.F32 R26, -RZ, R26.H0_H0 ;  /* 0x2000001aff1a7230 */ /* 0x000fe40000004100 */
[----:B------:R-:W-:Y:S02]  /*ad60*/  HADD2.F32 R15, -RZ, R15.H0_H0 ;  /* 0x2000000fff0f7230 */ /* 0x000fe40000004100 */
[----:B------:R-:W-:Y:S02]  /*ad70*/  HADD2.F32 R12, -RZ, R12.H0_H0 ;  /* 0x2000000cff0c7230 */ /* 0x000fe40000004100 */
[--C-:B-1----:R-:W-:Y:S02]  /*ad80*/  HADD2.F32 R16, -RZ, R11.reuse.H0_H0 ;  /* 0x2000000bff107230 */ /* 0x102fe40000004100 */
[----:B------:R-:W-:Y:S02]  /*ad90*/  HADD2.F32 R11, -RZ, R11.H1_H1 ;  /* 0x3000000bff0b7230 */ /* 0x000fe40000004100 */
[----:B------:R-:W-:-:S02]  /*ada0*/  HADD2.F32 R17, -RZ, R8.H0_H0 ;  /* 0x20000008ff117230 */ /* 0x000fc40000004100 */
[----:B------:R-:W-:Y:S01]  /*adb0*/  HADD2.F32 R18, -RZ, R8.H1_H1 ;  /* 0x30000008ff127230 */ /* 0x000fe20000004100 */
[CC--:B------:R-:W-:Y:S01]  /*adc0*/  FMUL.FTZ R23, R11.reuse, R20.reuse ;  /* 0x000000140b177220 */ /* 0x0c0fe20000410000 */
[--C-:B------:R-:W-:Y:S01]  /*add0*/  HADD2.F32 R8, -RZ, R10.reuse.H0_H0 ;  /* 0x2000000aff087230 */ /* 0x100fe20000004100 */
[C---:B------:R-:W-:Y:S01]  /*ade0*/  FMUL.FTZ R20, R16.reuse, R20 ;  /* 0x0000001410147220 */ /* 0x040fe20000410000 */
[----:B------:R-:W-:Y:S01]  /*adf0*/  HADD2.F32 R10, -RZ, R10.H1_H1 ;  /* 0x3000000aff0a7230 */ /* 0x000fe20000004100 */
[-C--:B------:R-:W-:Y:S01]  /*ae00*/  FFMA.FTZ R23, R16, R26.reuse, -R23 ;  /* 0x0000001a10177223 */ /* 0x080fe20000010817 */
[--C-:B------:R-:W-:Y:S01]  /*ae10*/  HADD2.F32 R19, -RZ, R9.reuse.H0_H0 ;  /* 0x20000009ff137230 */ /* 0x100fe20000004100 */
[----:B------:R-:W-:Y:S01]  /*ae20*/  FFMA.FTZ R20, R11, R26, R20 ;  /* 0x0000001a0b147223 */ /* 0x000fe20000010014 */
[----:B------:R-:W-:Y:S01]  /*ae30*/  HADD2.F32 R9, -RZ, R9.H1_H1 ;  /* 0x30000009ff097230 */ /* 0x000fe20000004100 */
[----:B------:R-:W-:Y:S02]  /*ae40*/  FMUL.FTZ R11, R10, R13 ;  /* 0x0000000d0a0b7220 */ /* 0x000fe40000410000 */
[----:B------:R-:W-:-:S02]  /*ae50*/  FMUL.FTZ R24, R18, R21 ;  /* 0x0000001512187220 */ /* 0x000fc40000410000 */
[C---:B------:R-:W-:Y:S02]  /*ae60*/  FMUL.FTZ R13, R8.reuse, R13 ;  /* 0x0000000d080d7220 */ /* 0x040fe40000410000 */
[-C--:B------:R-:W-:Y:S02]  /*ae70*/  FMUL.FTZ R16, R9, R14.reuse ;  /* 0x0000000e09107220 */ /* 0x080fe40000410000 */
[----:B------:R-:W-:Y:S02]  /*ae80*/  FMUL.FTZ R21, R17, R21 ;  /* 0x0000001511157220 */ /* 0x000fe40000410000 */
[----:B------:R-:W-:Y:S02]  /*ae90*/  FMUL.FTZ R14, R19, R14 ;  /* 0x0000000e130e7220 */ /* 0x000fe40000410000 */
[----:B------:R-:W-:Y:S01]  /*aea0*/  FFMA.FTZ R8, R8, R15, -R11 ;  /* 0x0000000f08087223 */ /* 0x000fe2000001080b */
[----:B------:R-:W-:Y:S01]  /*aeb0*/  F2FP.PACK_AB R11, R20, R23 ;  /* 0x00000017140b723e */ /* 0x000fe200000000ff */
[----:B------:R-:W-:-:S02]  /*aec0*/  FFMA.FTZ R13, R10, R15, R13 ;  /* 0x0000000f0a0d7223 */ /* 0x000fc4000001000d */
[-C--:B------:R-:W-:Y:S02]  /*aed0*/  FFMA.FTZ R24, R17, R22.reuse, -R24 ;  /* 0x0000001611187223 */ /* 0x080fe40000010818 */
[----:B------:R-:W-:Y:S01]  /*aee0*/  FFMA.FTZ R21, R18, R22, R21 ;  /* 0x0000001612157223 */ /* 0x000fe20000010015 */
[----:B------:R-:W-:Y:S01]  /*aef0*/  F2FP.PACK_AB R10, R13, R8 ;  /* 0x000000080d0a723e */ /* 0x000fe200000000ff */
[-C--:B------:R-:W-:Y:S02]  /*af00*/  FFMA.FTZ R16, R19, R12.reuse, -R16 ;  /* 0x0000000c13107223 */ /* 0x080fe40000010810 */
[----:B------:R-:W-:Y:S01]  /*af10*/  FFMA.FTZ R9, R9, R12, R14 ;  /* 0x0000000c09097223 */ /* 0x000fe2000001000e */
[----:B------:R-:W-:-:S04]  /*af20*/  F2FP.PACK_AB R8, R21, R24 ;  /* 0x000000181508723e */ /* 0x000fc800000000ff */
[----:B------:R-:W-:-:S05]  /*af30*/  F2FP.PACK_AB R9, R9, R16 ;  /* 0x000000100909723e */ /* 0x000fca00000000ff */
[----:B------:R1:W-:Y:S01]  /*af40*/  STS.128 [R122+0x1f080], R8 ;  /* 0x01f080087a007388 */ /* 0x0003e20000000c00 */
[----:B------:R-:W-:Y:S05]  /*af50*/  BRA `(.L_x_387) ;  /* 0x0000484000007947 */ /* 0x000fea0003800000 */
.L_x_354:
[----:B------:R-:W-:Y:S01]  /*af60*/  PLOP3.LUT P0, PT, PT, PT, UP3, 0x80, 0x0 ;  /* 0x000000000000781c */ /* 0x000fe20003f0f038 */
[----:B------:R-:W-:Y:S01]  /*af70*/  IMAD.MOV.U32 R17, RZ, RZ, R15 ;  /* 0x000000ffff117224 */ /* 0x000fe200078e000f */
        /* <DEDUP_REMOVED lines=9> */
[----:B------:R-:W-:-:S02]  /*b010*/  CS2R R100, SRZ ;  /* 0x0000000000647805 */ /* 0x000fc4000001ff00 */
[----:B------:R-:W-:Y:S01]  /*b020*/  @P0 IMAD.HI.U32 R12, R11, c[0x0][0x2c8], RZ ;  /* 0x0000b2000b0c0a27 */ /* 0x000fe200078e00ff */
[----:B------:R-:W-:-:S13]  /*b030*/  PLOP3.LUT P0, PT, PT, PT, UP3, 0x80, 0x0 ;  /* 0x000000000000781c */ /* 0x000fda0003f0f038 */
[----:B------:R-:W-:-:S04]  /*b040*/  @P0 SHF.R.U32.HI R11, RZ, c[0x0][0x2cc], R12 ;  /* 0x0000b300ff0b0a19 */ /* 0x000fc8000001160c */
[----:B------:R-:W-:Y:S01]  /*b050*/  SHF.R.S32.HI R12, RZ, 0x1f, R11 ;  /* 0x0000001fff0c7819 */ /* 0x000fe2000001140b */
[----:B------:R-:W-:-:S04]  /*b060*/  IMAD.WIDE.U32 R16, R11, c[0x0][0x280], R16 ;  /* 0x0000a0000b107a25 */ /* 0x000fc800078e0010 */
[----:B------:R-:W-:Y:S01]  /*b070*/  IMAD R14, R12, c[0x0][0x280], RZ ;  /* 0x0000a0000c0e7a24 */ /* 0x000fe200078e02ff */
[----:B------:R-:W-:Y:S01]  /*b080*/  LEA R15, P0, R16, c[0x0][0x270], 0x1 ;  /* 0x00009c00100f7a11 */ /* 0x000fe200078008ff */
[----:B------:R-:W-:Y:S02]  /*b090*/  IMAD R12, R12, c[0x0][0x290], RZ ;  /* 0x0000a4000c0c7a24 */ /* 0x000fe400078e02ff */
[C---:B------:R-:W-:Y:S02]  /*b0a0*/  IMAD R14, R11.reuse, c[0x0][0x284], R14 ;  /* 0x0000a1000b0e7a24 */ /* 0x040fe400078e020e */
[----:B------:R-:W-:Y:S01]  /*b0b0*/  IMAD R12, R11, c[0x0][0x294], R12 ;  /* 0x0000a5000b0c7a24 */ /* 0x000fe200078e020c */
[----:B------:R1:W2:Y:S02]  /*b0c0*/  SHFL.IDX PT, R18, R15, RZ, 0x181f ;  /* 0x00181fff0f127589 */ /* 0x0002a400000e0000 */
[----:B------:R-:W-:Y:S02]  /*b0d0*/  IADD3 R14, R17, R14, RZ ;  /* 0x0000000e110e7210 */ /* 0x000fe40007ffe0ff */
[----:B------:R-:W-:-:S02]  /*b0e0*/  MOV R17, R13 ;  /* 0x0000000d00117202 */ /* 0x000fc40000000f00 */
[----:B------:R-:W-:Y:S01]  /*b0f0*/  LEA.HI.X R14, R16, c[0x0][0x274], R14, 0x1, P0 ;  /* 0x00009d00100e7a11 */ /* 0x000fe200000f0c0e */
[----:B------:R-:W-:-:S04]  /*b100*/  IMAD.MOV.U32 R16, RZ, RZ, R64 ;  /* 0x000000ffff107224 */ /* 0x000fc800078e0040 */
[----:B------:R-:W-:Y:S01]  /*b110*/  IMAD.WIDE.U32 R16, R11, c[0x0][0x290], R16 ;  /* 0x0000a4000b107a25 */ /* 0x000fe200078e0010 */
[----:B------:R1:W3:Y:S03]  /*b120*/  SHFL.IDX PT, R19, R14, RZ, 0x181f ;  /* 0x00181fff0e137589 */ /* 0x0002e600000e0000 */
[----:B------:R-:W-:Y:S01]  /*b130*/  IMAD.IADD R12, R17, 0x1, R12 ;  /* 0x00000001110c7824 */ /* 0x000fe200078e020c */
[----:B------:R-:W-:-:S04]  /*b140*/  LEA R13, P0, R16, c[0x0][0x288], 0x1 ;  /* 0x0000a200100d7a11 */ /* 0x000fc800078008ff */
[----:B------:R-:W-:Y:S02]  /*b150*/  LEA.HI.X R12, R16, c[0x0][0x28c], R12, 0x1, P0 ;  /* 0x0000a300100c7a11 */ /* 0x000fe400000f0c0c */
[----:B------:R1:W4:Y:S04]  /*b160*/  SHFL.IDX PT, R16, R13, RZ, 0x181f ;  /* 0x00181fff0d107589 */ /* 0x00032800000e0000 */
[----:B------:R1:W1:Y:S01]  /*b170*/  SHFL.IDX PT, R17, R12, RZ, 0x181f ;  /* 0x00181fff0c117589 */ /* 0x00026200000e0000 */
[----:B------:R-:W-:Y:S05]  /*b180*/  @P1 BRA `(.L_x_395) ;  /* 0x0000019000001947 */ /* 0x000fea0003800000 */
[----:B--2---:R-:W-:Y:S01]  /*b190*/  ISETP.GE.AND P0, PT, R80, c[0x0][0x27c], PT ;  /* 0x00009f0050007a0c */ /* 0x004fe20003f06270 */
[----:B------:R-:W-:Y:S01]  /*b1a0*/  CS2R R106, SRZ ;  /* 0x00000000006a7805 */ /* 0x000fe2000001ff00 */
[----:B------:R-:W-:Y:S01]  /*b1b0*/  CS2R R104, SRZ ;  /* 0x0000000000687805 */ /* 0x000fe2000001ff00 */
[----:B------:R-:W-:Y:S01]  /*b1c0*/  CS2R R102, SRZ ;  /* 0x0000000000667805 */ /* 0x000fe2000001ff00 */
[----:B------:R-:W-:-:S09]  /*b1d0*/  CS2R R100, SRZ ;  /* 0x0000000000647805 */ /* 0x000fd2000001ff00 */
[C---:B------:R-:W-:Y:S01]  /*b1e0*/  @!P0 IMAD.SHL.U32 R21, R80.reuse, 0x2, RZ ;  /* 0x0000000250158824 */ /* 0x040fe200078e00ff */
[----:B------:R-:W-:-:S04]  /*b1f0*/  @!P0 SHF.L.U64.HI R11, R80, 0x1, R99 ;  /* 0x00000001500b8819 */ /* 0x000fc80000010263 */
[----:B------:R-:W-:-:S05]  /*b200*/  @!P0 IADD3 R22, P1, R18, R21, RZ ;  /* 0x0000001512168210 */ /* 0x000fca0007f3e0ff */
[----:B---3--:R-:W-:Y:S01]  /*b210*/  @!P0 IMAD.X R23, R19, 0x1, R11, P1 ;  /* 0x0000000113178824 */ /* 0x008fe200008e060b */
[----:B----4-:R-:W-:-:S04]  /*b220*/  @!P0 IADD3 R20, P1, R16, R21, RZ ;  /* 0x0000001510148210 */ /* 0x010fc80007f3e0ff */
[----:B------:R2:W5:Y:S01]  /*b230*/  @!P0 LD.E.128 R104, [R22.64] ;  /* 0x0000001e16688980 */ /* 0x000562000c101d00 */
[----:B-1----:R-:W-:-:S05]  /*b240*/  @!P0 IMAD.X R21, R17, 0x1, R11, P1 ;  /* 0x0000000111158824 */ /* 0x002fca00008e060b */
[----:B------:R2:W5:Y:S01]  /*b250*/  @!P0 LD.E.128 R100, [R20.64] ;  /* 0x0000001e14648980 */ /* 0x000562000c101d00 */
[----:B------:R-:W-:Y:S01]  /*b260*/  ISETP.GE.AND P0, PT, R62, c[0x0][0x27c], PT ;  /* 0x00009f003e007a0c */ /* 0x000fe20003f06270 */
[----:B------:R-:W-:-:S12]  /*b270*/  CS2R R94, SRZ ;  /* 0x00000000005e7805 */ /* 0x000fd8000001ff00 */
[----:B------:R-:W-:-:S04]  /*b280*/  @!P0 SHF.R.S32.HI R11, RZ, 0x1f, R62 ;  /* 0x0000001fff0b8819 */ /* 0x000fc8000001143e */
[----:B------:R-:W-:-:S04]  /*b290*/  @!P0 LEA.HI R11, R11, R62, RZ, 0x3 ;  /* 0x0000003e0b0b8211 */ /* 0x000fc800078f18ff */
[----:B------:R-:W-:Y:S01]  /*b2a0*/  @!P0 LOP3.LUT R11, R11, 0xfffffff8, RZ, 0xc0, !PT ;  /* 0xfffffff80b0b8812 */ /* 0x000fe200078ec0ff */
[----:B------:R-:W-:Y:S01]  /*b2b0*/  CS2R R92, SRZ ;  /* 0x00000000005c7805 */ /* 0x000fe2000001ff00 */
[----:B------:R-:W-:Y:S01]  /*b2c0*/  CS2R R90, SRZ ;  /* 0x00000000005a7805 */ /* 0x000fe2000001ff00 */
[----:B------:R-:W-:Y:S02]  /*b2d0*/  CS2R R88, SRZ ;  /* 0x0000000000587805 */ /* 0x000fe4000001ff00 */
[----:B------:R-:W-:-:S04]  /*b2e0*/  @!P0 IMAD.WIDE R18, R11, 0x2, R18 ;  /* 0x000000020b128825 */ /* 0x000fc800078e0212 */
[----:B------:R-:W-:Y:S01]  /*b2f0*/  @!P0 IMAD.WIDE R16, R11, 0x2, R16 ;  /* 0x000000020b108825 */ /* 0x000fe200078e0210 */
[----:B------:R2:W5:Y:S04]  /*b300*/  @!P0 LD.E.128 R92, [R18.64] ;  /* 0x0000001e125c8980 */ /* 0x000568000c101d00 */
[----:B------:R2:W5:Y:S02]  /*b310*/  @!P0 LD.E.128 R88, [R16.64] ;  /* 0x0000001e10588980 */ /* 0x000564000c101d00 */
.L_x_395:
[----:B--2---:R-:W-:Y:S05]  /*b320*/  BSYNC B0 ;  /* 0x0000000000007941 */ /* 0x004fea0003800000 */
.L_x_394:
[----:B------:R-:W-:Y:S01]  /*b330*/  ISETP.NE.AND P0, PT, R10, RZ, PT ;  /* 0x000000ff0a00720c */ /* 0x000fe20003f05270 */
[----:B-----5:R-:W-:Y:S01]  /*b340*/  IMAD.MOV.U32 R11, RZ, RZ, R94 ;  /* 0x000000ffff0b7224 */ /* 0x020fe200078e005e */
[----:B----4-:R-:W-:Y:S01]  /*b350*/  MOV R16, R93 ;  /* 0x0000005d00107202 */ /* 0x010fe20000000f00 */
[----:B------:R-:W-:Y:S01]  /*b360*/  IMAD.MOV.U32 R10, RZ, RZ, R95 ;  /* 0x000000ffff0a7224 */ /* 0x000fe200078e005f */
[----:B------:R2:W4:Y:S01]  /*b370*/  SHFL.IDX PT, R21, R14, 0x1, 0x181f ;  /* 0x00381f000e157f89 */ /* 0x00052200000e0000 */
[----:B-1----:R-:W-:Y:S01]  /*b380*/  IMAD.MOV.U32 R17, RZ, RZ, R92 ;  /* 0x000000ffff117224 */ /* 0x002fe200078e005c */
        /* <DEDUP_REMOVED lines=8> */
[----:B------:R2:W1:Y:S01]  /*b410*/  SHFL.IDX PT, R20, R15, 0x1, 0x181f ;  /* 0x00381f000f147f89 */ /* 0x00046200000e0000 */
[----:B------:R-:W-:Y:S01]  /*b420*/  CS2R R74, SRZ ;  /* 0x00000000004a7805 */ /* 0x000fe2000001ff00 */
[----:B------:R-:W-:Y:S01]  /*b430*/  PRMT R128, R10, 0x5410, R11 ;  /* 0x000054100a807816 */ /* 0x000fe2000000000b */
[----:B------:R-:W-:Y:S01]  /*b440*/  IMAD.MOV.U32 R11, RZ, RZ, R90 ;  /* 0x000000ffff0b7224 */ /* 0x000fe200078e005a */
[----:B------:R-:W-:Y:S01]  /*b450*/  MOV R10, R91 ;  /* 0x0000005b000a7202 */ /* 0x000fe20000000f00 */
[----:B---3--:R2:W3:Y:S01]  /*b460*/  SHFL.IDX PT, R19, R12, 0x1, 0x181f ;  /* 0x00381f000c137f89 */ /* 0x0084e200000e0000 */
        /* <DEDUP_REMOVED lines=9> */
[----:B------:R-:W-:Y:S01]  /*b500*/  CS2R R50, SRZ ;  /* 0x0000000000327805 */ /* 0x000fe2000001ff00 */
[----:B------:R-:W-:Y:S01]  /*b510*/  PRMT R115, R10, 0x5410, R11 ;  /* 0x000054100a737816 */ /* 0x000fe2000000000b */
[----:B------:R-:W-:Y:S01]  /*b520*/  IMAD.MOV.U32 R11, RZ, RZ, R100 ;  /* 0x000000ffff0b7224 */ /* 0x000fe200078e0064 */
[----:B------:R-:W-:Y:S01]  /*b530*/  MOV R10, R101 ;  /* 0x00000065000a7202 */ /* 0x000fe20000000f00 */
[----:B------:R-:W-:Y:S01]  /*b540*/  CS2R R48, SRZ ;  /* 0x0000000000307805 */ /* 0x000fe2000001ff00 */
[----:B------:R-:W-:Y:S01]  /*b550*/  CS2R R70, SRZ ;  /* 0x0000000000467805 */ /* 0x000fe2000001ff00 */
[----:B------:R-:W-:Y:S01]  /*b560*/  CS2R R68, SRZ ;  /* 0x0000000000447805 */ /* 0x000fe2000001ff00 */
[----:B------:R-:W-:Y:S01]  /*b570*/  PRMT R125, R10, 0x5410, R11 ;  /* 0x000054100a7d7816 */ /* 0x000fe2000000000b */
[----:B------:R-:W-:Y:S05]  /*b580*/  @P0 BRA `(.L_x_397) ;  /* 0x0000019000000947 */ /* 0x000fea0003800000 */
[----:B----4-:R-:W-:Y:S01]  /*b590*/  ISETP.GE.AND P0, PT, R80, c[0x0][0x27c], PT ;  /* 0x00009f0050007a0c */ /* 0x010fe20003f06270 */
[----:B------:R-:W-:Y:S01]  /*b5a0*/  CS2R R74, SRZ ;  /* 0x00000000004a7805 */ /* 0x000fe2000001ff00 */
[----:B------:R-:W-:Y:S01]  /*b5b0*/  CS2R R72, SRZ ;  /* 0x0000000000487805 */ /* 0x000fe2000001ff00 */
[----:B------:R-:W-:Y:S01]  /*b5c0*/  CS2R R70, SRZ ;  /* 0x0000000000467805 */ /* 0x000fe2000001ff00 */
[----:B------:R-:W-:-:S09]  /*b5d0*/  CS2R R68, SRZ ;  /* 0x0000000000447805 */ /* 0x000fd2000001ff00 */
[C---:B------:R-:W-:Y:S01]  /*b5e0*/  @!P0 IMAD.SHL.U32 R11, R80.reuse, 0x2, RZ ;  /* 0x00000002500b8824 */ /* 0x040fe200078e00ff */
[----:B------:R-:W-:-:S04]  /*b5f0*/  @!P0 SHF.L.U64.HI R17, R80, 0x1, R99 ;  /* 0x0000000150118819 */ /* 0x000fc80000010263 */
[----:B-1----:R-:W-:-:S05]  /*b600*/  @!P0 IADD3 R22, P1, R20, R11, RZ ;  /* 0x0000000b14168210 */ /* 0x002fca0007f3e0ff */
[----:B------:R-:W-:Y:S01]  /*b610*/  @!P0 IMAD.X R23, R21, 0x1, R17, P1 ;  /* 0x0000000115178824 */ /* 0x000fe200008e0611 */
[----:B------:R-:W-:-:S04]  /*b620*/  @!P0 IADD3 R16, P1, R18, R11, RZ ;  /* 0x0000000b12108210 */ /* 0x000fc80007f3e0ff */
[----:B------:R1:W5:Y:S01]  /*b630*/  @!P0 LD.E.128 R72, [R22.64] ;  /* 0x0000001e16488980 */ /* 0x000362000c101d00 */
[----:B---3--:R-:W-:-:S05]  /*b640*/  @!P0 IMAD.X R17, R19, 0x1, R17, P1 ;  /* 0x0000000113118824 */ /* 0x008fca00008e0611 */
[----:B------:R1:W5:Y:S01]  /*b650*/  @!P0 LD.E.128 R68, [R16.64] ;  /* 0x0000001e10448980 */ /* 0x000362000c101d00 */
[----:B------:R-:W-:-:S13]  /*b660*/  ISETP.GE.AND P0, PT, R62, c[0x0][0x27c], PT ;  /* 0x00009f003e007a0c */ /* 0x000fda0003f06270 */
[----:B------:R-:W-:-:S04]  /*b670*/  @!P0 SHF.R.S32.HI R11, RZ, 0x1f, R62 ;  /* 0x0000001fff0b8819 */ /* 0x000fc8000001143e */
[----:B------:R-:W-:-:S04]  /*b680*/  @!P0 LEA.HI R10, R11, R62, RZ, 0x3 ;  /* 0x0000003e0b0a8211 */ /* 0x000fc800078f18ff */
[----:B------:R-:W-:Y:S01]  /*b690*/  @!P0 LOP3.LUT R10, R10, 0xfffffff8, RZ, 0xc0, !PT ;  /* 0xfffffff80a0a8812 */ /* 0x000fe200078ec0ff */
[----:B------:R-:W-:Y:S01]  /*b6a0*/  CS2R R58, SRZ ;  /* 0x00000000003a7805 */ /* 0x000fe2000001ff00 */
[----:B------:R-:W-:Y:S01]  /*b6b0*/  CS2R R56, SRZ ;  /* 0x0000000000387805 */ /* 0x000fe2000001ff00 */
[----:B------:R-:W-:Y:S01]  /*b6c0*/  CS2R R50, SRZ ;  /* 0x0000000000327805 */ /* 0x000fe2000001ff00 */
[----:B------:R-:W-:Y:S01]  /*b6d0*/  CS2R R48, SRZ ;  /* 0x0000000000307805 */ /* 0x000fe2000001ff00 */
[----:B------:R-:W-:-:S04]  /*b6e0*/  @!P0 IMAD.WIDE R20, R10, 0x2, R20 ;  /* 0x000000020a148825 */ /* 0x000fc800078e0214 */
[----:B------:R-:W-:Y:S01]  /*b6f0*/  @!P0 IMAD.WIDE R10, R10, 0x2, R18 ;  /* 0x000000020a0a8825 */ /* 0x000fe200078e0212 */
[----:B------:R1:W5:Y:S04]  /*b700*/  @!P0 LD.E.128 R56, [R20.64] ;  /* 0x0000001e14388980 */ /* 0x000368000c101d00 */
[----:B------:R1:W5:Y:S02]  /*b710*/  @!P0 LD.E.128 R48, [R10.64] ;  /* 0x0000001e0a308980 */ /* 0x000364000c101d00 */
.L_x_397:
[----:B----4-:R-:W-:Y:S05]  /*b720*/  BSYNC B0 ;  /* 0x0000000000007941 */ /* 0x010fea0003800000 */
.L_x_396:
[----:B------:R-:W-:Y:S01]  /*b730*/  ISETP.NE.AND P0, PT, R9, RZ, PT ;  /* 0x000000ff0900720c */ /* 0x000fe20003f05270 */
[----:B-1---5:R-:W-:Y:S01]  /*b740*/  IMAD.MOV.U32 R16, RZ, RZ, R58 ;  /* 0x000000ffff107224 */ /* 0x022fe200078e003a */
[----:B------:R-:W-:Y:S01]  /*b750*/  MOV R9, R57 ;  /* 0x0000003900097202 */ /* 0x000fe20000000f00 */
[----:B------:R-:W-:Y:S01]  /*b760*/  IMAD.MOV.U32 R11, RZ, RZ, R59 ;  /* 0x000000ffff0b7224 */ /* 0x000fe200078e003b */
[----:B------:R1:W4:Y:S01]  /*b770*/  SHFL.IDX PT, R21, R14, 0x2, 0x181f ;  /* 0x00581f000e157f89 */ /* 0x00032200000e0000 */
        /* <DEDUP_REMOVED lines=17> */
[----:B---3--:R1:W3:Y:S01]  /*b890*/  SHFL.IDX PT, R19, R12, 0x2, 0x181f ;  /* 0x00581f000c137f89 */ /* 0x0082e200000e0000 */
        /* <DEDUP_REMOVED lines=17> */
[----:B--2-4-:R-:W-:Y:S01]  /*b9b0*/  ISETP.GE.AND P0, PT, R80, c[0x0][0x27c], PT ;  /* 0x00009f0050007a0c */ /* 0x014fe20003f06270 */
[----:B------:R-:W-:Y:S01]  /*b9c0*/  CS2R R42, SRZ ;  /* 0x00000000002a7805 */ /* 0x000fe2000001ff00 */
[----:B------:R-:W-:Y:S01]  /*b9d0*/  CS2R R40, SRZ ;  /* 0x0000000000287805 */ /* 0x000fe2000001ff00 */
[----:B------:R-:W-:Y:S01]  /*b9e0*/  CS2R R34, SRZ ;  /* 0x0000000000227805 */ /* 0x000fe2000001ff00 */
[----:B------:R-:W-:Y:S01]  /*b9f0*/  CS2R R32, SRZ ;  /* 0x0000000000207805 */ /* 0x000fe2000001ff00 */
[----:B------:R-:W-:Y:S01]  /*ba00*/  CS2R R46, SRZ ;  /* 0x00000000002e7805 */ /* 0x000fe2000001ff00 */
[----:B------:R-:W-:Y:S01]  /*ba10*/  CS2R R44, SRZ ;  /* 0x00000000002c7805 */ /* 0x000fe2000001ff00 */
[----:B------:R-:W-:Y:S01]  /*ba20*/  CS2R R38, SRZ ;  /* 0x0000000000267805 */ /* 0x000fe2000001ff00 */
[----:B------:R-:W-:-:S05]  /*ba30*/  CS2R R36, SRZ ;  /* 0x0000000000247805 */ /* 0x000fca000001ff00 */
[C---:B------:R-:W-:Y:S01]  /*ba40*/  @!P0 IMAD.SHL.U32 R9, R80.reuse, 0x2, RZ ;  /* 0x0000000250098824 */ /* 0x040fe200078e00ff */
[----:B------:R-:W-:-:S04]  /*ba50*/  @!P0 SHF.L.U64.HI R10, R80, 0x1, R99 ;  /* 0x00000001500a8819 */ /* 0x000fc80000010263 */
[----:B------:R-:W-:-:S05]  /*ba60*/  @!P0 IADD3 R16, P1, R20, R9, RZ ;  /* 0x0000000914108210 */ /* 0x000fca0007f3e0ff */
[----:B------:R-:W-:Y:S01]  /*ba70*/  @!P0 IMAD.X R17, R21, 0x1, R10, P1 ;  /* 0x0000000115118824 */ /* 0x000fe200008e060a */
[----:B-1----:R-:W-:-:S04]  /*ba80*/  @!P0 IADD3 R22, P1, R18, R9, RZ ;  /* 0x0000000912168210 */ /* 0x002fc80007f3e0ff */
[----:B------:R1:W5:Y:S01]  /*ba90*/  @!P0 LD.E.128 R40, [R16.64] ;  /* 0x0000001e10288980 */ /* 0x000362000c101d00 */
[----:B---3--:R-:W-:Y:S01]  /*baa0*/  @!P0 IMAD.X R23, R19, 0x1, R10, P1 ;  /* 0x0000000113178824 */ /* 0x008fe200008e060a */
[----:B------:R-:W-:-:S04]  /*bab0*/  ISETP.GE.AND P1, PT, R62, c[0x0][0x27c], PT ;  /* 0x00009f003e007a0c */ /* 0x000fc80003f26270 */
[----:B------:R1:W5:Y:S09]  /*bac0*/  @!P0 LD.E.128 R32, [R22.64] ;  /* 0x0000001e16208980 */ /* 0x000372000c101d00 */
[----:B------:R-:W-:-:S04]  /*bad0*/  @!P1 SHF.R.S32.HI R9, RZ, 0x1f, R62 ;  /* 0x0000001fff099819 */ /* 0x000fc8000001143e */
[----:B------:R-:W-:-:S04]  /*bae0*/  @!P1 LEA.HI R9, R9, R62, RZ, 0x3 ;  /* 0x0000003e09099211 */ /* 0x000fc800078f18ff */
[----:B------:R-:W-:-:S05]  /*baf0*/  @!P1 LOP3.LUT R9, R9, 0xfffffff8, RZ, 0xc0, !PT ;  /* 0xfffffff809099812 */ /* 0x000fca00078ec0ff */
[----:B------:R-:W-:-:S04]  /*bb00*/  @!P1 IMAD.WIDE R20, R9, 0x2, R20 ;  /* 0x0000000209149825 */ /* 0x000fc800078e0214 */
[----:B------:R-:W-:Y:S01]  /*bb10*/  @!P1 IMAD.WIDE R18, R9, 0x2, R18 ;  /* 0x0000000209129825 */ /* 0x000fe200078e0212 */
[----:B------:R1:W5:Y:S04]  /*bb20*/  @!P1 LD.E.128 R44, [R20.64] ;  /* 0x0000001e142c9980 */ /* 0x000368000c101d00 */
[----:B------:R1:W5:Y:S02]  /*bb30*/  @!P1 LD.E.128 R36, [R18.64] ;  /* 0x0000001e12249980 */ /* 0x000364000c101d00 */
.L_x_399:
[----:B--2-4-:R-:W-:Y:S05]  /*bb40*/  BSYNC B0 ;  /* 0x0000000000007941 */ /* 0x014fea0003800000 */
.L_x_398:
[----:B------:R-:W-:Y:S01]  /*bb50*/  ISETP.NE.AND P0, PT, R8, RZ, PT ;  /* 0x000000ff0800720c */ /* 0x000fe20003f05270 */
[----:B-----5:R-:W-:Y:S01]  /*bb60*/  IMAD.MOV.U32 R9, RZ, RZ, R46 ;  /* 0x000000ffff097224 */ /* 0x020fe200078e002e */
        /* <DEDUP_REMOVED lines=12> */
[----:B------:R2:W3:Y:S01]  /*bc30*/  SHFL.IDX PT, R64, R15, 0x3, 0x181f ;  /* 0x00781f000f407f89 */ /* 0x0004e200000e0000 */
[----:B------:R-:W-:Y:S01]  /*bc40*/  CS2R R26, SRZ ;  /* 0x00000000001a7805 */ /* 0x000fe2000001ff00 */
[----:B------:R-:W-:Y:S01]  /*bc50*/  PRMT R96, R8, 0x5410, R9 ;  /* 0x0000541008607816 */ /* 0x000fe20000000009 */
[----:B------:R-:W-:Y:S01]  /*bc60*/  IMAD.MOV.U32 R9, RZ, RZ, R38 ;  /* 0x000000ffff097224 */ /* 0x000fe200078e0026 */
[----:B------:R-:W-:Y:S01]  /*bc70*/  MOV R8, R39 ;  /* 0x0000002700087202 */ /* 0x000fe20000000f00 */
[----:B------:R2:W1:Y:S01]  /*bc80*/  SHFL.IDX PT, R67, R12, 0x3, 0x181f ;  /* 0x00781f000c437f89 */ /* 0x00046200000e0000 */
        /* <DEDUP_REMOVED lines=9> */
[----:B-1----:R-:W-:Y:S01]  /*bd20*/  CS2R R22, SRZ ;  /* 0x0000000000167805 */ /* 0x002fe2000001ff00 */
[----:B------:R-:W-:Y:S01]  /*bd30*/  PRMT R81, R8, 0x5410, R9 ;  /* 0x0000541008517816 */ /* 0x000fe20000000009 */
[----:B------:R-:W-:Y:S01]  /*bd40*/  IMAD.MOV.U32 R9, RZ, RZ, R32 ;  /* 0x000000ffff097224 */ /* 0x000fe200078e0020 */
[----:B------:R-:W-:Y:S01]  /*bd50*/  MOV R8, R33 ;  /* 0x0000002100087202 */ /* 0x000fe20000000f00 */
[----:B------:R-:W-:Y:S01]  /*bd60*/  CS2R R20, SRZ ;  /* 0x0000000000147805 */ /* 0x000fe2000001ff00 */
[----:B---3--:R-:W-:Y:S01]  /*bd70*/  CS2R R18, SRZ ;  /* 0x0000000000127805 */ /* 0x008fe2000001ff00 */
[----:B------:R-:W-:Y:S01]  /*bd80*/  CS2R R16, SRZ ;  /* 0x0000000000107805 */ /* 0x000fe2000001ff00 */
[----:B------:R-:W-:Y:S01]  /*bd90*/  PRMT R85, R8, 0x5410, R9 ;  /* 0x0000541008557816 */ /* 0x000fe20000000009 */
[----:B------:R-:W-:Y:S05]  /*bda0*/  @P0 BRA `(.L_x_401) ;  /* 0x0000019000000947 */ /* 0x000fea0003800000 */
[----:B----4-:R-:W-:Y:S01]  /*bdb0*/  ISETP.GE.AND P0, PT, R80, c[0x0][0x27c], PT ;  /* 0x00009f0050007a0c */ /* 0x010fe20003f06270 */
[----:B------:R-:W-:Y:S01]  /*bdc0*/  CS2R R26, SRZ ;  /* 0x00000000001a7805 */ /* 0x000fe2000001ff00 */
[----:B------:R-:W-:Y:S01]  /*bdd0*/  ISETP.GE.AND P1, PT, R62, c[0x0][0x27c], PT ;  /* 0x00009f003e007a0c */ /* 0x000fe20003f26270 */
[----:B------:R-:W-:Y:S01]  /*bde0*/  CS2R R24, SRZ ;  /* 0x0000000000187805 */ /* 0x000fe2000001ff00 */
[----:B------:R-:W-:Y:S01]  /*bdf0*/  CS2R R18, SRZ ;  /* 0x0000000000127805 */ /* 0x000fe2000001ff00 */
[----:B------:R-:W-:Y:S01]  /*be00*/  CS2R R16, SRZ ;  /* 0x0000000000107805 */ /* 0x000fe2000001ff00 */
[----:B------:R-:W-:Y:S01]  /*be10*/  CS2R R30, SRZ ;  /* 0x00000000001e7805 */ /* 0x000fe2000001ff00 */
[----:B------:R-:W-:Y:S01]  /*be20*/  CS2R R28, SRZ ;  /* 0x00000000001c7805 */ /* 0x000fe2000001ff00 */
[----:B------:R-:W-:Y:S01]  /*be30*/  CS2R R22, SRZ ;  /* 0x0000000000167805 */ /* 0x000fe2000001ff00 */
[----:B------:R-:W-:-:S04]  /*be40*/  CS2R R20, SRZ ;  /* 0x0000000000147805 */ /* 0x000fc8000001ff00 */
[C---:B------:R-:W-:Y:S01]  /*be50*/  @!P0 IMAD.SHL.U32 R9, R80.reuse, 0x2, RZ ;  /* 0x0000000250098824 */ /* 0x040fe200078e00ff */
[----:B------:R-:W-:Y:S02]  /*be60*/  @!P0 SHF.L.U64.HI R10, R80, 0x1, R99 ;  /* 0x00000001500a8819 */ /* 0x000fe40000010263 */
[----:B------:R-:W-:Y:S02]  /*be70*/  @!P1 SHF.R.S32.HI R11, RZ, 0x1f, R62 ;  /* 0x0000001fff0b9819 */ /* 0x000fe4000001143e */
[----:B--2---:R-:W-:Y:S02]  /*be80*/  @!P0 IADD3 R12, P2, R64, R9, RZ ;  /* 0x00000009400c8210 */ /* 0x004fe40007f5e0ff */
[----:B------:R-:W-:-:S03]  /*be90*/  @!P1 LEA.HI R8, R11, R62, RZ, 0x3 ;  /* 0x0000003e0b089211 */ /* 0x000fc600078f18ff */
[----:B------:R-:W-:Y:S01]  /*bea0*/  @!P0 IMAD.X R13, R65, 0x1, R10, P2 ;  /* 0x00000001410d8824 */ /* 0x000fe200010e060a */
[----:B------:R-:W-:Y:S02]  /*beb0*/  @!P1 LOP3.LUT R8, R8, 0xfffffff8, RZ, 0xc0, !PT ;  /* 0xfffffff808089812 */ /* 0x000fe400078ec0ff */
[----:B------:R-:W-:Y:S02]  /*bec0*/  @!P0 IADD3 R14, P2, R66, R9, RZ ;  /* 0x00000009420e8210 */ /* 0x000fe40007f5e0ff */
[----:B------:R1:W5:Y:S01]  /*bed0*/  @!P0 LD.E.128 R24, [R12.64] ;  /* 0x0000001e0c188980 */ /* 0x000362000c101d00 */
[----:B------:R-:W-:-:S04]  /*bee0*/  @!P1 IMAD.WIDE R64, R8, 0x2, R64 ;  /* 0x0000000208409825 */ /* 0x000fc800078e0240 */
[----:B------:R-:W-:Y:S01]  /*bef0*/  @!P0 IMAD.X R15, R67, 0x1, R10, P2 ;  /* 0x00000001430f8824 */ /* 0x000fe200010e060a */
[----:B------:R1:W5:Y:S01]  /*bf00*/  @!P1 LD.E.128 R28, [R64.64] ;  /* 0x0000001e401c9980 */ /* 0x000362000c101d00 */
[----:B------:R-:W-:-:S03]  /*bf10*/  @!P1 IMAD.WIDE R8, R8, 0x2, R66 ;  /* 0x0000000208089825 */ /* 0x000fc600078e0242 */
[----:B------:R1:W5:Y:S04]  /*bf20*/  @!P0 LD.E.128 R16, [R14.64] ;  /* 0x0000001e0e108980 */ /* 0x000368000c101d00 */
[----:B------:R1:W5:Y:S02]  /*bf30*/  @!P1 LD.E.128 R20, [R8.64] ;  /* 0x0000001e08149980 */ /* 0x000364000c101d00 */
.L_x_401:
[----:B----4-:R-:W-:Y:S05]  /*bf40*/  BSYNC B0 ;  /* 0x0000000000007941 */ /* 0x010fea0003800000 */
.L_x_400:
        /* <DEDUP_REMOVED lines=21> */
[----:B------:R-:W-:Y:S01]  /*c0a0*/  PRMT R67, R67, 0x5410, R8 ;  /* 0x0000541043437816 */ /* 0x000fe20000000008 */
        /* <DEDUP_REMOVED lines=13> */
[----:B------:R-:W-:Y:S01]  /*c180*/  IMAD.MOV.U32 R124, RZ, RZ, c[0x0][0x27c] ;  /* 0x00009f00ff7c7624 */ /* 0x000fe200078e00ff */
[----:B------:R-:W-:Y:S04]  /*c190*/  BSSY B0, `(.L_x_404) ;  /* 0x0000061000007945 */ /* 0x000fe80003800000 */
[----:B------:R-:W-:-:S07]  /*c1a0*/  SHF.R.U32.HI R124, RZ, 0x3, R124 ;  /* 0x00000003ff7c7819 */ /* 0x000fce000001167c */
[----:B------:R-:W-:Y:S05]  /*c1b0*/  @P0 BRA `(.L_x_405) ;  /* 0x000005e000000947 */ /* 0x000fea0003800000 */
[----:B------:R-:W-:Y:S01]  /*c1c0*/  IADD3 R10, R61, R124, RZ ;  /* 0x0000007c3d0a7210 */ /* 0x000fe20007ffe0ff */
[----:B--2---:R-:W1:Y:S01]  /*c1d0*/  LDS.128 R12, [R122+0x10080] ;  /* 0x010080007a0c7984 */ /* 0x004e620000000c00 */
[----:B------:R-:W-:Y:S01]  /*c1e0*/  SHF.R.U32.HI R129, RZ, 0x10, R101 ;  /* 0x00000010ff817819 */ /* 0x000fe20000011665 */
[--C-:B------:R-:W-:Y:S01]  /*c1f0*/  HADD2.F32 R134, -RZ, R125.reuse.H0_H0 ;  /* 0x2000007dff867230 */ /* 0x100fe20000004100 */
[----:B------:R-:W-:Y:S01]  /*c200*/  SHF.R.S32.HI R9, RZ, 0x1f, R10 ;  /* 0x0000001fff097819 */ /* 0x000fe2000001140a */
[----:B------:R-:W-:Y:S01]  /*c210*/  HADD2.F32 R125, -RZ, R125.H1_H1 ;  /* 0x3000007dff7d7230 */ /* 0x000fe20000004100 */
[----:B------:R-:W-:Y:S01]  /*c220*/  SHF.L.U32 R8, R10, 0x3, RZ ;  /* 0x000000030a087819 */ /* 0x000fe200000006ff */
[----:B------:R-:W-:Y:S01]  /*c230*/  HADD2.F32 R142, -RZ, R129.H0_H0 ;  /* 0x20000081ff8e7230 */ /* 0x000fe20000004100 */
[----:B------:R-:W-:Y:S01]  /*c240*/  LEA.HI R9, R9, R10, RZ, 0x3 ;  /* 0x0000000a09097211 */ /* 0x000fe200078f18ff */
[--C-:B------:R-:W-:Y:S01]  /*c250*/  HADD2.F32 R140, -RZ, R127.reuse.H0_H0 ;  /* 0x2000007fff8c7230 */ /* 0x100fe20000004100 */
[----:B------:R-:W-:Y:S01]  /*c260*/  LOP3.LUT R11, R121, 0x38, R8, 0xf8, !PT ;  /* 0x00000038790b7812 */ /* 0x000fe200078ef808 */
[----:B------:R-:W-:Y:S01]  /*c270*/  HADD2.F32 R127, -RZ, R127.H1_H1 ;  /* 0x3000007fff7f7230 */ /* 0x000fe20000004100 */
[----:B------:R-:W-:Y:S01]  /*c280*/  SHF.L.U32 R9, R9, 0xa, RZ ;  /* 0x0000000a09097819 */ /* 0x000fe200000006ff */
[----:B------:R-:W-:Y:S01]  /*c290*/  HADD2.F32 R129, -RZ, R126.H0_H0 ;  /* 0x2000007eff817230 */ /* 0x000fe20000004100 */
[----:B------:R-:W-:-:S02]  /*c2a0*/  LOP3.LUT R8, R11, R120, RZ, 0x3c, !PT ;  /* 0x000000780b087212 */ /* 0x000fc400078e3cff */
[----:B------:R-:W-:Y:S02]  /*c2b0*/  LOP3.LUT R9, R9, 0x7fffe000, RZ, 0xc0, !PT ;  /* 0x7fffe00009097812 */ /* 0x000fe400078ec0ff */
[----:B------:R-:W-:Y:S02]  /*c2c0*/  SHF.R.U64 R100, R100, 0x10, R101 ;  /* 0x0000001064647819 */ /* 0x000fe40000001265 */
[----:B------:R-:W-:Y:S02]  /*c2d0*/  IADD3 R8, R8, R9, R119 ;  /* 0x0000000908087210 */ /* 0x000fe40007ffe077 */
[----:B------:R-:W-:Y:S01]  /*c2e0*/  SHF.R.U64 R101, R106, 0x10, R107 ;  /* 0x000000106a657819 */ /* 0x000fe2000000126b */
[----:B------:R-:W-:Y:S01]  /*c2f0*/  HADD2.F32 R100, -RZ, R100.H0_H0 ;  /* 0x20000064ff647230 */ /* 0x000fe20000004100 */
[----:B------:R-:W-:Y:S02]  /*c300*/  SHF.L.U32 R123, R8, 0x1, RZ ;  /* 0x00000001087b7819 */ /* 0x000fe400000006ff */
[----:B------:R-:W-:-:S02]  /*c310*/  SHF.R.U64 R104, R104, 0x10, R105 ;  /* 0x0000001068687819 */ /* 0x000fc40000001269 */
[----:B------:R-:W-:Y:S01]  /*c320*/  SHF.R.U32.HI R106, RZ, 0x10, R107 ;  /* 0x00000010ff6a7819 */ /* 0x000fe2000001166b */
[----:B------:R-:W2:Y:S01]  /*c330*/  LDS.128 R8, [R123+0x10080] ;  /* 0x010080007b087984 */ /* 0x000ea20000000c00 */
[----:B------:R-:W-:Y:S01]  /*c340*/  SHF.R.U32.HI R105, RZ, 0x10, R105 ;  /* 0x00000010ff697819 */ /* 0x000fe20000011669 */
[----:B------:R-:W-:Y:S01]  /*c350*/  HADD2.F32 R104, -RZ, R104.H0_H0 ;  /* 0x20000068ff687230 */ /* 0x000fe20000004100 */
[--C-:B------:R-:W-:Y:S01]  /*c360*/  SHF.R.U64 R102, R102, 0x10, R103.reuse ;  /* 0x0000001066667819 */ /* 0x100fe20000001267 */
[----:B------:R-:W-:Y:S01]  /*c370*/  HADD2.F32 R106, -RZ, R106.H0_H0 ;  /* 0x2000006aff6a7230 */ /* 0x000fe20000004100 */
[----:B------:R-:W-:Y:S01]  /*c380*/  SHF.R.U32.HI R103, RZ, 0x10, R103 ;  /* 0x00000010ff677819 */ /* 0x000fe20000011667 */
[----:B------:R-:W-:Y:S02]  /*c390*/  HADD2.F32 R146, -RZ, R105.H0_H0 ;  /* 0x20000069ff927230 */ /* 0x000fe40000004100 */
[----:B------:R-:W-:Y:S02]  /*c3a0*/  HADD2.F32 R105, -RZ, R126.H1_H1 ;  /* 0x3000007eff697230 */ /* 0x000fe40000004100 */
[----:B------:R-:W-:-:S02]  /*c3b0*/  HADD2.F32 R102, -RZ, R102.H0_H0 ;  /* 0x20000066ff667230 */ /* 0x000fc40000004100 */
[--C-:B-1----:R-:W-:Y:S02]  /*c3c0*/  HADD2.F32 R107, -RZ, R13.reuse.H0_H0 ;  /* 0x2000000dff6b7230 */ /* 0x102fe40000004100 */
[--C-:B------:R-:W-:Y:S02]  /*c3d0*/  HADD2.F32 R130, -RZ, R12.reuse.H0_H0 ;  /* 0x2000000cff827230 */ /* 0x100fe40000004100 */
[----:B------:R-:W-:Y:S01]  /*c3e0*/  HADD2.F32 R13, -RZ, R13.H1_H1 ;  /* 0x3000000dff0d7230 */ /* 0x000fe20000004100 */
[----:B------:R-:W-:Y:S01]  /*c3f0*/  FMUL.FTZ R138, R107, R134 ;  /* 0x000000866b8a7220 */ /* 0x000fe20000410000 */
[----:B------:R-:W-:Y:S01]  /*c400*/  HADD2.F32 R131, -RZ, R12.H1_H1 ;  /* 0x3000000cff837230 */ /* 0x000fe20000004100 */
[----:B------:R-:W-:Y:S01]  /*c410*/  FMUL.FTZ R148, R130, R125 ;  /* 0x0000007d82947220 */ /* 0x000fe20000410000 */
[--C-:B------:R-:W-:Y:S01]  /*c420*/  HADD2.F32 R12, -RZ, R14.reuse.H0_H0 ;  /* 0x2000000eff0c7230 */ /* 0x100fe20000004100 */
[----:B------:R-:W-:Y:S01]  /*c430*/  FMUL.FTZ R144, R13, R142 ;  /* 0x0000008e0d907220 */ /* 0x000fe20000410000 */
[----:B------:R-:W-:Y:S01]  /*c440*/  HADD2.F32 R132, -RZ, R14.H1_H1 ;  /* 0x3000000eff847230 */ /* 0x000fe20000004100 */
[----:B------:R-:W-:Y:S01]  /*c450*/  FMUL.FTZ R139, R131, R100 ;  /* 0x00000064838b7220 */ /* 0x000fe20000410000 */
[----:B------:R-:W-:-:S02]  /*c460*/  HADD2.F32 R14, -RZ, R15.H0_H0 ;  /* 0x2000000fff0e7230 */ /* 0x000fc40000004100 */
[----:B------:R-:W-:-:S03]  /*c470*/  HADD2.F32 R15, -RZ, R15.H1_H1 ;  /* 0x3000000fff0f7230 */ /* 0x000fc60000004100 */
[----:B------:R-:W-:Y:S01]  /*c480*/  FMUL.FTZ R126, R14, R129 ;  /* 0x000000810e7e7220 */ /* 0x000fe20000410000 */
[--C-:B--2---:R-:W-:Y:S02]  /*c490*/  HADD2.F32 R133, -RZ, R9.reuse.H0_H0 ;  /* 0x20000009ff857230 */ /* 0x104fe40000004100 */
[----:B------:R-:W-:Y:S02]  /*c4a0*/  HADD2.F32 R9, -RZ, R9.H1_H1 ;  /* 0x30000009ff097230 */ /* 0x000fe40000004100 */
[--C-:B------:R-:W-:Y:S01]  /*c4b0*/  HADD2.F32 R135, -RZ, R8.reuse.H0_H0 ;  /* 0x20000008ff877230 */ /* 0x100fe20000004100 */
[C---:B------:R-:W-:Y:S01]  /*c4c0*/  FMUL.FTZ R134, R133.reuse, R134 ;  /* 0x0000008685867220 */ /* 0x040fe20000410000 */
[----:B------:R-:W-:Y:S01]  /*c4d0*/  HADD2.F32 R136, -RZ, R8.H1_H1 ;  /* 0x30000008ff887230 */ /* 0x000fe20000004100 */
[----:B------:R-:W-:Y:S01]  /*c4e0*/  FFMA.FTZ R138, R133, R140, R138 ;  /* 0x0000008c858a7223 */ /* 0x000fe2000001008a */
[----:B------:R-:W-:Y:S01]  /*c4f0*/  HADD2.F32 R8, -RZ, R10.H0_H0 ;  /* 0x2000000aff087230 */ /* 0x000fe20000004100 */
[----:B------:R-:W-:Y:S01]  /*c500*/  FMUL.FTZ R142, R9, R142 ;  /* 0x0000008e098e7220 */ /* 0x000fe20000410000 */
[----:B------:R-:W-:Y:S01]  /*c510*/  HADD2.F32 R133, -RZ, R128.H1_H1 ;  /* 0x30000080ff857230 */ /* 0x000fe20000004100 */
[C---:B------:R-:W-:Y:S01]  /*c520*/  FMUL.FTZ R125, R135.reuse, R125 ;  /* 0x0000007d877d7220 */ /* 0x040fe20000410000 */
[----:B------:R-:W-:Y:S01]  /*c530*/  HADD2.F32 R137, -RZ, R10.H1_H1 ;  /* 0x3000000aff897230 */ /* 0x000fe20000004100 */
[----:B------:R-:W-:Y:S01]  /*c540*/  FFMA.FTZ R148, R135, R127, R148 ;  /* 0x0000007f87947223 */ /* 0x000fe20000010094 */
[----:B------:R-:W-:Y:S01]  /*c550*/  HADD2.F32 R135, -RZ, R128.H0_H0 ;  /* 0x20000080ff877230 */ /* 0x000fe20000004100 */
[----:B------:R-:W-:Y:S01]  /*c560*/  FFMA.FTZ R9, R9, R146, R144 ;  /* 0x0000009209097223 */ /* 0x000fe20000010090 */
[----:B------:R-:W-:Y:S01]  /*c570*/  HADD2.F32 R144, -RZ, R103.H0_H0 ;  /* 0x20000067ff907230 */ /* 0x000fe20000004100 */
[-C--:B------:R-:W-:Y:S01]  /*c580*/  FMUL.FTZ R128, R12, R105.reuse ;  /* 0x000000690c807220 */ /* 0x080fe20000410000 */
[--C-:B------:R-:W-:Y:S01]  /*c590*/  HADD2.F32 R10, -RZ, R11.reuse.H0_H0 ;  /* 0x2000000bff0a7230 */ /* 0x100fe20000004100 */
[C---:B------:R-:W-:Y:S01]  /*c5a0*/  FMUL.FTZ R105, R8.reuse, R105 ;  /* 0x0000006908697220 */ /* 0x040fe20000410000 */
[----:B------:R-:W-:Y:S01]  /*c5b0*/  HADD2.F32 R11, -RZ, R11.H1_H1 ;  /* 0x3000000bff0b7230 */ /* 0x000fe20000004100 */
[----:B------:R-:W-:Y:S01]  /*c5c0*/  FFMA.FTZ R103, R8, R133, R128 ;  /* 0x0000008508677223 */ /* 0x000fe20000010080 */
[----:B------:R-:W-:Y:S01]  /*c5d0*/  F2FP.PACK_AB R9, R9, R138 ;  /* 0x0000008a0909723e */ /* 0x000fe200000000ff */
[----:B------:R-:W-:-:S02]  /*c5e0*/  FMUL.FTZ R8, R15, R144 ;  /* 0x000000900f087220 */ /* 0x000fc40000410000 */
[C---:B------:R-:W-:Y:S02]  /*c5f0*/  FMUL.FTZ R144, R11.reuse, R144 ;  /* 0x000000900b907220 */ /* 0x040fe40000410000 */
[----:B------:R-:W-:Y:S01]  /*c600*/  FFMA.FTZ R11, R11, R106, R8 ;  /* 0x0000006a0b0b7223 */ /* 0x000fe20000010008 */
[----:B------:R-:W-:Y:S01]  /*c610*/  HADD2.F32 R8, -RZ, R101.H0_H0 ;  /* 0x20000065ff087230 */ /* 0x000fe20000004100 */
[----:B------:R-:W-:Y:S02]  /*c620*/  FMUL.FTZ R129, R10, R129 ;  /* 0x000000810a817220 */ /* 0x000fe40000410000 */
[----:B------:R-:W-:Y:S02]  /*c630*/  FFMA.FTZ R101, R136, R104, R139 ;  /* 0x0000006888657223 */ /* 0x000fe4000001008b */
[----:B------:R-:W-:Y:S02]  /*c640*/  FFMA.FTZ R126, R10, R135, R126 ;  /* 0x000000870a7e7223 */ /* 0x000fe4000001007e */
[----:B------:R-:W-:-:S02]  /*c650*/  FMUL.FTZ R100, R136, R100 ;  /* 0x0000006488647220 */ /* 0x000fc40000410000 */
[----:B------:R-:W-:Y:S01]  /*c660*/  FMUL.FTZ R139, R137, R102 ;  /* 0x00000066898b7220 */ /* 0x000fe20000410000 */
[----:B------:R-:W-:Y:S01]  /*c670*/  F2FP.PACK_AB R11, R11, R126 ;  /* 0x0000007e0b0b723e */ /* 0x000fe200000000ff */
[----:B------:R-:W-:Y:S02]  /*c680*/  FMUL.FTZ R10, R132, R102 ;  /* 0x00000066840a7220 */ /* 0x000fe40000410000 */
[----:B------:R-:W-:Y:S02]  /*c690*/  FFMA.FTZ R105, R12, R133, -R105 ;  /* 0x000000850c697223 */ /* 0x000fe40000010869 */
[----:B------:R-:W-:Y:S02]  /*c6a0*/  FFMA.FTZ R129, R14, R135, -R129 ;  /* 0x000000870e817223 */ /* 0x000fe40000010881 */
[----:B------:R-:W-:Y:S02]  /*c6b0*/  FFMA.FTZ R134, R107, R140, -R134 ;  /* 0x0000008c6b867223 */ /* 0x000fe40000010886 */
[----:B------:R-:W-:-:S02]  /*c6c0*/  FFMA.FTZ R13, R13, R146, -R142 ;  /* 0x000000920d0d7223 */ /* 0x000fc4000001088e */
[----:B------:R-:W-:Y:S02]  /*c6d0*/  FFMA.FTZ R125, R130, R127, -R125 ;  /* 0x0000007f827d7223 */ /* 0x000fe4000001087d */
[----:B------:R-:W-:Y:S01]  /*c6e0*/  FFMA.FTZ R144, R15, R106, -R144 ;  /* 0x0000006a0f907223 */ /* 0x000fe20000010890 */
[----:B------:R-:W-:Y:S01]  /*c6f0*/  F2FP.PACK_AB R13, R13, R134 ;  /* 0x000000860d0d723e */ /* 0x000fe200000000ff */
[----:B------:R-:W-:Y:S02]  /*c700*/  FFMA.FTZ R12, R131, R104, -R100 ;  /* 0x00000068830c7223 */ /* 0x000fe40000010864 */
[-C--:B------:R-:W-:Y:S01]  /*c710*/  FFMA.FTZ R14, R132, R8.reuse, -R139 ;  /* 0x00000008840e7223 */ /* 0x080fe2000001088b */
[----:B------:R-:W-:Y:S01]  /*c720*/  F2FP.PACK_AB R15, R144, R129 ;  /* 0x00000081900f723e */ /* 0x000fe200000000ff */
[----:B------:R-:W-:Y:S01]  /*c730*/  FFMA.FTZ R10, R137, R8, R10 ;  /* 0x00000008890a7223 */ /* 0x000fe2000001000a */
[----:B------:R-:W-:Y:S02]  /*c740*/  F2FP.PACK_AB R12, R12, R125 ;  /* 0x0000007d0c0c723e */ /* 0x000fe400000000ff */
[----:B------:R-:W-:-:S02]  /*c750*/  F2FP.PACK_AB R14, R14, R105 ;  /* 0x000000690e0e723e */ /* 0x000fc400000000ff */
[----:B------:R-:W-:Y:S02]  /*c760*/  F2FP.PACK_AB R8, R101, R148 ;  /* 0x000000946508723e */ /* 0x000fe400000000ff */
[----:B------:R-:W-:Y:S01]  /*c770*/  F2FP.PACK_AB R10, R10, R103 ;  /* 0x000000670a0a723e */ /* 0x000fe200000000ff */
[----:B------:R1:W-:Y:S04]  /*c780*/  STS.128 [R122+0x10080], R12 ;  /* 0x0100800c7a007388 */ /* 0x0003e80000000c00 */
[----:B------:R1:W-:Y:S02]  /*c790*/  STS.128 [R123+0x10080], R8 ;  /* 0x010080087b007388 */ /* 0x0003e40000000c00 */
.L_x_405:
[----:B------:R-:W-:Y:S05]  /*c7a0*/  BSYNC B0 ;  /* 0x0000000000007941 */ /* 0x000fea0003800000 */
.L_x_404:
[----:B------:R-:W-:-:S13]  /*c7b0*/  ISETP.GE.AND P0, PT, R62, c[0x0][0x27c], PT ;  /* 0x00009f003e007a0c */ /* 0x000fda0003f06270 */
[----:B------:R-:W-:Y:S05]  /*c7c0*/  @P0 BRA `(.L_x_403) ;  /* 0x0000067000000947 */ /* 0x000fea0003800000 */
[----:B-1----:R-:W-:Y:S01]  /*c7d0*/  SHF.R.S32.HI R11, RZ, 0x1f, R62 ;  /* 0x0000001fff0b7819 */ /* 0x002fe2000001143e */
[----:B------:R-:W-:Y:S01]  /*c7e0*/  HADD2.F32 R126, -RZ, R116.H0_H0 ;  /* 0x20000074ff7e7230 */ /* 0x000fe20000004100 */
[----:B------:R-:W-:Y:S01]  /*c7f0*/  SHF.R.U32.HI R102, RZ, 0x10, R89 ;  /* 0x00000010ff667819 */ /* 0x000fe20000011659 */
[--C-:B------:R-:W-:Y:S01]  /*c800*/  HADD2.F32 R106, -RZ, R115.reuse.H0_H0 ;  /* 0x20000073ff6a7230 */ /* 0x100fe20000004100 */
[CC--:B--2---:R-:W-:Y:S01]  /*c810*/  LEA.HI R13, R11.reuse, R62.reuse, RZ, 0x3 ;  /* 0x0000003e0b0d7211 */ /* 0x0c4fe200078f18ff */
[----:B------:R-:W-:Y:S01]  /*c820*/  HADD2.F32 R134, -RZ, R118.H0_H0 ;  /* 0x20000076ff867230 */ /* 0x000fe20000004100 */
[----:B------:R-:W-:Y:S01]  /*c830*/  LEA.HI R11, R11, R62, RZ, 0x6 ;  /* 0x0000003e0b0b7211 */ /* 0x000fe200078f30ff */
[----:B------:R-:W-:Y:S01]  /*c840*/  HADD2.F32 R102, -RZ, R102.H0_H0 ;  /* 0x20000066ff667230 */ /* 0x000fe20000004100 */
[----:B------:R-:W-:Y:S01]  /*c850*/  LEA.HI.SX32 R9, R13, R124, 0x1d ;  /* 0x0000007c0d097211 */ /* 0x000fe200078feaff */
[----:B------:R-:W-:Y:S01]  /*c860*/  HADD2.F32 R115, -RZ, R115.H1_H1 ;  /* 0x30000073ff737230 */ /* 0x000fe20000004100 */
[----:B------:R-:W-:Y:S01]  /*c870*/  SHF.L.U32 R11, R11, 0x7, RZ ;  /* 0x000000070b0b7819 */ /* 0x000fe200000006ff */
[--C-:B------:R-:W-:Y:S01]  /*c880*/  HADD2.F32 R124, -RZ, R117.reuse.H0_H0 ;  /* 0x20000075ff7c7230 */ /* 0x100fe20000004100 */
[----:B------:R-:W-:Y:S01]  /*c890*/  SHF.R.S32.HI R8, RZ, 0x1f, R9 ;  /* 0x0000001fff087819 */ /* 0x000fe20000011409 */
[----:B------:R-:W-:Y:S01]  /*c8a0*/  HADD2.F32 R117, -RZ, R117.H1_H1 ;  /* 0x30000075ff757230 */ /* 0x000fe20000004100 */
[----:B------:R-:W-:-:S02]  /*c8b0*/  SHF.L.U32 R10, R9, 0x3, RZ ;  /* 0x00000003090a7819 */ /* 0x000fc400000006ff */
[----:B------:R-:W-:Y:S02]  /*c8c0*/  LEA.HI R8, R8, R9, RZ, 0x3 ;  /* 0x0000000908087211 */ /* 0x000fe400078f18ff */
[C---:B------:R-:W-:Y:S02]  /*c8d0*/  LOP3.LUT R13, R121.reuse, 0x38, R13, 0xf8, !PT ;  /* 0x00000038790d7812 */ /* 0x040fe400078ef80d */
[----:B------:R-:W-:Y:S02]  /*c8e0*/  LOP3.LUT R121, R121, 0x38, R10, 0xf8, !PT ;  /* 0x0000003879797812 */ /* 0x000fe400078ef80a */
[----:B------:R-:W-:Y:S02]  /*c8f0*/  SHF.L.U32 R8, R8, 0xa, RZ ;  /* 0x0000000a08087819 */ /* 0x000fe400000006ff */
[----:B------:R-:W-:Y:S02]  /*c900*/  LOP3.LUT R11, R11, 0x7fffe000, RZ, 0xc0, !PT ;  /* 0x7fffe0000b0b7812 */ /* 0x000fe400078ec0ff */
[----:B------:R-:W-:-:S02]  /*c910*/  LOP3.LUT R12, R13, R120, RZ, 0x3c, !PT ;  /* 0x000000780d0c7212 */ /* 0x000fc400078e3cff */
[----:B------:R-:W-:Y:S02]  /*c920*/  LOP3.LUT R120, R121, R120, RZ, 0x3c, !PT ;  /* 0x0000007879787212 */ /* 0x000fe400078e3cff */
[----:B------:R-:W-:Y:S02]  /*c930*/  LOP3.LUT R8, R8, 0x7fffe000, RZ, 0xc0, !PT ;  /* 0x7fffe00008087812 */ /* 0x000fe400078ec0ff */
[--C-:B------:R-:W-:Y:S02]  /*c940*/  IADD3 R11, R12, R11, R119.reuse ;  /* 0x0000000b0c0b7210 */ /* 0x100fe40007ffe077 */
[----:B------:R-:W-:Y:S02]  /*c950*/  IADD3 R8, R120, R8, R119 ;  /* 0x0000000878087210 */ /* 0x000fe40007ffe077 */
[----:B------:R-:W-:Y:S02]  /*c960*/  SHF.L.U32 R100, R11, 0x1, RZ ;  /* 0x000000010b647819 */ /* 0x000fe400000006ff */
[----:B------:R-:W-:-:S02]  /*c970*/  SHF.L.U32 R101, R8, 0x1, RZ ;  /* 0x0000000108657819 */ /* 0x000fc400000006ff */
[--C-:B------:R-:W-:Y:S01]  /*c980*/  SHF.R.U64 R92, R92, 0x10, R93.reuse ;  /* 0x000000105c5c7819 */ /* 0x100fe2000000125d */
[----:B------:R-:W1:Y:S01]  /*c990*/  LDS.128 R12, [R100+0x10080] ;  /* 0x01008000640c7984 */ /* 0x000e620000000c00 */
[----:B------:R-:W-:Y:S02]  /*c9a0*/  SHF.R.U32.HI R93, RZ, 0x10, R93 ;  /* 0x00000010ff5d7819 */ /* 0x000fe4000001165d */
[----:B------:R-:W-:Y:S01]  /*c9b0*/  SHF.R.U64 R88, R88, 0x10, R89 ;  /* 0x0000001058587819 */ /* 0x000fe20000001259 */
[----:B------:R-:W2:Y:S01]  /*c9c0*/  LDS.128 R8, [R101+0x10080] ;  /* 0x0100800065087984 */ /* 0x000ea20000000c00 */
[--C-:B------:R-:W-:Y:S01]  /*c9d0*/  SHF.R.U64 R89, R94, 0x10, R95.reuse ;  /* 0x000000105e597819 */ /* 0x100fe2000000125f */
[----:B------:R-:W-:Y:S01]  /*c9e0*/  HADD2.F32 R130, -RZ, R93.H0_H0 ;  /* 0x2000005dff827230 */ /* 0x000fe20000004100 */
[----:B------:R-:W-:Y:S01]  /*c9f0*/  SHF.R.U32.HI R94, RZ, 0x10, R95 ;  /* 0x00000010ff5e7819 */ /* 0x000fe2000001165f */
[----:B------:R-:W-:Y:S01]  /*ca00*/  HADD2.F32 R92, -RZ, R92.H0_H0 ;  /* 0x2000005cff5c7230 */ /* 0x000fe20000004100 */
[----:B------:R-:W-:-:S02]  /*ca10*/  SHF.R.U64 R90, R90, 0x10, R91 ;  /* 0x000000105a5a7819 */ /* 0x000fc4000000125b */
[----:B------:R-:W-:Y:S01]  /*ca20*/  SHF.R.U32.HI R91, RZ, 0x10, R91 ;  /* 0x00000010ff5b7819 */ /* 0x000fe2000001165b */
[----:B------:R-:W-:Y:S02]  /*ca30*/  HADD2.F32 R136, -RZ, R94.H0_H0 ;  /* 0x2000005eff887230 */ /* 0x000fe40000004100 */
[--C-:B-1----:R-:W-:Y:S02]  /*ca40*/  HADD2.F32 R103, -RZ, R13.reuse.H1_H1 ;  /* 0x3000000dff677230 */ /* 0x102fe40000004100 */
[----:B------:R-:W-:Y:S02]  /*ca50*/  HADD2.F32 R95, -RZ, R13.H0_H0 ;  /* 0x2000000dff5f7230 */ /* 0x000fe40000004100 */
[----:B------:R-:W-:Y:S01]  /*ca60*/  HADD2.F32 R13, -RZ, R15.H0_H0 ;  /* 0x2000000fff0d7230 */ /* 0x000fe20000004100 */
[----:B------:R-:W-:Y:S01]  /*ca70*/  FMUL.FTZ R128, R103, R102 ;  /* 0x0000006667807220 */ /* 0x000fe20000410000 */
[--C-:B--2---:R-:W-:Y:S01]  /*ca80*/  HADD2.F32 R119, -RZ, R9.reuse.H1_H1 ;  /* 0x30000009ff777230 */ /* 0x104fe20000004100 */
[----:B------:R-:W-:Y:S01]  /*ca90*/  FMUL.FTZ R122, R95, R106 ;  /* 0x0000006a5f7a7220 */ /* 0x000fe20000410000 */
[----:B------:R-:W-:Y:S01]  /*caa0*/  HADD2.F32 R107, -RZ, R9.H0_H0 ;  /* 0x20000009ff6b7230 */ /* 0x000fe20000004100 */
[----:B------:R-:W-:Y:S01]  /*cab0*/  FMUL.FTZ R132, R13, R126 ;  /* 0x0000007e0d847220 */ /* 0x000fe20000410000 */
[----:B------:R-:W-:Y:S01]  /*cac0*/  HADD2.F32 R9, -RZ, R11.H0_H0 ;  /* 0x2000000bff097230 */ /* 0x000fe20000004100 */
[C---:B------:R-:W-:Y:S01]  /*cad0*/  FMUL.FTZ R102, R119.reuse, R102 ;  /* 0x0000006677667220 */ /* 0x040fe20000410000 */
[----:B------:R-:W-:Y:S01]  /*cae0*/  HADD2.F32 R104, -RZ, R12.H0_H0 ;  /* 0x2000000cff687230 */ /* 0x000fe20000004100 */
[----:B------:R-:W-:Y:S01]  /*caf0*/  FFMA.FTZ R119, R119, R130, R128 ;  /* 0x0000008277777223 */ /* 0x000fe20000010080 */
[----:B------:R-:W-:Y:S01]  /*cb00*/  HADD2.F32 R15, -RZ, R15.H1_H1 ;  /* 0x3000000fff0f7230 */ /* 0x000fe20000004100 */
[C---:B------:R-:W-:Y:S01]  /*cb10*/  FMUL.FTZ R126, R9.reuse, R126 ;  /* 0x0000007e097e7220 */ /* 0x040fe20000410000 */
[----:B------:R-:W-:Y:S01]  /*cb20*/  HADD2.F32 R128, -RZ, R91.H0_H0 ;  /* 0x2000005bff807230 */ /* 0x000fe20000004100 */
[----:B------:R-:W-:Y:S01]  /*cb30*/  FFMA.FTZ R132, R9, R134, R132 ;  /* 0x0000008609847223 */ /* 0x000fe20000010084 */
[----:B------:R-:W-:Y:S01]  /*cb40*/  HADD2.F32 R120, -RZ, R8.H0_H0 ;  /* 0x20000008ff787230 */ /* 0x000fe20000004100 */
[-C--:B------:R-:W-:Y:S01]  /*cb50*/  FMUL.FTZ R9, R104, R115.reuse ;  /* 0x0000007368097220 */ /* 0x080fe20000410000 */
[----:B------:R-:W-:Y:S01]  /*cb60*/  HADD2.F32 R105, -RZ, R12.H1_H1 ;  /* 0x3000000cff697230 */ /* 0x000fe20000004100 */
[-C--:B------:R-:W-:Y:S01]  /*cb70*/  FMUL.FTZ R94, R15, R128.reuse ;  /* 0x000000800f5e7220 */ /* 0x080fe20000410000 */
[----:B------:R-:W-:Y:S01]  /*cb80*/  HADD2.F32 R11, -RZ, R11.H1_H1 ;  /* 0x3000000bff0b7230 */ /* 0x000fe20000004100 */
[C---:B------:R-:W-:Y:S01]  /*cb90*/  FMUL.FTZ R115, R120.reuse, R115 ;  /* 0x0000007378737220 */ /* 0x040fe20000410000 */
[----:B------:R-:W-:Y:S01]  /*cba0*/  HADD2.F32 R12, -RZ, R14.H0_H0 ;  /* 0x2000000eff0c7230 */ /* 0x000fe20000004100 */
[----:B------:R-:W-:Y:S01]  /*cbb0*/  FFMA.FTZ R120, R120, R117, R9 ;  /* 0x0000007578787223 */ /* 0x000fe20000010009 */
[----:B------:R-:W-:Y:S01]  /*cbc0*/  HADD2.F32 R91, -RZ, R116.H1_H1 ;  /* 0x30000074ff5b7230 */ /* 0x000fe20000004100 */
[----:B------:R-:W-:Y:S01]  /*cbd0*/  FMUL.FTZ R128, R11, R128 ;  /* 0x000000800b807220 */ /* 0x000fe20000410000 */
[----:B------:R-:W-:Y:S01]  /*cbe0*/  HADD2.F32 R121, -RZ, R8.H1_H1 ;  /* 0x30000008ff797230 */ /* 0x000fe20000004100 */
[C---:B------:R-:W-:Y:S01]  /*cbf0*/  FMUL.FTZ R106, R107.reuse, R106 ;  /* 0x0000006a6b6a7220 */ /* 0x040fe20000410000 */
[----:B------:R-:W-:Y:S01]  /*cc00*/  HADD2.F32 R8, -RZ, R10.H0_H0 ;  /* 0x2000000aff087230 */ /* 0x000fe20000004100 */
[----:B------:R-:W-:Y:S01]  /*cc10*/  FFMA.FTZ R122, R107, R124, R122 ;  /* 0x0000007c6b7a7223 */ /* 0x000fe2000001007a */
[----:B------:R-:W-:Y:S01]  /*cc20*/  HADD2.F32 R9, -RZ, R118.H1_H1 ;  /* 0x30000076ff097230 */ /* 0x000fe20000004100 */
[----:B------:R-:W-:Y:S01]  /*cc30*/  FFMA.FTZ R11, R11, R136, R94 ;  /* 0x000000880b0b7223 */ /* 0x000fe2000001005e */
[----:B------:R-:W-:Y:S01]  /*cc40*/  HADD2.F32 R14, -RZ, R14.H1_H1 ;  /* 0x3000000eff0e7230 */ /* 0x000fe20000004100 */
[-C--:B------:R-:W-:Y:S01]  /*cc50*/  FMUL.FTZ R93, R12, R91.reuse ;  /* 0x0000005b0c5d7220 */ /* 0x080fe20000410000 */
[----:B------:R-:W-:Y:S01]  /*cc60*/  HADD2.F32 R94, -RZ, R88.H0_H0 ;  /* 0x20000058ff5e7230 */ /* 0x000fe20000004100 */
[C---:B------:R-:W-:Y:S01]  /*cc70*/  FMUL.FTZ R91, R8.reuse, R91 ;  /* 0x0000005b085b7220 */ /* 0x040fe20000410000 */
[----:B------:R-:W-:Y:S01]  /*cc80*/  HADD2.F32 R107, -RZ, R90.H0_H0 ;  /* 0x2000005aff6b7230 */ /* 0x000fe20000004100 */
[----:B------:R-:W-:Y:S01]  /*cc90*/  FFMA.FTZ R88, R8, R9, R93 ;  /* 0x0000000908587223 */ /* 0x000fe2000001005d */
[----:B------:R-:W-:Y:S01]  /*cca0*/  HADD2.F32 R10, -RZ, R10.H1_H1 ;  /* 0x3000000aff0a7230 */ /* 0x000fe20000004100 */
[----:B------:R-:W-:Y:S01]  /*ccb0*/  FMUL.FTZ R8, R105, R94 ;  /* 0x0000005e69087220 */ /* 0x000fe20000410000 */
[----:B------:R-:W-:Y:S01]  /*ccc0*/  HADD2.F32 R93, -RZ, R89.H0_H0 ;  /* 0x20000059ff5d7230 */ /* 0x000fe20000004100 */
[----:B------:R-:W-:Y:S01]  /*ccd0*/  FMUL.FTZ R89, R14, R107 ;  /* 0x0000006b0e597220 */ /* 0x000fe20000410000 */
[----:B------:R-:W-:Y:S01]  /*cce0*/  F2FP.PACK_AB R11, R11, R132 ;  /* 0x000000840b0b723e */ /* 0x000fe200000000ff */
[----:B------:R-:W-:-:S02]  /*ccf0*/  FMUL.FTZ R94, R121, R94 ;  /* 0x0000005e795e7220 */ /* 0x000fc40000410000 */
[----:B------:R-:W-:Y:S02]  /*cd00*/  FMUL.FTZ R107, R10, R107 ;  /* 0x0000006b0a6b7220 */ /* 0x000fe40000410000 */
[----:B------:R-:W-:Y:S01]  /*cd10*/  FFMA.FTZ R91, R12, R9, -R91 ;  /* 0x000000090c5b7223 */ /* 0x000fe2000001085b */
[----:B------:R-:W-:Y:S01]  /*cd20*/  F2FP.PACK_AB R9, R119, R122 ;  /* 0x0000007a7709723e */ /* 0x000fe200000000ff */
        /* <DEDUP_REMOVED lines=9> */
[----:B------:R-:W-:Y:S01]  /*cdc0*/  FFMA.FTZ R121, R121, R92, R8 ;  /* 0x0000005c79797223 */ /* 0x000fe20000010008 */
[----:B------:R-:W-:Y:S01]  /*cdd0*/  F2FP.PACK_AB R12, R12, R115 ;  /* 0x000000730c0c723e */ /* 0x000fe200000000ff */
[----:B------:R-:W-:Y:S01]  /*cde0*/  FFMA.FTZ R89, R10, R93, R89 ;  /* 0x0000005d0a597223 */ /* 0x000fe20000010059 */
[----:B------:R-:W-:Y:S02]  /*cdf0*/  F2FP.PACK_AB R14, R14, R91 ;  /* 0x0000005b0e0e723e */ /* 0x000fe400000000ff */
[----:B------:R-:W-:Y:S02]  /*ce00*/  F2FP.PACK_AB R8, R121, R120 ;  /* 0x000000787908723e */ /* 0x000fe400000000ff */
[----:B------:R-:W-:Y:S01]  /*ce10*/  F2FP.PACK_AB R10, R89, R88 ;  /* 0x00000058590a723e */ /* 0x000fe200000000ff */
[----:B------:R1:W-:Y:S04]  /*ce20*/  STS.128 [R100+0x10080], R12 ;  /* 0x0100800c64007388 */ /* 0x0003e80000000c00 */
[----:B------:R1:W-:Y:S02]  /*ce30*/  STS.128 [R101+0x10080], R8 ;  /* 0x0100800865007388 */ /* 0x0003e40000000c00 */
.L_x_403:
[----:B------:R-:W-:Y:S05]  /*ce40*/  BSYNC B1 ;  /* 0x0000000000017941 */ /* 0x000fea0003800000 */
.L_x_402:
[----:B------:R-:W-:Y:S01]  /*ce50*/  IADD3 R88, R54, 0x20, RZ ;  /* 0x0000002036587810 */ /* 0x000fe20007ffe0ff */
[----:B------:R-:W-:Y:S03]  /*ce60*/  BSSY B1, `(.L_x_406) ;  /* 0x00000db000017945 */ /* 0x000fe60003800000 */
[----:B------:R-:W-:-:S13]  /*ce70*/  ISETP.GE.AND P0, PT, R88, UR4, PT ;  /* 0x0000000458007c0c */ /* 0x000fda000bf06270 */
[----:B------:R-:W-:Y:S05]  /*ce80*/  @P0 BRA `(.L_x_407) ;  /* 0x00000d8000000947 */ /* 0x000fea0003800000 */
[----:B------:R-:W-:Y:S01]  /*ce90*/  ISETP.GE.AND P0, PT, R80, c[0x0][0x27c], PT ;  /* 0x00009f0050007a0c */ /* 0x000fe20003f06270 */
[----:B------:R-:W-:Y:S01]  /*cea0*/  IMAD.SHL.U32 R93, R88, 0x40, RZ ;  /* 0x00000040585d7824 */ /* 0x000fe200078e00ff */
[----:B-1----:R-:W-:Y:S01]  /*ceb0*/  SHF.R.S32.HI R9, RZ, 0x1f, R88 ;  /* 0x0000001fff097819 */ /* 0x002fe20000011458 */
        /* <DEDUP_REMOVED lines=10> */
[----:B------:R-:W-:Y:S01]  /*cf60*/  HADD2.F32 R102, -RZ, R111.H0_H0 ;  /* 0x2000006fff667230 */ /* 0x000fe20000004100 */
[----:B------:R-:W-:Y:S01]  /*cf70*/  LOP3.LUT R91, R93, 0x38, R98, 0xf8, !PT ;  /* 0x000000385d5b7812 */ /* 0x000fe200078ef862 */
[----:B------:R-:W-:Y:S01]  /*cf80*/  HADD2.F32 R118, -RZ, R113.H0_H0 ;  /* 0x20000071ff767230 */ /* 0x000fe20000004100 */
[----:B------:R-:W-:Y:S01]  /*cf90*/  SHF.R.S32.HI R9, RZ, 0x1f, R10 ;  /* 0x0000001fff097819 */ /* 0x000fe2000001140a */
[----:B------:R-:W-:Y:S01]  /*cfa0*/  HADD2.F32 R111, -RZ, R111.H1_H1 ;  /* 0x3000006fff6f7230 */ /* 0x000fe20000004100 */
[----:B------:R-:W-:Y:S01]  /*cfb0*/  SHF.L.U32 R8, R10, 0x3, RZ ;  /* 0x000000030a087819 */ /* 0x000fe200000006ff */
[----:B------:R-:W-:Y:S01]  /*cfc0*/  HADD2.F32 R124, -RZ, R113.H1_H1 ;  /* 0x30000071ff7c7230 */ /* 0x000fe20000004100 */
[----:B------:R-:W-:Y:S01]  /*cfd0*/  LEA.HI R9, R9, R10, RZ, 0x3 ;  /* 0x0000000a09097211 */ /* 0x000fe200078f18ff */
[----:B------:R-:W-:Y:S01]  /*cfe0*/  HADD2.F32 R107, -RZ, R112.H0_H0 ;  /* 0x20000070ff6b7230 */ /* 0x000fe20000004100 */
[----:B------:R-:W-:Y:S01]  /*cff0*/  LOP3.LUT R91, R91, R92, RZ, 0x3c, !PT ;  /* 0x0000005c5b5b7212 */ /* 0x000fe200078e3cff */
[--C-:B------:R-:W-:Y:S01]  /*d000*/  HADD2.F32 R113, -RZ, R114.reuse.H1_H1 ;  /* 0x30000072ff717230 */ /* 0x100fe20000004100 */
[----:B------:R-:W-:Y:S01]  /*d010*/  LOP3.LUT R11, R93, 0x38, R8, 0xf8, !PT ;  /* 0x000000385d0b7812 */ /* 0x000fe200078ef808 */
[----:B------:R-:W-:Y:S01]  /*d020*/  HADD2.F32 R115, -RZ, R114.H0_H0 ;  /* 0x20000072ff737230 */ /* 0x000fe20000004100 */
[----:B------:R-:W-:-:S02]  /*d030*/  SHF.L.U32 R9, R9, 0xa, RZ ;  /* 0x0000000a09097819 */ /* 0x000fc400000006ff */
[----:B------:R-:W-:Y:S02]  /*d040*/  IADD3 R91, R88, R91, RZ ;  /* 0x0000005b585b7210 */ /* 0x000fe40007ffe0ff */
[----:B------:R-:W-:Y:S02]  /*d050*/  LOP3.LUT R8, R11, R92, RZ, 0x3c, !PT ;  /* 0x0000005c0b087212 */ /* 0x000fe400078e3cff */
[----:B------:R-:W-:Y:S02]  /*d060*/  LOP3.LUT R9, R9, 0x7fffe000, RZ, 0xc0, !PT ;  /* 0x7fffe00009097812 */ /* 0x000fe400078ec0ff */
[----:B------:R-:W-:Y:S02]  /*d070*/  SHF.L.U32 R91, R91, 0x1, RZ ;  /* 0x000000015b5b7819 */ /* 0x000fe400000006ff */
[----:B------:R-:W-:Y:S02]  /*d080*/  IADD3 R8, R8, R9, R88 ;  /* 0x0000000908087210 */ /* 0x000fe40007ffe058 */
[----:B------:R-:W-:Y:S01]  /*d090*/  SHF.R.U64 R68, R68, 0x10, R69 ;  /* 0x0000001044447819 */ /* 0x000fe20000001245 */
[----:B--2---:R-:W1:Y:S01]  /*d0a0*/  LDS.128 R12, [R91+0x10080] ;  /* 0x010080005b0c7984 */ /* 0x004e620000000c00 */
[----:B------:R-:W-:-:S02]  /*d0b0*/  SHF.L.U32 R89, R8, 0x1, RZ ;  /* 0x0000000108597819 */ /* 0x000fc400000006ff */
[----:B------:R-:W-:Y:S01]  /*d0c0*/  SHF.R.U32.HI R94, RZ, 0x10, R69 ;  /* 0x00000010ff5e7819 */ /* 0x000fe20000011645 */
[----:B------:R-:W-:Y:S01]  /*d0d0*/  HADD2.F32 R68, -RZ, R68.H0_H0 ;  /* 0x20000044ff447230 */ /* 0x000fe20000004100 */
[--C-:B------:R-:W-:Y:S01]  /*d0e0*/  SHF.R.U64 R69, R74, 0x10, R75.reuse ;  /* 0x000000104a457819 */ /* 0x100fe2000000124b */
[----:B------:R-:W2:Y:S01]  /*d0f0*/  LDS.128 R8, [R89+0x10080] ;  /* 0x0100800059087984 */ /* 0x000ea20000000c00 */
[----:B------:R-:W-:Y:S01]  /*d100*/  SHF.R.U32.HI R74, RZ, 0x10, R75 ;  /* 0x00000010ff4a7819 */ /* 0x000fe2000001164b */
[----:B------:R-:W-:Y:S01]  /*d110*/  HADD2.F32 R94, -RZ, R94.H0_H0 ;  /* 0x2000005eff5e7230 */ /* 0x000fe20000004100 */
[--C-:B------:R-:W-:Y:S01]  /*d120*/  SHF.R.U64 R72, R72, 0x10, R73.reuse ;  /* 0x0000001048487819 */ /* 0x100fe20000001249 */
[----:B------:R-:W-:Y:S01]  /*d130*/  HADD2.F32 R69, -RZ, R69.H0_H0 ;  /* 0x20000045ff457230 */ /* 0x000fe20000004100 */
[----:B------:R-:W-:Y:S01]  /*d140*/  SHF.R.U32.HI R73, RZ, 0x10, R73 ;  /* 0x00000010ff497819 */ /* 0x000fe20000011649 */
[----:B------:R-:W-:Y:S01]  /*d150*/  HADD2.F32 R74, -RZ, R74.H0_H0 ;  /* 0x2000004aff4a7230 */ /* 0x000fe20000004100 */
[--C-:B------:R-:W-:Y:S01]  /*d160*/  SHF.R.U64 R70, R70, 0x10, R71.reuse ;  /* 0x0000001046467819 */ /* 0x100fe20000001247 */
[----:B------:R-:W-:Y:S01]  /*d170*/  HADD2.F32 R72, -RZ, R72.H0_H0 ;  /* 0x20000048ff487230 */ /* 0x000fe20000004100 */
[----:B------:R-:W-:Y:S01]  /*d180*/  SHF.R.U32.HI R71, RZ, 0x10, R71 ;  /* 0x00000010ff477819 */ /* 0x000fe20000011647 */
[----:B------:R-:W-:-:S02]  /*d190*/  HADD2.F32 R122, -RZ, R73.H0_H0 ;  /* 0x20000049ff7a7230 */ /* 0x000fc40000004100 */
[----:B------:R-:W-:Y:S02]  /*d1a0*/  HADD2.F32 R70, -RZ, R70.H0_H0 ;  /* 0x20000046ff467230 */ /* 0x000fe40000004100 */
[----:B------:R-:W-:Y:S02]  /*d1b0*/  HADD2.F32 R114, -RZ, R71.H0_H0 ;  /* 0x20000047ff727230 */ /* 0x000fe40000004100 */
[----:B-1----:R-:W-:Y:S02]  /*d1c0*/  HADD2.F32 R75, -RZ, R13.H0_H0 ;  /* 0x2000000dff4b7230 */ /* 0x002fe40000004100 */
[--C-:B------:R-:W-:Y:S02]  /*d1d0*/  HADD2.F32 R95, -RZ, R12.reuse.H0_H0 ;  /* 0x2000000cff5f7230 */ /* 0x100fe40000004100 */
[----:B------:R-:W-:Y:S01]  /*d1e0*/  HADD2.F32 R100, -RZ, R12.H1_H1 ;  /* 0x3000000cff647230 */ /* 0x000fe20000004100 */
[----:B------:R-:W-:Y:S01]  /*d1f0*/  FMUL.FTZ R116, R75, R102 ;  /* 0x000000664b747220 */ /* 0x000fe20000410000 */
[----:B--2---:R-:W-:Y:S01]  /*d200*/  HADD2.F32 R103, -RZ, R9.H0_H0 ;  /* 0x20000009ff677230 */ /* 0x004fe20000004100 */
[----:B------:R-:W-:Y:S01]  /*d210*/  FMUL.FTZ R73, R95, R111 ;  /* 0x0000006f5f497220 */ /* 0x000fe20000410000 */
[----:B------:R-:W-:-:S02]  /*d220*/  HADD2.F32 R12, -RZ, R14.H0_H0 ;  /* 0x2000000eff0c7230 */ /* 0x000fc40000004100 */
[----:B------:R-:W-:Y:S01]  /*d230*/  HADD2.F32 R101, -RZ, R14.H1_H1 ;  /* 0x3000000eff657230 */ /* 0x000fe20000004100 */
[C---:B------:R-:W-:Y:S01]  /*d240*/  FMUL.FTZ R102, R103.reuse, R102 ;  /* 0x0000006667667220 */ /* 0x040fe20000410000 */
[----:B------:R-:W-:Y:S01]  /*d250*/  HADD2.F32 R104, -RZ, R8.H0_H0 ;  /* 0x20000008ff687230 */ /* 0x000fe20000004100 */
[-C--:B------:R-:W-:Y:S01]  /*d260*/  FFMA.FTZ R116, R103, R118.reuse, R116 ;  /* 0x0000007667747223 */ /* 0x080fe20000010074 */
[----:B------:R-:W-:Y:S01]  /*d270*/  HADD2.F32 R103, -RZ, R112.H1_H1 ;  /* 0x30000070ff677230 */ /* 0x000fe20000004100 */
[----:B------:R-:W-:Y:S01]  /*d280*/  FFMA.FTZ R102, R75, R118, -R102 ;  /* 0x000000764b667223 */ /* 0x000fe20000010866 */
[--C-:B------:R-:W-:Y:S01]  /*d290*/  HADD2.F32 R14, -RZ, R15.reuse.H0_H0 ;  /* 0x2000000fff0e7230 */ /* 0x100fe20000004100 */
[----:B------:R-:W-:Y:S01]  /*d2a0*/  FMUL.FTZ R111, R104, R111 ;  /* 0x0000006f686f7220 */ /* 0x000fe20000410000 */
[----:B------:R-:W-:Y:S01]  /*d2b0*/  HADD2.F32 R105, -RZ, R8.H1_H1 ;  /* 0x30000008ff697230 */ /* 0x000fe20000004100 */
[----:B------:R-:W-:Y:S01]  /*d2c0*/  FMUL.FTZ R112, R12, R103 ;  /* 0x000000670c707220 */ /* 0x000fe20000410000 */
        /* <DEDUP_REMOVED lines=12> */
[----:B------:R-:W-:Y:S01]  /*d390*/  HADD2.F32 R9, -RZ, R9.H1_H1 ;  /* 0x30000009ff097230 */ /* 0x000fe20000004100 */
[----:B------:R-:W-:-:S02]  /*d3a0*/  FFMA.FTZ R104, R10, R115, R104 ;  /* 0x000000730a687223 */ /* 0x000fc40000010068 */
[----:B------:R-:W-:Y:S02]  /*d3b0*/  FMUL.FTZ R120, R13, R94 ;  /* 0x0000005e0d787220 */ /* 0x000fe40000410000 */
[----:B------:R-:W-:Y:S02]  /*d3c0*/  FMUL.FTZ R114, R11, R114 ;  /* 0x000000720b727220 */ /* 0x000fe40000410000 */
[----:B------:R-:W-:Y:S02]  /*d3d0*/  FMUL.FTZ R10, R101, R70 ;  /* 0x00000046650a7220 */ /* 0x000fe40000410000 */
[----:B------:R-:W-:Y:S02]  /*d3e0*/  FMUL.FTZ R94, R9, R94 ;  /* 0x0000005e095e7220 */ /* 0x000fe40000410000 */
        /* <DEDUP_REMOVED lines=9> */
[----:B------:R-:W-:Y:S01]  /*d480*/  FFMA.FTZ R114, R15, R74, -R114 ;  /* 0x0000004a0f727223 */ /* 0x000fe20000010872 */
[----:B------:R-:W-:Y:S01]  /*d490*/  F2FP.PACK_AB R13, R13, R102 ;  /* 0x000000660d0d723e */ /* 0x000fe200000000ff */
[----:B------:R-:W-:Y:S02]  /*d4a0*/  FFMA.FTZ R12, R100, R72, -R117 ;  /* 0x00000048640c7223 */ /* 0x000fe40000010875 */
[----:B------:R-:W-:Y:S01]  /*d4b0*/  FFMA.FTZ R14, R101, R69, -R70 ;  /* 0x00000045650e7223 */ /* 0x000fe20000010846 */
[----:B------:R-:W-:Y:S01]  /*d4c0*/  F2FP.PACK_AB R15, R114, R107 ;  /* 0x0000006b720f723e */ /* 0x000fe200000000ff */
[----:B------:R-:W-:Y:S01]  /*d4d0*/  FFMA.FTZ R9, R9, R122, R120 ;  /* 0x0000007a09097223 */ /* 0x000fe20000010078 */
[----:B------:R-:W-:Y:S01]  /*d4e0*/  F2FP.PACK_AB R12, R12, R111 ;  /* 0x0000006f0c0c723e */ /* 0x000fe200000000ff */
[----:B------:R-:W-:Y:S01]  /*d4f0*/  FFMA.FTZ R8, R105, R72, R8 ;  /* 0x0000004869087223 */ /* 0x000fe20000010008 */
[----:B------:R-:W-:Y:S01]  /*d500*/  F2FP.PACK_AB R14, R14, R103 ;  /* 0x000000670e0e723e */ /* 0x000fe200000000ff */
[----:B------:R-:W-:Y:S01]  /*d510*/  FFMA.FTZ R10, R106, R69, R10 ;  /* 0x000000456a0a7223 */ /* 0x000fe2000001000a */
[----:B------:R-:W-:-:S02]  /*d520*/  F2FP.PACK_AB R9, R9, R116 ;  /* 0x000000740909723e */ /* 0x000fc400000000ff */
[----:B------:R-:W-:Y:S01]  /*d530*/  F2FP.PACK_AB R8, R8, R73 ;  /* 0x000000490808723e */ /* 0x000fe200000000ff */
[----:B------:R1:W-:Y:S01]  /*d540*/  STS.128 [R91+0x10080], R12 ;  /* 0x0100800c5b007388 */ /* 0x0003e20000000c00 */
[----:B------:R-:W-:-:S05]  /*d550*/  F2FP.PACK_AB R10, R10, R71 ;  /* 0x000000470a0a723e */ /* 0x000fca00000000ff */
[----:B------:R1:W-:Y:S02]  /*d560*/  STS.128 [R89+0x10080], R8 ;  /* 0x0100800859007388 */ /* 0x0003e40000000c00 */
.L_x_409:
[----:B------:R-:W-:Y:S05]  /*d570*/  BSYNC B0 ;  /* 0x0000000000007941 */ /* 0x000fea0003800000 */
.L_x_408:
[----:B------:R-:W-:-:S13]  /*d580*/  ISETP.GE.AND P0, PT, R62, c[0x0][0x27c], PT ;  /* 0x00009f003e007a0c */ /* 0x000fda0003f06270 */
[----:B------:R-:W-:Y:S05]  /*d590*/  @P0 BRA `(.L_x_407) ;  /* 0x0000067000000947 */ /* 0x000fea0003800000 */
[----:B-1----:R-:W-:Y:S01]  /*d5a0*/  SHF.R.S32.HI R11, RZ, 0x1f, R62 ;  /* 0x0000001fff0b7819 */ /* 0x002fe2000001143e */
[----:B------:R-:W-:Y:S01]  /*d5b0*/  HADD2.F32 R100, -RZ, R108.H0_H0 ;  /* 0x2000006cff647230 */ /* 0x000fe20000004100 */
[----:B------:R-:W-:Y:S01]  /*d5c0*/  SHF.R.U32.HI R70, RZ, 0x10, R49 ;  /* 0x00000010ff467819 */ /* 0x000fe20000011631 */
[----:B------:R-:W-:Y:S01]  /*d5d0*/  HADD2.F32 R106, -RZ, R110.H0_H0 ;  /* 0x2000006eff6a7230 */ /* 0x000fe20000004100 */
[CC--:B--2---:R-:W-:Y:S01]  /*d5e0*/  LEA.HI R13, R11.reuse, R62.reuse, RZ, 0x3 ;  /* 0x0000003e0b0d7211 */ /* 0x0c4fe200078f18ff */
[--C-:B------:R-:W-:Y:S01]  /*d5f0*/  HADD2.F32 R74, -RZ, R97.reuse.H0_H0 ;  /* 0x20000061ff4a7230 */ /* 0x100fe20000004100 */
        /* <DEDUP_REMOVED lines=8> */
[----:B------:R-:W-:-:S02]  /*d680*/  LOP3.LUT R13, R93, 0x38, R13, 0xf8, !PT ;  /* 0x000000385d0d7812 */ /* 0x000fc400078ef80d */
[----:B------:R-:W-:Y:S02]  /*d690*/  SHF.L.U32 R10, R9, 0x3, RZ ;  /* 0x00000003090a7819 */ /* 0x000fe400000006ff */
[----:B------:R-:W-:Y:S02]  /*d6a0*/  LEA.HI R8, R8, R9, RZ, 0x3 ;  /* 0x0000000908087211 */ /* 0x000fe400078f18ff */
[----:B------:R-:W-:Y:S02]  /*d6b0*/  LOP3.LUT R11, R11, 0x7fffe000, RZ, 0xc0, !PT ;  /* 0x7fffe0000b0b7812 */ /* 0x000fe400078ec0ff */
[----:B------:R-:W-:Y:S02]  /*d6c0*/  LOP3.LUT R12, R13, R92, RZ, 0x3c, !PT ;  /* 0x0000005c0d0c7212 */ /* 0x000fe400078e3cff */
[----:B------:R-:W-:Y:S02]  /*d6d0*/  LOP3.LUT R93, R93, 0x38, R10, 0xf8, !PT ;  /* 0x000000385d5d7812 */ /* 0x000fe400078ef80a */
[----:B------:R-:W-:-:S02]  /*d6e0*/  SHF.L.U32 R8, R8, 0xa, RZ ;  /* 0x0000000a08087819 */ /* 0x000fc400000006ff */
[--C-:B------:R-:W-:Y:S02]  /*d6f0*/  IADD3 R11, R12, R11, R88.reuse ;  /* 0x0000000b0c0b7210 */ /* 0x100fe40007ffe058 */
[----:B------:R-:W-:Y:S02]  /*d700*/  LOP3.LUT R92, R93, R92, RZ, 0x3c, !PT ;  /* 0x0000005c5d5c7212 */ /* 0x000fe400078e3cff */
[----:B------:R-:W-:Y:S02]  /*d710*/  LOP3.LUT R9, R8, 0x7fffe000, RZ, 0xc0, !PT ;  /* 0x7fffe00008097812 */ /* 0x000fe400078ec0ff */
[----:B------:R-:W-:Y:S02]  /*d720*/  SHF.L.U32 R68, R11, 0x1, RZ ;  /* 0x000000010b447819 */ /* 0x000fe400000006ff */
[----:B------:R-:W-:Y:S02]  /*d730*/  IADD3 R9, R92, R9, R88 ;  /* 0x000000095c097210 */ /* 0x000fe40007ffe058 */
[----:B------:R-:W-:Y:S01]  /*d740*/  SHF.R.U64 R56, R56, 0x10, R57 ;  /* 0x0000001038387819 */ /* 0x000fe20000001239 */
[----:B------:R-:W1:Y:S01]  /*d750*/  LDS.128 R12, [R68+0x10080] ;  /* 0x01008000440c7984 */ /* 0x000e620000000c00 */
[----:B------:R-:W-:-:S02]  /*d760*/  SHF.L.U32 R69, R9, 0x1, RZ ;  /* 0x0000000109457819 */ /* 0x000fc400000006ff */
[----:B------:R-:W-:Y:S01]  /*d770*/  SHF.R.U32.HI R57, RZ, 0x10, R57 ;  /* 0x00000010ff397819 */ /* 0x000fe20000011639 */
[----:B------:R-:W-:Y:S01]  /*d780*/  HADD2.F32 R56, -RZ, R56.H0_H0 ;  /* 0x20000038ff387230 */ /* 0x000fe20000004100 */
[----:B------:R-:W-:Y:S01]  /*d790*/  SHF.R.U64 R48, R48, 0x10, R49 ;  /* 0x0000001030307819 */ /* 0x000fe20000001231 */
[----:B------:R-:W2:Y:S01]  /*d7a0*/  LDS.128 R8, [R69+0x10080] ;  /* 0x0100800045087984 */ /* 0x000ea20000000c00 */
[--C-:B------:R-:W-:Y:S01]  /*d7b0*/  SHF.R.U64 R49, R58, 0x10, R59.reuse ;  /* 0x000000103a317819 */ /* 0x100fe2000000123b */
[----:B------:R-:W-:Y:S01]  /*d7c0*/  HADD2.F32 R102, -RZ, R57.H0_H0 ;  /* 0x20000039ff667230 */ /* 0x000fe20000004100 */
[----:B------:R-:W-:Y:S02]  /*d7d0*/  SHF.R.U32.HI R58, RZ, 0x10, R59 ;  /* 0x00000010ff3a7819 */ /* 0x000fe4000001163b */
[--C-:B------:R-:W-:Y:S01]  /*d7e0*/  SHF.R.U64 R50, R50, 0x10, R51.reuse ;  /* 0x0000001032327819 */ /* 0x100fe20000001233 */
[----:B------:R-:W-:Y:S01]  /*d7f0*/  HADD2.F32 R91, -RZ, R49.H0_H0 ;  /* 0x20000031ff5b7230 */ /* 0x000fe20000004100 */
[----:B------:R-:W-:Y:S01]  /*d800*/  SHF.R.U32.HI R51, RZ, 0x10, R51 ;  /* 0x00000010ff337819 */ /* 0x000fe20000011633 */
[----:B------:R-:W-:-:S02]  /*d810*/  HADD2.F32 R112, -RZ, R58.H0_H0 ;  /* 0x2000003aff707230 */ /* 0x000fc40000004100 */
        /* <DEDUP_REMOVED lines=16> */
[----:B------:R-:W-:Y:S01]  /*d920*/  HADD2.F32 R11, -RZ, R11.H1_H1 ;  /* 0x3000000bff0b7230 */ /* 0x000fe20000004100 */
[----:B------:R-:W-:Y:S01]  /*d930*/  FMUL.FTZ R74, R75, R74 ;  /* 0x0000004a4b4a7220 */ /* 0x000fe20000410000 */
[----:B------:R-:W-:Y:S01]  /*d940*/  HADD2.F32 R89, -RZ, R8.H0_H0 ;  /* 0x20000008ff597230 */ /* 0x000fe20000004100 */
[-C--:B------:R-:W-:Y:S01]  /*d950*/  FMUL.FTZ R58, R15, R88.reuse ;  /* 0x000000580f3a7220 */ /* 0x080fe20000410000 */
[----:B------:R-:W-:Y:S01]  /*d960*/  HADD2.F32 R9, -RZ, R108.H1_H1 ;  /* 0x3000006cff097230 */ /* 0x000fe20000004100 */
[-C--:B------:R-:W-:Y:S01]  /*d970*/  FMUL.FTZ R108, R72, R97.reuse ;  /* 0x00000061486c7220 */ /* 0x080fe20000410000 */
[----:B------:R-:W-:Y:S01]  /*d980*/  HADD2.F32 R73, -RZ, R12.H1_H1 ;  /* 0x3000000cff497230 */ /* 0x000fe20000004100 */
[----:B------:R-:W-:Y:S01]  /*d990*/  FMUL.FTZ R88, R11, R88 ;  /* 0x000000580b587220 */ /* 0x000fe20000410000 */
[----:B------:R-:W-:Y:S01]  /*d9a0*/  HADD2.F32 R12, -RZ, R14.H0_H0 ;  /* 0x2000000eff0c7230 */ /* 0x000fe20000004100 */
[C---:B------:R-:W-:Y:S01]  /*d9b0*/  FMUL.FTZ R97, R89.reuse, R97 ;  /* 0x0000006159617220 */ /* 0x040fe20000410000 */
[----:B------:R-:W-:Y:S01]  /*d9c0*/  HADD2.F32 R90, -RZ, R8.H1_H1 ;  /* 0x30000008ff5a7230 */ /* 0x000fe20000004100 */
[----:B------:R-:W-:Y:S01]  /*d9d0*/  FFMA.FTZ R108, R89, R109, R108 ;  /* 0x0000006d596c7223 */ /* 0x000fe2000001006c */
[----:B------:R-:W-:Y:S01]  /*d9e0*/  HADD2.F32 R14, -RZ, R14.H1_H1 ;  /* 0x3000000eff0e7230 */ /* 0x000fe20000004100 */
[----:B------:R-:W-:Y:S01]  /*d9f0*/  FFMA.FTZ R92, R75, R94, R92 ;  /* 0x0000005e4b5c7223 */ /* 0x000fe2000001005c */
[----:B------:R-:W-:Y:S01]  /*da00*/  HADD2.F32 R8, -RZ, R10.H0_H0 ;  /* 0x2000000aff087230 */ /* 0x000fe20000004100 */
[----:B------:R-:W-:Y:S01]  /*da10*/  FFMA.FTZ R11, R11, R112, R58 ;  /* 0x000000700b0b7223 */ /* 0x000fe2000001003a */
[----:B------:R-:W-:Y:S01]  /*da20*/  HADD2.F32 R51, -RZ, R110.H1_H1 ;  /* 0x3000006eff337230 */ /* 0x000fe20000004100 */
[-C--:B------:R-:W-:Y:S01]  /*da30*/  FMUL.FTZ R58, R12, R9.reuse ;  /* 0x000000090c3a7220 */ /* 0x080fe20000410000 */
[----:B------:R-:W-:Y:S01]  /*da40*/  HADD2.F32 R89, -RZ, R50.H0_H0 ;  /* 0x20000032ff597230 */ /* 0x000fe20000004100 */
[C---:B------:R-:W-:Y:S01]  /*da50*/  FMUL.FTZ R9, R8.reuse, R9 ;  /* 0x0000000908097220 */ /* 0x040fe20000410000 */
[----:B------:R-:W-:Y:S01]  /*da60*/  HADD2.F32 R10, -RZ, R10.H1_H1 ;  /* 0x3000000aff0a7230 */ /* 0x000fe20000004100 */
[----:B------:R-:W-:Y:S01]  /*da70*/  FFMA.FTZ R74, R59, R94, -R74 ;  /* 0x0000005e3b4a7223 */ /* 0x000fe2000001084a */
[----:B------:R-:W-:Y:S01]  /*da80*/  HADD2.F32 R75, -RZ, R48.H0_H0 ;  /* 0x20000030ff4b7230 */ /* 0x000fe20000004100 */
[----:B------:R-:W-:Y:S01]  /*da90*/  FFMA.FTZ R48, R8, R51, R58 ;  /* 0x0000003308307223 */ /* 0x000fe2000001003a */
[----:B------:R-:W-:Y:S01]  /*daa0*/  F2FP.PACK_AB R11, R11, R104 ;  /* 0x000000680b0b723e */ /* 0x000fe200000000ff */
[----:B------:R-:W-:-:S02]  /*dab0*/  FMUL.FTZ R49, R14, R89 ;  /* 0x000000590e317220 */ /* 0x000fc40000410000 */
[----:B------:R-:W-:Y:S02]  /*dac0*/  FMUL.FTZ R8, R90, R75 ;  /* 0x0000004b5a087220 */ /* 0x000fe40000410000 */
[----:B------:R-:W-:Y:S02]  /*dad0*/  FMUL.FTZ R89, R10, R89 ;  /* 0x000000590a597220 */ /* 0x000fe40000410000 */
[----:B------:R-:W-:Y:S02]  /*dae0*/  FMUL.FTZ R93, R73, R75 ;  /* 0x0000004b495d7220 */ /* 0x000fe40000410000 */
[----:B------:R-:W-:Y:S01]  /*daf0*/  FFMA.FTZ R51, R12, R51, -R9 ;  /* 0x000000330c337223 */ /* 0x000fe20000010809 */
[----:B------:R-:W-:Y:S01]  /*db00*/  F2FP.PACK_AB R9, R57, R92 ;  /* 0x0000005c3909723e */ /* 0x000fe200000000ff */
[----:B------:R-:W-:Y:S02]  /*db10*/  FFMA.FTZ R71, R71, R102, -R70 ;  /* 0x0000006647477223 */ /* 0x000fe40000010846 */
[----:B------:R-:W-:-:S02]  /*db20*/  FFMA.FTZ R100, R13, R106, -R100 ;  /* 0x0000006a0d647223 */ /* 0x000fc40000010864 */
[----:B------:R-:W-:Y:S01]  /*db30*/  FFMA.FTZ R15, R15, R112, -R88 ;  /* 0x000000700f0f7223 */ /* 0x000fe20000010858 */
[----:B------:R-:W-:Y:S01]  /*db40*/  F2FP.PACK_AB R13, R71, R74 ;  /* 0x0000004a470d723e */ /* 0x000fe200000000ff */
[----:B------:R-:W-:Y:S02]  /*db50*/  FFMA.FTZ R97, R72, R109, -R97 ;  /* 0x0000006d48617223 */ /* 0x000fe40000010861 */
[----:B------:R-:W-:Y:S01]  /*db60*/  FFMA.FTZ R12, R73, R56, -R8 ;  /* 0x00000038490c7223 */ /* 0x000fe20000010808 */
[----:B------:R-:W-:Y:S01]  /*db70*/  F2FP.PACK_AB R15, R15, R100 ;  /* 0x000000640f0f723e */ /* 0x000fe200000000ff */
[----:B------:R-:W-:Y:S02]  /*db80*/  FFMA.FTZ R14, R14, R91, -R89 ;  /* 0x0000005b0e0e7223 */ /* 0x000fe40000010859 */
[----:B------:R-:W-:Y:S01]  /*db90*/  FFMA.FTZ R75, R90, R56, R93 ;  /* 0x000000385a4b7223 */ /* 0x000fe2000001005d */
[----:B------:R-:W-:Y:S01]  /*dba0*/  F2FP.PACK_AB R12, R12, R97 ;  /* 0x000000610c0c723e */ /* 0x000fe200000000ff */
[----:B------:R-:W-:Y:S01]  /*dbb0*/  FFMA.FTZ R49, R10, R91, R49 ;  /* 0x0000005b0a317223 */ /* 0x000fe20000010031 */
[----:B------:R-:W-:-:S02]  /*dbc0*/  F2FP.PACK_AB R14, R14, R51 ;  /* 0x000000330e0e723e */ /* 0x000fc400000000ff */
[----:B------:R-:W-:Y:S02]  /*dbd0*/  F2FP.PACK_AB R8, R75, R108 ;  /* 0x0000006c4b08723e */ /* 0x000fe400000000ff */
[----:B------:R-:W-:Y:S01]  /*dbe0*/  F2FP.PACK_AB R10, R49, R48 ;  /* 0x00000030310a723e */ /* 0x000fe200000000ff */
[----:B------:R1:W-:Y:S04]  /*dbf0*/  STS.128 [R68+0x10080], R12 ;  /* 0x0100800c44007388 */ /* 0x0003e80000000c00 */
[----:B------:R1:W-:Y:S02]  /*dc00*/  STS.128 [R69+0x10080], R8 ;  /* 0x0100800845007388 */ /* 0x0003e40000000c00 */
.L_x_407:
[----:B------:R-:W-:Y:S05]  /*dc10*/  BSYNC B1 ;  /* 0x0000000000017941 */ /* 0x000fea0003800000 */
.L_x_406:
        /* <DEDUP_REMOVED lines=54> */
[--C-:B-1----:R-:W-:Y:S02]  /*df80*/  HADD2.F32 R43, -RZ, R13.reuse.H0_H0 ;  /* 0x2000000dff2b7230 */ /* 0x102fe40000004100 */
[----:B------:R-:W-:Y:S02]  /*df90*/  HADD2.F32 R13, -RZ, R13.H1_H1 ;  /* 0x3000000dff0d7230 */ /* 0x000fe40000004100 */
[--C-:B------:R-:W-:Y:S01]  /*dfa0*/  HADD2.F32 R59, -RZ, R12.reuse.H0_H0 ;  /* 0x2000000cff3b7230 */ /* 0x100fe20000004100 */
[----:B------:R-:W-:Y:S01]  /*dfb0*/  FMUL.FTZ R88, R43, R70 ;  /* 0x000000462b587220 */ /* 0x000fe20000410000 */
[--C-:B--2---:R-:W-:Y:S01]  /*dfc0*/  HADD2.F32 R71, -RZ, R9.reuse.H0_H0 ;  /* 0x20000009ff477230 */ /* 0x104fe20000004100 */
[----:B------:R-:W-:Y:S01]  /*dfd0*/  FMUL.FTZ R92, R13, R58 ;  /* 0x0000003a0d5c7220 */ /* 0x000fe20000410000 */
[----:B------:R-:W-:Y:S01]  /*dfe0*/  HADD2.F32 R9, -RZ, R9.H1_H1 ;  /* 0x30000009ff097230 */ /* 0x000fe20000004100 */
[----:B------:R-:W-:Y:S01]  /*dff0*/  FMUL.FTZ R41, R59, R85 ;  /* 0x000000553b297220 */ /* 0x000fe20000410000 */
[----:B------:R-:W-:Y:S01]  /*e000*/  HADD2.F32 R68, -RZ, R12.H1_H1 ;  /* 0x3000000cff447230 */ /* 0x000fe20000004100 */
[C---:B------:R-:W-:Y:S01]  /*e010*/  FMUL.FTZ R70, R71.reuse, R70 ;  /* 0x0000004647467220 */ /* 0x040fe20000410000 */
[----:B------:R-:W-:Y:S01]  /*e020*/  HADD2.F32 R12, -RZ, R14.H0_H0 ;  /* 0x2000000eff0c7230 */ /* 0x000fe20000004100 */
[----:B------:R-:W-:Y:S01]  /*e030*/  FFMA.FTZ R88, R71, R90, R88 ;  /* 0x0000005a47587223 */ /* 0x000fe20000010058 */
[----:B------:R-:W-:Y:S01]  /*e040*/  HADD2.F32 R71, -RZ, R86.H1_H1 ;  /* 0x30000056ff477230 */ /* 0x000fe20000004100 */
[C---:B------:R-:W-:Y:S01]  /*e050*/  FMUL.FTZ R58, R9.reuse, R58 ;  /* 0x0000003a093a7220 */ /* 0x040fe20000410000 */
[----:B------:R-:W-:Y:S01]  /*e060*/  HADD2.F32 R69, -RZ, R14.H1_H1 ;  /* 0x3000000eff457230 */ /* 0x000fe20000004100 */
[----:B------:R-:W-:Y:S01]  /*e070*/  FFMA.FTZ R9, R9, R94, R92 ;  /* 0x0000005e09097223 */ /* 0x000fe2000001005c */
[--C-:B------:R-:W-:Y:S01]  /*e080*/  HADD2.F32 R72, -RZ, R8.reuse.H0_H0 ;  /* 0x20000008ff487230 */ /* 0x100fe20000004100 */
[----:B------:R-:W-:Y:S01]  /*e090*/  FMUL.FTZ R86, R12, R71 ;  /* 0x000000470c567220 */ /* 0x000fe20000410000 */
[--C-:B------:R-:W-:Y:S01]  /*e0a0*/  HADD2.F32 R14, -RZ, R15.reuse.H0_H0 ;  /* 0x2000000fff0e7230 */ /* 0x100fe20000004100 */
[----:B------:R-:W-:Y:S01]  /*e0b0*/  FFMA.FTZ R70, R43, R90, -R70 ;  /* 0x0000005a2b467223 */ /* 0x000fe20000010846 */
[----:B------:R-:W-:Y:S01]  /*e0c0*/  HADD2.F32 R73, -RZ, R8.H1_H1 ;  /* 0x30000008ff497230 */ /* 0x000fe20000004100 */
[C---:B------:R-:W-:Y:S01]  /*e0d0*/  FMUL.FTZ R85, R72.reuse, R85 ;  /* 0x0000005548557220 */ /* 0x040fe20000410000 */
[--C-:B------:R-:W-:Y:S01]  /*e0e0*/  HADD2.F32 R8, -RZ, R10.reuse.H0_H0 ;  /* 0x2000000aff087230 */ /* 0x100fe20000004100 */
[----:B------:R-:W-:Y:S01]  /*e0f0*/  FFMA.FTZ R41, R72, R100, R41 ;  /* 0x0000006448297223 */ /* 0x000fe20000010029 */
[----:B------:R-:W-:Y:S01]  /*e100*/  HADD2.F32 R15, -RZ, R15.H1_H1 ;  /* 0x3000000fff0f7230 */ /* 0x000fe20000004100 */
[----:B------:R-:W-:Y:S01]  /*e110*/  FMUL.FTZ R72, R14, R75 ;  /* 0x0000004b0e487220 */ /* 0x000fe20000410000 */
[----:B------:R-:W-:Y:S01]  /*e120*/  HADD2.F32 R92, -RZ, R35.H0_H0 ;  /* 0x20000023ff5c7230 */ /* 0x000fe20000004100 */
[C---:B------:R-:W-:Y:S01]  /*e130*/  FMUL.FTZ R71, R8.reuse, R71 ;  /* 0x0000004708477220 */ /* 0x040fe20000410000 */
[----:B------:R-:W-:Y:S01]  /*e140*/  HADD2.F32 R74, -RZ, R10.H1_H1 ;  /* 0x3000000aff4a7230 */ /* 0x000fe20000004100 */
[----:B------:R-:W-:Y:S01]  /*e150*/  FFMA.FTZ R35, R8, R87, R86 ;  /* 0x0000005708237223 */ /* 0x000fe20000010056 */
[--C-:B------:R-:W-:Y:S01]  /*e160*/  HADD2.F32 R10, -RZ, R11.reuse.H0_H0 ;  /* 0x2000000bff0a7230 */ /* 0x100fe20000004100 */
[----:B------:R-:W-:Y:S01]  /*e170*/  FMUL.FTZ R8, R15, R92 ;  /* 0x0000005c0f087220 */ /* 0x000fe20000410000 */
[----:B------:R-:W-:Y:S01]  /*e180*/  HADD2.F32 R11, -RZ, R11.H1_H1 ;  /* 0x3000000bff0b7230 */ /* 0x000fe20000004100 */
[----:B------:R-:W-:Y:S01]  /*e190*/  FMUL.FTZ R91, R73, R32 ;  /* 0x00000020495b7220 */ /* 0x000fe20000410000 */
[----:B------:R-:W-:Y:S01]  /*e1a0*/  F2FP.PACK_AB R9, R9, R88 ;  /* 0x000000580909723e */ /* 0x000fe200000000ff */
[----:B------:R-:W-:-:S02]  /*e1b0*/  FMUL.FTZ R75, R10, R75 ;  /* 0x0000004b0a4b7220 */ /* 0x000fc40000410000 */
[----:B------:R-:W-:Y:S02]  /*e1c0*/  FFMA.FTZ R72, R10, R89, R72 ;  /* 0x000000590a487223 */ /* 0x000fe40000010048 */
[----:B------:R-:W-:Y:S02]  /*e1d0*/  FMUL.FTZ R92, R11, R92 ;  /* 0x0000005c0b5c7220 */ /* 0x000fe40000410000 */
[----:B------:R-:W-:Y:S02]  /*e1e0*/  FMUL.FTZ R10, R69, R34 ;  /* 0x00000022450a7220 */ /* 0x000fe40000410000 */
[----:B------:R-:W-:Y:S02]  /*e1f0*/  FFMA.FTZ R11, R11, R42, R8 ;  /* 0x0000002a0b0b7223 */ /* 0x000fe40000010008 */
[----:B------:R-:W-:Y:S02]  /*e200*/  FMUL.FTZ R34, R74, R34 ;  /* 0x000000224a227220 */ /* 0x000fe40000410000 */
[----:B------:R-:W-:Y:S01]  /*e210*/  FMUL.FTZ R8, R68, R32 ;  /* 0x0000002044087220 */ /* 0x000fe20000410000 */
[----:B------:R-:W-:Y:S01]  /*e220*/  F2FP.PACK_AB R11, R11, R72 ;  /* 0x000000480b0b723e */ /* 0x000fe200000000ff */
[----:B------:R-:W-:-:S02]  /*e230*/  FFMA.FTZ R71, R12, R87, -R71 ;  /* 0x000000570c477223 */ /* 0x000fc40000010847 */
[----:B------:R-:W-:Y:S02]  /*e240*/  FFMA.FTZ R75, R14, R89, -R75 ;  /* 0x000000590e4b7223 */ /* 0x000fe4000001084b */
[----:B------:R-:W-:Y:S02]  /*e250*/  FFMA.FTZ R13, R13, R94, -R58 ;  /* 0x0000005e0d0d7223 */ /* 0x000fe4000001083a */
[----:B------:R-:W-:Y:S02]  /*e260*/  FFMA.FTZ R85, R59, R100, -R85 ;  /* 0x000000643b557223 */ /* 0x000fe40000010855 */
[----:B------:R-:W-:Y:S01]  /*e270*/  FFMA.FTZ R92, R15, R42, -R92 ;  /* 0x0000002a0f5c7223 */ /* 0x000fe2000001085c */
[----:B------:R-:W-:Y:S01]  /*e280*/  F2FP.PACK_AB R13, R13, R70 ;  /* 0x000000460d0d723e */ /* 0x000fe200000000ff */
[-C--:B------:R-:W-:Y:S02]  /*e290*/  FFMA.FTZ R12, R68, R40.reuse, -R91 ;  /* 0x00000028440c7223 */ /* 0x080fe4000001085b */
[----:B------:R-:W-:Y:S01]  /*e2a0*/  FFMA.FTZ R14, R69, R33, -R34 ;  /* 0x00000021450e7223 */ /* 0x000fe20000010822 */
[----:B------:R-:W-:Y:S01]  /*e2b0*/  F2FP.PACK_AB R15, R92, R75 ;  /* 0x0000004b5c0f723e */ /* 0x000fe200000000ff */
        /* <DEDUP_REMOVED lines=8> */
.L_x_413:
[----:B------:R-:W-:Y:S05]  /*e340*/  BSYNC B0 ;  /* 0x0000000000007941 */ /* 0x000fea0003800000 */
.L_x_412:
[----:B------:R-:W-:-:S13]  /*e350*/  ISETP.GE.AND P0, PT, R62, c[0x0][0x27c], PT ;  /* 0x00009f003e007a0c */ /* 0x000fda0003f06270 */
[----:B------:R-:W-:Y:S05]  /*e360*/  @P0 BRA `(.L_x_411) ;  /* 0x0000067000000947 */ /* 0x000fea0003800000 */
[----:B-1----:R-:W-:Y:S01]  /*e370*/  SHF.R.S32.HI R11, RZ, 0x1f, R62 ;  /* 0x0000001fff0b7819 */ /* 0x002fe2000001143e */
[----:B------:R-:W-:Y:S01]  /*e380*/  HADD2.F32 R58, -RZ, R82.H0_H0 ;  /* 0x20000052ff3a7230 */ /* 0x000fe20000004100 */
[----:B------:R-:W-:Y:S01]  /*e390*/  SHF.R.U64 R34, R44, 0x10, R45 ;  /* 0x000000102c227819 */ /* 0x000fe2000000122d */
[----:B------:R-:W-:Y:S01]  /*e3a0*/  HADD2.F32 R70, -RZ, R84.H0_H0 ;  /* 0x20000054ff467230 */ /* 0x000fe20000004100 */
[CC--:B--2---:R-:W-:Y:S02]  /*e3b0*/  LEA.HI R13, R11.reuse, R62.reuse, RZ, 0x3 ;  /* 0x0000003e0b0d7211 */ /* 0x0c4fe400078f18ff */
[----:B------:R-:W-:Y:S01]  /*e3c0*/  LEA.HI R11, R11, R62, RZ, 0x6 ;  /* 0x0000003e0b0b7211 */ /* 0x000fe200078f30ff */
[----:B------:R-:W-:Y:S01]  /*e3d0*/  HADD2.F32 R34, -RZ, R34.H0_H0 ;  /* 0x20000022ff227230 */ /* 0x000fe20000004100 */
[----:B------:R-:W-:Y:S02]  /*e3e0*/  LEA.HI.SX32 R9, R13, R50, 0x1d ;  /* 0x000000320d097211 */ /* 0x000fe400078feaff */
[----:B------:R-:W-:-:S02]  /*e3f0*/  SHF.L.U32 R11, R11, 0x7, RZ ;  /* 0x000000070b0b7819 */ /* 0x000fc400000006ff */
[----:B------:R-:W-:Y:S02]  /*e400*/  SHF.R.S32.HI R8, RZ, 0x1f, R9 ;  /* 0x0000001fff087819 */ /* 0x000fe40000011409 */
[----:B------:R-:W-:Y:S02]  /*e410*/  LOP3.LUT R13, R57, 0x38, R13, 0xf8, !PT ;  /* 0x00000038390d7812 */ /* 0x000fe400078ef80d */
[----:B------:R-:W-:Y:S02]  /*e420*/  SHF.L.U32 R10, R9, 0x3, RZ ;  /* 0x00000003090a7819 */ /* 0x000fe400000006ff */
[----:B------:R-:W-:Y:S02]  /*e430*/  LEA.HI R8, R8, R9, RZ, 0x3 ;  /* 0x0000000908087211 */ /* 0x000fe400078f18ff */
[----:B------:R-:W-:Y:S02]  /*e440*/  LOP3.LUT R11, R11, 0x7fffe000, RZ, 0xc0, !PT ;  /* 0x7fffe0000b0b7812 */ /* 0x000fe400078ec0ff */
[----:B------:R-:W-:-:S02]  /*e450*/  LOP3.LUT R12, R13, R56, RZ, 0x3c, !PT ;  /* 0x000000380d0c7212 */ /* 0x000fc400078e3cff */
[----:B------:R-:W-:Y:S02]  /*e460*/  LOP3.LUT R57, R57, 0x38, R10, 0xf8, !PT ;  /* 0x0000003839397812 */ /* 0x000fe400078ef80a */
[----:B------:R-:W-:Y:S02]  /*e470*/  SHF.L.U32 R8, R8, 0xa, RZ ;  /* 0x0000000a08087819 */ /* 0x000fe400000006ff */
[----:B------:R-:W-:Y:S02]  /*e480*/  IADD3 R11, R12, R11, R48 ;  /* 0x0000000b0c0b7210 */ /* 0x000fe40007ffe030 */
[----:B------:R-:W-:Y:S01]  /*e490*/  LOP3.LUT R56, R57, R56, RZ, 0x3c, !PT ;  /* 0x0000003839387212 */ /* 0x000fe200078e3cff */
[--C-:B------:R-:W-:Y:S01]  /*e4a0*/  HADD2.F32 R57, -RZ, R83.reuse.H0_H0 ;  /* 0x20000053ff397230 */ /* 0x100fe20000004100 */
[----:B------:R-:W-:Y:S01]  /*e4b0*/  LOP3.LUT R9, R8, 0x7fffe000, RZ, 0xc0, !PT ;  /* 0x7fffe00008097812 */ /* 0x000fe200078ec0ff */
[----:B------:R-:W-:Y:S01]  /*e4c0*/  HADD2.F32 R83, -RZ, R83.H1_H1 ;  /* 0x30000053ff537230 */ /* 0x000fe20000004100 */
[----:B------:R-:W-:-:S02]  /*e4d0*/  SHF.L.U32 R32, R11, 0x1, RZ ;  /* 0x000000010b207819 */ /* 0x000fc400000006ff */
[----:B------:R-:W-:Y:S02]  /*e4e0*/  IADD3 R9, R56, R9, R48 ;  /* 0x0000000938097210 */ /* 0x000fe40007ffe030 */
[----:B------:R-:W-:Y:S01]  /*e4f0*/  SHF.R.U32.HI R44, RZ, 0x10, R45 ;  /* 0x00000010ff2c7819 */ /* 0x000fe2000001162d */
[----:B------:R-:W1:Y:S01]  /*e500*/  LDS.128 R12, [R32+0x10080] ;  /* 0x01008000200c7984 */ /* 0x000e620000000c00 */
[----:B------:R-:W-:Y:S01]  /*e510*/  SHF.L.U32 R33, R9, 0x1, RZ ;  /* 0x0000000109217819 */ /* 0x000fe200000006ff */
[--C-:B------:R-:W-:Y:S01]  /*e520*/  HADD2.F32 R45, -RZ, R81.reuse.H0_H0 ;  /* 0x20000051ff2d7230 */ /* 0x100fe20000004100 */
[----:B------:R-:W-:Y:S01]  /*e530*/  SHF.R.U64 R35, R36, 0x10, R37 ;  /* 0x0000001024237819 */ /* 0x000fe20000001225 */
[----:B------:R-:W-:Y:S01]  /*e540*/  HADD2.F32 R81, -RZ, R81.H1_H1 ;  /* 0x30000051ff517230 */ /* 0x000fe20000004100 */
[----:B------:R-:W-:Y:S01]  /*e550*/  SHF.R.U64 R38, R38, 0x10, R39 ;  /* 0x0000001026267819 */ /* 0x000fe20000001227 */
[----:B------:R-:W2:Y:S01]  /*e560*/  LDS.128 R8, [R33+0x10080] ;  /* 0x0100800021087984 */ /* 0x000ea20000000c00 */
[----:B------:R-:W-:-:S02]  /*e570*/  SHF.R.U32.HI R37, RZ, 0x10, R37 ;  /* 0x00000010ff257819 */ /* 0x000fc40000011625 */
[----:B------:R-:W-:Y:S02]  /*e580*/  SHF.R.U32.HI R39, RZ, 0x10, R39 ;  /* 0x00000010ff277819 */ /* 0x000fe40000011627 */
[--C-:B------:R-:W-:Y:S01]  /*e590*/  SHF.R.U64 R36, R46, 0x10, R47.reuse ;  /* 0x000000102e247819 */ /* 0x100fe2000000122f */
[----:B------:R-:W-:Y:S01]  /*e5a0*/  HADD2.F32 R56, -RZ, R37.H0_H0 ;  /* 0x20000025ff387230 */ /* 0x000fe20000004100 */
[----:B------:R-:W-:Y:S01]  /*e5b0*/  SHF.R.U32.HI R46, RZ, 0x10, R47 ;  /* 0x00000010ff2e7819 */ /* 0x000fe2000001162f */
[----:B------:R-:W-:Y:S02]  /*e5c0*/  HADD2.F32 R72, -RZ, R39.H0_H0 ;  /* 0x20000027ff487230 */ /* 0x000fe40000004100 */
[----:B------:R-:W-:Y:S02]  /*e5d0*/  HADD2.F32 R37, -RZ, R84.H1_H1 ;  /* 0x30000054ff257230 */ /* 0x000fe40000004100 */
[----:B------:R-:W-:Y:S02]  /*e5e0*/  HADD2.F32 R74, -RZ, R46.H0_H0 ;  /* 0x2000002eff4a7230 */ /* 0x000fe40000004100 */
[----:B-1----:R-:W-:-:S02]  /*e5f0*/  HADD2.F32 R40, -RZ, R13.H0_H0 ;  /* 0x2000000dff287230 */ /* 0x002fc40000004100 */
[----:B------:R-:W-:Y:S02]  /*e600*/  HADD2.F32 R41, -RZ, R13.H1_H1 ;  /* 0x3000000dff297230 */ /* 0x000fe40000004100 */
[----:B------:R-:W-:Y:S01]  /*e610*/  HADD2.F32 R13, -RZ, R15.H0_H0 ;  /* 0x2000000fff0d7230 */ /* 0x000fe20000004100 */
[-C--:B------:R-:W-:Y:S01]  /*e620*/  FMUL.FTZ R51, R40, R45.reuse ;  /* 0x0000002d28337220 */ /* 0x080fe20000410000 */
[--C-:B--2---:R-:W-:Y:S02]  /*e630*/  HADD2.F32 R48, -RZ, R9.reuse.H0_H0 ;  /* 0x20000009ff307230 */ /* 0x104fe40000004100 */
[----:B------:R-:W-:Y:S01]  /*e640*/  HADD2.F32 R47, -RZ, R9.H1_H1 ;  /* 0x30000009ff2f7230 */ /* 0x000fe20000004100 */
[-C--:B------:R-:W-:Y:S01]  /*e650*/  FMUL.FTZ R68, R13, R58.reuse ;  /* 0x0000003a0d447220 */ /* 0x080fe20000410000 */
[----:B------:R-:W-:Y:S01]  /*e660*/  HADD2.F32 R9, -RZ, R11.H0_H0 ;  /* 0x2000000bff097230 */ /* 0x000fe20000004100 */
[C---:B------:R-:W-:Y:S01]  /*e670*/  FMUL.FTZ R45, R48.reuse, R45 ;  /* 0x0000002d302d7220 */ /* 0x040fe20000410000 */
[----:B------:R-:W-:Y:S01]  /*e680*/  HADD2.F32 R15, -RZ, R15.H1_H1 ;  /* 0x3000000fff0f7230 */ /* 0x000fe20000004100 */
[----:B------:R-:W-:Y:S01]  /*e690*/  FFMA.FTZ R51, R48, R57, R51 ;  /* 0x0000003930337223 */ /* 0x000fe20000010033 */
[----:B------:R-:W-:Y:S01]  /*e6a0*/  HADD2.F32 R11, -RZ, R11.H1_H1 ;  /* 0x3000000bff0b7230 */ /* 0x000fe20000004100 */
[C---:B------:R-:W-:Y:S01]  /*e6b0*/  FMUL.FTZ R58, R9.reuse, R58 ;  /* 0x0000003a093a7220 */ /* 0x040fe20000410000 */
[--C-:B------:R-:W-:Y:S01]  /*e6c0*/  HADD2.F32 R42, -RZ, R12.reuse.H0_H0 ;  /* 0x2000000cff2a7230 */ /* 0x100fe20000004100 */
[----:B------:R-:W-:Y:S01]  /*e6d0*/  FFMA.FTZ R68, R9, R70, R68 ;  /* 0x0000004609447223 */ /* 0x000fe20000010044 */
[----:B------:R-:W-:Y:S01]  /*e6e0*/  HADD2.F32 R43, -RZ, R12.H1_H1 ;  /* 0x3000000cff2b7230 */ /* 0x000fe20000004100 */
[----:B------:R-:W-:Y:S01]  /*e6f0*/  FMUL.FTZ R46, R15, R72 ;  /* 0x000000480f2e7220 */ /* 0x000fe20000410000 */
[----:B------:R-:W-:Y:S01]  /*e700*/  HADD2.F32 R48, -RZ, R44.H0_H0 ;  /* 0x2000002cff307230 */ /* 0x000fe20000004100 */
[----:B------:R-:W-:Y:S01]  /*e710*/  FMUL.FTZ R44, R41, R56 ;  /* 0x00000038292c7220 */ /* 0x000fe20000410000 */
[----:B------:R-:W-:Y:S01]  /*e720*/  HADD2.F32 R12, -RZ, R14.H0_H0 ;  /* 0x2000000eff0c7230 */ /* 0x000fe20000004100 */
[----:B------:R-:W-:Y:S01]  /*e730*/  FMUL.FTZ R72, R11, R72 ;  /* 0x000000480b487220 */ /* 0x000fe20000410000 */
[----:B------:R-:W-:Y:S01]  /*e740*/  HADD2.F32 R9, -RZ, R82.H1_H1 ;  /* 0x30000052ff097230 */ /* 0x000fe20000004100 */
[C---:B------:R-:W-:Y:S01]  /*e750*/  FMUL.FTZ R56, R47.reuse, R56 ;  /* 0x000000382f387220 */ /* 0x040fe20000410000 */
[--C-:B------:R-:W-:Y:S01]  /*e760*/  HADD2.F32 R49, -RZ, R8.reuse.H0_H0 ;  /* 0x20000008ff317230 */ /* 0x100fe20000004100 */
[----:B------:R-:W-:Y:S01]  /*e770*/  FFMA.FTZ R44, R47, R48, R44 ;  /* 0x000000302f2c7223 */ /* 0x000fe2000001002c */
[----:B------:R-:W-:Y:S01]  /*e780*/  HADD2.F32 R50, -RZ, R8.H1_H1 ;  /* 0x30000008ff327230 */ /* 0x000fe20000004100 */
[----:B------:R-:W-:Y:S01]  /*e790*/  FFMA.FTZ R11, R11, R74, R46 ;  /* 0x0000004a0b0b7223 */ /* 0x000fe2000001002e */
[----:B------:R-:W-:Y:S01]  /*e7a0*/  HADD2.F32 R8, -RZ, R10.H0_H0 ;  /* 0x2000000aff087230 */ /* 0x000fe20000004100 */
[----:B------:R-:W-:Y:S01]  /*e7b0*/  FMUL.FTZ R82, R42, R81 ;  /* 0x000000512a527220 */ /* 0x000fe20000410000 */
[----:B------:R-:W-:Y:S01]  /*e7c0*/  HADD2.F32 R14, -RZ, R14.H1_H1 ;  /* 0x3000000eff0e7230 */ /* 0x000fe20000004100 */
        /* <DEDUP_REMOVED lines=9> */
[----:B------:R-:W-:Y:S01]  /*e860*/  F2FP.PACK_AB R11, R11, R68 ;  /* 0x000000440b0b723e */ /* 0x000fe200000000ff */
[----:B------:R-:W-:-:S02]  /*e870*/  FMUL.FTZ R39, R43, R46 ;  /* 0x0000002e2b277220 */ /* 0x000fc40000410000 */
[-C--:B------:R-:W-:Y:S02]  /*e880*/  FMUL.FTZ R8, R14, R47.reuse ;  /* 0x0000002f0e087220 */ /* 0x080fe40000410000 */
[----:B------:R-:W-:Y:S02]  /*e890*/  FMUL.FTZ R46, R50, R46 ;  /* 0x0000002e322e7220 */ /* 0x000fe40000410000 */
[----:B------:R-:W-:Y:S02]  /*e8a0*/  FMUL.FTZ R47, R10, R47 ;  /* 0x0000002f0a2f7220 */ /* 0x000fe40000410000 */
[----:B------:R-:W-:Y:S01]  /*e8b0*/  FFMA.FTZ R37, R12, R37, -R9 ;  /* 0x000000250c257223 */ /* 0x000fe20000010809 */
[----:B------:R-:W-:Y:S01]  /*e8c0*/  F2FP.PACK_AB R9, R44, R51 ;  /* 0x000000332c09723e */ /* 0x000fe200000000ff */
[----:B------:R-:W-:Y:S02]  /*e8d0*/  FFMA.FTZ R45, R40, R57, -R45 ;  /* 0x00000039282d7223 */ /* 0x000fe4000001082d */
[----:B------:R-:W-:-:S02]  /*e8e0*/  FFMA.FTZ R56, R41, R48, -R56 ;  /* 0x0000003029387223 */ /* 0x000fc40000010838 */
[----:B------:R-:W-:Y:S02]  /*e8f0*/  FFMA.FTZ R58, R13, R70, -R58 ;  /* 0x000000460d3a7223 */ /* 0x000fe4000001083a */
        /* <DEDUP_REMOVED lines=14> */
.L_x_411:
[----:B------:R-:W-:Y:S05]  /*e9e0*/  BSYNC B1 ;  /* 0x0000000000017941 */ /* 0x000fea0003800000 */
.L_x_410:
[----:B-1----:R-:W-:-:S04]  /*e9f0*/  IADD3 R32, R54, 0x60, RZ ;  /* 0x0000006036207810 */ /* 0x002fc80007ffe0ff */
[----:B------:R-:W-:-:S13]  /*ea00*/  ISETP.GE.AND P0, PT, R32, UR4, PT ;  /* 0x0000000420007c0c */ /* 0x000fda000bf06270 */
        /* <DEDUP_REMOVED lines=22> */
[--C-:B------:R-:W-:Y:S01]  /*eb70*/  HADD2.F32 R47, -RZ, R77.reuse.H1_H1 ;  /* 0x3000004dff2f7230 */ /* 0x100fe20000004100 */
[----:B------:R-:W-:Y:S01]  /*eb80*/  LOP3.LUT R37, R98, R33, RZ, 0x3c, !PT ;  /* 0x0000002162257212 */ /* 0x000fe200078e3cff */
[----:B------:R-:W-:Y:S01]  /*eb90*/  HADD2.F32 R77, -RZ, R77.H0_H0 ;  /* 0x2000004dff4d7230 */ /* 0x000fe20000004100 */
[----:B------:R-:W-:-:S02]  /*eba0*/  LOP3.LUT R8, R35, 0x38, R8, 0xf8, !PT ;  /* 0x0000003823087812 */ /* 0x000fc400078ef808 */
[----:B------:R-:W-:Y:S02]  /*ebb0*/  SHF.L.U32 R9, R9, 0xa, RZ ;  /* 0x0000000a09097819 */ /* 0x000fe400000006ff */
[----:B------:R-:W-:Y:S02]  /*ebc0*/  IADD3 R37, R32, R37, RZ ;  /* 0x0000002520257210 */ /* 0x000fe40007ffe0ff */
[----:B------:R-:W-:Y:S02]  /*ebd0*/  LOP3.LUT R8, R8, R33, RZ, 0x3c, !PT ;  /* 0x0000002108087212 */ /* 0x000fe400078e3cff */
[----:B------:R-:W-:Y:S02]  /*ebe0*/  LOP3.LUT R9, R9, 0x7fffe000, RZ, 0xc0, !PT ;  /* 0x7fffe00009097812 */ /* 0x000fe400078ec0ff */
[----:B------:R-:W-:Y:S02]  /*ebf0*/  SHF.L.U32 R37, R37, 0x1, RZ ;  /* 0x0000000125257819 */ /* 0x000fe400000006ff */
[----:B------:R-:W-:-:S02]  /*ec00*/  IADD3 R8, R8, R9, R32 ;  /* 0x0000000908087210 */ /* 0x000fc40007ffe020 */
[--C-:B------:R-:W-:Y:S01]  /*ec10*/  SHF.R.U64 R16, R16, 0x10, R17.reuse ;  /* 0x0000001010107819 */ /* 0x100fe20000001211 */
[----:B--2---:R-:W1:Y:S01]  /*ec20*/  LDS.128 R12, [R37+0x10080] ;  /* 0x01008000250c7984 */ /* 0x004e620000000c00 */
[----:B------:R-:W-:Y:S02]  /*ec30*/  SHF.L.U32 R36, R8, 0x1, RZ ;  /* 0x0000000108247819 */ /* 0x000fe400000006ff */
        /* <DEDUP_REMOVED lines=25> */
[--C-:B------:R-:W-:Y:S01]  /*edd0*/  HADD2.F32 R12, -RZ, R14.reuse.H0_H0 ;  /* 0x2000000eff0c7230 */ /* 0x100fe20000004100 */
[----:B------:R-:W-:Y:S01]  /*ede0*/  FFMA.FTZ R48, R43, R50, R48 ;  /* 0x000000322b307223 */ /* 0x000fe20000010030 */
[----:B------:R-:W-:Y:S01]  /*edf0*/  HADD2.F32 R43, -RZ, R65.H1_H1 ;  /* 0x30000041ff2b7230 */ /* 0x000fe20000004100 */
[C---:B------:R-:W-:Y:S01]  /*ee00*/  FMUL.FTZ R38, R9.reuse, R38 ;  /* 0x0000002609267220 */ /* 0x040fe20000410000 */
[----:B------:R-:W-:Y:S01]  /*ee10*/  HADD2.F32 R41, -RZ, R14.H1_H1 ;  /* 0x3000000eff297230 */ /* 0x000fe20000004100 */
[----:B------:R-:W-:Y:S01]  /*ee20*/  FFMA.FTZ R9, R9, R58, R56 ;  /* 0x0000003a09097223 */ /* 0x000fe20000010038 */
[--C-:B------:R-:W-:Y:S01]  /*ee30*/  HADD2.F32 R44, -RZ, R8.reuse.H0_H0 ;  /* 0x20000008ff2c7230 */ /* 0x100fe20000004100 */
[----:B------:R-:W-:Y:S01]  /*ee40*/  FMUL.FTZ R49, R12, R43 ;  /* 0x0000002b0c317220 */ /* 0x000fe20000410000 */
[----:B------:R-:W-:Y:S01]  /*ee50*/  HADD2.F32 R14, -RZ, R15.H0_H0 ;  /* 0x2000000fff0e7230 */ /* 0x000fe20000004100 */
[----:B------:R-:W-:Y:S01]  /*ee60*/  FFMA.FTZ R42, R27, R50, -R42 ;  /* 0x000000321b2a7223 */ /* 0x000fe2000001082a */
[----:B------:R-:W-:Y:S01]  /*ee70*/  HADD2.F32 R45, -RZ, R8.H1_H1 ;  /* 0x30000008ff2d7230 */ /* 0x000fe20000004100 */
[C---:B------:R-:W-:Y:S01]  /*ee80*/  FMUL.FTZ R64, R44.reuse, R64 ;  /* 0x000000402c407220 */ /* 0x040fe20000410000 */
[----:B------:R-:W-:Y:S01]  /*ee90*/  HADD2.F32 R65, -RZ, R65.H0_H0 ;  /* 0x20000041ff417230 */ /* 0x000fe20000004100 */
[----:B------:R-:W-:Y:S01]  /*eea0*/  FFMA.FTZ R25, R44, R76, R25 ;  /* 0x0000004c2c197223 */ /* 0x000fe20000010019 */
[--C-:B------:R-:W-:Y:S01]  /*eeb0*/  HADD2.F32 R8, -RZ, R10.reuse.H0_H0 ;  /* 0x2000000aff087230 */ /* 0x100fe20000004100 */
[----:B------:R-:W-:Y:S01]  /*eec0*/  FFMA.FTZ R13, R13, R58, -R38 ;  /* 0x0000003a0d0d7223 */ /* 0x000fe20000010826 */
        /* <DEDUP_REMOVED lines=11> */
[C---:B------:R-:W-:Y:S01]  /*ef80*/  FMUL.FTZ R65, R10.reuse, R65 ;  /* 0x000000410a417220 */ /* 0x040fe20000410000 */
[----:B------:R-:W-:Y:S01]  /*ef90*/  F2FP.PACK_AB R9, R9, R48 ;  /* 0x000000300909723e */ /* 0x000fe200000000ff */
[----:B------:R-:W-:-:S02]  /*efa0*/  FFMA.FTZ R44, R10, R77, R44 ;  /* 0x0000004d0a2c7223 */ /* 0x000fc4000001002c */
        /* <DEDUP_REMOVED lines=21> */
.L_x_415:
[----:B------:R-:W-:Y:S05]  /*f100*/  BSYNC B0 ;  /* 0x0000000000007941 */ /* 0x000fea0003800000 */
.L_x_414:
[----:B------:R-:W-:-:S13]  /*f110*/  ISETP.GE.AND P0, PT, R62, c[0x0][0x27c], PT ;  /* 0x00009f003e007a0c */ /* 0x000fda0003f06270 */
[----:B------:R-:W-:Y:S05]  /*f120*/  @P0 BRA `(.L_x_387) ;  /* 0x0000067000000947 */ /* 0x000fea0003800000 */
[----:B-1----:R-:W-:Y:S01]  /*f130*/  SHF.R.S32.HI R11, RZ, 0x1f, R62 ;  /* 0x0000001fff0b7819 */ /* 0x002fe2000001143e */
[--C-:B------:R-:W-:Y:S01]  /*f140*/  HADD2.F32 R37, -RZ, R79.reuse.H0_H0 ;  /* 0x2000004fff257230 */ /* 0x100fe20000004100 */
[----:B------:R-:W-:Y:S01]  /*f150*/  SHF.R.U64 R19, R22, 0x10, R23 ;  /* 0x0000001016137819 */ /* 0x000fe20000001217 */
[--C-:B------:R-:W-:Y:S01]  /*f160*/  HADD2.F32 R38, -RZ, R66.reuse.H0_H0 ;  /* 0x20000042ff267230 */ /* 0x100fe20000004100 */
[CC--:B------:R-:W-:Y:S01]  /*f170*/  LEA.HI R8, R11.reuse, R62.reuse, RZ, 0x3 ;  /* 0x0000003e0b087211 */ /* 0x0c0fe200078f18ff */
[----:B------:R-:W-:Y:S01]  /*f180*/  HADD2.F32 R66, -RZ, R66.H1_H1 ;  /* 0x30000042ff427230 */ /* 0x000fe20000004100 */
[----:B------:R-:W-:Y:S01]  /*f190*/  LEA.HI R11, R11, R62, RZ, 0x6 ;  /* 0x0000003e0b0b7211 */ /* 0x000fe200078f30ff */
[--C-:B------:R-:W-:Y:S01]  /*f1a0*/  HADD2.F32 R42, -RZ, R78.reuse.H0_H0 ;  /* 0x2000004eff2a7230 */ /* 0x100fe20000004100 */
[----:B------:R-:W-:Y:S01]  /*f1b0*/  LEA.HI.SX32 R9, R8, R34, 0x1d ;  /* 0x0000002208097211 */ /* 0x000fe200078feaff */
[----:B------:R-:W-:Y:S01]  /*f1c0*/  HADD2.F32 R78, -RZ, R78.H1_H1 ;  /* 0x3000004eff4e7230 */ /* 0x000fe20000004100 */
[----:B--2---:R-:W-:Y:S01]  /*f1d0*/  LOP3.LUT R12, R35, 0x38, R8, 0xf8, !PT ;  /* 0x00000038230c7812 */ /* 0x004fe200078ef808 */
[----:B------:R-:W-:Y:S01]  /*f1e0*/  HADD2.F32 R79, -RZ, R79.H1_H1 ;  /* 0x3000004fff4f7230 */ /* 0x000fe20000004100 */
[----:B------:R-:W-:-:S02]  /*f1f0*/  SHF.R.S32.HI R8, RZ, 0x1f, R9 ;  /* 0x0000001fff087819 */ /* 0x000fc40000011409 */
[----:B------:R-:W-:Y:S02]  /*f200*/  SHF.L.U32 R11, R11, 0x7, RZ ;  /* 0x000000070b0b7819 */ /* 0x000fe400000006ff */
[----:B------:R-:W-:Y:S02]  /*f210*/  SHF.L.U32 R10, R9, 0x3, RZ ;  /* 0x00000003090a7819 */ /* 0x000fe400000006ff */
[----:B------:R-:W-:Y:S02]  /*f220*/  LEA.HI R8, R8, R9, RZ, 0x3 ;  /* 0x0000000908087211 */ /* 0x000fe400078f18ff */
[----:B------:R-:W-:Y:S02]  /*f230*/  LOP3.LUT R11, R11, 0x7fffe000, RZ, 0xc0, !PT ;  /* 0x7fffe0000b0b7812 */ /* 0x000fe400078ec0ff */
[----:B------:R-:W-:Y:S02]  /*f240*/  LOP3.LUT R12, R12, R33, RZ, 0x3c, !PT ;  /* 0x000000210c0c7212 */ /* 0x000fe400078e3cff */
[----:B------:R-:W-:-:S02]  /*f250*/  LOP3.LUT R10, R35, 0x38, R10, 0xf8, !PT ;  /* 0x00000038230a7812 */ /* 0x000fc400078ef80a */
[----:B------:R-:W-:Y:S02]  /*f260*/  SHF.L.U32 R8, R8, 0xa, RZ ;  /* 0x0000000a08087819 */ /* 0x000fe400000006ff */
[--C-:B------:R-:W-:Y:S02]  /*f270*/  IADD3 R11, R12, R11, R32.reuse ;  /* 0x0000000b0c0b7210 */ /* 0x100fe40007ffe020 */
[----:B------:R-:W-:Y:S02]  /*f280*/  LOP3.LUT R33, R10, R33, RZ, 0x3c, !PT ;  /* 0x000000210a217212 */ /* 0x000fe400078e3cff */
[----:B------:R-:W-:Y:S02]  /*f290*/  LOP3.LUT R9, R8, 0x7fffe000, RZ, 0xc0, !PT ;  /* 0x7fffe00008097812 */ /* 0x000fe400078ec0ff */
[----:B------:R-:W-:Y:S02]  /*f2a0*/  SHF.L.U32 R16, R11, 0x1, RZ ;  /* 0x000000010b107819 */ /* 0x000fe400000006ff */
[----:B------:R-:W-:-:S02]  /*f2b0*/  IADD3 R9, R33, R9, R32 ;  /* 0x0000000921097210 */ /* 0x000fc40007ffe020 */
[--C-:B------:R-:W-:Y:S01]  /*f2c0*/  SHF.R.U64 R22, R28, 0x10, R29.reuse ;  /* 0x000000101c167819 */ /* 0x100fe2000000121d */
[----:B------:R-:W1:Y:S01]  /*f2d0*/  LDS.128 R12, [R16+0x10080] ;  /* 0x01008000100c7984 */ /* 0x000e620000000c00 */
[----:B------:R-:W-:Y:S02]  /*f2e0*/  SHF.L.U32 R17, R9, 0x1, RZ ;  /* 0x0000000109117819 */ /* 0x000fe400000006ff */
[----:B------:R-:W-:Y:S01]  /*f2f0*/  SHF.R.U32.HI R28, RZ, 0x10, R29 ;  /* 0x00000010ff1c7819 */ /* 0x000fe2000001161d */
[--C-:B------:R-:W-:Y:S01]  /*f300*/  HADD2.F32 R29, -RZ, R67.reuse.H0_H0 ;  /* 0x20000043ff1d7230 */ /* 0x100fe20000004100 */
[----:B------:R-:W-:Y:S01]  /*f310*/  SHF.R.U32.HI R23, RZ, 0x10, R23 ;  /* 0x00000010ff177819 */ /* 0x000fe20000011617 */
[----:B------:R-:W2:Y:S01]  /*f320*/  LDS.128 R8, [R17+0x10080] ;  /* 0x0100800011087984 */ /* 0x000ea20000000c00 */
[--C-:B------:R-:W-:Y:S01]  /*f330*/  SHF.R.U64 R18, R30, 0x10, R31.reuse ;  /* 0x000000101e127819 */ /* 0x100fe2000000121f */
[----:B------:R-:W-:Y:S01]  /*f340*/  HADD2.F32 R67, -RZ, R67.H1_H1 ;  /* 0x30000043ff437230 */ /* 0x000fe20000004100 */
        /* <DEDUP_REMOVED lines=8> */
[----:B------:R-:W-:Y:S02]  /*f3d0*/  HADD2.F32 R22, -RZ, R22.H0_H0 ;  /* 0x20000016ff167230 */ /* 0x000fe40000004100 */
[--C-:B-1----:R-:W-:Y:S02]  /*f3e0*/  HADD2.F32 R24, -RZ, R15.reuse.H0_H0 ;  /* 0x2000000fff187230 */ /* 0x102fe40000004100 */
[----:B------:R-:W-:Y:S02]  /*f3f0*/  HADD2.F32 R15, -RZ, R15.H1_H1 ;  /* 0x3000000fff0f7230 */ /* 0x000fe40000004100 */
[----:B------:R-:W-:Y:S01]  /*f400*/  HADD2.F32 R26, -RZ, R12.H0_H0 ;  /* 0x2000000cff1a7230 */ /* 0x000fe20000004100 */
[----:B------:R-:W-:Y:S01]  /*f410*/  FMUL.FTZ R35, R24, R29 ;  /* 0x0000001d18237220 */ /* 0x000fe20000410000 */
[----:B--2---:R-:W-:-:S02]  /*f420*/  HADD2.F32 R32, -RZ, R11.H0_H0 ;  /* 0x2000000bff207230 */ /* 0x004fc40000004100 */
[----:B------:R-:W-:Y:S02]  /*f430*/  HADD2.F32 R11, -RZ, R11.H1_H1 ;  /* 0x3000000bff0b7230 */ /* 0x000fe40000004100 */
[----:B------:R-:W-:Y:S01]  /*f440*/  HADD2.F32 R33, -RZ, R8.H0_H0 ;  /* 0x20000008ff217230 */ /* 0x000fe20000004100 */
[C---:B------:R-:W-:Y:S01]  /*f450*/  FMUL.FTZ R29, R32.reuse, R29 ;  /* 0x0000001d201d7220 */ /* 0x040fe20000410000 */
[----:B------:R-:W-:Y:S01]  /*f460*/  HADD2.F32 R27, -RZ, R12.H1_H1 ;  /* 0x3000000cff1b7230 */ /* 0x000fe20000004100 */
[----:B------:R-:W-:Y:S01]  /*f470*/  FFMA.FTZ R35, R32, R37, R35 ;  /* 0x0000002520237223 */ /* 0x000fe20000010023 */
[----:B------:R-:W-:Y:S01]  /*f480*/  HADD2.F32 R32, -RZ, R30.H0_H0 ;  /* 0x2000001eff207230 */ /* 0x000fe20000004100 */
[-C--:B------:R-:W-:Y:S01]  /*f490*/  FMUL.FTZ R30, R15, R36.reuse ;  /* 0x000000240f1e7220 */ /* 0x080fe20000410000 */
[----:B------:R-:W-:Y:S01]  /*f4a0*/  HADD2.F32 R12, -RZ, R14.H0_H0 ;  /* 0x2000000eff0c7230 */ /* 0x000fe20000004100 */
[C---:B------:R-:W-:Y:S01]  /*f4b0*/  FMUL.FTZ R36, R11.reuse, R36 ;  /* 0x000000240b247220 */ /* 0x040fe20000410000 */
[----:B------:R-:W-:Y:S01]  /*f4c0*/  HADD2.F32 R25, -RZ, R13.H0_H0 ;  /* 0x2000000dff197230 */ /* 0x000fe20000004100 */
        /* <DEDUP_REMOVED lines=9> */
[----:B------:R-:W-:Y:S01]  /*f560*/  HADD2.F32 R14, -RZ, R14.H1_H1 ;  /* 0x3000000eff0e7230 */ /* 0x000fe20000004100 */
[-C--:B------:R-:W-:Y:S01]  /*f570*/  FMUL.FTZ R40, R25, R38.reuse ;  /* 0x0000002619287220 */ /* 0x080fe20000410000 */
[----:B------:R-:W-:Y:S01]  /*f580*/  HADD2.F32 R9, -RZ, R9.H1_H1 ;  /* 0x30000009ff097230 */ /* 0x000fe20000004100 */
[----:B------:R-:W-:Y:S01]  /*f590*/  FFMA.FTZ R19, R8, R79, R11 ;  /* 0x0000004f08137223 */ /* 0x000fe2000001000b */
[----:B------:R-:W-:Y:S01]  /*f5a0*/  HADD2.F32 R10, -RZ, R10.H1_H1 ;  /* 0x3000000aff0a7230 */ /* 0x000fe20000004100 */
[C---:B------:R-:W-:Y:S01]  /*f5b0*/  FMUL.FTZ R38, R31.reuse, R38 ;  /* 0x000000261f267220 */ /* 0x040fe20000410000 */
[----:B------:R-:W-:Y:S01]  /*f5c0*/  HADD2.F32 R11, -RZ, R18.H0_H0 ;  /* 0x20000012ff0b7230 */ /* 0x000fe20000004100 */
[----:B------:R-:W-:-:S02]  /*f5d0*/  FFMA.FTZ R40, R31, R42, R40 ;  /* 0x0000002a1f287223 */ /* 0x000fc40000010028 */
[----:B------:R-:W-:Y:S02]  /*f5e0*/  FMUL.FTZ R28, R13, R44 ;  /* 0x0000002c0d1c7220 */ /* 0x000fe40000410000 */
[----:B------:R-:W-:Y:S02]  /*f5f0*/  FMUL.FTZ R67, R8, R67 ;  /* 0x0000004308437220 */ /* 0x000fe40000410000 */
[----:B------:R-:W-:Y:S02]  /*f600*/  FMUL.FTZ R31, R27, R20 ;  /* 0x000000141b1f7220 */ /* 0x000fe40000410000 */
[----:B------:R-:W-:Y:S02]  /*f610*/  FMUL.FTZ R18, R14, R23 ;  /* 0x000000170e127220 */ /* 0x000fe40000410000 */
[----:B------:R-:W-:Y:S02]  /*f620*/  FMUL.FTZ R44, R9, R44 ;  /* 0x0000002c092c7220 */ /* 0x000fe40000410000 */
[----:B------:R-:W-:-:S02]  /*f630*/  FMUL.FTZ R20, R34, R20 ;  /* 0x0000001422147220 */ /* 0x000fc40000410000 */
[----:B------:R-:W-:Y:S02]  /*f640*/  FMUL.FTZ R23, R10, R23 ;  /* 0x000000170a177220 */ /* 0x000fe40000410000 */
[----:B------:R-:W-:Y:S02]  /*f650*/  FFMA.FTZ R67, R12, R79, -R67 ;  /* 0x0000004f0c437223 */ /* 0x000fe40000010843 */
        /* <DEDUP_REMOVED lines=12> */
[----:B------:R-:W-:Y:S01]  /*f720*/  F2FP.PACK_AB R14, R14, R67 ;  /* 0x000000430e0e723e */ /* 0x000fe200000000ff */
[----:B------:R-:W-:Y:S01]  /*f730*/  FFMA.FTZ R10, R10, R11, R18 ;  /* 0x0000000b0a0a7223 */ /* 0x000fe20000010012 */
[----:B------:R-:W-:Y:S02]  /*f740*/  F2FP.PACK_AB R11, R30, R35 ;  /* 0x000000231e0b723e */ /* 0x000fe400000000ff */
[----:B------:R-:W-:Y:S01]  /*f750*/  F2FP.PACK_AB R9, R9, R40 ;  /* 0x000000280909723e */ /* 0x000fe200000000ff */
[----:B------:R1:W-:Y:S01]  /*f760*/  STS.128 [R16+0x10080], R12 ;  /* 0x0100800c10007388 */ /* 0x0003e20000000c00 */
[----:B------:R-:W-:-:S02]  /*f770*/  F2FP.PACK_AB R8, R8, R33 ;  /* 0x000000210808723e */ /* 0x000fc400000000ff */
[----:B------:R-:W-:-:S05]  /*f780*/  F2FP.PACK_AB R10, R10, R19 ;  /* 0x000000130a0a723e */ /* 0x000fca00000000ff */
[----:B------:R1:W-:Y:S02]  /*f790*/  STS.128 [R17+0x10080], R8 ;  /* 0x0100800811007388 */ /* 0x0003e40000000c00 */
.L_x_387:
[----:B------:R-:W-:Y:S05]  /*f7a0*/  BSYNC B2 ;  /* 0x0000000000027941 */ /* 0x000fea0003800000 */
.L_x_353:
[----:B-1----:R-:W-:Y:S01]  /*f7b0*/  IMAD.SHL.U32 R9, R61, 0x40, RZ ;  /* 0x000000403d097824 */ /* 0x002fe200078e00ff */
[----:B------:R-:W-:-:S04]  /*f7c0*/  DEPBAR.LE SB0, 0x0 ;  /* 0x000080000000791a */ /* 0x000fc80000000000 */
[----:B------:R-:W-:Y:S01]  /*f7d0*/  IMAD.SHL.U32 R8, R54, 0x8, RZ ;  /* 0x0000000836087824 */ /* 0x000fe200078e00ff */
[----:B------:R-:W-:Y:S01]  /*f7e0*/  LOP3.LUT R9, R9, 0x1c0, RZ, 0xc0, !PT ;  /* 0x000001c009097812 */ /* 0x000fe200078ec0ff */
[----:B------:R-:W-:Y:S01]  /*f7f0*/  IMAD R214, R53, 0x400, R4 ;  /* 0x0000040035d67824 */ /* 0x000fe200078e0204 */
[----:B------:R-:W-:Y:S01]  /*f800*/  ULDC.64 UR4, c[0x0][0x208] ;  /* 0x0000820000047ab9 */ /* 0x000fe20000000a00 */
[----:B------:R-:W-:Y:S01]  /*f810*/  LOP3.LUT P1, RZ, R61, 0x2, RZ, 0xc0, !PT ;  /* 0x000000023dff7812 */ /* 0x000fe2000782c0ff */
[----:B------:R-:W-:Y:S01]  /*f820*/  UIMAD UR12, UR12, UR4, URZ ;  /* 0x000000040c0c72a4 */ /* 0x000fe2000f8e023f */
[----:B------:R-:W-:Y:S01]  /*f830*/  LOP3.LUT R8, R9, 0x8, R8, 0xf8, !PT ;  /* 0x0000000809087812 */ /* 0x000fe200078ef808 */
[----:B------:R-:W-:Y:S01]  /*f840*/  IMAD.SHL.U32 R214, R214, 0x2, RZ ;  /* 0x00000002d6d67824 */ /* 0x000fe200078e00ff */
[----:B------:R-:W-:Y:S01]  /*f850*/  BAR.SYNC.DEFER_BLOCKING 0x0 ;  /* 0x0000000000007b1d */ /* 0x000fe20000010000 */
[----:B------:R-:W-:Y:S01]  /*f860*/  SHF.R.U32.HI R9, RZ, 0x3, R9 ;  /* 0x00000003ff097819 */ /* 0x000fe20000011609 */
[----:B------:R-:W-:Y:S01]  /*f870*/  UIMAD.WIDE.U32 UR18, UR10, UR4, URZ ;  /* 0x000000040a1272a5 */ /* 0x000fe2000f8e003f */
[C---:B------:R-:W-:Y:S01]  /*f880*/  LOP3.LUT P3, RZ, R215.reuse, 0x4, RZ, 0xc0, !PT ;  /* 0x00000004d7ff7812 */ /* 0x040fe2000786c0ff */
[----:B------:R-:W-:Y:S01]  /*f890*/  UIMAD UR5, UR10, UR5, UR12 ;  /* 0x000000050a0572a4 */ /* 0x000fe2000f8e020c */
[----:B------:R-:W-:Y:S01]  /*f8a0*/  LOP3.LUT R8, R8, R9, RZ, 0x3c, !PT ;  /* 0x0000000908087212 */ /* 0x000fe200078e3cff */
[----:B------:R-:W-:Y:S01]  /*f8b0*/  UIADD3 UR4, UR16, -UR9, URZ ;  /* 0x8000000910047290 */ /* 0x000fe2000fffe03f */
[C---:B------:R-:W-:Y:S01]  /*f8c0*/  LOP3.LUT P0, RZ, R215.reuse, 0x2, RZ, 0xc0, !PT ;  /* 0x00000002d7ff7812 */ /* 0x040fe2000780c0ff */
[----:B------:R-:W-:Y:S01]  /*f8d0*/  UIADD3 UR5, UR19, UR5, URZ ;  /* 0x0000000513057290 */ /* 0x000fe2000fffe03f */
[----:B--2---:R-:W-:Y:S01]  /*f8e0*/  IMAD.U32 R14, RZ, RZ, UR18 ;  /* 0x00000012ff0e7e24 */ /* 0x004fe2000f8e00ff */
[----:B------:R-:W-:Y:S01]  /*f8f0*/  LOP3.LUT P5, RZ, R215, 0x1, RZ, 0xc0, !PT ;  /* 0x00000001d7ff7812 */ /* 0x000fe200078ac0ff */
[----:B------:R-:W-:Y:S01]  /*f900*/  IMAD R213, R63, 0x200, R8 ;  /* 0x000002003fd57824 */ /* 0x000fe200078e0208 */
[----:B------:R-:W-:Y:S01]  /*f910*/  SEL R8, RZ, 0x2, P3 ;  /* 0x00000002ff087807 */ /* 0x000fe20001800000 */
[----:B------:R-:W-:Y:S01]  /*f920*/  IMAD.U32 R15, RZ, RZ, UR19 ;  /* 0x00000013ff0f7e24 */ /* 0x000fe2000f8e00ff */
[----:B------:R-:W-:Y:S01]  /*f930*/  SEL R9, RZ, 0x4, P0 ;  /* 0x00000004ff097807 */ /* 0x000fe20000000000 */
[----:B------:R-:W-:Y:S01]  /*f940*/  IMAD.SHL.U32 R213, R213, 0x2, RZ ;  /* 0x00000002d5d57824 */ /* 0x000fe200078e00ff */
[----:B------:R-:W-:Y:S01]  /*f950*/  LEA R10, P0, R14, R228, 0x5 ;  /* 0x000000e40e0a7211 */ /* 0x000fe200078028ff */
[----:B------:R-:W-:Y:S01]  /*f960*/  IMAD.U32 R11, RZ, RZ, UR5 ;  /* 0x00000005ff0b7e24 */ /* 0x000fe2000f8e00ff */
[----:B------:R-:W-:Y:S01]  /*f970*/  IADD3 R9, R9, R8, R60 ;  /* 0x0000000809097210 */ /* 0x000fe20007ffe03c */
[--C-:B------:R-:W-:Y:S01]  /*f980*/  IMAD R210, R2, 0x2, R214.reuse ;  /* 0x0000000202d27824 */ /* 0x100fe200078e02d6 */
[C---:B------:R-:W-:Y:S01]  /*f990*/  IADD3 R12, R213.reuse, 0xc080, RZ ;  /* 0x0000c080d50c7810 */ /* 0x040fe20007ffe0ff */
[----:B------:R-:W-:Y:S01]  /*f9a0*/  IMAD.SHL.U32 R218, R0, 0x2, RZ ;  /* 0x0000000200da7824 */ /* 0x000fe200078e00ff */
[----:B------:R-:W-:Y:S01]  /*f9b0*/  IADD3 R212, R213, 0xc0a0, RZ ;  /* 0x0000c0a0d5d47810 */ /* 0x000fe20007ffe0ff */
[C---:B------:R-:W-:Y:S01]  /*f9c0*/  IMAD R209, R3.reuse, 0x2, R214 ;  /* 0x0000000203d17824 */ /* 0x040fe200078e02d6 */
[----:B------:R-:W-:Y:S01]  /*f9d0*/  LDSM.16.M88.4 R36, [R214+0x10080] ;  /* 0x01008000d624783b */ /* 0x000fe20000000200 */
[----:B------:R-:W-:Y:S01]  /*f9e0*/  @P1 IADD3 R212, R12, -0x20, RZ ;  /* 0xffffffe00cd41810 */ /* 0x000fe20007ffe0ff */
[----:B------:R-:W-:Y:S01]  /*f9f0*/  IMAD R207, R3, 0x2, R210 ;  /* 0x0000000203cf7824 */ /* 0x000fe200078e02d2 */
[----:B------:R-:W-:Y:S01]  /*fa00*/  ISETP.GE.OR P1, PT, R54, UR4, P6 ;  /* 0x0000000436007c0c */ /* 0x000fe2000b726670 */
[----:B------:R-:W1:Y:S01]  /*fa10*/  LDSM.16.M88.4 R24, [R213+0xc080] ;  /* 0x00c08000d518783b */ /* 0x000e620000000200 */
[----:B------:R-:W-:Y:S01]  /*fa20*/  SEL R8, RZ, 0x8, P5 ;  /* 0x00000008ff087807 */ /* 0x000fe20002800000 */
[----:B------:R-:W-:Y:S01]  /*fa30*/  UISETP.GT.AND UP0, UPT, UR10, UR6, UPT ;  /* 0x000000060a00728c */ /* 0x000fe2000bf04270 */
[----:B------:R-:W-:Y:S01]  /*fa40*/  LEA.HI.X R11, R14, R221, R11, 0x5, P0 ;  /* 0x000000dd0e0b7211 */ /* 0x000fe200000f2c0b */
[----:B------:R-:W2:Y:S01]  /*fa50*/  LDSM.16.M88.4 R16, [R213+0xc880] ;  /* 0x00c88000d510783b */ /* 0x000ea20000000200 */
[----:B------:R-:W-:Y:S01]  /*fa60*/  LEA R32, P0, R10, c[0x0][0x1f8], 0x1 ;  /* 0x00007e000a207a11 */ /* 0x000fe200078008ff */
[----:B------:R-:W-:Y:S01]  /*fa70*/  IMAD.IADD R8, R8, 0x1, R9 ;  /* 0x0000000108087824 */ /* 0x000fe200078e0209 */
[----:B------:R-:W-:Y:S01]  /*fa80*/  LOP3.LUT P2, RZ, R61, 0x4, RZ, 0xc0, !PT ;  /* 0x000000043dff7812 */ /* 0x000fe2000784c0ff */
[----:B------:R-:W-:Y:S01]  /*fa90*/  IMAD.MOV.U32 R9, RZ, RZ, 0x40 ;  /* 0x00000040ff097424 */ /* 0x000fe200078e00ff */
[----:B------:R-:W-:Y:S01]  /*faa0*/  LEA.HI.X R33, R10, c[0x0][0x1fc], R11, 0x1, P0 ;  /* 0x00007f000a217a11 */ /* 0x000fe200000f0c0b */
[----:B------:R-:W-:Y:S01]  /*fab0*/  LDSM.16.M88.4 R48, [R210+0x10080] ;  /* 0x01008000d230783b */ /* 0x000fe20000000200 */
[C---:B------:R-:W-:Y:S01]  /*fac0*/  LOP3.LUT P0, RZ, R8.reuse, 0x8, RZ, 0xc0, !PT ;  /* 0x0000000808ff7812 */ /* 0x040fe2000780c0ff */
[----:B------:R-:W-:Y:S01]  /*fad0*/  UIADD3 UR9, UR16, 0x1, -UR9 ;  /* 0x0000000110097890 */ /* 0x000fe2000fffe809 */
[----:B------:R-:W-:Y:S01]  /*fae0*/  SEL R0, R9, 0xffffffc0, !P2 ;  /* 0xffffffc009007807 */ /* 0x000fe20005000000 */
[----:B------:R-:W3:Y:S01]  /*faf0*/  LDSM.16.M88.4 R12, [R212] ;  /* 0x00000000d40c783b */ /* 0x000ee20000000200 */
[----:B------:R-:W-:Y:S01]  /*fb00*/  LOP3.LUT P2, RZ, R8, 0x2, RZ, 0xc0, !PT ;  /* 0x0000000208ff7812 */ /* 0x000fe2000784c0ff */
[----:B------:R-:W-:Y:S01]  /*fb10*/  @UP0 UIADD3 UR5, UR13, -0x2, URZ ;  /* 0xfffffffe0d050890 */ /* 0x000fe2000fffe03f */
[C---:B------:R-:W-:Y:S01]  /*fb20*/  ISETP.GE.OR P0, PT, R54.reuse, UR4, !P0 ;  /* 0x0000000436007c0c */ /* 0x040fe2000c706670 */
[----:B------:R-:W4:Y:S01]  /*fb30*/  LDSM.16.M88.4 R56, [R212+0x800] ;  /* 0x00080000d438783b */ /* 0x000f220000000200 */
[----:B------:R-:W-:Y:S01]  /*fb40*/  ISETP.GE.OR P2, PT, R54, UR4, !P2 ;  /* 0x0000000436007c0c */ /* 0x000fe2000d746670 */
[----:B------:R-:W-:Y:S01]  /*fb50*/  IMAD.IADD R208, R213, 0x1, R0 ;  /* 0x00000001d5d07824 */ /* 0x000fe200078e0200 */
[----:B------:R-:W-:Y:S01]  /*fb60*/  PLOP3.LUT P3, PT, PT, PT, UP0, 0x80, 0x0 ;  /* 0x000000000000781c */ /* 0x000fe20003f6f008 */
[----:B------:R-:W-:Y:S01]  /*fb70*/  @!PT LDS RZ, [RZ] ;  /* 0x00000000fffff984 */ /* 0x000fe20000000800 */
[----:B------:R-:W-:Y:S01]  /*fb80*/  @!PT LDS RZ, [RZ] ;  /* 0x00000000fffff984 */ /* 0x000fe20000000800 */
[----:B------:R-:W-:Y:S01]  /*fb90*/  @!PT LDS RZ, [RZ] ;  /* 0x00000000fffff984 */ /* 0x000fe20000000800 */
[----:B------:R5:W-:Y:S01]  /*fba0*/  LDGSTS.E.BYPASS.LTC128B.128 [R218+0x8080], [R32.64], !P1 ;  /* 0x0808000020da7fae */ /* 0x000be2000c901d5e */
[----:B------:R-:W-:Y:S01]  /*fbb0*/  LOP3.LUT P1, RZ, R8, 0x4, RZ, 0xc0, !PT ;  /* 0x0000000408ff7812 */ /* 0x000fe2000782c0ff */
[----:B------:R-:W-:Y:S01]  /*fbc0*/  IMAD.IADD R202, R0, 0x1, R212 ;  /* 0x0000000100ca7824 */ /* 0x000fe200078e02d4 */
[----:B------:R-:W-:Y:S01]  /*fbd0*/  LOP3.LUT R0, R52, 0xffffffe0, RZ, 0xc0, !PT ;  /* 0xffffffe034007812 */ /* 0x000fe200078ec0ff */
[----:B------:R-:W-:Y:S01]  /*fbe0*/  ULDC UR7, c[0x0][0x324] ;  /* 0x0000c90000077ab9 */ /* 0x000fe20000000800 */
[----:B------:R-:W-:Y:S01]  /*fbf0*/  ISETP.GE.OR P1, PT, R54, UR4, !P1 ;  /* 0x0000000436007c0c */ /* 0x000fe2000cf26670 */
[----:B------:R-:W-:Y:S01]  /*fc00*/  @UP0 USHF.R.S32.HI UR4, URZ, 0x1f, UR5 ;  /* 0x0000001f3f040899 */ /* 0x000fe20008011405 */
[----:B------:R-:W-:Y:S01]  /*fc10*/  PLOP3.LUT P4, PT, PT, PT, UP0, 0x80, 0x0 ;  /* 0x000000000000781c */ /* 0x000fe20003f8f008 */
[----:B------:R-:W-:Y:S01]  /*fc20*/  IMAD.IADD R0, R55, 0x1, -R0 ;  /* 0x0000000137007824 */ /* 0x000fe200078e0a00 */
[----:B------:R-:W-:Y:S01]  /*fc30*/  LOP3.LUT P4, RZ, R215, 0x2, RZ, 0xc0, !PT ;  /* 0x00000002d7ff7812 */ /* 0x000fe2000788c0ff */
[----:B------:R5:W-:Y:S01]  /*fc40*/  LDGSTS.E.BYPASS.LTC128B.128 [R218+0x9080], [R32.64+0x80], !P2 ;  /* 0x0908008020da7fae */ /* 0x000be2000d101d5e */
[----:B------:R-:W-:Y:S01]  /*fc50*/  PLOP3.LUT P2, PT, PT, PT, UP0, 0x80, 0x0 ;  /* 0x000000000000781c */ /* 0x000fe20003f4f008 */
[----:B------:R-:W-:Y:S01]  /*fc60*/  ULOP3.LUT UR7, URZ, UR7, URZ, 0x33, !UPT ;  /* 0x000000073f077292 */ /* 0x000fe2000f8e333f */
[----:B------:R-:W-:-:S02]  /*fc70*/  IADD3 R203, R212, 0x800, RZ ;  /* 0x00000800d4cb7810 */ /* 0x000fc40007ffe0ff */
[C---:B------:R-:W-:Y:S02]  /*fc80*/  IADD3 R201, R212.reuse, 0x1000, RZ ;  /* 0x00001000d4c97810 */ /* 0x040fe40007ffe0ff */
[C---:B------:R-:W-:Y:S01]  /*fc90*/  IADD3 R200, R212.reuse, 0x1800, RZ ;  /* 0x00001800d4c87810 */ /* 0x040fe20007ffe0ff */
[C---:B-1----:R-:W-:Y:S01]  /*fca0*/  HMMA.16816.F32 R28, R36.reuse, R24, RZ ;  /* 0x00000018241c723c */ /* 0x042fe200000018ff */
[----:B------:R5:W-:Y:S01]  /*fcb0*/  LDGSTS.E.BYPASS.LTC128B.128 [R218+0xa080], [R32.64+0x100], !P1 ;  /* 0x0a08010020da7fae */ /* 0x000be2000c901d5e */
[----:B------:R-:W-:Y:S02]  /*fcc0*/  PLOP3.LUT P1, PT, PT, PT, UP0, 0x80, 0x0 ;  /* 0x000000000000781c */ /* 0x000fe40003f2f008 */
[C---:B------:R-:W-:Y:S01]  /*fcd0*/  IADD3 R199, R212.reuse, 0x2000, RZ ;  /* 0x00002000d4c77810 */ /* 0x040fe20007ffe0ff */
[----:B------:R5:W-:Y:S01]  /*fce0*/  LDGSTS.E.BYPASS.LTC128B.128 [R218+0xb080], [R32.64+0x180], !P0 ;  /* 0x0b08018020da7fae */ /* 0x000be2000c101d5e */
[----:B------:R-:W-:Y:S02]  /*fcf0*/  PLOP3.LUT P0, PT, PT, PT, UP0, 0x80, 0x0 ;  /* 0x000000000000781c */ /* 0x000fe40003f0f008 */
[----:B------:R-:W-:Y:S01]  /*fd00*/  HMMA.16816.F32 R24, R36, R26, RZ ;  /* 0x0000001a2418723c */ /* 0x000fe200000018ff */
[----:B------:R-:W-:Y:S01]  /*fd10*/  LDSM.16.M88.4 R44, [R209+0x10080] ;  /* 0x01008000d12c783b */ /* 0x000fe20000000200 */
[----:B------:R-:W-:-:S02]  /*fd20*/  IADD3 R198, R212, 0x2800, RZ ;  /* 0x00002800d4c67810 */ /* 0x000fc40007ffe0ff */
[C---:B------:R-:W-:Y:S01]  /*fd30*/  IADD3 R197, R212.reuse, 0x3000, RZ ;  /* 0x00003000d4c57810 */ /* 0x040fe20007ffe0ff */
[----:B------:R-:W1:Y:S01]  /*fd40*/  LDSM.16.M88.4 R8, [R208+0xc080] ;  /* 0x00c08000d008783b */ /* 0x000e620000000200 */
[----:B------:R-:W-:Y:S02]  /*fd50*/  IADD3 R196, R212, 0x3800, RZ ;  /* 0x00003800d4c47810 */ /* 0x000fe40007ffe0ff */
[C---:B--2---:R-:W-:Y:S01]  /*fd60*/  HMMA.16816.F32 R20, R36.reuse, R16, RZ ;  /* 0x000000102414723c */ /* 0x044fe200000018ff */
[----:B------:R-:W2:Y:S04]  /*fd70*/  LDSM.16.M88.4 R40, [R208+0xc880] ;  /* 0x00c88000d028783b */ /* 0x000ea80000000200 */
[----:B------:R-:W0:Y:S03]  /*fd80*/  LDGDEPBAR ;  /* 0x00000000000079af */ /* 0x000e260000000000 */
[----:B------:R-:W-:Y:S01]  /*fd90*/  HMMA.16816.F32 R36, R36, R18, RZ ;  /* 0x000000122424723c */ /* 0x000fe200000018ff */
[----:B------:R-:W-:Y:S07]  /*fda0*/  LDSM.16.M88.4 R16, [R207+0x10080] ;  /* 0x01008000cf10783b */ /* 0x000fee0000000200 */
[C---:B---3--:R-:W-:Y:S01]  /*fdb0*/  HMMA.16816.F32 R28, R48.reuse, R12, R28 ;  /* 0x0000000c301c723c */ /* 0x048fe2000000181c */
[----:B-----5:R-:W-:Y:S07]  /*fdc0*/  LDSM.16.M88.4 R32, [R202+0x800] ;  /* 0x00080000ca20783b */ /* 0x020fee0000000200 */
[C---:B------:R-:W-:Y:S01]  /*fdd0*/  HMMA.16816.F32 R24, R48.reuse, R14, R24 ;  /* 0x0000000e3018723c */ /* 0x040fe20000001818 */
[----:B------:R-:W3:Y:S07]  /*fde0*/  LDSM.16.M88.4 R12, [R202] ;  /* 0x00000000ca0c783b */ /* 0x000eee0000000200 */
[C---:B----4-:R-:W-:Y:S08]  /*fdf0*/  HMMA.16816.F32 R20, R48.reuse, R56, R20 ;  /* 0x000000383014723c */ /* 0x050ff00000001814 */
        /* <DEDUP_REMOVED lines=13> */
[C---:B------:R-:W-:Y:S08]  /*fed0*/  HMMA.16816.F32 R20, R16.reuse, R32, R20 ;  /* 0x000000201014723c */ /* 0x040ff00000001814 */
[----:B------:R-:W-:Y:S01]  /*fee0*/  HMMA.16816.F32 R44, R16, R34, R44 ;  /* 0x00000022102c723c */ /* 0x000fe2000000182c */
[----:B------:R-:W-:Y:S04]  /*fef0*/  LDSM.16.M88.4 R16, [R209+0x14080] ;  /* 0x01408000d110783b */ /* 0x000fe80000000200 */
[----:B------:R-:W-:Y:S03]  /*ff00*/  LDSM.16.M88.4 R32, [R208+0xd880] ;  /* 0x00d88000d020783b */ /* 0x000fe60000000200 */
[C---:B-1----:R-:W-:Y:S08]  /*ff10*/  HMMA.16816.F32 R28, R48.reuse, R8, R28 ;  /* 0x00000008301c723c */ /* 0x042ff0000000181c */
[C---:B------:R-:W-:Y:S01]  /*ff20*/  HMMA.16816.F32 R24, R48.reuse, R10, R24 ;  /* 0x0000000a3018723c */ /* 0x040fe20000001818 */
[----:B------:R-:W1:Y:S07]  /*ff30*/  LDSM.16.M88.4 R8, [R208+0xd080] ;  /* 0x00d08000d008783b */ /* 0x000e6e0000000200 */
[C---:B------:R-:W-:Y:S08]  /*ff40*/  HMMA.16816.F32 R20, R48.reuse, R56, R20 ;  /* 0x000000383014723c */ /* 0x040ff00000001814 */
        /* <DEDUP_REMOVED lines=30> */
[----:B------:R-:W3:Y:S03]  /*10130*/  LDSM.16.M88.4 R36, [R202+0x2000] ;  /* 0x00200000ca24783b */ /* 0x000ee60000000200 */
[C---:B--2---:R-:W-:Y:S08]  /*10140*/  HMMA.16816.F32 R28, R12.reuse, R32, R28 ;  /* 0x000000200c1c723c */ /* 0x044ff0000000181c */
[C---:B------:R-:W-:Y:S01]  /*10150*/  HMMA.16816.F32 R24, R12.reuse, R34, R24 ;  /* 0x000000220c18723c */ /* 0x040fe20000001818 */
[----:B------:R-:W2:Y:S07]  /*10160*/  LDSM.16.M88.4 R32, [R202+0x2800] ;  /* 0x00280000ca20783b */ /* 0x000eae0000000200 */
[C---:B------:R-:W-:Y:S08]  /*10170*/  HMMA.16816.F32 R20, R12.reuse, R16, R20 ;  /* 0x000000100c14723c */ /* 0x040ff00000001814 */
[----:B------:R-:W-:Y:S01]  /*10180*/  HMMA.16816.F32 R44, R12, R18, R44 ;  /* 0x000000120c2c723c */ /* 0x000fe2000000182c */
[----:B------:R-:W-:Y:S04]  /*10190*/  LDSM.16.M88.4 R16, [R214+0x1c080] ;  /* 0x01c08000d610783b */ /* 0x000fe80000000200 */
[----:B------:R-:W4:Y:S03]  /*101a0*/  LDSM.16.M88.4 R12, [R213+0xf080] ;  /* 0x00f08000d50c783b */ /* 0x000f260000000200 */
[C---:B-1----:R-:W-:Y:S08]  /*101b0*/  HMMA.16816.F32 R28, R48.reuse, R8, R28 ;  /* 0x00000008301c723c */ /* 0x042ff0000000181c */
[C---:B------:R-:W-:Y:S01]  /*101c0*/  HMMA.16816.F32 R24, R48.reuse, R10, R24 ;  /* 0x0000000a3018723c */ /* 0x040fe20000001818 */
[----:B------:R-:W1:Y:S07]  /*101d0*/  LDSM.16.M88.4 R8, [R213+0xf880] ;  /* 0x00f88000d508783b */ /* 0x000e6e0000000200 */
[C---:B------:R-:W-:Y:S08]  /*101e0*/  HMMA.16816.F32 R20, R48.reuse, R56, R20 ;  /* 0x000000383014723c */ /* 0x040ff00000001814 */
[----:B------:R-:W-:Y:S08]  /*101f0*/  HMMA.16816.F32 R44, R48, R58, R44 ;  /* 0x0000003a302c723c */ /* 0x000ff0000000182c */
[C---:B---3--:R-:W-:Y:S08]  /*10200*/  HMMA.16816.F32 R28, R40.reuse, R36, R28 ;  /* 0x00000024281c723c */ /* 0x048ff0000000181c */
[C---:B------:R-:W-:Y:S01]  /*10210*/  HMMA.16816.F32 R24, R40.reuse, R38, R24 ;  /* 0x000000262818723c */ /* 0x040fe20000001818 */
[----:B------:R-:W-:Y:S07]  /*10220*/  LDSM.16.M88.4 R36, [R210+0x1c080] ;  /* 0x01c08000d224783b */ /* 0x000fee0000000200 */
[C---:B--2---:R-:W-:Y:S01]  /*10230*/  HMMA.16816.F32 R48, R40.reuse, R32, R20 ;  /* 0x000000202830723c */ /* 0x044fe20000001814 */
[----:B------:R-:W2:Y:S07]  /*10240*/  LDSM.16.M88.4 R20, [R212+0x3000] ;  /* 0x00300000d414783b */ /* 0x000eae0000000200 */
[----:B------:R-:W-:Y:S01]  /*10250*/  HMMA.16816.F32 R44, R40, R34, R44 ;  /* 0x00000022282c723c */ /* 0x000fe2000000182c */
[----:B------:R-:W3:Y:S04]  /*10260*/  LDSM.16.M88.4 R32, [R212+0x3800] ;  /* 0x00380000d420783b */ /* 0x000ee80000000200 */
[----:B------:R-:W-:Y:S03]  /*10270*/  LDSM.16.M88.4 R40, [R209+0x1c080] ;  /* 0x01c08000d128783b */ /* 0x000fe60000000200 */
[C---:B----4-:R-:W-:Y:S08]  /*10280*/  HMMA.16816.F32 R28, R16.reuse, R12, R28 ;  /* 0x0000000c101c723c */ /* 0x050ff0000000181c */
[C---:B------:R-:W-:Y:S01]  /*10290*/  HMMA.16816.F32 R24, R16.reuse, R14, R24 ;  /* 0x0000000e1018723c */ /* 0x040fe20000001818 */
[----:B------:R-:W4:Y:S07]  /*102a0*/  LDSM.16.M88.4 R12, [R208+0xf080] ;  /* 0x00f08000d00c783b */ /* 0x000f2e0000000200 */
[C---:B-1----:R-:W-:Y:S08]  /*102b0*/  HMMA.16816.F32 R48, R16.reuse, R8, R48 ;  /* 0x000000081030723c */ /* 0x042ff00000001830 */
[----:B------:R-:W-:Y:S01]  /*102c0*/  HMMA.16816.F32 R44, R16, R10, R44 ;  /* 0x0000000a102c723c */ /* 0x000fe2000000182c */
[----:B------:R-:W1:Y:S04]  /*102d0*/  LDSM.16.M88.4 R8, [R208+0xf880] ;  /* 0x00f88000d008783b */ /* 0x000e680000000200 */
[----:B------:R-:W-:Y:S03]  /*102e0*/  LDSM.16.M88.4 R16, [R202+0x3000] ;  /* 0x00300000ca10783b */ /* 0x000fe60000000200 */
[C---:B--2---:R-:W-:Y:S08]  /*102f0*/  HMMA.16816.F32 R28, R36.reuse, R20, R28 ;  /* 0x00000014241c723c */ /* 0x044ff0000000181c */
[C---:B------:R-:W-:Y:S01]  /*10300*/  HMMA.16816.F32 R24, R36.reuse, R22, R24 ;  /* 0x000000162418723c */ /* 0x040fe20000001818 */
[----:B------:R-:W2:Y:S07]  /*10310*/  LDSM.16.M88.4 R20, [R207+0x1c080] ;  /* 0x01c08000cf14783b */ /* 0x000eae0000000200 */
[C---:B---3--:R-:W-:Y:S08]  /*10320*/  HMMA.16816.F32 R48, R36.reuse, R32, R48 ;  /* 0x000000202430723c */ /* 0x048ff00000001830 */
[----:B------:R-:W-:Y:S07]  /*10330*/  HMMA.16816.F32 R44, R36, R34, R44 ;  /* 0x00000022242c723c */ /* 0x000fee000000182c */
[----:B------:R-:W-:Y:S01]  /*10340*/  @P1 IMAD.MOV.U32 R34, RZ, RZ, R216 ;  /* 0x000000ffff221224 */ /* 0x000fe200078e00d8 */
[----:B----4-:R-:W-:Y:S01]  /*10350*/  HMMA.16816.F32 R28, R40, R12, R28 ;  /* 0x0000000c281c723c */ /* 0x010fe2000000181c */
[----:B------:R-:W-:Y:S01]  /*10360*/  @P1 IMAD.MOV.U32 R35, RZ, RZ, R223 ;  /* 0x000000ffff231224 */ /* 0x000fe200078e00df */
[----:B------:R-:W-:-:S03]  /*10370*/  PLOP3.LUT P1, PT, PT, PT, UP0, 0x80, 0x0 ;  /* 0x000000000000781c */ /* 0x000fc60003f2f008 */
[----:B------:R-:W-:Y:S01]  /*10380*/  @P0 IMAD.WIDE.U32 R34, R7, UR5, R34 ;  /* 0x0000000507220c25 */ /* 0x000fe2000f8e0022 */
[----:B------:R-:W-:Y:S01]  /*10390*/  @UP0 UIMAD UR5, UR11, UR5, URZ ;  /* 0x000000050b0502a4 */ /* 0x000fe2000f8e023f */
[----:B------:R-:W-:Y:S01]  /*103a0*/  LEA.HI R12, R6, R55, RZ, 0x2 ;  /* 0x00000037060c7211 */ /* 0x000fe200078f10ff */
[C---:B------:R-:W-:Y:S01]  /*103b0*/  HMMA.16816.F32 R24, R40.reuse, R14, R24 ;  /* 0x0000000e2818723c */ /* 0x040fe20000001818 */
[----:B------:R-:W-:Y:S01]  /*103c0*/  SHF.R.S32.HI R6, RZ, 0x1f, R53 ;  /* 0x0000001fff067819 */ /* 0x000fe20000011435 */
[----:B------:R-:W-:Y:S01]  /*103d0*/  @UP0 UIMAD UR4, UR4, UR8, UR5 ;  /* 0x00000008040402a4 */ /* 0x000fe2000f8e0205 */
[----:B------:R-:W-:Y:S02]  /*103e0*/  PLOP3.LUT P0, PT, PT, PT, UP0, 0x80, 0x0 ;  /* 0x000000000000781c */ /* 0x000fe40003f0f008 */
[----:B------:R-:W-:Y:S02]  /*103f0*/  LEA.HI R6, R6, R53, RZ, 0x3 ;  /* 0x0000003506067211 */ /* 0x000fe400078f18ff */
[----:B------:R-:W-:Y:S01]  /*10400*/  LOP3.LUT R12, R12, 0xfffffffc, RZ, 0xc0, !PT ;  /* 0xfffffffc0c0c7812 */ /* 0x000fe200078ec0ff */
[----:B-1----:R-:W-:Y:S01]  /*10410*/  HMMA.16816.F32 R48, R40, R8, R48 ;  /* 0x000000082830723c */ /* 0x002fe20000001830 */
[----:B------:R-:W-:-:S02]  /*10420*/  @P2 LEA R32, P2, R34, c[0x0][0x1c8], 0x1 ;  /* 0x0000720022202a11 */ /* 0x000fc400078408ff */
[----:B------:R-:W-:Y:S01]  /*10430*/  LOP3.LUT R6, R6, 0xffffff8, RZ, 0xc0, !PT ;  /* 0x0ffffff806067812 */ /* 0x000fe200078ec0ff */
[----:B------:R-:W-:Y:S01]  /*10440*/  IMAD.IADD R55, R55, 0x1, -R12 ;  /* 0x0000000137377824 */ /* 0x000fe200078e0a0c */
[----:B------:R-:W-:Y:S01]  /*10450*/  SHF.R.S32.HI R7, RZ, 0x1f, R0 ;  /* 0x0000001fff077819 */ /* 0x000fe20000011400 */
[----:B------:R-:W1:Y:S01]  /*10460*/  LDSM.16.M88.4 R12, [R202+0x3800] ;  /* 0x00380000ca0c783b */ /* 0x000e620000000200 */
[----:B------:R-:W-:Y:S01]  /*10470*/  @P1 IADD3 R33, R35, UR4, RZ ;  /* 0x0000000423211c10 */ /* 0x000fe2000fffe0ff */
[----:B------:R-:W-:Y:S01]  /*10480*/  IMAD.IADD R53, R53, 0x1, -R6 ;  /* 0x0000000135357824 */ /* 0x000fe200078e0a06 */
[----:B------:R-:W-:Y:S01]  /*10490*/  LEA.HI R6, R7, R0, RZ, 0x2 ;  /* 0x0000000007067211 */ /* 0x000fe200078f10ff */
[----:B------:R-:W-:-:S04]  /*104a0*/  DEPBAR.LE SB0, 0x0 ;  /* 0x000080000000791a */ /* 0x000fc80000000000 */
[----:B------:R-:W-:Y:S01]  /*104b0*/  LEA.HI R7, R55, R55, RZ, 0x1 ;  /* 0x0000003737077211 */ /* 0x000fe200078f08ff */
[----:B------:R-:W-:Y:S01]  /*104c0*/  HMMA.16816.F32 R44, R40, R10, R44 ;  /* 0x0000000a282c723c */ /* 0x000fe2000000182c */
[----:B------:R-:W-:Y:S01]  /*104d0*/  @P0 LEA.HI.X R33, R34, c[0x0][0x1cc], R33, 0x1, P2 ;  /* 0x0000730022210a11 */ /* 0x000fe200010f0c21 */
[----:B------:R-:W-:Y:S01]  /*104e0*/  BAR.SYNC.DEFER_BLOCKING 0x0 ;  /* 0x0000000000007b1d */ /* 0x000fe20000010000 */
[C---:B------:R-:W-:Y:S02]  /*104f0*/  LEA.HI.SX32 R8, R6.reuse, UR23, 0x1e ;  /* 0x0000001706087c11 */ /* 0x040fe4000f8ff2ff */
[----:B------:R-:W-:Y:S02]  /*10500*/  LOP3.LUT R34, R7, 0x1ffffffe, RZ, 0xc0, !PT ;  /* 0x1ffffffe07227812 */ /* 0x000fe400078ec0ff */
[----:B------:R-:W-:Y:S01]  /*10510*/  PLOP3.LUT P1, PT, PT, PT, UP3, 0x80, 0x0 ;  /* 0x000000000000781c */ /* 0x000fe20003f2f038 */
[----:B------:R-:W-:Y:S01]  /*10520*/  IMAD R8, R53, 0x10, R8 ;  /* 0x0000001035087824 */ /* 0x000fe200078e0208 */
[----:B------:R-:W-:Y:S01]  /*10530*/  PLOP3.LUT P0, PT, PT, PT, UP3, 0x80, 0x0 ;  /* 0x000000000000781c */ /* 0x000fe20003f0f038 */
[----:B------:R-:W-:Y:S01]  /*10540*/  IMAD.IADD R219, R55, 0x1, -R34 ;  /* 0x0000000137db7824 */ /* 0x000fe200078e0a22 */
[----:B------:R-:W-:Y:S01]  /*10550*/  PLOP3.LUT P2, PT, PT, PT, UP0, 0x80, 0x0 ;  /* 0x000000000000781c */ /* 0x000fe20003f4f008 */
[----:B--2---:R-:W-:Y:S01]  /*10560*/  HMMA.16816.F32 R28, R20, R16, R28 ;  /* 0x00000010141c723c */ /* 0x004fe2000000181c */
[----:B------:R-:W-:Y:S01]  /*10570*/  LOP3.LUT R9, R6, 0x7ffffffc, RZ, 0xc0, !PT ;  /* 0x7ffffffc06097812 */ /* 0x000fe200078ec0ff */
[----:B------:R-:W-:-:S04]  /*10580*/  IMAD R219, R219, 0x8, R8 ;  /* 0x00000008dbdb7824 */ /* 0x000fc800078e0208 */
[----:B------:R-:W-:Y:S02]  /*10590*/  IMAD.MOV.U32 R7, RZ, RZ, R219 ;  /* 0x000000ffff077224 */ /* 0x000fe400078e00db */
[----:B------:R-:W-:Y:S01]  /*105a0*/  @P1 IMAD.HI.U32 R8, R219, c[0x0][0x2c8], RZ ;  /* 0x0000b200db081a27 */ /* 0x000fe200078e00ff */
[----:B------:R-:W-:Y:S01]  /*105b0*/  PLOP3.LUT P1, PT, PT, PT, UP0, 0x80, 0x0 ;  /* 0x000000000000781c */ /* 0x000fe20003f2f008 */
[C---:B------:R-:W-:Y:S02]  /*105c0*/  HMMA.16816.F32 R24, R20.reuse, R18, R24 ;  /* 0x000000121418723c */ /* 0x040fe40000001818 */
[----:B------:R-:W-:Y:S01]  /*105d0*/  IMAD.IADD R224, R0, 0x1, -R9 ;  /* 0x0000000100e07824 */ /* 0x000fe200078e0a09 */
[----:B------:R-:W-:Y:S01]  /*105e0*/  @P0 SHF.R.U32.HI R7, RZ, c[0x0][0x2cc], R8 ;  /* 0x0000b300ff070a19 */ /* 0x000fe20000011608 */
[----:B------:R-:W-:Y:S01]  /*105f0*/  @!PT LDS RZ, [RZ] ;  /* 0x00000000fffff984 */ /* 0x000fe20000000800 */
[----:B------:R-:W-:Y:S01]  /*10600*/  @!PT LDS RZ, [RZ] ;  /* 0x00000000fffff984 */ /* 0x000fe20000000800 */
[----:B------:R-:W-:Y:S01]  /*10610*/  @!PT LDS RZ, [RZ] ;  /* 0x00000000fffff984 */ /* 0x000fe20000000800 */
[----:B------:R2:W-:Y:S01]  /*10620*/  @P3 LDGSTS.E.BYPASS.LTC128B.128 [R218+0xc080], [R32.64], !P6 ;  /* 0x0c08000020da3fae */ /* 0x0005e2000f101d5e */
[----:B------:R-:W-:Y:S01]  /*10630*/  LOP3.LUT P3, RZ, R215, 0x4, RZ, 0xc0, !PT ;  /* 0x00000004d7ff7812 */ /* 0x000fe2000786c0ff */
[----:B------:R-:W-:Y:S01]  /*10640*/  IMAD.U32 R9, RZ, RZ, UR9 ;  /* 0x00000009ff097e24 */ /* 0x000fe2000f8e00ff */
[----:B------:R-:W-:Y:S01]  /*10650*/  PLOP3.LUT P0, PT, PT, PT, UP0, 0x80, 0x0 ;  /* 0x000000000000781c */ /* 0x000fe20003f0f008 */
[----:B------:R-:W3:Y:S01]  /*10660*/  SHFL.IDX PT, R6, R7, RZ, 0x1c1f ;  /* 0x001c1fff07067589 */ /* 0x000ee200000e0000 */
[----:B------:R-:W-:Y:S01]  /*10670*/  IMAD.SHL.U32 R224, R224, 0x2, RZ ;  /* 0x00000002e0e07824 */ /* 0x000fe200078e00ff */
[----:B-1----:R-:W-:Y:S04]  /*10680*/  HMMA.16816.F32 R48, R20, R12, R48 ;  /* 0x0000000c1430723c */ /* 0x002fe80000001830 */
[----:B------:R-:W-:-:S02]  /*10690*/  IADD3 R9, R9, -UR28, -R224 ;  /* 0x8000001c09097c10 */ /* 0x000fc4000fffe8e0 */
[----:B------:R-:W-:Y:S02]  /*106a0*/  IADD3 R0, -R224, UR16, -R5 ;  /* 0x00000010e0007c10 */ /* 0x000fe4000fffe905 */
[----:B------:R2:W-:Y:S01]  /*106b0*/  @P2 LDGSTS.E.BYPASS.LTC128B.128 [R218+0xd080], [R32.64+0x80], !P3 ;  /* 0x0d08008020da2fae */ /* 0x0005e2000d901d5e */
[C---:B------:R-:W-:Y:S01]  /*106c0*/  IADD3 R11, R9.reuse, c[0x0][0x328], RZ ;  /* 0x0000ca00090b7a10 */ /* 0x040fe20007ffe0ff */
[----:B------:R-:W-:Y:S01]  /*106d0*/  HMMA.16816.F32 R44, R20, R14, R44 ;  /* 0x0000000e142c723c */ /* 0x000fe2000000182c */
[----:B------:R-:W-:Y:S01]  /*106e0*/  IADD3 R9, R9, UR7, RZ ;  /* 0x0000000709097c10 */ /* 0x000fe2000fffe0ff */
[----:B------:R2:W-:Y:S04]  /*106f0*/  @P1 LDGSTS.E.BYPASS.LTC128B.128 [R218+0xe080], [R32.64+0x100], !P4 ;  /* 0x0e08010020da1fae */ /* 0x0005e8000e101d5e */
[----:B------:R2:W-:Y:S01]  /*10700*/  @P0 LDGSTS.E.BYPASS.LTC128B.128 [R218+0xf080], [R32.64+0x180], !P5 ;  /* 0x0f08018020da0fae */ /* 0x0005e2000e901d5e */
[----:B------:R-:W-:-:S03]  /*10710*/  PLOP3.LUT P0, PT, PT, PT, UP2, 0x40, 0x0 ;  /* 0x000000000000781c */ /* 0x000fc60003f0e828 */
[----:B------:R-:W0:Y:S01]  /*10720*/  LDGDEPBAR ;  /* 0x00000000000079af */ /* 0x000e220000000000 */
[--C-:B---3--:R-:W-:Y:S02]  /*10730*/  IMAD.IADD R13, R11, 0x1, R6.reuse ;  /* 0x000000010b0d7824 */ /* 0x108fe400078e0206 */
[----:B------:R-:W-:-:S03]  /*10740*/  IMAD.IADD R10, R9, 0x1, R6 ;  /* 0x00000001090a7824 */ /* 0x000fc600078e0206 */
[----:B------:R-:W-:-:S04]  /*10750*/  IMNMX R12, R13, R0, PT ;  /* 0x000000000d0c7217 */ /* 0x000fc80003800200 */
[----:B------:R-:W-:Y:S05]  /*10760*/  @P0 BRA `(.L_x_416) ;  /* 0x0000016000000947 */ /* 0x000fea0003800000 */
[----:B------:R-:W-:Y:S01]  /*10770*/  IMAD.U32 R13, RZ, RZ, UR28 ;  /* 0x0000001cff0d7e24 */ /* 0x000fe2000f8e00ff */
[----:B------:R-:W-:Y:S04]  /*10780*/  BSSY B0, `(.L_x_417) ;  /* 0x000000f000007945 */ /* 0x000fe80003800000 */
[----:B------:R-:W-:-:S04]  /*10790*/  IADD3 R8, -R13, UR16, R6 ;  /* 0x000000100d087c10 */ /* 0x000fc8000fffe106 */
        /* <DEDUP_REMOVED lines=9> */
.L_x_418:
[----:B------:R-:W-:-:S04]  /*10830*/  MOV R6, c[0x0][0x32c] ;  /* 0x0000cb0000067a02 */ /* 0x000fc80000000f00 */
[----:B------:R-:W-:-:S13]  /*10840*/  ISETP.NE.AND P0, PT, R6, 0x1, PT ;  /* 0x000000010600780c */ /* 0x000fda0003f05270 */
[----:B------:R-:W-:-:S05]  /*10850*/  @P0 IMAD.HI.U32 R6, R8, c[0x0][0x330], RZ ;  /* 0x0000cc0008060a27 */ /* 0x000fca00078e00ff */
[----:B------:R-:W-:Y:S02]  /*10860*/  @P0 SHF.R.U32.HI R8, RZ, c[0x0][0x334], R6 ;  /* 0x0000cd00ff080a19 */ /* 0x000fe40000011606 */
.L_x_419:
[----:B------:R-:W-:Y:S05]  /*10870*/  BSYNC B0 ;  /* 0x0000000000007941 */ /* 0x000fea0003800000 */
.L_x_417:
[----:B------:R-:W-:-:S04]  /*10880*/  IMAD R15, R8, c[0x0][0x32c], -R5 ;  /* 0x0000cb00080f7a24 */ /* 0x000fc800078e0a05 */
[----:B------:R-:W-:-:S05]  /*10890*/  IMAD.IADD R15, R15, 0x1, -R224 ;  /* 0x000000010f0f7824 */ /* 0x000fca00078e0ae0 */
[----:B------:R-:W-:Y:S02]  /*108a0*/  IADD3 R13, R15, c[0x0][0x32c], RZ ;  /* 0x0000cb000f0d7a10 */ /* 0x000fe40007ffe0ff */
[----:B------:R-:W-:Y:S02]  /*108b0*/  IMNMX R10, R10, R15, !PT ;  /* 0x0000000f0a0a7217 */ /* 0x000fe40007800200 */
[----:B------:R-:W-:Y:S02]  /*108c0*/  IMNMX R12, R12, R13, PT ;  /* 0x0000000d0c0c7217 */ /* 0x000fe40003800200 */
.L_x_416:
[----:B------:R-:W-:Y:S01]  /*108d0*/  ISETP.LT.AND P2, PT, RZ, UR13, PT ;  /* 0x0000000dff007c0c */ /* 0x000fe2000bf41270 */
[----:B------:R-:W1:Y:S03]  /*108e0*/  SHFL.IDX PT, R14, R7, 0x1, 0x1c1f ;  /* 0x003c1f00070e7f89 */ /* 0x000e6600000e0000 */
[C---:B------:R-:W-:Y:S02]  /*108f0*/  ISETP.GT.AND P0, PT, R10.reuse, 0x1, P2 ;  /* 0x000000010a00780c */ /* 0x040fe40001704270 */
[----:B------:R-:W-:-:S02]  /*10900*/  ISETP.GT.AND P1, PT, R10, RZ, P2 ;  /* 0x000000ff0a00720c */ /* 0x000fc40001724270 */
[C---:B------:R-:W-:Y:S02]  /*10910*/  ISETP.LT.OR P0, PT, R12.reuse, 0x2, P0 ;  /* 0x000000020c00780c */ /* 0x040fe40000701670 */
[----:B------:R-:W-:Y:S02]  /*10920*/  ISETP.LT.OR P1, PT, R12, 0x1, P1 ;  /* 0x000000010c00780c */ /* 0x000fe40000f21670 */
[----:B------:R-:W-:Y:S02]  /*10930*/  FSEL R29, R29, -INF , !P0 ;  /* 0xff8000001d1d7808 */ /* 0x000fe40004000000 */
[----:B------:R-:W-:Y:S02]  /*10940*/  ISETP.GT.AND P0, PT, R10, 0x9, P2 ;  /* 0x000000090a00780c */ /* 0x000fe40001704270 */
[----:B------:R-:W-:Y:S02]  /*10950*/  FSEL R28, R28, -INF , !P1 ;  /* 0xff8000001c1c7808 */ /* 0x000fe40004800000 */
[----:B------:R-:W-:-:S02]  /*10960*/  ISETP.GT.AND P1, PT, R10, 0x8, P2 ;  /* 0x000000080a00780c */ /* 0x000fc40001724270 */
[C---:B------:R-:W-:Y:S02]  /*10970*/  ISETP.LT.OR P0, PT, R12.reuse, 0xa, P0 ;  /* 0x0000000a0c00780c */ /* 0x040fe40000701670 */
[----:B------:R-:W-:Y:S02]  /*10980*/  ISETP.LT.OR P1, PT, R12, 0x9, P1 ;  /* 0x000000090c00780c */ /* 0x000fe40000f21670 */
[----:B------:R-:W-:Y:S01]  /*10990*/  FSEL R8, R25, -INF , !P0 ;  /* 0xff80000019087808 */ /* 0x000fe20004000000 */
[--C-:B-1----:R-:W-:Y:S01]  /*109a0*/  IMAD.IADD R11, R11, 0x1, R14.reuse ;  /* 0x000000010b0b7824 */ /* 0x102fe200078e020e */
[----:B------:R-:W-:Y:S01]  /*109b0*/  ISETP.GT.AND P0, PT, R10, 0x11, P2 ;  /* 0x000000110a00780c */ /* 0x000fe20001704270 */
[----:B------:R-:W-:Y:S01]  /*109c0*/  IMAD.IADD R9, R9, 0x1, R14 ;  /* 0x0000000109097824 */ /* 0x000fe200078e020e */
[----:B------:R-:W-:Y:S02]  /*109d0*/  FSEL R24, R24, -INF , !P1 ;  /* 0xff80000018187808 */ /* 0x000fe40004800000 */
[----:B------:R-:W-:-:S02]  /*109e0*/  ISETP.GT.AND P1, PT, R10, 0x10, P2 ;  /* 0x000000100a00780c */ /* 0x000fc40001724270 */
[C---:B------:R-:W-:Y:S02]  /*109f0*/  ISETP.LT.OR P0, PT, R12.reuse, 0x12, P0 ;  /* 0x000000120c00780c */ /* 0x040fe40000701670 */
[----:B------:R-:W-:Y:S02]  /*10a00*/  ISETP.LT.OR P1, PT, R12, 0x11, P1 ;  /* 0x000000110c00780c */ /* 0x000fe40000f21670 */
[----:B------:R-:W-:Y:S02]  /*10a10*/  FSEL R16, R49, -INF , !P0 ;  /* 0xff80000031107808 */ /* 0x000fe40004000000 */
[----:B------:R-:W-:Y:S02]  /*10a20*/  ISETP.GT.AND P0, PT, R10, 0x19, P2 ;  /* 0x000000190a00780c */ /* 0x000fe40001704270 */
[----:B------:R-:W-:Y:S02]  /*10a30*/  FSEL R18, R48, -INF , !P1 ;  /* 0xff80000030127808 */ /* 0x000fe40004800000 */
[----:B------:R-:W-:-:S02]  /*10a40*/  ISETP.LT.OR P1, PT, R12, 0x1a, P0 ;  /* 0x0000001a0c00780c */ /* 0x000fc40000721670 */
[----:B------:R-:W-:Y:S02]  /*10a50*/  PLOP3.LUT P0, PT, PT, PT, UP2, 0x40, 0x0 ;  /* 0x000000000000781c */ /* 0x000fe40003f0e828 */
[----:B------:R-:W-:Y:S02]  /*10a60*/  ISETP.GT.AND P3, PT, R10, 0x18, P2 ;  /* 0x000000180a00780c */ /* 0x000fe40001764270 */
[----:B------:R-:W-:Y:S02]  /*10a70*/  IMNMX R0, R11, R0, PT ;  /* 0x000000000b007217 */ /* 0x000fe40003800200 */
[----:B------:R-:W-:Y:S02]  /*10a80*/  ISETP.LT.OR P3, PT, R12, 0x19, P3 ;  /* 0x000000190c00780c */ /* 0x000fe40001f61670 */
[----:B------:R-:W-:Y:S02]  /*10a90*/  FSEL R10, R45, -INF , !P1 ;  /* 0xff8000002d0a7808 */ /* 0x000fe40004800000 */
[----:B------:R-:W-:-:S03]  /*10aa0*/  FSEL R6, R44, -INF , !P3 ;  /* 0xff8000002c067808 */ /* 0x000fc60005800000 */
        /* <DEDUP_REMOVED lines=13> */
.L_x_422:
[----:B------:R-:W-:-:S04]  /*10b80*/  MOV R7, c[0x0][0x32c] ;  /* 0x0000cb0000077a02 */ /* 0x000fc80000000f00 */
[----:B------:R-:W-:-:S13]  /*10b90*/  ISETP.NE.AND P0, PT, R7, 0x1, PT ;  /* 0x000000010700780c */ /* 0x000fda0003f05270 */
[----:B------:R-:W-:-:S05]  /*10ba0*/  @P0 IMAD.HI.U32 R7, R14, c[0x0][0x330], RZ ;  /* 0x0000cc000e070a27 */ /* 0x000fca00078e00ff */
[----:B------:R-:W-:Y:S02]  /*10bb0*/  @P0 SHF.R.U32.HI R14, RZ, c[0x0][0x334], R7 ;  /* 0x0000cd00ff0e0a19 */ /* 0x000fe40000011607 */
.L_x_423:
[----:B------:R-:W-:Y:S05]  /*10bc0*/  BSYNC B0 ;  /* 0x0000000000007941 */ /* 0x000fea0003800000 */
.L_x_421:
[----:B------:R-:W-:-:S04]  /*10bd0*/  IMAD R5, R14, c[0x0][0x32c], -R5 ;  /* 0x0000cb000e057a24 */ /* 0x000fc800078e0a05 */
[----:B------:R-:W-:-:S05]  /*10be0*/  IMAD.IADD R12, R5, 0x1, -R224 ;  /* 0x00000001050c7824 */ /* 0x000fca00078e0ae0 */
[----:B------:R-:W-:Y:S02]  /*10bf0*/  IADD3 R5, R12, c[0x0][0x32c], RZ ;  /* 0x0000cb000c057a10 */ /* 0x000fe40007ffe0ff */
[----:B------:R-:W-:Y:S02]  /*10c00*/  IMNMX R9, R9, R12, !PT ;  /* 0x0000000c09097217 */ /* 0x000fe40007800200 */
[----:B------:R-:W-:Y:S02]  /*10c10*/  IMNMX R0, R0, R5, PT ;  /* 0x0000000500007217 */ /* 0x000fe40003800200 */
.L_x_420:
[----:B------:R-:W-:Y:S01]  /*10c20*/  FMNMX.FTZ R7, R28, R29, !PT ;  /* 0x0000001d1c077209 */ /* 0x000fe20007810000 */
[----:B------:R-:W-:Y:S01]  /*10c30*/  IMAD.SHL.U32 R211, R4, 0x2, RZ ;  /* 0x0000000204d37824 */ /* 0x000fe200078e00ff */
[----:B------:R-:W-:Y:S01]  /*10c40*/  ISETP.GT.AND P0, PT, R9, 0x1, P2 ;  /* 0x000000010900780c */ /* 0x000fe20001704270 */
[----:B------:R-:W-:Y:S01]  /*10c50*/  @UP3 USHF.L.U32 UR21, UR21, 0x7, URZ ;  /* 0x0000000715153899 */ /* 0x000fe2000800063f */
[----:B------:R-:W-:Y:S01]  /*10c60*/  FMNMX.FTZ R7, R24, R7, !PT ;  /* 0x0000000718077209 */ /* 0x000fe20007810000 */
[--C-:B------:R-:W-:Y:S01]  /*10c70*/  IMAD R206, R2, 0x2, R211.reuse ;  /* 0x0000000202ce7824 */ /* 0x100fe200078e02d3 */
[----:B------:R-:W-:Y:S01]  /*10c80*/  ISETP.LT.OR P1, PT, R0, 0x2, P0 ;  /* 0x000000020000780c */ /* 0x000fe20000721670 */
[----:B------:R-:W-:Y:S01]  /*10c90*/  LDSM.16.MT88.4 R140, [R211+0x8080] ;  /* 0x00808000d38c783b */ /* 0x000fe20000004200 */
[----:B------:R-:W-:Y:S01]  /*10ca0*/  FMNMX.FTZ R7, R8, R7, !PT ;  /* 0x0000000708077209 */ /* 0x000fe20007810000 */
[----:B------:R-:W-:Y:S01]  /*10cb0*/  IMAD R205, R3, 0x2, R211 ;  /* 0x0000000203cd7824 */ /* 0x000fe200078e02d3 */
[----:B------:R-:W-:Y:S01]  /*10cc0*/  ISETP.GT.AND P0, PT, R9, 0x8, P2 ;  /* 0x000000080900780c */ /* 0x000fe20001704270 */
[----:B------:R-:W-:Y:S01]  /*10cd0*/  LDSM.16.MT88.4 R136, [R206+0x8080] ;  /* 0x00808000ce88783b */ /* 0x000fe20000004200 */
[----:B------:R-:W-:Y:S01]  /*10ce0*/  FSEL R31, R31, -INF , !P1 ;  /* 0xff8000001f1f7808 */ /* 0x000fe20004800000 */
[----:B------:R-:W-:Y:S01]  /*10cf0*/  IMAD R204, R3, 0x2, R206 ;  /* 0x0000000203cc7824 */ /* 0x000fe200078e02ce */
[----:B------:R-:W-:Y:S01]  /*10d00*/  FMNMX.FTZ R7, R18, R7, !PT ;  /* 0x0000000712077209 */ /* 0x000fe20007810000 */
[----:B------:R-:W-:Y:S01]  /*10d10*/  LDSM.16.MT88.4 R40, [R211+0x9080] ;  /* 0x00908000d328783b */ /* 0x000fe20000004200 */
[C---:B------:R-:W-:Y:S01]  /*10d20*/  ISETP.GT.AND P1, PT, R9.reuse, RZ, P2 ;  /* 0x000000ff0900720c */ /* 0x040fe20001724270 */
[----:B------:R-:W-:Y:S01]  /*10d30*/  ULDC.64 UR4, c[0x0][0x2c8] ;  /* 0x0000b20000047ab9 */ /* 0x000fe20000000a00 */
[----:B------:R-:W-:Y:S01]  /*10d40*/  ISETP.LT.OR P0, PT, R0, 0x9, P0 ;  /* 0x000000090000780c */ /* 0x000fe20000701670 */
[----:B--2---:R-:W-:Y:S01]  /*10d50*/  LDSM.16.MT88.4 R32, [R204+0x8080] ;  /* 0x00808000cc20783b */ /* 0x004fe20000004200 */
[----:B------:R-:W-:Y:S01]  /*10d60*/  FMNMX.FTZ R7, R16, R7, !PT ;  /* 0x0000000710077209 */ /* 0x000fe20007810000 */
[----:B------:R-:W-:Y:S01]  /*10d70*/  UIMAD.WIDE.U32 UR8, UR21, UR4, URZ ;  /* 0x00000004150872a5 */ /* 0x000fe2000f8e003f */
[----:B------:R-:W-:Y:S01]  /*10d80*/  ISETP.LT.OR P1, PT, R0, 0x1, P1 ;  /* 0x000000010000780c */ /* 0x000fe20000f21670 */
[----:B------:R-:W-:Y:S01]  /*10d90*/  LDSM.16.MT88.4 R56, [R205+0x9080] ;  /* 0x00908000cd38783b */ /* 0x000fe20000004200 */
[----:B------:R-:W-:Y:S01]  /*10da0*/  FSEL R5, R26, -INF , !P0 ;  /* 0xff8000001a057808 */ /* 0x000fe20004000000 */
[----:B------:R-:W-:Y:S01]  /*10db0*/  @UP3 USHF.R.U32.HI UR23, URZ, UR5, UR9 ;  /* 0x000000053f173299 */ /* 0x000fe20008011609 */
[C---:B------:R-:W-:Y:S01]  /*10dc0*/  ISETP.GT.AND P0, PT, R9.reuse, 0x9, P2 ;  /* 0x000000090900780c */ /* 0x040fe20001704270 */
[----:B------:R-:W-:Y:S01]  /*10dd0*/  LDSM.16.MT88.4 R64, [R204+0x9080] ;  /* 0x00908000cc40783b */ /* 0x000fe20000004200 */
[----:B------:R-:W-:Y:S01]  /*10de0*/  FMNMX.FTZ R7, R6, R7, !PT ;  /* 0x0000000706077209 */ /* 0x000fe20007810000 */
[----:B------:R-:W-:Y:S01]  /*10df0*/  UIADD3 UR14, UR14, UR23, URZ ;  /* 0x000000170e0e7290 */ /* 0x000fe2000fffe03f */
[----:B------:R-:W-:Y:S01]  /*10e00*/  FSEL R30, R30, -INF , !P1 ;  /* 0xff8000001e1e7808 */ /* 0x000fe20004800000 */
[----:B------:R-:W-:Y:S01]  /*10e10*/  LDSM.16.MT88.4 R72, [R211+0xa080] ;  /* 0x00a08000d348783b */ /* 0x000fe20000004200 */
[----:B------:R-:W-:Y:S01]  /*10e20*/  ISETP.LT.OR P0, PT, R0, 0xa, P0 ;  /* 0x0000000a0000780c */ /* 0x000fe20000701670 */
[----:B------:R-:W-:Y:S01]  /*10e30*/  ULDC UR9, c[0x0][0x328] ;  /* 0x0000ca0000097ab9 */ /* 0x000fe20000000800 */
[----:B------:R-:W-:Y:S01]  /*10e40*/  ISETP.GT.AND P1, PT, R9, 0x10, P2 ;  /* 0x000000100900780c */ /* 0x000fe20001724270 */
[----:B------:R-:W-:Y:S01]  /*10e50*/  LDSM.16.MT88.4 R80, [R206+0xa080] ;  /* 0x00a08000ce50783b */ /* 0x000fe20000004200 */
[----:B------:R-:W-:Y:S01]  /*10e60*/  FMNMX.FTZ R7, R10, R7, !PT ;  /* 0x000000070a077209 */ /* 0x000fe20007810000 */
[----:B------:R-:W-:Y:S01]  /*10e70*/  UIADD3 UR13, UR13, -0x2, URZ ;  /* 0xfffffffe0d0d7890 */ /* 0x000fe2000fffe03f */
[----:B------:R-:W-:Y:S01]  /*10e80*/  FMNMX.FTZ R14, R30, R31, !PT ;  /* 0x0000001f1e0e7209 */ /* 0x000fe20007810000 */
[----:B------:R-:W-:Y:S01]  /*10e90*/  LDSM.16.MT88.4 R88, [R205+0xa080] ;  /* 0x00a08000cd58783b */ /* 0x000fe20000004200 */
[----:B------:R-:W-:Y:S01]  /*10ea0*/  FSEL R27, R27, -INF , !P0 ;  /* 0xff8000001b1b7808 */ /* 0x000fe20004000000 */
[----:B------:R-:W-:Y:S01]  /*10eb0*/  UIADD3 UR9, UR14, UR9, URZ ;  /* 0x000000090e097290 */ /* 0x000fe2000fffe03f */
[----:B------:R-:W-:Y:S01]  /*10ec0*/  ISETP.LT.OR P1, PT, R0, 0x11, P1 ;  /* 0x000000110000780c */ /* 0x000fe20000f21670 */
[----:B------:R-:W1:Y:S01]  /*10ed0*/  SHFL.BFLY PT, R12, R7, 0x2, 0x1f ;  /* 0x0c401f00070c7f89 */ /* 0x000e6200000e0000 */
[----:B------:R-:W-:-:S02]  /*10ee0*/  ISETP.GT.AND P0, PT, R9, 0x11, P2 ;  /* 0x000000110900780c */ /* 0x000fc40001704270 */
[----:B------:R-:W-:Y:S01]  /*10ef0*/  FMNMX.FTZ R14, R5, R14, !PT ;  /* 0x0000000e050e7209 */ /* 0x000fe20007810000 */
[----:B------:R-:W-:Y:S01]  /*10f00*/  LDSM.16.MT88.4 R96, [R204+0xa080] ;  /* 0x00a08000cc60783b */ /* 0x000fe20000004200 */
[----:B------:R-:W-:Y:S02]  /*10f10*/  FSEL R17, R50, -INF , !P1 ;  /* 0xff80000032117808 */ /* 0x000fe40004800000 */
[----:B------:R-:W-:Y:S01]  /*10f20*/  ISETP.LT.OR P3, PT, R0, 0x12, P0 ;  /* 0x000000120000780c */ /* 0x000fe20000761670 */
[----:B------:R-:W-:Y:S01]  /*10f30*/  LDSM.16.MT88.4 R104, [R211+0xb080] ;  /* 0x00b08000d368783b */ /* 0x000fe20000004200 */
[----:B------:R-:W-:Y:S02]  /*10f40*/  ISETP.GT.AND P1, PT, R9, 0x18, P2 ;  /* 0x000000180900780c */ /* 0x000fe40001724270 */
[----:B------:R-:W-:Y:S01]  /*10f50*/  FMNMX.FTZ R14, R27, R14, !PT ;  /* 0x0000000e1b0e7209 */ /* 0x000fe20007810000 */
[----:B------:R-:W-:Y:S01]  /*10f60*/  LDSM.16.MT88.4 R112, [R206+0xb080] ;  /* 0x00b08000ce70783b */ /* 0x000fe20000004200 */
[----:B------:R-:W-:-:S02]  /*10f70*/  ISETP.GT.AND P0, PT, R9, 0x19, P2 ;  /* 0x000000190900780c */ /* 0x000fc40001704270 */
[----:B------:R-:W-:Y:S01]  /*10f80*/  FSEL R101, R51, -INF , !P3 ;  /* 0xff80000033657808 */ /* 0x000fe20005800000 */
[----:B------:R-:W-:Y:S01]  /*10f90*/  LDSM.16.MT88.4 R120, [R205+0xb080] ;  /* 0x00b08000cd78783b */ /* 0x000fe20000004200 */
[C---:B------:R-:W-:Y:S02]  /*10fa0*/  ISETP.LT.OR P1, PT, R0.reuse, 0x19, P1 ;  /* 0x000000190000780c */ /* 0x040fe40000f21670 */
[----:B------:R-:W-:Y:S01]  /*10fb0*/  FMNMX.FTZ R14, R17, R14, !PT ;  /* 0x0000000e110e7209 */ /* 0x000fe20007810000 */
[----:B------:R-:W-:Y:S01]  /*10fc0*/  LDSM.16.MT88.4 R48, [R206+0x9080] ;  /* 0x00908000ce30783b */ /* 0x000fe20000004200 */
[----:B------:R-:W-:Y:S02]  /*10fd0*/  ISETP.LT.OR P0, PT, R0, 0x1a, P0 ;  /* 0x0000001a0000780c */ /* 0x000fe40000701670 */
[----:B------:R-:W-:Y:S01]  /*10fe0*/  FSEL R11, R46, -INF , !P1 ;  /* 0xff8000002e0b7808 */ /* 0x000fe20004800000 */
[----:B------:R-:W-:Y:S01]  /*10ff0*/  LDSM.16.MT88.4 R192, [R205+0x8880] ;  /* 0x00888000cdc0783b */ /* 0x000fe20000004200 */
[----:B------:R-:W-:-:S02]  /*11000*/  FMNMX.FTZ R14, R101, R14, !PT ;  /* 0x0000000e650e7209 */ /* 0x000fc40007810000 */
[----:B------:R-:W-:Y:S01]  /*11010*/  FSEL R9, R47, -INF , !P0 ;  /* 0xff8000002f097808 */ /* 0x000fe20004000000 */
[----:B------:R-:W-:Y:S01]  /*11020*/  LDSM.16.MT88.4 R188, [R204+0x8880] ;  /* 0x00888000ccbc783b */ /* 0x000fe20000004200 */
[----:B------:R-:W-:Y:S02]  /*11030*/  FMNMX.FTZ R14, R11, R14, !PT ;  /* 0x0000000e0b0e7209 */ /* 0x000fe40007810000 */
[----:B-1----:R-:W-:Y:S01]  /*11040*/  FMNMX.FTZ R15, R7, R12, !PT ;  /* 0x0000000c070f7209 */ /* 0x002fe20007810000 */
[----:B------:R-:W-:Y:S01]  /*11050*/  LDSM.16.MT88.4 R184, [R211+0x9880] ;  /* 0x00988000d3b8783b */ /* 0x000fe20000004200 */
[----:B------:R-:W-:-:S03]  /*11060*/  FMNMX.FTZ R13, R9, R14, !PT ;  /* 0x0000000e090d7209 */ /* 0x000fc60007810000 */
[----:B------:R-:W1:Y:S04]  /*11070*/  SHFL.BFLY PT, R0, R15, 0x1, 0x1f ;  /* 0x0c201f000f007f89 */ /* 0x000e6800000e0000 */
[----:B------:R-:W2:Y:S04]  /*11080*/  SHFL.BFLY PT, R12, R13, 0x2, 0x1f ;  /* 0x0c401f000d0c7f89 */ /* 0x000ea800000e0000 */
[----:B------:R-:W-:Y:S04]  /*11090*/  LDSM.16.MT88.4 R180, [R206+0x9880] ;  /* 0x00988000ceb4783b */ /* 0x000fe80000004200 */
[----:B------:R-:W-:Y:S04]  /*110a0*/  LDSM.16.MT88.4 R176, [R205+0x9880] ;  /* 0x00988000cdb0783b */ /* 0x000fe80000004200 */
[----:B------:R-:W-:Y:S04]  /*110b0*/  LDSM.16.MT88.4 R172, [R204+0x9880] ;  /* 0x00988000ccac783b */ /* 0x000fe80000004200 */
[----:B------:R-:W-:Y:S01]  /*110c0*/  LDSM.16.MT88.4 R168, [R211+0xa880] ;  /* 0x00a88000d3a8783b */ /* 0x000fe20000004200 */
[----:B-1----:R-:W-:-:S03]  /*110d0*/  FMNMX.FTZ R0, R15, R0, !PT ;  /* 0x000000000f007209 */ /* 0x002fc60007810000 */
[----:B------:R-:W-:Y:S01]  /*110e0*/  LDSM.16.MT88.4 R164, [R206+0xa880] ;  /* 0x00a88000cea4783b */ /* 0x000fe20000004200 */
[----:B--2---:R-:W-:Y:S01]  /*110f0*/  FMNMX.FTZ R7, R12, R13, !PT ;  /* 0x0000000d0c077209 */ /* 0x004fe20007810000 */
[C---:B------:R-:W-:Y:S01]  /*11100*/  FMUL.FTZ R19, R0.reuse, c[0x0][0x2d0] ;  /* 0x0000b40000137a20 */ /* 0x040fe20000410000 */
[----:B------:R-:W-:Y:S01]  /*11110*/  FSETP.NEU.FTZ.AND P0, PT, R0, -INF , PT ;  /* 0xff8000000000780b */ /* 0x000fe20003f1d000 */
[----:B------:R-:W-:Y:S03]  /*11120*/  LDSM.16.MT88.4 R160, [R205+0xa880] ;  /* 0x00a88000cda0783b */ /* 0x000fe60000004200 */
[----:B------:R-:W-:Y:S01]  /*11130*/  FSEL R19, R19, RZ, P0 ;  /* 0x000000ff13137208 */ /* 0x000fe20000000000 */
[----:B------:R-:W1:Y:S04]  /*11140*/  SHFL.BFLY PT, R12, R7, 0x1, 0x1f ;  /* 0x0c201f00070c7f89 */ /* 0x000e6800000e0000 */
[--C-:B------:R-:W-:Y:S01]  /*11150*/  FFMA.FTZ R13, R8, c[0x0][0x2d0], -R19.reuse ;  /* 0x0000b400080d7a23 */ /* 0x100fe20000010813 */
[----:B------:R-:W-:Y:S01]  /*11160*/  LDSM.16.MT88.4 R156, [R204+0xa880] ;  /* 0x00a88000cc9c783b */ /* 0x000fe20000004200 */
[----:B------:R-:W-:-:S02]  /*11170*/  FFMA.FTZ R226, R28, c[0x0][0x2d0], -R19 ;  /* 0x0000b4001ce27a23 */ /* 0x000fc40000010813 */
[--C-:B------:R-:W-:Y:S01]  /*11180*/  FFMA.FTZ R225, R29, c[0x0][0x2d0], -R19.reuse ;  /* 0x0000b4001de17a23 */ /* 0x100fe20000010813 */
[----:B------:R-:W-:Y:S01]  /*11190*/  LDSM.16.MT88.4 R152, [R211+0xb880] ;  /* 0x00b88000d398783b */ /* 0x000fe20000004200 */
[--C-:B------:R-:W-:Y:S01]  /*111a0*/  FFMA.FTZ R14, R24, c[0x0][0x2d0], -R19.reuse ;  /* 0x0000b400180e7a23 */ /* 0x100fe20000010813 */
[----:B------:R-:W-:Y:S01]  /*111b0*/  MUFU.EX2 R13, R13 ;  /* 0x0000000d000d7308 */ /* 0x000fe20000000800 */
[--C-:B------:R-:W-:Y:S01]  /*111c0*/  FFMA.FTZ R231, R6, c[0x0][0x2d0], -R19.reuse ;  /* 0x0000b40006e77a23 */ /* 0x100fe20000010813 */
[----:B------:R-:W-:Y:S01]  /*111d0*/  LDSM.16.MT88.4 R148, [R206+0xb880] ;  /* 0x00b88000ce94783b */ /* 0x000fe20000004200 */
[--C-:B------:R-:W-:Y:S02]  /*111e0*/  FFMA.FTZ R232, R18, c[0x0][0x2d0], -R19.reuse ;  /* 0x0000b40012e87a23 */ /* 0x100fe40000010813 */
[--C-:B------:R-:W-:Y:S02]  /*111f0*/  FFMA.FTZ R3, R16, c[0x0][0x2d0], -R19.reuse ;  /* 0x0000b40010037a23 */ /* 0x100fe40000010813 */
[----:B------:R-:W-:Y:S01]  /*11200*/  FFMA.FTZ R234, R10, c[0x0][0x2d0], -R19 ;  /* 0x0000b4000aea7a23 */ /* 0x000fe20000010813 */
[----:B------:R-:W-:Y:S01]  /*11210*/  MUFU.EX2 R226, R226 ;  /* 0x000000e200e27308 */ /* 0x000fe20000000800 */
[----:B-1----:R-:W-:-:S07]  /*11220*/  FMNMX.FTZ R12, R7, R12, !PT ;  /* 0x0000000c070c7209 */ /* 0x002fce0007810000 */
[----:B------:R-:W1:Y:S01]  /*11230*/  MUFU.EX2 R225, R225 ;  /* 0x000000e100e17308 */ /* 0x000e620000000800 */
[C---:B------:R-:W-:Y:S01]  /*11240*/  FSETP.NEU.FTZ.AND P0, PT, R12.reuse, -INF , PT ;  /* 0xff8000000c00780b */ /* 0x040fe20003f1d000 */
[----:B------:R-:W-:-:S05]  /*11250*/  FMUL.FTZ R7, R12, c[0x0][0x2d0] ;  /* 0x0000b4000c077a20 */ /* 0x000fca0000410000 */
[----:B------:R-:W-:Y:S01]  /*11260*/  FSEL R8, R7, RZ, P0 ;  /* 0x000000ff07087208 */ /* 0x000fe20000000000 */
[----:B------:R-:W2:Y:S01]  /*11270*/  MUFU.EX2 R14, R14 ;  /* 0x0000000e000e7308 */ /* 0x000ea20000000800 */
[----:B------:R-:W-:-:S03]  /*11280*/  PLOP3.LUT P0, PT, PT, PT, UP2, 0x40, 0x0 ;  /* 0x000000000000781c */ /* 0x000fc60003f0e828 */
[--C-:B------:R-:W-:Y:S02]  /*11290*/  FFMA.FTZ R230, R30, c[0x0][0x2d0], -R8.reuse ;  /* 0x0000b4001ee67a23 */ /* 0x100fe40000010808 */
[--C-:B------:R-:W-:Y:S02]  /*112a0*/  FFMA.FTZ R227, R31, c[0x0][0x2d0], -R8.reuse ;  /* 0x0000b4001fe37a23 */ /* 0x100fe40000010808 */
[--C-:B------:R-:W-:Y:S01]  /*112b0*/  FFMA.FTZ R15, R5, c[0x0][0x2d0], -R8.reuse ;  /* 0x0000b400050f7a23 */ /* 0x100fe20000010808 */
[----:B-1----:R-:W-:Y:S01]  /*112c0*/  F2FP.PACK_AB R128, R225, R226 ;  /* 0x000000e2e180723e */ /* 0x002fe200000000ff */
[--C-:B------:R-:W-:Y:S01]  /*112d0*/  FFMA.FTZ R2, R27, c[0x0][0x2d0], -R8.reuse ;  /* 0x0000b4001b027a23 */ /* 0x100fe20000010808 */
[----:B------:R-:W-:Y:S01]  /*112e0*/  LDSM.16.MT88.4 R4, [R204+0xb080] ;  /* 0x00b08000cc04783b */ /* 0x000fe20000004200 */
[----:B------:R-:W-:Y:S01]  /*112f0*/  MUFU.EX2 R230, R230 ;  /* 0x000000e600e67308 */ /* 0x000fe20000000800 */
[--C-:B------:R-:W-:Y:S02]  /*11300*/  FFMA.FTZ R233, R17, c[0x0][0x2d0], -R8.reuse ;  /* 0x0000b40011e97a23 */ /* 0x100fe40000010808 */
[----:B------:R-:W1:Y:S01]  /*11310*/  LDSM.16.MT88.4 R24, [R205+0x8080] ;  /* 0x00808000cd18783b */ /* 0x000e620000004200 */
[--C-:B------:R-:W-:Y:S01]  /*11320*/  FFMA.FTZ R236, R101, c[0x0][0x2d0], -R8.reuse ;  /* 0x0000b40065ec7a23 */ /* 0x100fe20000010808 */
[----:B--2---:R-:W-:Y:S01]  /*11330*/  F2FP.PACK_AB R130, R13, R14 ;  /* 0x0000000e0d82723e */ /* 0x004fe200000000ff */
[--C-:B------:R-:W-:Y:S01]  /*11340*/  FFMA.FTZ R235, R11, c[0x0][0x2d0], -R8.reuse ;  /* 0x0000b4000beb7a23 */ /* 0x100fe20000010808 */
[----:B------:R-:W2:Y:S01]  /*11350*/  LDSM.16.MT88.4 R16, [R211+0x8880] ;  /* 0x00888000d310783b */ /* 0x000ea20000004200 */
[----:B------:R-:W3:Y:S01]  /*11360*/  MUFU.EX2 R227, R227 ;  /* 0x000000e300e37308 */ /* 0x000ee20000000800 */
[----:B------:R-:W-:-:S02]  /*11370*/  FFMA.FTZ R238, R9, c[0x0][0x2d0], -R8 ;  /* 0x0000b40009ee7a23 */ /* 0x000fc40000010808 */
[----:B------:R-:W4:Y:S01]  /*11380*/  LDSM.16.MT88.4 R8, [R206+0x8880] ;  /* 0x00888000ce08783b */ /* 0x000f220000004200 */
[----:B------:R-:W-:-:S04]  /*11390*/  FADD.FTZ R225, R226, R225 ;  /* 0x000000e1e2e17221 */ /* 0x000fc80000010000 */
[----:B------:R-:W-:Y:S01]  /*113a0*/  MUFU.EX2 R15, R15 ;  /* 0x0000000f000f7308 */ /* 0x000fe20000000800 */
[----:B------:R-:W-:-:S04]  /*113b0*/  FADD.FTZ R14, R14, R225 ;  /* 0x000000e10e0e7221 */ /* 0x000fc80000010000 */
[----:B------:R-:W-:-:S03]  /*113c0*/  FADD.FTZ R13, R13, R14 ;  /* 0x0000000e0d0d7221 */ /* 0x000fc60000010000 */
[----:B------:R-:W5:Y:S01]  /*113d0*/  MUFU.EX2 R2, R2 ;  /* 0x0000000200027308 */ /* 0x000f620000000800 */
[----:B---3--:R-:W-:Y:S01]  /*113e0*/  F2FP.PACK_AB R129, R227, R230 ;  /* 0x000000e6e381723e */ /* 0x008fe200000000ff */
[----:B------:R-:W-:-:S06]  /*113f0*/  FADD.FTZ R230, R230, R227 ;  /* 0x000000e3e6e67221 */ /* 0x000fcc0000010000 */
[----:B------:R-:W-:Y:S01]  /*11400*/  MUFU.EX2 R232, R232 ;  /* 0x000000e800e87308 */ /* 0x000fe20000000800 */
[----:B-----5:R-:W-:-:S07]  /*11410*/  F2FP.PACK_AB R131, R2, R15 ;  /* 0x0000000f0283723e */ /* 0x020fce00000000ff */
[----:B------:R-:W3:Y:S01]  /*11420*/  MUFU.EX2 R3, R3 ;  /* 0x0000000300037308 */ /* 0x000ee20000000800 */
[----:B------:R-:W-:-:S04]  /*11430*/  FADD.FTZ R15, R15, R230 ;  /* 0x000000e60f0f7221 */ /* 0x000fc80000010000 */
[----:B------:R-:W-:Y:S01]  /*11440*/  FADD.FTZ R2, R2, R15 ;  /* 0x0000000f02027221 */ /* 0x000fe20000010000 */
[C---:B------:R-:W-:Y:S02]  /*11450*/  HMMA.16816.F32 R144, R128.reuse, R140, RZ ;  /* 0x0000008c8090723c */ /* 0x040fe400000018ff */
[----:B------:R-:W-:Y:S06]  /*11460*/  MUFU.EX2 R231, R231 ;  /* 0x000000e700e77308 */ /* 0x000fec0000000800 */
[C---:B------:R-:W-:Y:S02]  /*11470*/  HMMA.16816.F32 R132, R128.reuse, R136, RZ ;  /* 0x000000888084723c */ /* 0x040fe400000018ff */
[----:B------:R-:W-:Y:S06]  /*11480*/  MUFU.EX2 R234, R234 ;  /* 0x000000ea00ea7308 */ /* 0x000fec0000000800 */
[C---:B------:R-:W-:Y:S02]  /*11490*/  HMMA.16816.F32 R140, R128.reuse, R142, RZ ;  /* 0x0000008e808c723c */ /* 0x040fe400000018ff */
[----:B------:R-:W-:Y:S06]  /*114a0*/  MUFU.EX2 R233, R233 ;  /* 0x000000e900e97308 */ /* 0x000fec0000000800 */
[C---:B------:R-:W-:Y:S02]  /*114b0*/  HMMA.16816.F32 R136, R128.reuse, R138, RZ ;  /* 0x0000008a8088723c */ /* 0x040fe400000018ff */
[----:B------:R-:W5:Y:S06]  /*114c0*/  MUFU.EX2 R236, R236 ;  /* 0x000000ec00ec7308 */ /* 0x000f6c0000000800 */
[C---:B-1----:R-:W-:Y:S02]  /*114d0*/  HMMA.16816.F32 R20, R128.reuse, R24, RZ ;  /* 0x000000188014723c */ /* 0x042fe400000018ff */
[----:B------:R-:W-:Y:S06]  /*114e0*/  MUFU.EX2 R235, R235 ;  /* 0x000000eb00eb7308 */ /* 0x000fec0000000800 */
[C---:B------:R-:W-:Y:S02]  /*114f0*/  HMMA.16816.F32 R28, R128.reuse, R32, RZ ;  /* 0x00000020801c723c */ /* 0x040fe400000018ff */
[----:B------:R-:W1:Y:S06]  /*11500*/  MUFU.EX2 R238, R238 ;  /* 0x000000ee00ee7308 */ /* 0x000e6c0000000800 */
        /* <DEDUP_REMOVED lines=25> */
[----:B---3--:R-:W-:Y:S01]  /*116a0*/  F2FP.PACK_AB R4, R3, R232 ;  /* 0x000000e80304723e */ /* 0x008fe200000000ff */
[----:B------:R-:W-:Y:S01]  /*116b0*/  HMMA.16816.F32 R128, R128, R6, RZ ;  /* 0x000000068080723c */ /* 0x000fe200000018ff */
[----:B-----5:R-:W-:Y:S01]  /*116c0*/  F2FP.PACK_AB R5, R236, R233 ;  /* 0x000000e9ec05723e */ /* 0x020fe200000000ff */
[----:B------:R-:W-:-:S02]  /*116d0*/  FADD.FTZ R232, R232, R13 ;  /* 0x0000000de8e87221 */ /* 0x000fc40000010000 */
[----:B------:R-:W-:Y:S02]  /*116e0*/  FADD.FTZ R233, R233, R2 ;  /* 0x00000002e9e97221 */ /* 0x000fe40000010000 */
[----:B------:R-:W-:Y:S01]  /*116f0*/  FADD.FTZ R232, R3, R232 ;  /* 0x000000e803e87221 */ /* 0x000fe20000010000 */
[----:B------:R-:W-:Y:S01]  /*11700*/  F2FP.PACK_AB R6, R234, R231 ;  /* 0x000000e7ea06723e */ /* 0x000fe200000000ff */
[----:B------:R-:W-:Y:S01]  /*11710*/  FADD.FTZ R236, R236, R233 ;  /* 0x000000e9ecec7221 */ /* 0x000fe20000010000 */
[----:B-1----:R-:W-:Y:S01]  /*11720*/  F2FP.PACK_AB R7, R238, R235 ;  /* 0x000000ebee07723e */ /* 0x002fe200000000ff */
[----:B------:R-:W-:Y:S02]  /*11730*/  FADD.FTZ R231, R231, R232 ;  /* 0x000000e8e7e77221 */ /* 0x000fe40000010000 */
[----:B------:R-:W-:Y:S02]  /*11740*/  FADD.FTZ R225, R235, R236 ;  /* 0x000000ecebe17221 */ /* 0x000fe40000010000 */
[----:B------:R-:W-:-:S02]  /*11750*/  FADD.FTZ R226, R234, R231 ;  /* 0x000000e7eae27221 */ /* 0x000fc40000010000 */
[----:B--2---:R-:W-:Y:S01]  /*11760*/  HMMA.16816.F32 R144, R4, R16, R144 ;  /* 0x000000100490723c */ /* 0x004fe20000001890 */
[----:B------:R-:W-:-:S07]  /*11770*/  FADD.FTZ R225, R238, R225 ;  /* 0x000000e1eee17221 */ /* 0x000fce0000010000 */
[C---:B------:R-:W-:Y:S01]  /*11780*/  HMMA.16816.F32 R140, R4.reuse, R18, R140 ;  /* 0x00000012048c723c */ /* 0x040fe2000000188c */
[----:B------:R-:W1:Y:S07]  /*11790*/  LDSM.16.MT88.4 R16, [R205+0xb880] ;  /* 0x00b88000cd10783b */ /* 0x000e6e0000004200 */
[C---:B----4-:R-:W-:Y:S08]  /*117a0*/  HMMA.16816.F32 R132, R4.reuse, R8, R132 ;  /* 0x000000080484723c */ /* 0x050ff00000001884 */
[C---:B------:R-:W-:Y:S01]  /*117b0*/  HMMA.16816.F32 R136, R4.reuse, R10, R136 ;  /* 0x0000000a0488723c */ /* 0x040fe20000001888 */
[----:B------:R-:W2:Y:S07]  /*117c0*/  LDSM.16.MT88.4 R8, [R204+0xb880] ;  /* 0x00b88000cc08783b */ /* 0x000eae0000004200 */
        /* <DEDUP_REMOVED lines=26> */
[C---:B--2---:R-:W-:Y:S08]  /*11970*/  HMMA.16816.F32 R124, R4.reuse, R8, R124 ;  /* 0x00000008047c723c */ /* 0x044ff0000000187c */
[----:B------:R-:W-:Y:S01]  /*11980*/  HMMA.16816.F32 R128, R4, R10, R128 ;  /* 0x0000000a0480723c */ /* 0x000fe20000001880 */
[----:B------:R-:W-:Y:S07]  /*11990*/  @P0 BRA `(.L_x_424) ;  /* 0x0000015000000947 */ /* 0x000fee0003800000 */
[----:B------:R-:W-:Y:S01]  /*119a0*/  ISETP.LT.AND P0, PT, RZ, UR14, PT ;  /* 0x0000000eff007c0c */ /* 0x000fe2000bf01270 */
[----:B------:R-:W-:-:S02]  /*119b0*/  UIADD3 UR10, UR14, -0x1, URZ ;  /* 0xffffffff0e0a7890 */ /* 0x000fc4000fffe03f */
        /* <DEDUP_REMOVED lines=10> */
.L_x_425:
[----:B------:R-:W-:Y:S02]  /*11a60*/  UISETP.NE.AND UP0, UPT, UR8, 0x1, UPT ;  /* 0x000000010800788c */ /* 0x000fe4000bf05270 */
[----:B------:R-:W-:Y:S02]  /*11a70*/  ULDC.64 UR4, c[0x0][0x330] ;  /* 0x0000cc0000047ab9 */ /* 0x000fe40000000a00 */
[----:B------:R-:W-:-:S07]  /*11a80*/  UIMAD.WIDE.U32 UR14, UR10, UR4, URZ ;  /* 0x000000040a0e72a5 */ /* 0x000fce000f8e003f */
[----:B------:R-:W-:Y:S02]  /*11a90*/  @UP0 UMOV UR11, UR15 ;  /* 0x0000000f000b0c82 */ /* 0x000fe40008000000 */
[----:B------:R-:W-:Y:S02]  /*11aa0*/  @UP0 USHF.R.U32.HI UR10, URZ, UR5, UR11 ;  /* 0x000000053f0a0299 */ /* 0x000fe4000801160b */
.L_x_426:
[----:B------:R-:W-:Y:S02]  /*11ab0*/  ULDC UR4, c[0x0][0x32c] ;  /* 0x0000cb0000047ab9 */ /* 0x000fe40000000800 */
[----:B------:R-:W-:-:S04]  /*11ac0*/  UIMAD UR4, UR10, UR8, UR4 ;  /* 0x000000080a0472a4 */ /* 0x000fc8000f8e0204 */
[----:B------:R-:W-:-:S04]  /*11ad0*/  UISETP.LT.AND UP0, UPT, UR9, UR4, UPT ;  /* 0x000000040900728c */ /* 0x000fc8000bf01270 */
[----:B------:R-:W-:-:S04]  /*11ae0*/  USEL UR9, UR9, UR4, UP0 ;  /* 0x0000000409097287 */ /* 0x000fc80008000000 */
.L_x_424:
[----:B------:R-:W-:-:S04]  /*11af0*/  USHF.R.S32.HI UR4, URZ, 0x1f, UR9 ;  /* 0x0000001f3f047899 */ /* 0x000fc80008011409 */
[----:B------:R-:W-:-:S04]  /*11b00*/  ULEA.HI UR4, UR4, UR9, URZ, 0x5 ;  /* 0x0000000904047291 */ /* 0x000fc8000f8f283f */
[----:B------:R-:W-:-:S04]  /*11b10*/  USHF.R.S32.HI UR10, URZ, 0x5, UR4 ;  /* 0x000000053f0a7899 */ /* 0x000fc80008011404 */
[----:B------:R-:W-:-:S04]  /*11b20*/  UISETP.LT.AND UP0, UPT, UR6, UR10, UPT ;  /* 0x0000000a0600728c */ /* 0x000fc8000bf01270 */
[----:B------:R-:W-:-:S04]  /*11b30*/  USEL UR10, UR6, UR10, !UP0 ;  /* 0x0000000a060a7287 */ /* 0x000fc8000c000000 */
[----:B------:R-:W-:-:S06]  /*11b40*/  UISETP.GE.AND UP0, UPT, UR13, UR10, UPT ;  /* 0x0000000a0d00728c */ /* 0x000fcc000bf06270 */
[----:B------:R-:W-:-:S13]  /*11b50*/  PLOP3.LUT P0, PT, PT, PT, UP0, 0x80, 0x0 ;  /* 0x000000000000781c */ /* 0x000fda0003f0f008 */
[----:B------:R-:W-:Y:S05]  /*11b60*/  @!P0 BRA `(.L_x_427) ;  /* 0x0000289000008947 */ /* 0x000fea0003800000 */
[----:B------:R-:W-:Y:S01]  /*11b70*/  PLOP3.LUT P1, PT, PT, PT, UP3, 0x80, 0x0 ;  /* 0x000000000000781c */ /* 0x000fe20003f2f038 */
[----:B------:R-:W-:Y:S01]  /*11b80*/  IMAD.MOV.U32 R2, RZ, RZ, R12 ;  /* 0x000000ffff027224 */ /* 0x000fe200078e000c */
[----:B------:R-:W-:Y:S01]  /*11b90*/  PLOP3.LUT P0, PT, PT, PT, UP3, 0x80, 0x0 ;  /* 0x000000000000781c */ /* 0x000fe20003f0f038 */
[----:B------:R-:W-:Y:S01]  /*11ba0*/  IMAD.MOV.U32 R3, RZ, RZ, R0 ;  /* 0x000000ffff037224 */ /* 0x000fe200078e0000 */
[----:B------:R-:W-:Y:S02]  /*11bb0*/  ULDC.64 UR8, c[0x0][0x208] ;  /* 0x0000820000087ab9 */ /* 0x000fe40000000a00 */
[----:B------:R-:W-:-:S07]  /*11bc0*/  ULDC.64 UR4, c[0x0][0x1e0] ;  /* 0x0000780000047ab9 */ /* 0x000fce0000000a00 */
[----:B------:R-:W-:-:S05]  /*11bd0*/  @P1 IMAD.HI.U32 R227, R219, c[0x0][0x2c8], RZ ;  /* 0x0000b200dbe31a27 */ /* 0x000fca00078e00ff */
[----:B------:R-:W-:Y:S02]  /*11be0*/  @P0 SHF.R.U32.HI R227, RZ, c[0x0][0x2cc], R227 ;  /* 0x0000b300ffe30a19 */ /* 0x000fe400000116e3 */
.L_x_436:
[----:B------:R-:W-:Y:S04]  /*11bf0*/  DEPBAR.LE SB0, 0x0 ;  /* 0x000080000000791a */ /* 0x000fe80000000000 */
[----:B------:R-:W-:Y:S01]  /*11c00*/  BAR.SYNC.DEFER_BLOCKING 0x0 ;  /* 0x0000000000007b1d */ /* 0x000fe20000010000 */
[----:B------:R-:W-:Y:S01]  /*11c10*/  UISETP.GT.AND UP0, UPT, UR6, UR13, UPT ;  /* 0x0000000d0600728c */ /* 0x000fe2000bf04270 */
[C---:B------:R-:W-:Y:S01]  /*11c20*/  LOP3.LUT P5, RZ, R215.reuse, 0x2, RZ, 0xc0, !PT ;  /* 0x00000002d7ff7812 */ /* 0x040fe200078ac0ff */
[----:B------:R-:W-:Y:S01]  /*11c30*/  IMAD.U32 R185, RZ, RZ, UR28 ;  /* 0x0000001cffb97e24 */ /* 0x000fe2000f8e00ff */
[C---:B------:R-:W-:Y:S03]  /*11c40*/  LOP3.LUT P4, RZ, R215.reuse, 0x1, RZ, 0xc0, !PT ;  /* 0x00000001d7ff7812 */ /* 0x040fe6000788c0ff */
[----:B------:R-:W-:Y:S02]  /*11c50*/  PLOP3.LUT P0, PT, PT, PT, UP0, 0x80, 0x0 ;  /* 0x000000000000781c */ /* 0x000fe40003f0f008 */
[----:B------:R-:W-:Y:S02]  /*11c60*/  PLOP3.LUT P2, PT, PT, PT, UP0, 0x80, 0x0 ;  /* 0x000000000000781c */ /* 0x000fe40003f4f008 */
[----:B------:R-:W-:Y:S01]  /*11c70*/  PLOP3.LUT P1, PT, PT, PT, UP0, 0x80, 0x0 ;  /* 0x000000000000781c */ /* 0x000fe20003f2f008 */
[----:B------:R-:W-:Y:S01]  /*11c80*/  @!UP0 UIMAD.WIDE.U32 UR14, UR13, UR8, URZ ;  /* 0x000000080d0e82a5 */ /* 0x000fe2000f8e003f */
[----:B------:R-:W-:Y:S01]  /*11c90*/  PLOP3.LUT P3, PT, PT, PT, UP0, 0x80, 0x0 ;  /* 0x000000000000781c */ /* 0x000fe20003f6f008 */
[----:B------:R-:W-:Y:S01]  /*11ca0*/  @!UP0 USHF.R.S32.HI UR11, URZ, 0x1f, UR13 ;  /* 0x0000001f3f0b8899 */ /* 0x000fe2000801140d */
[----:B------:R-:W-:Y:S03]  /*11cb0*/  LOP3.LUT P3, RZ, R215, 0x4, RZ, 0xc0, !PT ;  /* 0x00000004d7ff7812 */ /* 0x000fe6000786c0ff */
[----:B------:R-:W-:Y:S01]  /*11cc0*/  @!UP0 UIMAD UR11, UR11, UR8, URZ ;  /* 0x000000080b0b82a4 */ /* 0x000fe2000f8e023f */
[----:B------:R-:W-:Y:S02]  /*11cd0*/  IMAD.U32 R180, RZ, RZ, UR14 ;  /* 0x0000000effb47e24 */ /* 0x000fe4000f8e00ff */
[----:B------:R-:W-:Y:S01]  /*11ce0*/  IMAD.U32 R181, RZ, RZ, UR15 ;  /* 0x0000000fffb57e24 */ /* 0x000fe2000f8e00ff */
[----:B------:R-:W-:Y:S01]  /*11cf0*/  @!UP0 UIMAD UR11, UR13, UR9, UR11 ;  /* 0x000000090d0b82a4 */ /* 0x000fe2000f8e020b */
[----:B------:R-:W-:Y:S01]  /*11d00*/  LDSM.16.M88.4 R148, [R214+0x10080] ;  /* 0x01008000d694783b */ /* 0x000fe20000000200 */
[C---:B------:R-:W-:Y:S02]  /*11d10*/  @!P0 LEA R0, P0, R180.reuse, R228, 0x5 ;  /* 0x000000e4b4008211 */ /* 0x040fe400078028ff */
[----:B------:R-:W-:Y:S01]  /*11d20*/  @!UP0 UIADD3 UR11, UR15, UR11, URZ ;  /* 0x0000000b0f0b8290 */ /* 0x000fe2000fffe03f */
[----:B------:R-:W1:Y:S04]  /*11d30*/  LDSM.16.M88.4 R152, [R213+0xc080] ;  /* 0x00c08000d598783b */ /* 0x000e680000000200 */
[----:B------:R-:W2:Y:S01]  /*11d40*/  LDSM.16.M88.4 R156, [R213+0xc880] ;  /* 0x00c88000d59c783b */ /* 0x000ea20000000200 */
[----:B------:R-:W-:Y:S03]  /*11d50*/  IMAD.U32 R181, RZ, RZ, UR11 ;  /* 0x0000000bffb57e24 */ /* 0x000fe6000f8e00ff */
[----:B------:R-:W-:Y:S02]  /*11d60*/  LDSM.16.M88.4 R160, [R210+0x10080] ;  /* 0x01008000d2a0783b */ /* 0x000fe40000000200 */
[----:B------:R-:W-:Y:S02]  /*11d70*/  @!P2 LEA.HI.X R181, R180, R221, R181, 0x5, P0 ;  /* 0x000000ddb4b5a211 */ /* 0x000fe400000f2cb5 */
[C---:B------:R-:W-:Y:S01]  /*11d80*/  @!P1 LEA R180, P1, R0.reuse, c[0x0][0x1f8], 0x1 ;  /* 0x00007e0000b49a11 */ /* 0x040fe200078208ff */
[----:B------:R-:W3:Y:S01]  /*11d90*/  LDSM.16.M88.4 R164, [R212] ;  /* 0x00000000d4a4783b */ /* 0x000ee20000000200 */
[----:B------:R-:W-:Y:S02]  /*11da0*/  PLOP3.LUT P0, PT, PT, PT, UP0, 0x80, 0x0 ;  /* 0x000000000000781c */ /* 0x000fe40003f0f008 */
[----:B------:R-:W-:Y:S01]  /*11db0*/  PLOP3.LUT P2, PT, PT, PT, UP0, 0x80, 0x0 ;  /* 0x000000000000781c */ /* 0x000fe20003f4f008 */
[----:B------:R-:W4:Y:S10]  /*11dc0*/  LDSM.16.M88.4 R168, [R203] ;  /* 0x00000000cba8783b */ /* 0x000f340000000200 */
[----:B------:R-:W-:Y:S02]  /*11dd0*/  @!P0 LEA.HI.X R181, R0, c[0x0][0x1fc], R181, 0x1, P1 ;  /* 0x00007f0000b58a11 */ /* 0x000fe400008f0cb5 */
[----:B------:R-:W-:Y:S02]  /*11de0*/  PLOP3.LUT P0, PT, PT, PT, UP0, 0x80, 0x0 ;  /* 0x000000000000781c */ /* 0x000fe40003f0f008 */
[----:B------:R-:W-:Y:S01]  /*11df0*/  PLOP3.LUT P1, PT, PT, PT, UP0, 0x80, 0x0 ;  /* 0x000000000000781c */ /* 0x000fe20003f2f008 */
[C---:B-1----:R-:W-:Y:S10]  /*11e00*/  HMMA.16816.F32 R4, R148.reuse, R152, RZ ;  /* 0x000000989404723c */ /* 0x042ff400000018ff */
[----:B------:R-:W-:Y:S01]  /*11e10*/  @!PT LDS RZ, [RZ] ;  /* 0x00000000fffff984 */ /* 0x000fe20000000800 */
[----:B------:R-:W-:Y:S01]  /*11e20*/  @!PT LDS RZ, [RZ] ;  /* 0x00000000fffff984 */ /* 0x000fe20000000800 */
[----:B------:R-:W-:Y:S01]  /*11e30*/  @!PT LDS RZ, [RZ] ;  /* 0x00000000fffff984 */ /* 0x000fe20000000800 */
[----:B------:R1:W-:Y:S01]  /*11e40*/  @!P0 LDGSTS.E.BYPASS.LTC128B.128 [R218+0x8080], [R180.64], !P6 ;  /* 0x08080000b4da8fae */ /* 0x0003e2000f101d5e */
[----:B------:R-:W-:Y:S01]  /*11e50*/  PLOP3.LUT P0, PT, PT, PT, UP0, 0x80, 0x0 ;  /* 0x000000000000781c */ /* 0x000fe20003f0f008 */
[----:B------:R-:W-:Y:S02]  /*11e60*/  UISETP.GT.AND UP0, UPT, UR13, UR6, UPT ;  /* 0x000000060d00728c */ /* 0x000fe4000bf04270 */
[----:B------:R1:W-:Y:S01]  /*11e70*/  @!P2 LDGSTS.E.BYPASS.LTC128B.128 [R218+0x9080], [R180.64+0x80], !P3 ;  /* 0x09080080b4daafae */ /* 0x0003e2000d901d5e */
[C---:B------:R-:W-:Y:S03]  /*11e80*/  HMMA.16816.F32 R8, R148.reuse, R154, RZ ;  /* 0x0000009a9408723c */ /* 0x040fe600000018ff */
[----:B------:R1:W-:Y:S01]  /*11e90*/  @!P1 LDGSTS.E.BYPASS.LTC128B.128 [R218+0xa080], [R180.64+0x100], !P5 ;  /* 0x0a080100b4da9fae */ /* 0x0003e2000e901d5e */
[----:B------:R-:W-:Y:S02]  /*11ea0*/  PLOP3.LUT P3, PT, PT, PT, UP0, 0x80, 0x0 ;  /* 0x000000000000781c */ /* 0x000fe40003f6f008 */
[----:B------:R-:W-:Y:S02]  /*11eb0*/  PLOP3.LUT P2, PT, PT, PT, UP0, 0x80, 0x0 ;  /* 0x000000000000781c */ /* 0x000fe40003f4f008 */
[----:B------:R-:W-:Y:S01]  /*11ec0*/  @UP0 UIADD3 UR12, UR13, -0x1, URZ ;  /* 0xffffffff0d0c0890 */ /* 0x000fe2000fffe03f */
[C---:B--2---:R-:W-:Y:S01]  /*11ed0*/  HMMA.16816.F32 R12, R148.reuse, R156, RZ ;  /* 0x0000009c940c723c */ /* 0x044fe200000018ff */
[----:B------:R1:W-:Y:S01]  /*11ee0*/  @!P0 LDGSTS.E.BYPASS.LTC128B.128 [R218+0xb080], [R180.64+0x180], !P4 ;  /* 0x0b080180b4da8fae */ /* 0x0003e2000e101d5e */
[----:B------:R-:W-:Y:S01]  /*11ef0*/  PLOP3.LUT P0, PT, PT, PT, UP0, 0x80, 0x0 ;  /* 0x000000000000781c */ /* 0x000fe20003f0f008 */
[----:B------:R-:W-:Y:S02]  /*11f00*/  @UP0 UIMAD.WIDE.U32 UR14, UR12, UR4, URZ ;  /* 0x000000040c0e02a5 */ /* 0x000fe4000f8e003f */
[----:B------:R-:W-:Y:S01]  /*11f10*/  LDSM.16.M88.4 R152, [R209+0x10080] ;  /* 0x01008000d198783b */ /* 0x000fe20000000200 */
[----:B------:R-:W-:Y:S02]  /*11f20*/  @UP0 USHF.R.S32.HI UR11, URZ, 0x1f, UR12 ;  /* 0x0000001f3f0b0899 */ /* 0x000fe4000801140c */
[----:B------:R-:W-:Y:S01]  /*11f30*/  HMMA.16816.F32 R16, R148, R158, RZ ;  /* 0x0000009e9410723c */ /* 0x000fe200000018ff */
[----:B------:R-:W2:Y:S01]  /*11f40*/  LDSM.16.M88.4 R172, [R208+0xc080] ;  /* 0x00c08000d0ac783b */ /* 0x000ea20000000200 */
[----:B------:R-:W-:Y:S03]  /*11f50*/  @UP0 UIMAD UR11, UR11, UR4, URZ ;  /* 0x000000040b0b02a4 */ /* 0x000fe6000f8e023f */
[----:B------:R-:W0:Y:S01]  /*11f60*/  LDGDEPBAR ;  /* 0x00000000000079af */ /* 0x000e220000000000 */
[----:B------:R-:W-:Y:S02]  /*11f70*/  @UP0 UIMAD UR11, UR12, UR5, UR11 ;  /* 0x000000050c0b02a4 */ /* 0x000fe4000f8e020b */
[C---:B---3--:R-:W-:Y:S01]  /*11f80*/  HMMA.16816.F32 R4, R160.reuse, R164, R4 ;  /* 0x000000a4a004723c */ /* 0x048fe20000001804 */
[----:B------:R-:W3:Y:S01]  /*11f90*/  LDSM.16.M88.4 R176, [R208+0xc880] ;  /* 0x00c88000d0b0783b */ /* 0x000ee20000000200 */
[----:B------:R-:W-:Y:S03]  /*11fa0*/  @UP0 UIADD3 UR11, UR15, UR11, URZ ;  /* 0x0000000b0f0b0290 */ /* 0x000fe6000fffe03f */
[----:B------:R-:W-:Y:S03]  /*11fb0*/  LDSM.16.M88.4 R148, [R207+0x10080] ;  /* 0x01008000cf94783b */ /* 0x000fe60000000200 */
[C---:B------:R-:W-:Y:S01]  /*11fc0*/  HMMA.16816.F32 R8, R160.reuse, R166, R8 ;  /* 0x000000a6a008723c */ /* 0x040fe20000001808 */
[----:B------:R-:W5:Y:S03]  /*11fd0*/  LDSM.16.M88.4 R156, [R202] ;  /* 0x00000000ca9c783b */ /* 0x000f660000000200 */
[----:B-1----:R-:W-:Y:S01]  /*11fe0*/  IMAD.U32 R180, RZ, RZ, UR14 ;  /* 0x0000000effb47e24 */ /* 0x002fe2000f8e00ff */
[----:B------:R-:W1:Y:S01]  /*11ff0*/  LDSM.16.M88.4 R164, [R202+0x800] ;  /* 0x00080000caa4783b */ /* 0x000e620000000200 */
[----:B------:R-:W-:Y:S02]  /*12000*/  IMAD.U32 R181, RZ, RZ, UR15 ;  /* 0x0000000fffb57e24 */ /* 0x000fe4000f8e00ff */
[C---:B----4-:R-:W-:Y:S01]  /*12010*/  HMMA.16816.F32 R12, R160.reuse, R168, R12 ;  /* 0x000000a8a00c723c */ /* 0x050fe2000000180c */
[----:B------:R-:W-:Y:S01]  /*12020*/  IMAD.U32 R181, RZ, RZ, UR11 ;  /* 0x0000000bffb57e24 */ /* 0x000fe2000f8e00ff */
[----:B------:R-:W-:Y:S02]  /*12030*/  USHF.L.U32 UR11, UR13, 0x5, URZ ;  /* 0x000000050d0b7899 */ /* 0x000fe4000800063f */
[C---:B------:R-:W-:Y:S02]  /*12040*/  @P0 LEA R0, P1, R180.reuse, R216, 0x5 ;  /* 0x000000d8b4000211 */ /* 0x040fe400078228ff */
[----:B------:R-:W-:Y:S02]  /*12050*/  PLOP3.LUT P0, PT, PT, PT, UP0, 0x80, 0x0 ;  /* 0x000000000000781c */ /* 0x000fe40003f0f008 */
[----:B------:R-:W-:Y:S01]  /*12060*/  HMMA.16816.F32 R16, R160, R170, R16 ;  /* 0x000000aaa010723c */ /* 0x000fe20000001810 */
[----:B------:R-:W-:Y:S03]  /*12070*/  LDSM.16.M88.4 R160, [R214+0x14080] ;  /* 0x01408000d6a0783b */ /* 0x000fe60000000200 */
[----:B------:R-:W-:Y:S01]  /*12080*/  IMAD.U32 R183, RZ, RZ, UR11 ;  /* 0x0000000bffb77e24 */ /* 0x000fe2000f8e00ff */
[----:B------:R-:W4:Y:S03]  /*12090*/  LDSM.16.M88.4 R168, [R213+0xd080] ;  /* 0x00d08000d5a8783b */ /* 0x000f260000000200 */
[C---:B--2---:R-:W-:Y:S05]  /*120a0*/  HMMA.16816.F32 R4, R152.reuse, R172, R4 ;  /* 0x000000ac9804723c */ /* 0x044fea0000001804 */
[----:B------:R-:W-:Y:S02]  /*120b0*/  @P2 LEA.HI.X R181, R180, R223, R181, 0x5, P1 ;  /* 0x000000dfb4b52211 */ /* 0x000fe400008f2cb5 */
[----:B------:R-:W-:Y:S01]  /*120c0*/  @P0 LEA R180, P0, R0, c[0x0][0x1c8], 0x1 ;  /* 0x0000720000b40a11 */ /* 0x000fe200078008ff */
[C---:B------:R-:W-:Y:S01]  /*120d0*/  HMMA.16816.F32 R8, R152.reuse, R174, R8 ;  /* 0x000000ae9808723c */ /* 0x040fe20000001808 */
[----:B------:R-:W-:Y:S01]  /*120e0*/  LDSM.16.M88.4 R172, [R213+0xd880] ;  /* 0x00d88000d5ac783b */ /* 0x000fe20000000200 */
[----:B------:R-:W-:Y:S02]  /*120f0*/  PLOP3.LUT P2, PT, PT, PT, UP0, 0x80, 0x0 ;  /* 0x000000000000781c */ /* 0x000fe40003f4f008 */
[----:B------:R-:W-:Y:S02]  /*12100*/  PLOP3.LUT P1, PT, PT, PT, UP3, 0x80, 0x0 ;  /* 0x000000000000781c */ /* 0x000fe40003f2f038 */
[----:B------:R-:W-:Y:S02]  /*12110*/  IADD3 R184, -R224, 0x1, -R183 ;  /* 0x00000001e0b87810 */ /* 0x000fe40007ffe9b7 */
[C---:B---3--:R-:W-:Y:S04]  /*12120*/  HMMA.16816.F32 R12, R152.reuse, R176, R12 ;  /* 0x000000b0980c723c */ /* 0x048fe8000000180c */
[----:B------:R-:W-:Y:S03]  /*12130*/  IADD3 R185, -R185, UR16, R184 ;  /* 0x00000010b9b97c10 */ /* 0x000fe6000fffe1b8 */
[----:B------:R-:W-:Y:S01]  /*12140*/  @P2 LEA.HI.X R181, R0, c[0x0][0x1cc], R181, 0x1, P0 ;  /* 0x0000730000b52a11 */ /* 0x000fe200000f0cb5 */
[----:B------:R-:W-:Y:S01]  /*12150*/  HMMA.16816.F32 R16, R152, R178, R16 ;  /* 0x000000b29810723c */ /* 0x000fe20000001810 */
[----:B------:R-:W-:Y:S01]  /*12160*/  LDSM.16.M88.4 R152, [R210+0x14080] ;  /* 0x01408000d298783b */ /* 0x000fe20000000200 */
[----:B------:R-:W-:Y:S02]  /*12170*/  PLOP3.LUT P2, PT, PT, PT, UP0, 0x80, 0x0 ;  /* 0x000000000000781c */ /* 0x000fe40003f4f008 */
[----:B------:R-:W-:Y:S01]  /*12180*/  PLOP3.LUT P0, PT, PT, PT, UP0, 0x80, 0x0 ;  /* 0x000000000000781c */ /* 0x000fe20003f0f008 */
[----:B------:R-:W-:Y:S01]  /*12190*/  LDSM.16.M88.4 R176, [R200] ;  /* 0x00000000c8b0783b */ /* 0x000fe20000000200 */
[----:B------:R-:W-:Y:S01]  /*121a0*/  PLOP3.LUT P0, PT, PT, PT, UP0, 0x80, 0x0 ;  /* 0x000000000000781c */ /* 0x000fe20003f0f008 */
[----:B------:R-:W-:Y:S01]  /*121b0*/  IMAD.MOV.U32 R0, RZ, RZ, R219 ;  /* 0x000000ffff007224 */ /* 0x000fe200078e00db */
[C---:B-----5:R-:W-:Y:S05]  /*121c0*/  HMMA.16816.F32 R4, R148.reuse, R156, R4 ;  /* 0x0000009c9404723c */ /* 0x060fea0000001804 */
[----:B------:R-:W-:Y:S01]  /*121d0*/  @P1 IMAD.MOV.U32 R0, RZ, RZ, R227 ;  /* 0x000000ffff001224 */ /* 0x000fe200078e00e3 */
[----:B------:R-:W-:Y:S02]  /*121e0*/  PLOP3.LUT P1, PT, PT, PT, UP0, 0x80, 0x0 ;  /* 0x000000000000781c */ /* 0x000fe40003f2f008 */
[C---:B------:R-:W-:Y:S01]  /*121f0*/  HMMA.16816.F32 R8, R148.reuse, R158, R8 ;  /* 0x0000009e9408723c */ /* 0x040fe20000001808 */
[----:B------:R-:W-:Y:S03]  /*12200*/  LDSM.16.M88.4 R156, [R201] ;  /* 0x00000000c99c783b */ /* 0x000fe60000000200 */
[C---:B------:R-:W-:Y:S01]  /*12210*/  IADD3 R187, R185.reuse, c[0x0][0x328], RZ ;  /* 0x0000ca00b9bb7a10 */ /* 0x040fe20007ffe0ff */
[----:B------:R-:W2:Y:S01]  /*12220*/  SHFL.IDX PT, R182, R0, RZ, 0x1c1f ;  /* 0x001c1fff00b67589 */ /* 0x000ea200000e0000 */
[----:B------:R-:W-:Y:S02]  /*12230*/  IADD3 R185, R185, UR7, RZ ;  /* 0x00000007b9b97c10 */ /* 0x000fe4000fffe0ff */
[C---:B-1----:R-:W-:Y:S08]  /*12240*/  HMMA.16816.F32 R12, R148.reuse, R164, R12 ;  /* 0x000000a4940c723c */ /* 0x042ff0000000180c */
[----:B------:R-:W-:Y:S01]  /*12250*/  HMMA.16816.F32 R16, R148, R166, R16 ;  /* 0x000000a69410723c */ /* 0x000fe20000001810 */
[----:B------:R-:W-:Y:S04]  /*12260*/  LDSM.16.M88.4 R148, [R209+0x14080] ;  /* 0x01408000d194783b */ /* 0x000fe80000000200 */
[----:B------:R-:W1:Y:S03]  /*12270*/  LDSM.16.M88.4 R164, [R208+0xd080] ;  /* 0x00d08000d0a4783b */ /* 0x000e660000000200 */
[C---:B----4-:R-:W-:Y:S05]  /*12280*/  HMMA.16816.F32 R4, R160.reuse, R168, R4 ;  /* 0x000000a8a004723c */ /* 0x050fea0000001804 */
[--C-:B--2---:R-:W-:Y:S03]  /*12290*/  IMAD.IADD R184, R187, 0x1, R182.reuse ;  /* 0x00000001bbb87824 */ /* 0x104fe600078e02b6 */
[C---:B------:R-:W-:Y:S01]  /*122a0*/  HMMA.16816.F32 R8, R160.reuse, R170, R8 ;  /* 0x000000aaa008723c */ /* 0x040fe20000001808 */
[----:B------:R-:W2:Y:S07]  /*122b0*/  LDSM.16.M88.4 R168, [R208+0xd880] ;  /* 0x00d88000d0a8783b */ /* 0x000eae0000000200 */
[C---:B------:R-:W-:Y:S08]  /*122c0*/  HMMA.16816.F32 R12, R160.reuse, R172, R12 ;  /* 0x000000aca00c723c */ /* 0x040ff0000000180c */
[----:B------:R-:W-:Y:S01]  /*122d0*/  HMMA.16816.F32 R16, R160, R174, R16 ;  /* 0x000000aea010723c */ /* 0x000fe20000001810 */
[----:B------:R-:W-:Y:S04]  /*122e0*/  LDSM.16.M88.4 R160, [R202+0x1000] ;  /* 0x00100000caa0783b */ /* 0x000fe80000000200 */
[----:B------:R-:W-:Y:S03]  /*122f0*/  LDSM.16.M88.4 R172, [R202+0x1800] ;  /* 0x00180000caac783b */ /* 0x000fe60000000200 */
[C---:B------:R-:W-:Y:S08]  /*12300*/  HMMA.16816.F32 R4, R152.reuse, R156, R4 ;  /* 0x0000009c9804723c */ /* 0x040ff00000001804 */
[C---:B------:R-:W-:Y:S01]  /*12310*/  HMMA.16816.F32 R8, R152.reuse, R158, R8 ;  /* 0x0000009e9808723c */ /* 0x040fe20000001808 */
[----:B------:R-:W3:Y:S07]  /*12320*/  LDSM.16.M88.4 R156, [R207+0x14080] ;  /* 0x01408000cf9c783b */ /* 0x000eee0000000200 */
        /* <DEDUP_REMOVED lines=10> */
[----:B------:R-:W-:Y:S03]  /*123d0*/  LDSM.16.M88.4 R168, [R198] ;  /* 0x00000000c6a8783b */ /* 0x000fe60000000200 */
[C---:B---3--:R-:W-:Y:S08]  /*123e0*/  HMMA.16816.F32 R4, R156.reuse, R160, R4 ;  /* 0x000000a09c04723c */ /* 0x048ff00000001804 */
[C---:B------:R-:W-:Y:S01]  /*123f0*/  HMMA.16816.F32 R8, R156.reuse, R162, R8 ;  /* 0x000000a29c08723c */ /* 0x040fe20000001808 */
[----:B------:R-:W2:Y:S07]  /*12400*/  LDSM.16.M88.4 R160, [R199] ;  /* 0x00000000c7a0783b */ /* 0x000eae0000000200 */
        /* <DEDUP_REMOVED lines=17> */
[----:B------:R-:W-:Y:S03]  /*12520*/  LDSM.16.M88.4 R168, [R197] ;  /* 0x00000000c5a8783b */ /* 0x000fe60000000200 */
[C---:B-1----:R-:W-:Y:S08]  /*12530*/  HMMA.16816.F32 R4, R156.reuse, R164, R4 ;  /* 0x000000a49c04723c */ /* 0x042ff00000001804 */
[C---:B------:R-:W-:Y:S01]  /*12540*/  HMMA.16816.F32 R8, R156.reuse, R166, R8 ;  /* 0x000000a69c08723c */ /* 0x040fe20000001808 */
[----:B------:R-:W1:Y:S07]  /*12550*/  LDSM.16.M88.4 R164, [R213+0xf080] ;  /* 0x00f08000d5a4783b */ /* 0x000e6e0000000200 */
[C---:B------:R-:W-:Y:S08]  /*12560*/  HMMA.16816.F32 R12, R156.reuse, R172, R12 ;  /* 0x000000ac9c0c723c */ /* 0x040ff0000000180c */
[----:B------:R-:W-:Y:S01]  /*12570*/  HMMA.16816.F32 R16, R156, R174, R16 ;  /* 0x000000ae9c10723c */ /* 0x000fe20000001810 */
[----:B------:R-:W3:Y:S04]  /*12580*/  LDSM.16.M88.4 R156, [R213+0xf880] ;  /* 0x00f88000d59c783b */ /* 0x000ee80000000200 */
[----:B------:R-:W-:Y:S03]  /*12590*/  LDSM.16.M88.4 R172, [R208+0xf080] ;  /* 0x00f08000d0ac783b */ /* 0x000fe60000000200 */
[C---:B--2---:R-:W-:Y:S08]  /*125a0*/  HMMA.16816.F32 R4, R152.reuse, R160, R4 ;  /* 0x000000a09804723c */ /* 0x044ff00000001804 */
[C---:B------:R-:W-:Y:S01]  /*125b0*/  HMMA.16816.F32 R8, R152.reuse, R162, R8 ;  /* 0x000000a29808723c */ /* 0x040fe20000001808 */
[----:B------:R-:W2:Y:S07]  /*125c0*/  LDSM.16.M88.4 R160, [R210+0x1c080] ;  /* 0x01c08000d2a0783b */ /* 0x000eae0000000200 */
[C---:B------:R-:W-:Y:S08]  /*125d0*/  HMMA.16816.F32 R12, R152.reuse, R176, R12 ;  /* 0x000000b0980c723c */ /* 0x040ff0000000180c */
[----:B------:R-:W-:Y:S01]  /*125e0*/  HMMA.16816.F32 R16, R152, R178, R16 ;  /* 0x000000b29810723c */ /* 0x000fe20000001810 */
[----:B------:R-:W4:Y:S07]  /*125f0*/  LDSM.16.M88.4 R152, [R196] ;  /* 0x00000000c498783b */ /* 0x000f2e0000000200 */
[C---:B-1----:R-:W-:Y:S08]  /*12600*/  HMMA.16816.F32 R4, R148.reuse, R164, R4 ;  /* 0x000000a49404723c */ /* 0x042ff00000001804 */
[C---:B------:R-:W-:Y:S01]  /*12610*/  HMMA.16816.F32 R8, R148.reuse, R166, R8 ;  /* 0x000000a69408723c */ /* 0x040fe20000001808 */
[----:B------:R-:W1:Y:S07]  /*12620*/  LDSM.16.M88.4 R164, [R209+0x1c080] ;  /* 0x01c08000d1a4783b */ /* 0x000e6e0000000200 */
[C---:B---3--:R-:W-:Y:S08]  /*12630*/  HMMA.16816.F32 R12, R148.reuse, R156, R12 ;  /* 0x0000009c940c723c */ /* 0x048ff0000000180c */
[----:B------:R-:W-:Y:S01]  /*12640*/  HMMA.16816.F32 R16, R148, R158, R16 ;  /* 0x0000009e9410723c */ /* 0x000fe20000001810 */
[----:B------:R-:W3:Y:S04]  /*12650*/  LDSM.16.M88.4 R148, [R208+0xf880] ;  /* 0x00f88000d094783b */ /* 0x000ee80000000200 */
[----:B------:R-:W-:Y:S03]  /*12660*/  LDSM.16.M88.4 R156, [R207+0x1c080] ;  /* 0x01c08000cf9c783b */ /* 0x000fe60000000200 */
[C---:B--2---:R-:W-:Y:S08]  /*12670*/  HMMA.16816.F32 R4, R160.reuse, R168, R4 ;  /* 0x000000a8a004723c */ /* 0x044ff00000001804 */
[C---:B------:R-:W-:Y:S01]  /*12680*/  HMMA.16816.F32 R8, R160.reuse, R170, R8 ;  /* 0x000000aaa008723c */ /* 0x040fe20000001808 */
[----:B------:R-:W2:Y:S07]  /*12690*/  LDSM.16.M88.4 R168, [R202+0x3000] ;  /* 0x00300000caa8783b */ /* 0x000eae0000000200 */
[C---:B----4-:R-:W-:Y:S08]  /*126a0*/  HMMA.16816.F32 R12, R160.reuse, R152, R12 ;  /* 0x00000098a00c723c */ /* 0x050ff0000000180c */
[----:B------:R-:W-:Y:S01]  /*126b0*/  HMMA.16816.F32 R16, R160, R154, R16 ;  /* 0x0000009aa010723c */ /* 0x000fe20000001810 */
[----:B------:R-:W4:Y:S01]  /*126c0*/  LDSM.16.M88.4 R152, [R202+0x3800] ;  /* 0x00380000ca98783b */ /* 0x000f220000000200 */
[----:B------:R-:W-:Y:S04]  /*126d0*/  DEPBAR.LE SB0, 0x0 ;  /* 0x000080000000791a */ /* 0x000fe80000000000 */
[----:B------:R-:W-:Y:S02]  /*126e0*/  BAR.SYNC.DEFER_BLOCKING 0x0 ;  /* 0x0000000000007b1d */ /* 0x000fe40000010000 */
[C---:B-1----:R-:W-:Y:S08]  /*126f0*/  HMMA.16816.F32 R4, R164.reuse, R172, R4 ;  /* 0x000000aca404723c */ /* 0x042ff00000001804 */
[C---:B------:R-:W-:Y:S08]  /*12700*/  HMMA.16816.F32 R8, R164.reuse, R174, R8 ;  /* 0x000000aea408723c */ /* 0x040ff00000001808 */
[C---:B---3--:R-:W-:Y:S01]  /*12710*/  HMMA.16816.F32 R12, R164.reuse, R148, R12 ;  /* 0x00000094a40c723c */ /* 0x048fe2000000180c */
[----:B------:R-:W-:Y:S01]  /*12720*/  @!PT LDS RZ, [RZ] ;  /* 0x00000000fffff984 */ /* 0x000fe20000000800 */
[----:B------:R-:W-:Y:S01]  /*12730*/  @!PT LDS RZ, [RZ] ;  /* 0x00000000fffff984 */ /* 0x000fe20000000800 */
[----:B------:R-:W-:Y:S01]  /*12740*/  @!PT LDS RZ, [RZ] ;  /* 0x00000000fffff984 */ /* 0x000fe20000000800 */
[----:B------:R1:W-:Y:S02]  /*12750*/  @P3 LDGSTS.E.BYPASS.LTC128B.128 [R218+0xc080], [R180.64], !P6 ;  /* 0x0c080000b4da3fae */ /* 0x0003e4000f101d5e */
[----:B------:R-:W-:Y:S05]  /*12760*/  LOP3.LUT P3, RZ, R215, 0x4, RZ, 0xc0, !PT ;  /* 0x00000004d7ff7812 */ /* 0x000fea000786c0ff */
[----:B------:R-:W-:Y:S08]  /*12770*/  HMMA.16816.F32 R16, R164, R150, R16 ;  /* 0x00000096a410723c */ /* 0x000ff00000001810 */
[C---:B--2---:R-:W-:Y:S01]  /*12780*/  HMMA.16816.F32 R4, R156.reuse, R168, R4 ;  /* 0x000000a89c04723c */ /* 0x044fe20000001804 */
[----:B------:R1:W-:Y:S07]  /*12790*/  @P2 LDGSTS.E.BYPASS.LTC128B.128 [R218+0xd080], [R180.64+0x80], !P3 ;  /* 0x0d080080b4da2fae */ /* 0x0003ee000d901d5e */
[C---:B------:R-:W-:Y:S01]  /*127a0*/  HMMA.16816.F32 R8, R156.reuse, R170, R8 ;  /* 0x000000aa9c08723c */ /* 0x040fe20000001808 */
[----:B------:R1:W-:Y:S04]  /*127b0*/  @P1 LDGSTS.E.BYPASS.LTC128B.128 [R218+0xe080], [R180.64+0x100], !P5 ;  /* 0x0e080100b4da1fae */ /* 0x0003e8000e901d5e */
[----:B------:R1:W-:Y:S01]  /*127c0*/  @P0 LDGSTS.E.BYPASS.LTC128B.128 [R218+0xf080], [R180.64+0x180], !P4 ;  /* 0x0f080180b4da0fae */ /* 0x0003e2000e101d5e */
[----:B------:R-:W-:Y:S02]  /*127d0*/  PLOP3.LUT P0, PT, PT, PT, UP2, 0x40, 0x0 ;  /* 0x000000000000781c */ /* 0x000fe40003f0e828 */
[C---:B----4-:R-:W-:Y:S01]  /*127e0*/  HMMA.16816.F32 R12, R156.reuse, R152, R12 ;  /* 0x000000989c0c723c */ /* 0x050fe2000000180c */
[----:B------:R-:W0:Y:S07]  /*127f0*/  LDGDEPBAR ;  /* 0x00000000000079af */ /* 0x000e2e0000000000 */
[----:B------:R-:W-:Y:S04]  /*12800*/  HMMA.16816.F32 R16, R156, R154, R16 ;  /* 0x0000009a9c10723c */ /* 0x000fe80000001810 */
[----:B-1----:R-:W-:Y:S04]  /*12810*/  IMAD.IADD R180, R185, 0x1, R182 ;  /* 0x00000001b9b47824 */ /* 0x002fe800078e02b6 */
        /* <DEDUP_REMOVED lines=15> */
.L_x_430:
[----:B------:R-:W-:Y:S04]  /*12910*/  MOV R148, c[0x0][0x32c] ;  /* 0x0000cb0000947a02 */ /* 0x000fe80000000f00 */
[----:B------:R-:W-:Y:S11]  /*12920*/  ISETP.NE.AND P0, PT, R148, 0x1, PT ;  /* 0x000000019400780c */ /* 0x000ff60003f05270 */
[----:B------:R-:W-:Y:S02]  /*12930*/  @!UPT UIADD3 URZ, URZ, URZ, URZ ;  /* 0x0000003f3f3ff290 */ /* 0x000fe4000fffe03f */
[----:B------:R-:W-:Y:S05]  /*12940*/  @P0 IMAD.HI.U32 R148, R182, c[0x0][0x330], RZ ;  /* 0x0000cc00b6940a27 */ /* 0x000fea00078e00ff */
[----:B------:R-:W-:Y:S02]  /*12950*/  @P0 SHF.R.U32.HI R182, RZ, c[0x0][0x334], R148 ;  /* 0x0000cd00ffb60a19 */ /* 0x000fe40000011694 */
.L_x_431:
[----:B------:R-:W-:Y:S05]  /*12960*/  BSYNC B0 ;  /* 0x0000000000007941 */ /* 0x000fea0003800000 */
.L_x_429:
[----:B------:R-:W-:Y:S04]  /*12970*/  IMAD R151, R182, c[0x0][0x32c], -R183 ;  /* 0x0000cb00b6977a24 */ /* 0x000fe800078e0ab7 */
[----:B------:R-:W-:Y:S05]  /*12980*/  IMAD.IADD R151, R151, 0x1, -R224 ;  /* 0x0000000197977824 */ /* 0x000fea00078e0ae0 */
[----:B------:R-:W-:Y:S02]  /*12990*/  IADD3 R149, R151, c[0x0][0x32c], RZ ;  /* 0x0000cb0097957a10 */ /* 0x000fe40007ffe0ff */
[----:B------:R-:W-:Y:S02]  /*129a0*/  IMNMX R180, R180, R151, !PT ;  /* 0x00000097b4b47217 */ /* 0x000fe40007800200 */
[----:B------:R-:W-:Y:S02]  /*129b0*/  IMNMX R184, R184, R149, PT ;  /* 0x00000095b8b87217 */ /* 0x000fe40003800200 */
.L_x_428:
[----:B------:R-:W-:Y:S01]  /*129c0*/  UISETP.GT.AND UP0, UPT, UR13, -0x1, UPT ;  /* 0xffffffff0d00788c */ /* 0x000fe2000bf04270 */
[----:B------:R-:W1:Y:S05]  /*129d0*/  SHFL.IDX PT, R0, R0, 0x1, 0x1c1f ;  /* 0x003c1f0000007f89 */ /* 0x000e6a00000e0000 */
[----:B------:R-:W-:Y:S02]  /*129e0*/  PLOP3.LUT P1, PT, PT, PT, UP0, 0x80, 0x0 ;  /* 0x000000000000781c */ /* 0x000fe40003f2f008 */
[----:B------:R-:W-:Y:S02]  /*129f0*/  PLOP3.LUT P0, PT, PT, PT, UP0, 0x80, 0x0 ;  /* 0x000000000000781c */ /* 0x000fe40003f0f008 */
[C---:B------:R-:W-:Y:S02]  /*12a00*/  ISETP.GT.AND P1, PT, R180.reuse, RZ, P1 ;  /* 0x000000ffb400720c */ /* 0x040fe40000f24270 */
[----:B------:R-:W-:Y:S02]  /*12a10*/  ISETP.GT.AND P0, PT, R180, 0x1, P0 ;  /* 0x00000001b400780c */ /* 0x000fe40000704270 */
[C---:B------:R-:W-:Y:S02]  /*12a20*/  ISETP.LT.OR P1, PT, R184.reuse, 0x1, P1 ;  /* 0x00000001b800780c */ /* 0x040fe40000f21670 */
[----:B------:R-:W-:Y:S02]  /*12a30*/  ISETP.LT.OR P0, PT, R184, 0x2, P0 ;  /* 0x00000002b800780c */ /* 0x000fe40000701670 */
[----:B------:R-:W-:Y:S02]  /*12a40*/  PLOP3.LUT P2, PT, PT, PT, UP0, 0x80, 0x0 ;  /* 0x000000000000781c */ /* 0x000fe40003f4f008 */
[----:B------:R-:W-:Y:S02]  /*12a50*/  FSEL R152, R4, -INF , !P1 ;  /* 0xff80000004987808 */ /* 0x000fe40004800000 */
[----:B------:R-:W-:Y:S02]  /*12a60*/  PLOP3.LUT P1, PT, PT, PT, UP0, 0x80, 0x0 ;  /* 0x000000000000781c */ /* 0x000fe40003f2f008 */
[----:B------:R-:W-:Y:S01]  /*12a70*/  FSEL R150, R5, -INF , !P0 ;  /* 0xff80000005967808 */ /* 0x000fe20004000000 */
[--C-:B-1----:R-:W-:Y:S01]  /*12a80*/  IMAD.IADD R187, R187, 0x1, R0.reuse ;  /* 0x00000001bbbb7824 */ /* 0x102fe200078e0200 */
[----:B------:R-:W-:Y:S01]  /*12a90*/  PLOP3.LUT P0, PT, PT, PT, UP0, 0x80, 0x0 ;  /* 0x000000000000781c */ /* 0x000fe20003f0f008 */
[----:B------:R-:W-:Y:S01]  /*12aa0*/  IMAD.IADD R185, R185, 0x1, R0 ;  /* 0x00000001b9b97824 */ /* 0x000fe200078e0200 */
[C---:B------:R-:W-:Y:S02]  /*12ab0*/  ISETP.GT.AND P2, PT, R180.reuse, 0x8, P2 ;  /* 0x00000008b400780c */ /* 0x040fe40001744270 */
[C---:B------:R-:W-:Y:S02]  /*12ac0*/  ISETP.GT.AND P1, PT, R180.reuse, 0x9, P1 ;  /* 0x00000009b400780c */ /* 0x040fe40000f24270 */
[----:B------:R-:W-:Y:S02]  /*12ad0*/  ISETP.GT.AND P0, PT, R180, 0x10, P0 ;  /* 0x00000010b400780c */ /* 0x000fe40000704270 */
[C---:B------:R-:W-:Y:S02]  /*12ae0*/  ISETP.LT.OR P2, PT, R184.reuse, 0x9, P2 ;  /* 0x00000009b800780c */ /* 0x040fe40001741670 */
[C---:B------:R-:W-:Y:S02]  /*12af0*/  ISETP.LT.OR P1, PT, R184.reuse, 0xa, P1 ;  /* 0x0000000ab800780c */ /* 0x040fe40000f21670 */
[----:B------:R-:W-:Y:S02]  /*12b00*/  ISETP.LT.OR P0, PT, R184, 0x11, P0 ;  /* 0x00000011b800780c */ /* 0x000fe40000701670 */
[----:B------:R-:W-:Y:S02]  /*12b10*/  FSEL R154, R8, -INF , !P2 ;  /* 0xff800000089a7808 */ /* 0x000fe40005000000 */
[----:B------:R-:W-:Y:S02]  /*12b20*/  PLOP3.LUT P2, PT, PT, PT, UP0, 0x80, 0x0 ;  /* 0x000000000000781c */ /* 0x000fe40003f4f008 */
[----:B------:R-:W-:Y:S02]  /*12b30*/  FSEL R8, R9, -INF , !P1 ;  /* 0xff80000009087808 */ /* 0x000fe40004800000 */
[----:B------:R-:W-:Y:S02]  /*12b40*/  PLOP3.LUT P1, PT, PT, PT, UP0, 0x80, 0x0 ;  /* 0x000000000000781c */ /* 0x000fe40003f2f008 */
[----:B------:R-:W-:Y:S02]  /*12b50*/  FSEL R168, R12, -INF , !P0 ;  /* 0xff8000000ca87808 */ /* 0x000fe40004000000 */
[----:B------:R-:W-:Y:S02]  /*12b60*/  PLOP3.LUT P0, PT, PT, PT, UP0, 0x80, 0x0 ;  /* 0x000000000000781c */ /* 0x000fe40003f0f008 */
[C---:B------:R-:W-:Y:S02]  /*12b70*/  ISETP.GT.AND P2, PT, R180.reuse, 0x11, P2 ;  /* 0x00000011b400780c */ /* 0x040fe40001744270 */
[C---:B------:R-:W-:Y:S02]  /*12b80*/  ISETP.GT.AND P1, PT, R180.reuse, 0x18, P1 ;  /* 0x00000018b400780c */ /* 0x040fe40000f24270 */
[----:B------:R-:W-:Y:S02]  /*12b90*/  ISETP.GT.AND P0, PT, R180, 0x19, P0 ;  /* 0x00000019b400780c */ /* 0x000fe40000704270 */
[C---:B------:R-:W-:Y:S02]  /*12ba0*/  ISETP.LT.OR P3, PT, R184.reuse, 0x12, P2 ;  /* 0x00000012b800780c */ /* 0x040fe40001761670 */
[C---:B------:R-:W-:Y:S02]  /*12bb0*/  ISETP.LT.OR P2, PT, R184.reuse, 0x19, P1 ;  /* 0x00000019b800780c */ /* 0x040fe40000f41670 */
[----:B------:R-:W-:Y:S02]  /*12bc0*/  ISETP.LT.OR P1, PT, R184, 0x1a, P0 ;  /* 0x0000001ab800780c */ /* 0x000fe40000721670 */
[----:B------:R-:W-:Y:S02]  /*12bd0*/  PLOP3.LUT P0, PT, PT, PT, UP2, 0x40, 0x0 ;  /* 0x000000000000781c */ /* 0x000fe40003f0e828 */
[----:B------:R-:W-:Y:S02]  /*12be0*/  FSEL R166, R13, -INF , !P3 ;  /* 0xff8000000da67808 */ /* 0x000fe40005800000 */
[----:B------:R-:W-:Y:S02]  /*12bf0*/  FSEL R164, R16, -INF , !P2 ;  /* 0xff80000010a47808 */ /* 0x000fe40005000000 */
[----:B------:R-:W-:Y:S07]  /*12c00*/  FSEL R162, R17, -INF , !P1 ;  /* 0xff80000011a27808 */ /* 0x000fee0004800000 */
        /* <DEDUP_REMOVED lines=15> */
.L_x_434:
[----:B------:R-:W-:Y:S04]  /*12d00*/  MOV R0, c[0x0][0x32c] ;  /* 0x0000cb0000007a02 */ /* 0x000fe80000000f00 */
[----:B------:R-:W-:Y:S11]  /*12d10*/  ISETP.NE.AND P0, PT, R0, 0x1, PT ;  /* 0x000000010000780c */ /* 0x000ff60003f05270 */
[----:B------:R-:W-:Y:S02]  /*12d20*/  @!UPT UIADD3 URZ, URZ, URZ, URZ ;  /* 0x0000003f3f3ff290 */ /* 0x000fe4000fffe03f */
[----:B------:R-:W-:Y:S05]  /*12d30*/  @P0 IMAD.HI.U32 R0, R4, c[0x0][0x330], RZ ;  /* 0x0000cc0004000a27 */ /* 0x000fea00078e00ff */
[----:B------:R-:W-:Y:S02]  /*12d40*/  @P0 SHF.R.U32.HI R4, RZ, c[0x0][0x334], R0 ;  /* 0x0000cd00ff040a19 */ /* 0x000fe40000011600 */
.L_x_435:
[----:B------:R-:W-:Y:S05]  /*12d50*/  BSYNC B0 ;  /* 0x0000000000007941 */ /* 0x000fea0003800000 */
.L_x_433:
[----:B------:R-:W-:Y:S04]  /*12d60*/  IMAD R183, R4, c[0x0][0x32c], -R183 ;  /* 0x0000cb0004b77a24 */ /* 0x000fe800078e0ab7 */
[----:B------:R-:W-:Y:S05]  /*12d70*/  IMAD.IADD R4, R183, 0x1, -R224 ;  /* 0x00000001b7047824 */ /* 0x000fea00078e0ae0 */
[----:B------:R-:W-:Y:S02]  /*12d80*/  IADD3 R0, R4, c[0x0][0x32c], RZ ;  /* 0x0000cb0004007a10 */ /* 0x000fe40007ffe0ff */
[----:B------:R-:W-:Y:S02]  /*12d90*/  IMNMX R185, R185, R4, !PT ;  /* 0x00000004b9b97217 */ /* 0x000fe40007800200 */
[----:B------:R-:W-:Y:S02]  /*12da0*/  IMNMX R187, R187, R0, PT ;  /* 0x00000000bbbb7217 */ /* 0x000fe40003800200 */
.L_x_432:
[----:B------:R-:W-:Y:S01]  /*12db0*/  FMNMX.FTZ R5, R152, R3, !PT ;  /* 0x0000000398057209 */ /* 0x000fe20007810000 */
[----:B------:R-:W-:Y:S01]  /*12dc0*/  LDSM.16.MT88.4 R156, [R206+0x8080] ;  /* 0x00808000ce9c783b */ /* 0x000fe20000004200 */
[----:B------:R-:W-:Y:S02]  /*12dd0*/  PLOP3.LUT P1, PT, PT, PT, UP0, 0x80, 0x0 ;  /* 0x000000000000781c */ /* 0x000fe40003f2f008 */
[----:B------:R-:W-:Y:S02]  /*12de0*/  FMNMX.FTZ R5, R150, R5, !PT ;  /* 0x0000000596057209 */ /* 0x000fe40007810000 */
[----:B------:R-:W-:Y:S02]  /*12df0*/  PLOP3.LUT P0, PT, PT, PT, UP0, 0x80, 0x0 ;  /* 0x000000000000781c */ /* 0x000fe40003f0f008 */
[----:B------:R-:W-:Y:S01]  /*12e00*/  FMNMX.FTZ R5, R154, R5, !PT ;  /* 0x000000059a057209 */ /* 0x000fe20007810000 */
[----:B------:R-:W-:Y:S01]  /*12e10*/  LDSM.16.MT88.4 R172, [R204+0x9880] ;  /* 0x00988000ccac783b */ /* 0x000fe20000004200 */
[C---:B------:R-:W-:Y:S02]  /*12e20*/  ISETP.GT.AND P1, PT, R185.reuse, RZ, P1 ;  /* 0x000000ffb900720c */ /* 0x040fe40000f24270 */
[----:B------:R-:W-:Y:S02]  /*12e30*/  FMNMX.FTZ R5, R8, R5, !PT ;  /* 0x0000000508057209 */ /* 0x000fe40007810000 */
[----:B------:R-:W-:Y:S02]  /*12e40*/  ISETP.GT.AND P0, PT, R185, 0x1, P0 ;  /* 0x00000001b900780c */ /* 0x000fe40000704270 */
[----:B------:R-:W-:Y:S01]  /*12e50*/  FMNMX.FTZ R5, R168, R5, !PT ;  /* 0x00000005a8057209 */ /* 0x000fe20007810000 */
[----:B------:R-:W-:Y:S01]  /*12e60*/  LDSM.16.MT88.4 R176, [R211+0xa880] ;  /* 0x00a88000d3b0783b */ /* 0x000fe20000004200 */
[C---:B------:R-:W-:Y:S02]  /*12e70*/  ISETP.LT.OR P2, PT, R187.reuse, 0x1, P1 ;  /* 0x00000001bb00780c */ /* 0x040fe40000f41670 */
[----:B------:R-:W-:Y:S02]  /*12e80*/  FMNMX.FTZ R5, R166, R5, !PT ;  /* 0x00000005a6057209 */ /* 0x000fe40007810000 */
[----:B------:R-:W-:Y:S02]  /*12e90*/  ISETP.LT.OR P1, PT, R187, 0x2, P0 ;  /* 0x00000002bb00780c */ /* 0x000fe40000721670 */
[----:B------:R-:W-:Y:S01]  /*12ea0*/  FMNMX.FTZ R5, R164, R5, !PT ;  /* 0x00000005a4057209 */ /* 0x000fe20007810000 */
[----:B------:R-:W-:Y:S01]  /*12eb0*/  LDSM.16.MT88.4 R180, [R206+0xa880] ;  /* 0x00a88000ceb4783b */ /* 0x000fe20000004200 */
[----:B------:R-:W-:Y:S02]  /*12ec0*/  PLOP3.LUT P3, PT, PT, PT, UP0, 0x80, 0x0 ;  /* 0x000000000000781c */ /* 0x000fe40003f6f008 */
[----:B------:R-:W-:Y:S02]  /*12ed0*/  FMNMX.FTZ R0, R162, R5, !PT ;  /* 0x00000005a2007209 */ /* 0x000fe40007810000 */
[----:B------:R-:W-:Y:S02]  /*12ee0*/  PLOP3.LUT P0, PT, PT, PT, UP0, 0x80, 0x0 ;  /* 0x000000000000781c */ /* 0x000fe40003f0f008 */
[----:B------:R-:W-:Y:S01]  /*12ef0*/  FSEL R13, R7, -INF , !P1 ;  /* 0xff800000070d7808 */ /* 0x000fe20004800000 */
[----:B------:R-:W1:Y:S01]  /*12f00*/  SHFL.BFLY PT, R5, R0, 0x2, 0x1f ;  /* 0x0c401f0000057f89 */ /* 0x000e6200000e0000 */
[C---:B------:R-:W-:Y:S02]  /*12f10*/  ISETP.GT.AND P1, PT, R185.reuse, 0x8, P3 ;  /* 0x00000008b900780c */ /* 0x040fe40001f24270 */
[----:B------:R-:W-:Y:S02]  /*12f20*/  ISETP.GT.AND P0, PT, R185, 0x9, P0 ;  /* 0x00000009b900780c */ /* 0x000fe40000704270 */
[----:B------:R-:W-:Y:S02]  /*12f30*/  FSEL R17, R6, -INF , !P2 ;  /* 0xff80000006117808 */ /* 0x000fe40005000000 */
[C---:B------:R-:W-:Y:S01]  /*12f40*/  ISETP.LT.OR P1, PT, R187.reuse, 0x9, P1 ;  /* 0x00000009bb00780c */ /* 0x040fe20000f21670 */
[----:B------:R-:W-:Y:S01]  /*12f50*/  LDSM.16.MT88.4 R188, [R211+0xb880] ;  /* 0x00b88000d3bc783b */ /* 0x000fe20000004200 */
[----:B------:R-:W-:Y:S02]  /*12f60*/  ISETP.LT.OR P0, PT, R187, 0xa, P0 ;  /* 0x0000000abb00780c */ /* 0x000fe40000701670 */
[----:B------:R-:W-:Y:S02]  /*12f70*/  PLOP3.LUT P2, PT, PT, PT, UP0, 0x80, 0x0 ;  /* 0x000000000000781c */ /* 0x000fe40003f4f008 */
[----:B------:R-:W-:Y:S02]  /*12f80*/  FMNMX.FTZ R4, R17, R2, !PT ;  /* 0x0000000211047209 */ /* 0x000fe40007810000 */
[----:B------:R-:W-:Y:S01]  /*12f90*/  ISETP.GT.AND P2, PT, R185, 0x10, P2 ;  /* 0x00000010b900780c */ /* 0x000fe20001744270 */
[----:B------:R-:W-:Y:S01]  /*12fa0*/  LDSM.16.MT88.4 R192, [R206+0xb880] ;  /* 0x00b88000cec0783b */ /* 0x000fe20000004200 */
[----:B------:R-:W-:Y:S02]  /*12fb0*/  FMNMX.FTZ R4, R13, R4, !PT ;  /* 0x000000040d047209 */ /* 0x000fe40007810000 */
[----:B------:R-:W-:Y:S02]  /*12fc0*/  FSEL R9, R10, -INF , !P1 ;  /* 0xff8000000a097808 */ /* 0x000fe40004800000 */
[----:B------:R-:W-:Y:S02]  /*12fd0*/  FSEL R11, R11, -INF , !P0 ;  /* 0xff8000000b0b7808 */ /* 0x000fe40004000000 */
[----:B------:R-:W-:Y:S02]  /*12fe0*/  PLOP3.LUT P0, PT, PT, PT, UP0, 0x80, 0x0 ;  /* 0x000000000000781c */ /* 0x000fe40003f0f008 */
[----:B------:R-:W-:Y:S02]  /*12ff0*/  ISETP.LT.OR P2, PT, R187, 0x11, P2 ;  /* 0x00000011bb00780c */ /* 0x000fe40001741670 */
[----:B------:R-:W-:Y:S02]  /*13000*/  ISETP.GT.AND P1, PT, R185, 0x11, P0 ;  /* 0x00000011b900780c */ /* 0x000fe40000724270 */
[----:B------:R-:W-:Y:S02]  /*13010*/  PLOP3.LUT P3, PT, PT, PT, UP0, 0x80, 0x0 ;  /* 0x000000000000781c */ /* 0x000fe40003f6f008 */
[----:B------:R-:W-:Y:S02]  /*13020*/  FMNMX.FTZ R4, R9, R4, !PT ;  /* 0x0000000409047209 */ /* 0x000fe40007810000 */
[----:B------:R-:W-:Y:S02]  /*13030*/  FSEL R165, R14, -INF , !P2 ;  /* 0xff8000000ea57808 */ /* 0x000fe40005000000 */
[----:B------:R-:W-:Y:S02]  /*13040*/  ISETP.LT.OR P2, PT, R187, 0x12, P1 ;  /* 0x00000012bb00780c */ /* 0x000fe40000f41670 */
[----:B------:R-:W-:Y:S02]  /*13050*/  ISETP.GT.AND P1, PT, R185, 0x18, P3 ;  /* 0x00000018b900780c */ /* 0x000fe40001f24270 */
[----:B------:R-:W-:Y:S01]  /*13060*/  PLOP3.LUT P0, PT, PT, PT, UP0, 0x80, 0x0 ;  /* 0x000000000000781c */ /* 0x000fe20003f0f008 */
[----:B------:R-:W-:Y:S01]  /*13070*/  UISETP.GT.AND UP0, UPT, UR13, UR10, UPT ;  /* 0x0000000a0d00728c */ /* 0x000fe2000bf04270 */
[----:B------:R-:W-:Y:S01]  /*13080*/  FMNMX.FTZ R4, R11, R4, !PT ;  /* 0x000000040b047209 */ /* 0x000fe20007810000 */
[----:B------:R-:W-:Y:S01]  /*13090*/  UIADD3 UR13, UR13, -0x1, URZ ;  /* 0xffffffff0d0d7890 */ /* 0x000fe2000fffe03f */
[----:B------:R-:W-:Y:S02]  /*130a0*/  ISETP.GT.AND P0, PT, R185, 0x19, P0 ;  /* 0x00000019b900780c */ /* 0x000fe40000704270 */
[----:B------:R-:W-:Y:S02]  /*130b0*/  FSEL R163, R15, -INF , !P2 ;  /* 0xff8000000fa37808 */ /* 0x000fe40005000000 */
[----:B------:R-:W-:Y:S02]  /*130c0*/  ISETP.LT.OR P1, PT, R187, 0x19, P1 ;  /* 0x00000019bb00780c */ /* 0x000fe40000f21670 */
[----:B------:R-:W-:Y:S02]  /*130d0*/  FMNMX.FTZ R4, R165, R4, !PT ;  /* 0x00000004a5047209 */ /* 0x000fe40007810000 */
[----:B------:R-:W-:Y:S02]  /*130e0*/  ISETP.LT.OR P0, PT, R187, 0x1a, P0 ;  /* 0x0000001abb00780c */ /* 0x000fe40000701670 */
[----:B------:R-:W-:Y:S01]  /*130f0*/  FSEL R161, R18, -INF , !P1 ;  /* 0xff80000012a17808 */ /* 0x000fe20004800000 */
[----:B------:R-:W-:Y:S01]  /*13100*/  LDSM.16.MT88.4 R184, [R204+0xa880] ;  /* 0x00a88000ccb8783b */ /* 0x000fe20000004200 */
[----:B------:R-:W-:Y:S02]  /*13110*/  FSEL R149, R19, -INF , !P0 ;  /* 0xff80000013957808 */ /* 0x000fe40004000000 */
[----:B-1----:R-:W-:Y:S02]  /*13120*/  FMNMX.FTZ R6, R0, R5, !PT ;  /* 0x0000000500067209 */ /* 0x002fe40007810000 */
[----:B------:R-:W-:Y:S03]  /*13130*/  FMNMX.FTZ R0, R163, R4, !PT ;  /* 0x00000004a3007209 */ /* 0x000fe60007810000 */
[----:B------:R-:W1:Y:S01]  /*13140*/  SHFL.BFLY PT, R15, R6, 0x1, 0x1f ;  /* 0x0c201f00060f7f89 */ /* 0x000e6200000e0000 */
[----:B------:R-:W-:Y:S04]  /*13150*/  FMNMX.FTZ R0, R161, R0, !PT ;  /* 0x00000000a1007209 */ /* 0x000fe80007810000 */
[----:B------:R-:W-:Y:S05]  /*13160*/  FMNMX.FTZ R7, R149, R0, !PT ;  /* 0x0000000095077209 */ /* 0x000fea0007810000 */
[----:B------:R-:W2:Y:S01]  /*13170*/  SHFL.BFLY PT, R4, R7, 0x2, 0x1f ;  /* 0x0c401f0007047f89 */ /* 0x000ea200000e0000 */
[----:B-1----:R-:W-:Y:S04]  /*13180*/  FMNMX.FTZ R0, R6, R15, !PT ;  /* 0x0000000f06007209 */ /* 0x002fe80007810000 */
[C---:B------:R-:W-:Y:S01]  /*13190*/  FSETP.NEU.FTZ.AND P0, PT, R0.reuse, -INF , PT ;  /* 0xff8000000000780b */ /* 0x040fe20003f1d000 */
[C---:B------:R-:W-:Y:S01]  /*131a0*/  FMUL.FTZ R167, R0.reuse, c[0x0][0x2d0] ;  /* 0x0000b40000a77a20 */ /* 0x040fe20000410000 */
[----:B--2---:R-:W-:Y:S04]  /*131b0*/  FMNMX.FTZ R5, R7, R4, !PT ;  /* 0x0000000407057209 */ /* 0x004fe80007810000 */
[----:B------:R-:W-:Y:S02]  /*131c0*/  FSEL R167, R167, RZ, P0 ;  /* 0x000000ffa7a77208 */ /* 0x000fe40000000000 */
[----:B------:R-:W-:Y:S01]  /*131d0*/  FSEL R4, R0, RZ, P0 ;  /* 0x000000ff00047208 */ /* 0x000fe20000000000 */
[----:B------:R-:W1:Y:S02]  /*131e0*/  SHFL.BFLY PT, R148, R5, 0x1, 0x1f ;  /* 0x0c201f0005947f89 */ /* 0x000e6400000e0000 */
[----:B------:R-:W-:Y:S02]  /*131f0*/  FFMA.FTZ R230, R152, c[0x0][0x2d0], -R167 ;  /* 0x0000b40098e67a23 */ /* 0x000fe400000108a7 */
[----:B------:R-:W-:Y:S02]  /*13200*/  FADD.FTZ R3, -R4, R3 ;  /* 0x0000000304037221 */ /* 0x000fe40000010100 */
[--C-:B------:R-:W-:Y:S02]  /*13210*/  FFMA.FTZ R151, R150, c[0x0][0x2d0], -R167.reuse ;  /* 0x0000b40096977a23 */ /* 0x100fe400000108a7 */
[--C-:B------:R-:W-:Y:S01]  /*13220*/  FFMA.FTZ R150, R154, c[0x0][0x2d0], -R167.reuse ;  /* 0x0000b4009a967a23 */ /* 0x100fe200000108a7 */
[----:B------:R-:W-:Y:S01]  /*13230*/  MUFU.EX2 R230, R230 ;  /* 0x000000e600e67308 */ /* 0x000fe20000000800 */
[--C-:B------:R-:W-:Y:S02]  /*13240*/  FFMA.FTZ R231, R8, c[0x0][0x2d0], -R167.reuse ;  /* 0x0000b40008e77a23 */ /* 0x100fe400000108a7 */
[----:B------:R-:W-:Y:S02]  /*13250*/  FMUL.FTZ R6, R3, c[0x0][0x2d0] ;  /* 0x0000b40003067a20 */ /* 0x000fe40000410000 */
[--C-:B------:R-:W-:Y:S02]  /*13260*/  FFMA.FTZ R236, R168, c[0x0][0x2d0], -R167.reuse ;  /* 0x0000b400a8ec7a23 */ /* 0x100fe400000108a7 */
[----:B------:R-:W-:Y:S01]  /*13270*/  LDSM.16.MT88.4 R168, [R206+0x9880] ;  /* 0x00988000cea8783b */ /* 0x000fe20000004200 */
[--C-:B------:R-:W-:Y:S02]  /*13280*/  FFMA.FTZ R237, R166, c[0x0][0x2d0], -R167.reuse ;  /* 0x0000b400a6ed7a23 */ /* 0x100fe400000108a7 */
[----:B------:R-:W2:Y:S01]  /*13290*/  MUFU.EX2 R3, R6 ;  /* 0x0000000600037308 */ /* 0x000ea20000000800 */
[--C-:B------:R-:W-:Y:S02]  /*132a0*/  FFMA.FTZ R238, R164, c[0x0][0x2d0], -R167.reuse ;  /* 0x0000b400a4ee7a23 */ /* 0x100fe400000108a7 */
[----:B------:R-:W-:Y:S01]  /*132b0*/  FFMA.FTZ R167, R162, c[0x0][0x2d0], -R167 ;  /* 0x0000b400a2a77a23 */ /* 0x000fe200000108a7 */
[----:B-1----:R-:W-:Y:S04]  /*132c0*/  FMNMX.FTZ R148, R5, R148, !PT ;  /* 0x0000009405947209 */ /* 0x002fe80007810000 */
[C---:B------:R-:W-:Y:S01]  /*132d0*/  FSETP.NEU.FTZ.AND P0, PT, R148.reuse, -INF , PT ;  /* 0xff8000009400780b */ /* 0x040fe20003f1d000 */
[C---:B------:R-:W-:Y:S01]  /*132e0*/  FMUL.FTZ R160, R148.reuse, c[0x0][0x2d0] ;  /* 0x0000b40094a07a20 */ /* 0x040fe20000410000 */
[----:B------:R-:W1:Y:S02]  /*132f0*/  MUFU.EX2 R151, R151 ;  /* 0x0000009700977308 */ /* 0x000e640000000800 */
[----:B------:R-:W-:Y:S02]  /*13300*/  FSEL R5, R148, RZ, P0 ;  /* 0x000000ff94057208 */ /* 0x000fe40000000000 */
[----:B------:R-:W-:Y:S02]  /*13310*/  FSEL R160, R160, RZ, P0 ;  /* 0x000000ffa0a07208 */ /* 0x000fe40000000000 */
[----:B------:R-:W-:Y:S01]  /*13320*/  PLOP3.LUT P0, PT, PT, PT, UP0, 0x80, 0x0 ;  /* 0x000000000000781c */ /* 0x000fe20003f0f008 */
[----:B------:R-:W-:Y:S02]  /*13330*/  FADD.FTZ R5, -R5, R2 ;  /* 0x0000000205057221 */ /* 0x000fe40000010100 */
[--C-:B------:R-:W-:Y:S01]  /*13340*/  FFMA.FTZ R234, R13, c[0x0][0x2d0], -R160.reuse ;  /* 0x0000b4000dea7a23 */ /* 0x100fe200000108a0 */
[----:B------:R-:W-:Y:S01]  /*13350*/  MUFU.EX2 R150, R150 ;  /* 0x0000009600967308 */ /* 0x000fe20000000800 */
[----:B------:R-:W3:Y:S01]  /*13360*/  LDSM.16.MT88.4 R12, [R211+0x8080] ;  /* 0x00808000d30c783b */ /* 0x000ee20000004200 */
[--C-:B------:R-:W-:Y:S02]  /*13370*/  FFMA.FTZ R235, R17, c[0x0][0x2d0], -R160.reuse ;  /* 0x0000b40011eb7a23 */ /* 0x100fe400000108a0 */
[--C-:B------:R-:W-:Y:S02]  /*13380*/  FFMA.FTZ R233, R9, c[0x0][0x2d0], -R160.reuse ;  /* 0x0000b40009e97a23 */ /* 0x100fe400000108a0 */
[--C-:B------:R-:W-:Y:S02]  /*13390*/  FFMA.FTZ R232, R11, c[0x0][0x2d0], -R160.reuse ;  /* 0x0000b4000be87a23 */ /* 0x100fe400000108a0 */
[----:B------:R-:W-:Y:S02]  /*133a0*/  FMUL.FTZ R2, R5, c[0x0][0x2d0] ;  /* 0x0000b40005027a20 */ /* 0x000fe40000410000 */
[----:B------:R-:W4:Y:S01]  /*133b0*/  MUFU.EX2 R231, R231 ;  /* 0x000000e700e77308 */ /* 0x000f220000000800 */
[C---:B--2---:R-:W-:Y:S02]  /*133c0*/  FMUL.FTZ R4, R3.reuse, R144 ;  /* 0x0000009003047220 */ /* 0x044fe40000410000 */
[----:B------:R-:W-:Y:S01]  /*133d0*/  FMUL.FTZ R5, R3, R145 ;  /* 0x0000009103057220 */ /* 0x000fe20000410000 */
[----:B-1----:R-:W-:Y:S01]  /*133e0*/  F2FP.PACK_AB R152, R151, R230 ;  /* 0x000000e69798723e */ /* 0x002fe200000000ff */
[C---:B------:R-:W-:Y:S02]  /*133f0*/  FMUL.FTZ R8, R3.reuse, R140 ;  /* 0x0000008c03087220 */ /* 0x040fe40000410000 */
[C---:B------:R-:W-:Y:S02]  /*13400*/  FMUL.FTZ R9, R3.reuse, R141 ;  /* 0x0000008d03097220 */ /* 0x040fe40000410000 */
[C---:B------:R-:W-:Y:S01]  /*13410*/  FMUL.FTZ R16, R3.reuse, R136 ;  /* 0x0000008803107220 */ /* 0x040fe20000410000 */
[----:B------:R-:W1:Y:S01]  /*13420*/  MUFU.EX2 R2, R2 ;  /* 0x0000000200027308 */ /* 0x000e620000000800 */
[----:B------:R-:W-:Y:S02]  /*13430*/  FMUL.FTZ R17, R3, R137 ;  /* 0x0000008903117220 */ /* 0x000fe40000410000 */
[--C-:B------:R-:W-:Y:S02]  /*13440*/  FFMA.FTZ R240, R165, c[0x0][0x2d0], -R160.reuse ;  /* 0x0000b400a5f07a23 */ /* 0x100fe400000108a0 */
[--C-:B------:R-:W-:Y:S02]  /*13450*/  FFMA.FTZ R241, R163, c[0x0][0x2d0], -R160.reuse ;  /* 0x0000b400a3f17a23 */ /* 0x100fe400000108a0 */
[--C-:B------:R-:W-:Y:S02]  /*13460*/  FFMA.FTZ R242, R161, c[0x0][0x2d0], -R160.reuse ;  /* 0x0000b400a1f27a23 */ /* 0x100fe400000108a0 */
[----:B------:R-:W-:Y:S01]  /*13470*/  FFMA.FTZ R160, R149, c[0x0][0x2d0], -R160 ;  /* 0x0000b40095a07a23 */ /* 0x000fe200000108a0 */
[----:B------:R-:W-:Y:S01]  /*13480*/  MUFU.EX2 R235, R235 ;  /* 0x000000eb00eb7308 */ /* 0x000fe20000000800 */
[C---:B------:R-:W-:Y:S02]  /*13490*/  FMUL.FTZ R28, R3.reuse, R28 ;  /* 0x0000001c031c7220 */ /* 0x040fe40000410000 */
[----:B------:R-:W-:Y:S01]  /*134a0*/  FMUL.FTZ R29, R3, R29 ;  /* 0x0000001d031d7220 */ /* 0x000fe20000410000 */
[----:B----4-:R-:W-:Y:S01]  /*134b0*/  F2FP.PACK_AB R154, R231, R150 ;  /* 0x00000096e79a723e */ /* 0x010fe200000000ff */
[C---:B------:R-:W-:Y:S02]  /*134c0*/  FMUL.FTZ R32, R3.reuse, R32 ;  /* 0x0000002003207220 */ /* 0x040fe40000410000 */
[C---:B------:R-:W-:Y:S02]  /*134d0*/  FMUL.FTZ R33, R3.reuse, R33 ;  /* 0x0000002103217220 */ /* 0x040fe40000410000 */
[C---:B------:R-:W-:Y:S01]  /*134e0*/  FMUL.FTZ R36, R3.reuse, R36 ;  /* 0x0000002403247220 */ /* 0x040fe20000410000 */
[----:B------:R-:W2:Y:S01]  /*134f0*/  MUFU.EX2 R234, R234 ;  /* 0x000000ea00ea7308 */ /* 0x000ea20000000800 */
[C---:B------:R-:W-:Y:S02]  /*13500*/  FMUL.FTZ R37, R3.reuse, R37 ;  /* 0x0000002503257220 */ /* 0x040fe40000410000 */
[C---:B------:R-:W-:Y:S02]  /*13510*/  FMUL.FTZ R40, R3.reuse, R40 ;  /* 0x0000002803287220 */ /* 0x040fe40000410000 */
[C---:B-1----:R-:W-:Y:S02]  /*13520*/  FMUL.FTZ R6, R2.reuse, R146 ;  /* 0x0000009202067220 */ /* 0x042fe40000410000 */
[C---:B------:R-:W-:Y:S02]  /*13530*/  FMUL.FTZ R7, R2.reuse, R147 ;  /* 0x0000009302077220 */ /* 0x040fe40000410000 */
[----:B------:R-:W1:Y:S01]  /*13540*/  LDSM.16.MT88.4 R144, [R205+0x8080] ;  /* 0x00808000cd90783b */ /* 0x000e620000004200 */
[----:B------:R-:W-:Y:S01]  /*13550*/  MUFU.EX2 R233, R233 ;  /* 0x000000e900e97308 */ /* 0x000fe20000000800 */
[C---:B------:R-:W-:Y:S02]  /*13560*/  FMUL.FTZ R10, R2.reuse, R142 ;  /* 0x0000008e020a7220 */ /* 0x040fe40000410000 */
[C---:B------:R-:W-:Y:S02]  /*13570*/  FMUL.FTZ R11, R2.reuse, R143 ;  /* 0x0000008f020b7220 */ /* 0x040fe40000410000 */
[C---:B------:R-:W-:Y:S02]  /*13580*/  FMUL.FTZ R18, R2.reuse, R138 ;  /* 0x0000008a02127220 */ /* 0x040fe40000410000 */
[C---:B------:R-:W-:Y:S01]  /*13590*/  FMUL.FTZ R19, R2.reuse, R139 ;  /* 0x0000008b02137220 */ /* 0x040fe20000410000 */
[----:B------:R-:W-:Y:S01]  /*135a0*/  LDSM.16.MT88.4 R140, [R206+0x9080] ;  /* 0x00908000ce8c783b */ /* 0x000fe20000004200 */
[C---:B------:R-:W-:Y:S01]  /*135b0*/  FMUL.FTZ R30, R2.reuse, R30 ;  /* 0x0000001e021e7220 */ /* 0x040fe20000410000 */
[----:B------:R-:W4:Y:S01]  /*135c0*/  MUFU.EX2 R232, R232 ;  /* 0x000000e800e87308 */ /* 0x000f220000000800 */
[C---:B------:R-:W-:Y:S02]  /*135d0*/  FMUL.FTZ R31, R2.reuse, R31 ;  /* 0x0000001f021f7220 */ /* 0x040fe40000410000 */
[----:B------:R-:W-:Y:S01]  /*135e0*/  FMUL.FTZ R34, R2, R34 ;  /* 0x0000002202227220 */ /* 0x000fe20000410000 */
[----:B--2---:R-:W-:Y:S01]  /*135f0*/  F2FP.PACK_AB R153, R234, R235 ;  /* 0x000000ebea99723e */ /* 0x004fe200000000ff */
[C---:B------:R-:W-:Y:S01]  /*13600*/  FMUL.FTZ R35, R2.reuse, R35 ;  /* 0x0000002302237220 */ /* 0x040fe20000410000 */
[----:B------:R-:W-:Y:S01]  /*13610*/  LDSM.16.MT88.4 R136, [R211+0x9080] ;  /* 0x00908000d388783b */ /* 0x000fe20000004200 */
        /* <DEDUP_REMOVED lines=8> */
[----:B------:R5:W-:Y:S01]  /*136a0*/  MUFU.EX2 R239, R167 ;  /* 0x000000a700ef7308 */ /* 0x000be20000000800 */
[C---:B------:R-:W-:Y:S02]  /*136b0*/  FMUL.FTZ R46, R2.reuse, R46 ;  /* 0x0000002e022e7220 */ /* 0x040fe40000410000 */
[----:B------:R-:W-:Y:S01]  /*136c0*/  FMUL.FTZ R47, R2, R47 ;  /* 0x0000002f022f7220 */ /* 0x000fe20000410000 */
[----:B----4-:R-:W-:Y:S01]  /*136d0*/  F2FP.PACK_AB R155, R232, R233 ;  /* 0x000000e9e89b723e */ /* 0x010fe200000000ff */
[C---:B------:R-:W-:Y:S02]  /*136e0*/  FMUL.FTZ R48, R3.reuse, R48 ;  /* 0x0000003003307220 */ /* 0x040fe40000410000 */
[C---:B------:R-:W-:Y:S02]  /*136f0*/  FMUL.FTZ R49, R3.reuse, R49 ;  /* 0x0000003103317220 */ /* 0x040fe40000410000 */
[C---:B------:R-:W-:Y:S01]  /*13700*/  FMUL.FTZ R50, R2.reuse, R50 ;  /* 0x0000003202327220 */ /* 0x040fe20000410000 */
[----:B------:R-:W-:Y:S01]  /*13710*/  MUFU.EX2 R236, R236 ;  /* 0x000000ec00ec7308 */ /* 0x000fe20000000800 */
[C---:B---3--:R-:W-:Y:S01]  /*13720*/  HMMA.16816.F32 R4, R152.reuse, R12, R4 ;  /* 0x0000000c9804723c */ /* 0x048fe20000001804 */
[----:B--2---:R-:W-:Y:S04]  /*13730*/  LDSM.16.MT88.4 R160, [R205+0x8880] ;  /* 0x00888000cda0783b */ /* 0x004fe80000004200 */
[C---:B------:R-:W-:Y:S02]  /*13740*/  FMUL.FTZ R51, R2.reuse, R51 ;  /* 0x0000003302337220 */ /* 0x040fe40000410000 */
[C---:B------:R-:W-:Y:S01]  /*13750*/  FMUL.FTZ R12, R3.reuse, R132 ;  /* 0x00000084030c7220 */ /* 0x040fe20000410000 */
[C---:B------:R-:W-:Y:S01]  /*13760*/  HMMA.16816.F32 R8, R152.reuse, R14, R8 ;  /* 0x0000000e9808723c */ /* 0x040fe20000001808 */
[----:B------:R-:W2:Y:S03]  /*13770*/  MUFU.EX2 R237, R237 ;  /* 0x000000ed00ed7308 */ /* 0x000ea60000000800 */
[C---:B------:R-:W-:Y:S01]  /*13780*/  FMUL.FTZ R13, R3.reuse, R133 ;  /* 0x00000085030d7220 */ /* 0x040fe20000410000 */
[----:B-----5:R-:W-:Y:S01]  /*13790*/  LDSM.16.MT88.4 R164, [R204+0x8880] ;  /* 0x00888000cca4783b */ /* 0x020fe20000004200 */
[C---:B------:R-:W-:Y:S02]  /*137a0*/  FMUL.FTZ R20, R3.reuse, R20 ;  /* 0x0000001403147220 */ /* 0x040fe40000410000 */
[C---:B------:R-:W-:Y:S03]  /*137b0*/  FMUL.FTZ R14, R2.reuse, R134 ;  /* 0x00000086020e7220 */ /* 0x040fe60000410000 */
[----:B------:R-:W3:Y:S01]  /*137c0*/  MUFU.EX2 R238, R238 ;  /* 0x000000ee00ee7308 */ /* 0x000ee20000000800 */
[C---:B------:R-:W-:Y:S02]  /*137d0*/  FMUL.FTZ R15, R2.reuse, R135 ;  /* 0x00000087020f7220 */ /* 0x040fe40000410000 */
[----:B------:R-:W4:Y:S01]  /*137e0*/  LDSM.16.MT88.4 R132, [R204+0x8080] ;  /* 0x00808000cc84783b */ /* 0x000f220000004200 */
[C---:B------:R-:W-:Y:S02]  /*137f0*/  FMUL.FTZ R52, R3.reuse, R52 ;  /* 0x0000003403347220 */ /* 0x040fe40000410000 */
[C---:B------:R-:W-:Y:S02]  /*13800*/  FMUL.FTZ R53, R3.reuse, R53 ;  /* 0x0000003503357220 */ /* 0x040fe40000410000 */
[C---:B------:R-:W-:Y:S02]  /*13810*/  HMMA.16816.F32 R12, R152.reuse, R156, R12 ;  /* 0x0000009c980c723c */ /* 0x040fe4000000180c */
[----:B------:R-:W-:Y:S01]  /*13820*/  MUFU.EX2 R240, R240 ;  /* 0x000000f000f07308 */ /* 0x000fe20000000800 */
[C---:B------:R-:W-:Y:S02]  /*13830*/  FMUL.FTZ R54, R2.reuse, R54 ;  /* 0x0000003602367220 */ /* 0x040fe40000410000 */
[C---:B------:R-:W-:Y:S02]  /*13840*/  FMUL.FTZ R55, R2.reuse, R55 ;  /* 0x0000003702377220 */ /* 0x040fe40000410000 */
[C---:B------:R-:W-:Y:S01]  /*13850*/  FMUL.FTZ R56, R3.reuse, R56 ;  /* 0x0000003803387220 */ /* 0x040fe20000410000 */
[C---:B------:R-:W-:Y:S01]  /*13860*/  HMMA.16816.F32 R16, R152.reuse, R158, R16 ;  /* 0x0000009e9810723c */ /* 0x040fe20000001810 */
[----:B------:R-:W-:Y:S03]  /*13870*/  LDSM.16.MT88.4 R156, [R206+0x8880] ;  /* 0x00888000ce9c783b */ /* 0x000fe60000004200 */
[C---:B------:R-:W-:Y:S01]  /*13880*/  FMUL.FTZ R21, R3.reuse, R21 ;  /* 0x0000001503157220 */ /* 0x040fe20000410000 */
[----:B------:R-:W5:Y:S01]  /*13890*/  MUFU.EX2 R241, R241 ;  /* 0x000000f100f17308 */ /* 0x000f620000000800 */
[C---:B------:R-:W-:Y:S02]  /*138a0*/  FMUL.FTZ R22, R2.reuse, R22 ;  /* 0x0000001602167220 */ /* 0x040fe40000410000 */
[C---:B------:R-:W-:Y:S04]  /*138b0*/  FMUL.FTZ R23, R2.reuse, R23 ;  /* 0x0000001702177220 */ /* 0x040fe80000410000 */
[C---:B------:R-:W-:Y:S02]  /*138c0*/  FMUL.FTZ R57, R3.reuse, R57 ;  /* 0x0000003903397220 */ /* 0x040fe40000410000 */
[C---:B------:R-:W-:Y:S01]  /*138d0*/  FMUL.FTZ R58, R2.reuse, R58 ;  /* 0x0000003a023a7220 */ /* 0x040fe20000410000 */
[C---:B-1----:R-:W-:Y:S01]  /*138e0*/  HMMA.16816.F32 R20, R152.reuse, R144, R20 ;  /* 0x000000909814723c */ /* 0x042fe20000001814 */
[----:B------:R-:W1:Y:S02]  /*138f0*/  MUFU.EX2 R242, R242 ;  /* 0x000000f200f27308 */ /* 0x000e640000000800 */
[C---:B------:R-:W-:Y:S02]  /*13900*/  FMUL.FTZ R24, R3.reuse, R24 ;  /* 0x0000001803187220 */ /* 0x040fe40000410000 */
[C---:B------:R-:W-:Y:S02]  /*13910*/  FMUL.FTZ R25, R3.reuse, R25 ;  /* 0x0000001903197220 */ /* 0x040fe40000410000 */
[C---:B------:R-:W-:Y:S02]  /*13920*/  FMUL.FTZ R26, R2.reuse, R26 ;  /* 0x0000001a021a7220 */ /* 0x040fe40000410000 */
[C---:B------:R-:W-:Y:S03]  /*13930*/  FMUL.FTZ R27, R2.reuse, R27 ;  /* 0x0000001b021b7220 */ /* 0x040fe60000410000 */
[C---:B------:R-:W-:Y:S02]  /*13940*/  FMUL.FTZ R59, R2.reuse, R59 ;  /* 0x0000003b023b7220 */ /* 0x040fe40000410000 */
[C---:B------:R-:W-:Y:S02]  /*13950*/  FMUL.FTZ R60, R3.reuse, R60 ;  /* 0x0000003c033c7220 */ /* 0x040fe40000410000 */
[C---:B------:R-:W-:Y:S03]  /*13960*/  HMMA.16816.F32 R24, R152.reuse, R146, R24 ;  /* 0x000000929818723c */ /* 0x040fe60000001818 */
[C---:B------:R-:W-:Y:S02]  /*13970*/  FMUL.FTZ R61, R3.reuse, R61 ;  /* 0x0000003d033d7220 */ /* 0x040fe40000410000 */
[C---:B------:R-:W-:Y:S02]  /*13980*/  FMUL.FTZ R62, R2.reuse, R62 ;  /* 0x0000003e023e7220 */ /* 0x040fe40000410000 */
[C---:B------:R-:W-:Y:S01]  /*13990*/  FMUL.FTZ R63, R2.reuse, R63 ;  /* 0x0000003f023f7220 */ /* 0x040fe20000410000 */
[C---:B----4-:R-:W-:Y:S04]  /*139a0*/  HMMA.16816.F32 R28, R152.reuse, R132, R28 ;  /* 0x00000084981c723c */ /* 0x050fe8000000181c */
[C---:B------:R-:W-:Y:S02]  /*139b0*/  FMUL.FTZ R64, R3.reuse, R64 ;  /* 0x0000004003407220 */ /* 0x040fe40000410000 */
[C---:B------:R-:W-:Y:S02]  /*139c0*/  FMUL.FTZ R65, R3.reuse, R65 ;  /* 0x0000004103417220 */ /* 0x040fe40000410000 */
[C---:B------:R-:W-:Y:S01]  /*139d0*/  HMMA.16816.F32 R32, R152.reuse, R134, R32 ;  /* 0x000000869820723c */ /* 0x040fe20000001820 */
[----:B------:R-:W4:Y:S03]  /*139e0*/  LDSM.16.MT88.4 R132, [R205+0x9080] ;  /* 0x00908000cd84783b */ /* 0x000f260000004200 */
[C---:B------:R-:W-:Y:S02]  /*139f0*/  FMUL.FTZ R66, R2.reuse, R66 ;  /* 0x0000004202427220 */ /* 0x040fe40000410000 */
[C---:B------:R-:W-:Y:S02]  /*13a00*/  FMUL.FTZ R67, R2.reuse, R67 ;  /* 0x0000004302437220 */ /* 0x040fe40000410000 */
[C---:B------:R-:W-:Y:S04]  /*13a10*/  HMMA.16816.F32 R36, R152.reuse, R136, R36 ;  /* 0x000000889824723c */ /* 0x040fe80000001824 */
[C---:B------:R-:W-:Y:S02]  /*13a20*/  FMUL.FTZ R68, R3.reuse, R68 ;  /* 0x0000004403447220 */ /* 0x040fe40000410000 */
[C---:B------:R-:W-:Y:S02]  /*13a30*/  FMUL.FTZ R69, R3.reuse, R69 ;  /* 0x0000004503457220 */ /* 0x040fe40000410000 */
[C---:B------:R-:W-:Y:S01]  /*13a40*/  HMMA.16816.F32 R40, R152.reuse, R138, R40 ;  /* 0x0000008a9828723c */ /* 0x040fe20000001828 */
[----:B------:R-:W1:Y:S03]  /*13a50*/  LDSM.16.MT88.4 R136, [R204+0x9080] ;  /* 0x00908000cc88783b */ /* 0x000e660000004200 */
[C---:B------:R-:W-:Y:S02]  /*13a60*/  FMUL.FTZ R70, R2.reuse, R70 ;  /* 0x0000004602467220 */ /* 0x040fe40000410000 */
[C---:B------:R-:W-:Y:S02]  /*13a70*/  FMUL.FTZ R71, R2.reuse, R71 ;  /* 0x0000004702477220 */ /* 0x040fe40000410000 */
[C---:B------:R-:W-:Y:S04]  /*13a80*/  HMMA.16816.F32 R44, R152.reuse, R140, R44 ;  /* 0x0000008c982c723c */ /* 0x040fe8000000182c */
[C---:B------:R-:W-:Y:S02]  /*13a90*/  FMUL.FTZ R72, R3.reuse, R72 ;  /* 0x0000004803487220 */ /* 0x040fe40000410000 */
[C---:B------:R-:W-:Y:S02]  /*13aa0*/  FMUL.FTZ R73, R3.reuse, R73 ;  /* 0x0000004903497220 */ /* 0x040fe40000410000 */
[C---:B------:R-:W-:Y:S01]  /*13ab0*/  HMMA.16816.F32 R48, R152.reuse, R142, R48 ;  /* 0x0000008e9830723c */ /* 0x040fe20000001830 */
[----:B------:R-:W2:Y:S03]  /*13ac0*/  LDSM.16.MT88.4 R140, [R211+0xa080] ;  /* 0x00a08000d38c783b */ /* 0x000ea60000004200 */
[C---:B------:R-:W-:Y:S02]  /*13ad0*/  FMUL.FTZ R74, R2.reuse, R74 ;  /* 0x0000004a024a7220 */ /* 0x040fe40000410000 */
[C---:B------:R-:W-:Y:S02]  /*13ae0*/  FMUL.FTZ R75, R2.reuse, R75 ;  /* 0x0000004b024b7220 */ /* 0x040fe40000410000 */
[C---:B------:R-:W-:Y:S01]  /*13af0*/  FMUL.FTZ R76, R3.reuse, R76 ;  /* 0x0000004c034c7220 */ /* 0x040fe20000410000 */
[C---:B----4-:R-:W-:Y:S03]  /*13b00*/  HMMA.16816.F32 R52, R152.reuse, R132, R52 ;  /* 0x000000849834723c */ /* 0x050fe60000001834 */
[C---:B------:R-:W-:Y:S02]  /*13b10*/  FMUL.FTZ R77, R3.reuse, R77 ;  /* 0x0000004d034d7220 */ /* 0x040fe40000410000 */
[C---:B------:R-:W-:Y:S02]  /*13b20*/  FMUL.FTZ R78, R2.reuse, R78 ;  /* 0x0000004e024e7220 */ /* 0x040fe40000410000 */
[C---:B------:R-:W-:Y:S01]  /*13b30*/  FMUL.FTZ R79, R2.reuse, R79 ;  /* 0x0000004f024f7220 */ /* 0x040fe20000410000 */
[C---:B------:R-:W-:Y:S01]  /*13b40*/  HMMA.16816.F32 R56, R152.reuse, R134, R56 ;  /* 0x000000869838723c */ /* 0x040fe20000001838 */
[----:B------:R-:W4:Y:S03]  /*13b50*/  LDSM.16.MT88.4 R132, [R206+0xa080] ;  /* 0x00a08000ce84783b */ /* 0x000f260000004200 */
[C---:B------:R-:W-:Y:S02]  /*13b60*/  FMUL.FTZ R80, R3.reuse, R80 ;  /* 0x0000005003507220 */ /* 0x040fe40000410000 */
[C---:B------:R-:W-:Y:S02]  /*13b70*/  FMUL.FTZ R81, R3.reuse, R81 ;  /* 0x0000005103517220 */ /* 0x040fe40000410000 */
[C---:B-1----:R-:W-:Y:S04]  /*13b80*/  HMMA.16816.F32 R60, R152.reuse, R136, R60 ;  /* 0x00000088983c723c */ /* 0x042fe8000000183c */
[C---:B------:R-:W-:Y:S02]  /*13b90*/  FMUL.FTZ R82, R2.reuse, R82 ;  /* 0x0000005202527220 */ /* 0x040fe40000410000 */
[C---:B------:R-:W-:Y:S02]  /*13ba0*/  FMUL.FTZ R83, R2.reuse, R83 ;  /* 0x0000005302537220 */ /* 0x040fe40000410000 */
[C---:B------:R-:W-:Y:S01]  /*13bb0*/  HMMA.16816.F32 R64, R152.reuse, R138, R64 ;  /* 0x0000008a9840723c */ /* 0x040fe20000001840 */
[----:B------:R-:W1:Y:S03]  /*13bc0*/  LDSM.16.MT88.4 R136, [R205+0xa080] ;  /* 0x00a08000cd88783b */ /* 0x000e660000004200 */
[C---:B------:R-:W-:Y:S02]  /*13bd0*/  FMUL.FTZ R84, R3.reuse, R84 ;  /* 0x0000005403547220 */ /* 0x040fe40000410000 */
[C---:B------:R-:W-:Y:S02]  /*13be0*/  FMUL.FTZ R85, R3.reuse, R85 ;  /* 0x0000005503557220 */ /* 0x040fe40000410000 */
[C---:B--2---:R-:W-:Y:S04]  /*13bf0*/  HMMA.16816.F32 R68, R152.reuse, R140, R68 ;  /* 0x0000008c9844723c */ /* 0x044fe80000001844 */
        /* <DEDUP_REMOVED lines=29> */
[C---:B------:R-:W-:Y:S04]  /*13dd0*/  FMUL.FTZ R104, R3.reuse, R104 ;  /* 0x0000006803687220 */ /* 0x040fe80000410000 */
[C---:B------:R-:W-:Y:S01]  /*13de0*/  FMUL.FTZ R105, R3.reuse, R105 ;  /* 0x0000006903697220 */ /* 0x040fe20000410000 */
[C---:B----4-:R-:W-:Y:S03]  /*13df0*/  HMMA.16816.F32 R100, R152.reuse, R132, R100 ;  /* 0x000000849864723c */ /* 0x050fe60000001864 */
[C---:B------:R-:W-:Y:S02]  /*13e00*/  FMUL.FTZ R106, R2.reuse, R106 ;  /* 0x0000006a026a7220 */ /* 0x040fe40000410000 */
[C---:B------:R-:W-:Y:S02]  /*13e10*/  FMUL.FTZ R107, R2.reuse, R107 ;  /* 0x0000006b026b7220 */ /* 0x040fe40000410000 */
[C---:B------:R-:W-:Y:S02]  /*13e20*/  FMUL.FTZ R108, R3.reuse, R108 ;  /* 0x0000006c036c7220 */ /* 0x040fe40000410000 */
[C---:B------:R-:W-:Y:S03]  /*13e30*/  FMUL.FTZ R109, R3.reuse, R109 ;  /* 0x0000006d036d7220 */ /* 0x040fe60000410000 */
[C---:B------:R-:W-:Y:S01]  /*13e40*/  HMMA.16816.F32 R104, R152.reuse, R134, R104 ;  /* 0x000000869868723c */ /* 0x040fe20000001868 */
[----:B------:R-:W4:Y:S02]  /*13e50*/  LDSM.16.MT88.4 R132, [R204+0xb080] ;  /* 0x00b08000cc84783b */ /* 0x000f240000004200 */
[C---:B------:R-:W-:Y:S02]  /*13e60*/  FMUL.FTZ R110, R2.reuse, R110 ;  /* 0x0000006e026e7220 */ /* 0x040fe40000410000 */
[C---:B------:R-:W-:Y:S02]  /*13e70*/  FMUL.FTZ R111, R2.reuse, R111 ;  /* 0x0000006f026f7220 */ /* 0x040fe40000410000 */
[C---:B------:R-:W-:Y:S02]  /*13e80*/  FMUL.FTZ R112, R3.reuse, R112 ;  /* 0x0000007003707220 */ /* 0x040fe40000410000 */
[C---:B------:R-:W-:Y:S03]  /*13e90*/  FMUL.FTZ R113, R3.reuse, R113 ;  /* 0x0000007103717220 */ /* 0x040fe60000410000 */
[C---:B-1----:R-:W-:Y:S03]  /*13ea0*/  HMMA.16816.F32 R108, R152.reuse, R136, R108 ;  /* 0x00000088986c723c */ /* 0x042fe6000000186c */
[C---:B------:R-:W-:Y:S02]  /*13eb0*/  FMUL.FTZ R114, R2.reuse, R114 ;  /* 0x0000007202727220 */ /* 0x040fe40000410000 */
[C---:B------:R-:W-:Y:S02]  /*13ec0*/  FMUL.FTZ R115, R2.reuse, R115 ;  /* 0x0000007302737220 */ /* 0x040fe40000410000 */
[C---:B------:R-:W-:Y:S02]  /*13ed0*/  FMUL.FTZ R116, R3.reuse, R116 ;  /* 0x0000007403747220 */ /* 0x040fe40000410000 */
[C---:B------:R-:W-:Y:S03]  /*13ee0*/  FMUL.FTZ R117, R3.reuse, R117 ;  /* 0x0000007503757220 */ /* 0x040fe60000410000 */
[C---:B------:R-:W-:Y:S01]  /*13ef0*/  HMMA.16816.F32 R112, R152.reuse, R138, R112 ;  /* 0x0000008a9870723c */ /* 0x040fe20000001870 */
[----:B------:R-:W1:Y:S02]  /*13f00*/  LDSM.16.MT88.4 R136, [R211+0x8880] ;  /* 0x00888000d388783b */ /* 0x000e640000004200 */
[C---:B------:R-:W-:Y:S02]  /*13f10*/  FMUL.FTZ R118, R2.reuse, R118 ;  /* 0x0000007602767220 */ /* 0x040fe40000410000 */
[C---:B------:R-:W-:Y:S02]  /*13f20*/  FMUL.FTZ R119, R2.reuse, R119 ;  /* 0x0000007702777220 */ /* 0x040fe40000410000 */
[C---:B------:R-:W-:Y:S02]  /*13f30*/  FMUL.FTZ R120, R3.reuse, R120 ;  /* 0x0000007803787220 */ /* 0x040fe40000410000 */
[C---:B------:R-:W-:Y:S03]  /*13f40*/  FMUL.FTZ R121, R3.reuse, R121 ;  /* 0x0000007903797220 */ /* 0x040fe60000410000 */
[C---:B--2---:R-:W-:Y:S03]  /*13f50*/  HMMA.16816.F32 R116, R152.reuse, R140, R116 ;  /* 0x0000008c9874723c */ /* 0x044fe60000001874 */
[C---:B------:R-:W-:Y:S02]  /*13f60*/  FMUL.FTZ R122, R2.reuse, R122 ;  /* 0x0000007a027a7220 */ /* 0x040fe40000410000 */
[C---:B------:R-:W-:Y:S02]  /*13f70*/  FMUL.FTZ R123, R2.reuse, R123 ;  /* 0x0000007b027b7220 */ /* 0x040fe40000410000 */
[C---:B------:R-:W-:Y:S02]  /*13f80*/  FMUL.FTZ R124, R3.reuse, R124 ;  /* 0x0000007c037c7220 */ /* 0x040fe40000410000 */
[C---:B------:R-:W-:Y:S03]  /*13f90*/  FMUL.FTZ R125, R3.reuse, R125 ;  /* 0x0000007d037d7220 */ /* 0x040fe60000410000 */
[C---:B------:R-:W-:Y:S03]  /*13fa0*/  HMMA.16816.F32 R120, R152.reuse, R142, R120 ;  /* 0x0000008e9878723c */ /* 0x040fe60000001878 */
[C---:B------:R-:W-:Y:S02]  /*13fb0*/  FMUL.FTZ R126, R2.reuse, R126 ;  /* 0x0000007e027e7220 */ /* 0x040fe40000410000 */
[C---:B------:R-:W-:Y:S02]  /*13fc0*/  FMUL.FTZ R127, R2.reuse, R127 ;  /* 0x0000007f027f7220 */ /* 0x040fe40000410000 */
[C---:B------:R-:W-:Y:S02]  /*13fd0*/  FMUL.FTZ R128, R3.reuse, R128 ;  /* 0x0000008003807220 */ /* 0x040fe40000410000 */
[C---:B------:R-:W-:Y:S03]  /*13fe0*/  FMUL.FTZ R129, R3.reuse, R129 ;  /* 0x0000008103817220 */ /* 0x040fe60000410000 */
[C---:B----4-:R-:W-:Y:S03]  /*13ff0*/  HMMA.16816.F32 R124, R152.reuse, R132, R124 ;  /* 0x00000084987c723c */ /* 0x050fe6000000187c */
[C---:B------:R-:W-:Y:S02]  /*14000*/  FMUL.FTZ R130, R2.reuse, R130 ;  /* 0x0000008202827220 */ /* 0x040fe40000410000 */
[C---:B------:R-:W-:Y:S02]  /*14010*/  FMUL.FTZ R131, R2.reuse, R131 ;  /* 0x0000008302837220 */ /* 0x040fe40000410000 */
[----:B------:R-:W-:Y:S01]  /*14020*/  FFMA.FTZ R230, R3, R226, R230 ;  /* 0x000000e203e67223 */ /* 0x000fe200000100e6 */
[----:B------:R-:W-:Y:S01]  /*14030*/  MOV R3, R0 ;  /* 0x0000000000037202 */ /* 0x000fe20000000f00 */
[----:B------:R-:W-:Y:S03]  /*14040*/  FFMA.FTZ R235, R2, R225, R235 ;  /* 0x000000e102eb7223 */ /* 0x000fe600000100eb */
[----:B------:R-:W-:Y:S03]  /*14050*/  HMMA.16816.F32 R128, R152, R134, R128 ;  /* 0x000000869880723c */ /* 0x000fe60000001880 */
[----:B------:R-:W-:Y:S01]  /*14060*/  FADD.FTZ R151, R151, R230 ;  /* 0x000000e697977221 */ /* 0x000fe20000010000 */
[----:B------:R-:W-:Y:S01]  /*14070*/  MOV R2, R148 ;  /* 0x0000009400027202 */ /* 0x000fe20000000f00 */
[----:B------:R-:W-:Y:S02]  /*14080*/  FADD.FTZ R234, R234, R235 ;  /* 0x000000ebeaea7221 */ /* 0x000fe40000010000 */
[----:B------:R-:W-:Y:S01]  /*14090*/  F2FP.PACK_AB R152, R237, R236 ;  /* 0x000000eced98723e */ /* 0x000fe200000000ff */
[----:B------:R-:W-:Y:S01]  /*140a0*/  FADD.FTZ R150, R150, R151 ;  /* 0x0000009796967221 */ /* 0x000fe20000010000 */
[----:B---3--:R-:W-:Y:S03]  /*140b0*/  F2FP.PACK_AB R154, R239, R238 ;  /* 0x000000eeef9a723e */ /* 0x008fe600000000ff */
[----:B-----5:R-:W-:Y:S01]  /*140c0*/  F2FP.PACK_AB R153, R241, R240 ;  /* 0x000000f0f199723e */ /* 0x020fe200000000ff */
[----:B------:R-:W-:Y:S01]  /*140d0*/  FADD.FTZ R231, R231, R150 ;  /* 0x00000096e7e77221 */ /* 0x000fe20000010000 */
[----:B------:R-:W-:Y:S03]  /*140e0*/  F2FP.PACK_AB R155, R149, R242 ;  /* 0x000000f2959b723e */ /* 0x000fe600000000ff */
[----:B------:R-:W-:Y:S04]  /*140f0*/  FADD.FTZ R236, R236, R231 ;  /* 0x000000e7ecec7221 */ /* 0x000fe80000010000 */
[C---:B-1----:R-:W-:Y:S01]  /*14100*/  HMMA.16816.F32 R144, R152.reuse, R136, R4 ;  /* 0x000000889890723c */ /* 0x042fe20000001804 */
[----:B------:R-:W1:Y:S02]  /*14110*/  LDSM.16.MT88.4 R4, [R211+0x9880] ;  /* 0x00988000d304783b */ /* 0x000e640000004200 */
[----:B------:R-:W-:Y:S04]  /*14120*/  FADD.FTZ R237, R237, R236 ;  /* 0x000000eceded7221 */ /* 0x000fe80000010000 */
[----:B------:R-:W-:Y:S01]  /*14130*/  FADD.FTZ R226, R238, R237 ;  /* 0x000000edeee27221 */ /* 0x000fe20000010000 */
[C---:B------:R-:W-:Y:S01]  /*14140*/  HMMA.16816.F32 R140, R152.reuse, R138, R8 ;  /* 0x0000008a988c723c */ /* 0x040fe20000001808 */
[----:B------:R-:W2:Y:S03]  /*14150*/  LDSM.16.MT88.4 R8, [R205+0x9880] ;  /* 0x00988000cd08783b */ /* 0x000ea60000004200 */
[----:B------:R-:W-:Y:S04]  /*14160*/  FADD.FTZ R226, R239, R226 ;  /* 0x000000e2efe27221 */ /* 0x000fe80000010000 */
[C---:B------:R-:W-:Y:S01]  /*14170*/  HMMA.16816.F32 R132, R152.reuse, R156, R12 ;  /* 0x0000009c9884723c */ /* 0x040fe2000000180c */
[----:B------:R-:W3:Y:S07]  /*14180*/  LDSM.16.MT88.4 R12, [R205+0xa880] ;  /* 0x00a88000cd0c783b */ /* 0x000eee0000004200 */
[C---:B------:R-:W-:Y:S01]  /*14190*/  HMMA.16816.F32 R136, R152.reuse, R158, R16 ;  /* 0x0000009e9888723c */ /* 0x040fe20000001810 */
[----:B------:R-:W4:Y:S07]  /*141a0*/  LDSM.16.MT88.4 R16, [R205+0xb880] ;  /* 0x00b88000cd10783b */ /* 0x000f2e0000004200 */
[C---:B------:R-:W-:Y:S01]  /*141b0*/  HMMA.16816.F32 R20, R152.reuse, R160, R20 ;  /* 0x000000a09814723c */ /* 0x040fe20000001814 */
[----:B------:R-:W5:Y:S07]  /*141c0*/  LDSM.16.MT88.4 R156, [R204+0xb880] ;  /* 0x00b88000cc9c783b */ /* 0x000f6e0000004200 */
[C---:B------:R-:W-:Y:S08]  /*141d0*/  HMMA.16816.F32 R24, R152.reuse, R162, R24 ;  /* 0x000000a29818723c */ /* 0x040ff00000001818 */
[C---:B------:R-:W-:Y:S08]  /*141e0*/  HMMA.16816.F32 R28, R152.reuse, R164, R28 ;  /* 0x000000a4981c723c */ /* 0x040ff0000000181c */
[C---:B------:R-:W-:Y:S08]  /*141f0*/  HMMA.16816.F32 R32, R152.reuse, R166, R32 ;  /* 0x000000a69820723c */ /* 0x040ff00000001820 */
[C---:B-1----:R-:W-:Y:S07]  /*14200*/  HMMA.16816.F32 R36, R152.reuse, R4, R36 ;  /* 0x000000049824723c */ /* 0x042fee0000001824 */
[----:B------:R-:W-:Y:S01]  /*14210*/  FADD.FTZ R5, R233, R234 ;  /* 0x000000eae9057221 */ /* 0x000fe20000010000 */
[C---:B------:R-:W-:Y:S04]  /*14220*/  HMMA.16816.F32 R40, R152.reuse, R6, R40 ;  /* 0x000000069828723c */ /* 0x040fe80000001828 */
[----:B------:R-:W-:Y:S04]  /*14230*/  FADD.FTZ R5, R232, R5 ;  /* 0x00000005e8057221 */ /* 0x000fe80000010000 */
[C---:B------:R-:W-:Y:S04]  /*14240*/  HMMA.16816.F32 R44, R152.reuse, R168, R44 ;  /* 0x000000a8982c723c */ /* 0x040fe8000000182c */
[----:B------:R-:W-:Y:S04]  /*14250*/  FADD.FTZ R240, R240, R5 ;  /* 0x00000005f0f07221 */ /* 0x000fe80000010000 */
[C---:B------:R-:W-:Y:S04]  /*14260*/  HMMA.16816.F32 R48, R152.reuse, R170, R48 ;  /* 0x000000aa9830723c */ /* 0x040fe80000001830 */
[----:B------:R-:W-:Y:S04]  /*14270*/  FADD.FTZ R241, R241, R240 ;  /* 0x000000f0f1f17221 */ /* 0x000fe80000010000 */
[C---:B--2---:R-:W-:Y:S04]  /*14280*/  HMMA.16816.F32 R52, R152.reuse, R8, R52 ;  /* 0x000000089834723c */ /* 0x044fe80000001834 */
[----:B------:R-:W-:Y:S04]  /*14290*/  FADD.FTZ R242, R242, R241 ;  /* 0x000000f1f2f27221 */ /* 0x000fe80000010000 */
[C---:B------:R-:W-:Y:S04]  /*142a0*/  HMMA.16816.F32 R56, R152.reuse, R10, R56 ;  /* 0x0000000a9838723c */ /* 0x040fe80000001838 */
[----:B------:R-:W-:Y:S04]  /*142b0*/  FADD.FTZ R225, R149, R242 ;  /* 0x000000f295e17221 */ /* 0x000fe80000010000 */
[C---:B------:R-:W-:Y:S08]  /*142c0*/  HMMA.16816.F32 R60, R152.reuse, R172, R60 ;  /* 0x000000ac983c723c */ /* 0x040ff0000000183c */
[C---:B------:R-:W-:Y:S08]  /*142d0*/  HMMA.16816.F32 R64, R152.reuse, R174, R64 ;  /* 0x000000ae9840723c */ /* 0x040ff00000001840 */
[C---:B------:R-:W-:Y:S08]  /*142e0*/  HMMA.16816.F32 R68, R152.reuse, R176, R68 ;  /* 0x000000b09844723c */ /* 0x040ff00000001844 */
[C---:B------:R-:W-:Y:S08]  /*142f0*/  HMMA.16816.F32 R72, R152.reuse, R178, R72 ;  /* 0x000000b29848723c */ /* 0x040ff00000001848 */
[C---:B------:R-:W-:Y:S08]  /*14300*/  HMMA.16816.F32 R76, R152.reuse, R180, R76 ;  /* 0x000000b4984c723c */ /* 0x040ff0000000184c */
[C---:B------:R-:W-:Y:S08]  /*14310*/  HMMA.16816.F32 R80, R152.reuse, R182, R80 ;  /* 0x000000b69850723c */ /* 0x040ff00000001850 */
[C---:B---3--:R-:W-:Y:S07]  /*14320*/  HMMA.16816.F32 R84, R152.reuse, R12, R84 ;  /* 0x0000000c9854723c */ /* 0x048fee0000001854 */
[----:B------:R-:W-:Y:S01]  /*14330*/  MOV R12, R148 ;  /* 0x00000094000c7202 */ /* 0x000fe20000000f00 */
[C---:B------:R-:W-:Y:S08]  /*14340*/  HMMA.16816.F32 R88, R152.reuse, R14, R88 ;  /* 0x0000000e9858723c */ /* 0x040ff00000001858 */
[C---:B------:R-:W-:Y:S08]  /*14350*/  HMMA.16816.F32 R92, R152.reuse, R184, R92 ;  /* 0x000000b8985c723c */ /* 0x040ff0000000185c */
[C---:B------:R-:W-:Y:S08]  /*14360*/  HMMA.16816.F32 R96, R152.reuse, R186, R96 ;  /* 0x000000ba9860723c */ /* 0x040ff00000001860 */
[C---:B------:R-:W-:Y:S08]  /*14370*/  HMMA.16816.F32 R100, R152.reuse, R188, R100 ;  /* 0x000000bc9864723c */ /* 0x040ff00000001864 */
[C---:B------:R-:W-:Y:S08]  /*14380*/  HMMA.16816.F32 R104, R152.reuse, R190, R104 ;  /* 0x000000be9868723c */ /* 0x040ff00000001868 */
[C---:B------:R-:W-:Y:S08]  /*14390*/  HMMA.16816.F32 R108, R152.reuse, R192, R108 ;  /* 0x000000c0986c723c */ /* 0x040ff0000000186c */
[C---:B------:R-:W-:Y:S08]  /*143a0*/  HMMA.16816.F32 R112, R152.reuse, R194, R112 ;  /* 0x000000c29870723c */ /* 0x040ff00000001870 */
[C---:B----4-:R-:W-:Y:S08]  /*143b0*/  HMMA.16816.F32 R116, R152.reuse, R16, R116 ;  /* 0x000000109874723c */ /* 0x050ff00000001874 */
[C---:B------:R-:W-:Y:S08]  /*143c0*/  HMMA.16816.F32 R120, R152.reuse, R18, R120 ;  /* 0x000000129878723c */ /* 0x040ff00000001878 */
[C---:B-----5:R-:W-:Y:S08]  /*143d0*/  HMMA.16816.F32 R124, R152.reuse, R156, R124 ;  /* 0x0000009c987c723c */ /* 0x060ff0000000187c */
[----:B------:R-:W-:Y:S01]  /*143e0*/  HMMA.16816.F32 R128, R152, R158, R128 ;  /* 0x0000009e9880723c */ /* 0x000fe20000001880 */
[----:B------:R-:W-:-:S07]  /*143f0*/  @P0 BRA `(.L_x_436) ;  /* 0xffffd7f000000947 */ /* 0x000fce000383ffff */
.L_x_427:
[----:B------:R-:W1:Y:S01]  /*14400*/  S2UR UR8, SR_CTAID.X ;  /* 0x00000000000879c3 */ /* 0x000e620000002500 */
[----:B------:R-:W-:Y:S01]  /*14410*/  ULDC.64 UR4, c[0x0][0x2c8] ;  /* 0x0000b20000047ab9 */ /* 0x000fe20000000a00 */
[----:B------:R-:W-:Y:S01]  /*14420*/  PLOP3.LUT P0, PT, PT, PT, UP2, 0x40, 0x0 ;  /* 0x000000000000781c */ /* 0x000fe20003f0e828 */
[----:B-1----:R-:W-:-:S04]  /*14430*/  ULEA UR8, UR8, 0x7f, 0x7 ;  /* 0x0000007f08087891 */ /* 0x002fc8000f8e383f */
        /* <DEDUP_REMOVED lines=18> */
.L_x_438:
[----:B------:R-:W-:Y:S02]  /*14560*/  ULDC UR4, c[0x0][0x32c] ;  /* 0x0000cb0000047ab9 */ /* 0x000fe40000000800 */
[----:B------:R-:W-:-:S03]  /*14570*/  UISETP.NE.AND UP0, UPT, UR4, 0x1, UPT ;  /* 0x000000010400788c */ /* 0x000fc6000bf05270 */
[----:B------:R-:W-:Y:S02]  /*14580*/  ULDC.64 UR4, c[0x0][0x330] ;  /* 0x0000cc0000047ab9 */ /* 0x000fe40000000a00 */
[----:B------:R-:W-:-:S06]  /*14590*/  UIMAD.WIDE.U32 UR10, UR9, UR4, URZ ;  /* 0x00000004090a72a5 */ /* 0x000fcc000f8e003f */
[----:B------:R-:W-:Y:S02]  /*145a0*/  @UP0 USHF.R.U32.HI UR9, URZ, UR5, UR11 ;  /* 0x000000053f090299 */ /* 0x000fe4000801160b */
.L_x_439:
[----:B------:R-:W-:Y:S02]  /*145b0*/  ULDC UR4, c[0x0][0x32c] ;  /* 0x0000cb0000047ab9 */ /* 0x000fe40000000800 */
[----:B------:R-:W-:-:S04]  /*145c0*/  UIMAD UR4, UR9, UR4, URZ ;  /* 0x00000004090472a4 */ /* 0x000fc8000f8e023f */
[----:B------:R-:W-:-:S04]  /*145d0*/  UISETP.LT.AND UP0, UPT, UR8, UR4, UPT ;  /* 0x000000040800728c */ /* 0x000fc8000bf01270 */
[----:B------:R-:W-:-:S04]  /*145e0*/  USEL UR8, UR8, UR4, !UP0 ;  /* 0x0000000408087287 */ /* 0x000fc8000c000000 */
.L_x_437:
[----:B------:R-:W-:-:S04]  /*145f0*/  UIADD3 UR8, UR8, 0x1f, URZ ;  /* 0x0000001f08087890 */ /* 0x000fc8000fffe03f */
        /* <DEDUP_REMOVED lines=8> */
[----:B------:R-:W-:Y:S01]  /*14680*/  MOV R149, R12 ;  /* 0x0000000c00957202 */ /* 0x000fe20000000f00 */
[----:B------:R-:W-:Y:S01]  /*14690*/  UMOV UR12, UR13 ;  /* 0x0000000d000c7c82 */ /* 0x000fe20008000000 */
[----:B------:R-:W-:Y:S01]  /*146a0*/  MOV R3, R0 ;  /* 0x0000000000037202 */ /* 0x000fe20000000f00 */
[----:B------:R-:W-:Y:S02]  /*146b0*/  ULDC.64 UR8, c[0x0][0x208] ;  /* 0x0000820000087ab9 */ /* 0x000fe40000000a00 */
[----:B------:R-:W-:Y:S02]  /*146c0*/  ULDC.64 UR4, c[0x0][0x1e0] ;  /* 0x0000780000047ab9 */ /* 0x000fe40000000a00 */
.L_x_441:
[----:B------:R-:W-:Y:S04]  /*146d0*/  DEPBAR.LE SB0, 0x0 ;  /* 0x000080000000791a */ /* 0x000fe80000000000 */
[----:B------:R-:W-:Y:S01]  /*146e0*/  BAR.SYNC.DEFER_BLOCKING 0x0 ;  /* 0x0000000000007b1d */ /* 0x000fe20000010000 */
[----:B------:R-:W-:Y:S01]  /*146f0*/  UISETP.GT.AND UP0, UPT, UR6, UR12, UPT ;  /* 0x0000000c0600728c */ /* 0x000fe2000bf04270 */
[C---:B------:R-:W-:Y:S01]  /*14700*/  LOP3.LUT P5, RZ, R215.reuse, 0x2, RZ, 0xc0, !PT ;  /* 0x00000002d7ff7812 */ /* 0x040fe200078ac0ff */
[----:B------:R-:W-:Y:S01]  /*14710*/  UIADD3 UR13, UR12, -0x1, URZ ;  /* 0xffffffff0c0d7890 */ /* 0x000fe2000fffe03f */
[C---:B------:R-:W-:Y:S03]  /*14720*/  LOP3.LUT P4, RZ, R215.reuse, 0x1, RZ, 0xc0, !PT ;  /* 0x00000001d7ff7812 */ /* 0x040fe6000788c0ff */
[----:B------:R-:W-:Y:S02]  /*14730*/  PLOP3.LUT P0, PT, PT, PT, UP0, 0x80, 0x0 ;  /* 0x000000000000781c */ /* 0x000fe40003f0f008 */
[----:B------:R-:W-:Y:S02]  /*14740*/  PLOP3.LUT P2, PT, PT, PT, UP0, 0x80, 0x0 ;  /* 0x000000000000781c */ /* 0x000fe40003f4f008 */
[----:B------:R-:W-:Y:S01]  /*14750*/  PLOP3.LUT P1, PT, PT, PT, UP0, 0x80, 0x0 ;  /* 0x000000000000781c */ /* 0x000fe20003f2f008 */
[----:B------:R-:W-:Y:S01]  /*14760*/  @!UP0 UIMAD.WIDE.U32 UR14, UR12, UR8, URZ ;  /* 0x000000080c0e82a5 */ /* 0x000fe2000f8e003f */
[----:B------:R-:W-:Y:S01]  /*14770*/  PLOP3.LUT P3, PT, PT, PT, UP0, 0x80, 0x0 ;  /* 0x000000000000781c */ /* 0x000fe20003f6f008 */
[----:B------:R-:W-:Y:S01]  /*14780*/  @!UP0 USHF.R.S32.HI UR11, URZ, 0x1f, UR12 ;  /* 0x0000001f3f0b8899 */ /* 0x000fe2000801140c */
[C---:B------:R-:W-:Y:S03]  /*14790*/  LOP3.LUT P3, RZ, R215.reuse, 0x4, RZ, 0xc0, !PT ;  /* 0x00000004d7ff7812 */ /* 0x040fe6000786c0ff */
[----:B------:R-:W-:Y:S01]  /*147a0*/  @!UP0 UIMAD UR11, UR11, UR8, URZ ;  /* 0x000000080b0b82a4 */ /* 0x000fe2000f8e023f */
[----:B------:R-:W-:Y:S02]  /*147b0*/  MOV R4, UR14 ;  /* 0x0000000e00047c02 */ /* 0x000fe40008000f00 */
[----:B------:R-:W-:Y:S01]  /*147c0*/  MOV R5, UR15 ;  /* 0x0000000f00057c02 */ /* 0x000fe20008000f00 */
[----:B------:R-:W-:Y:S01]  /*147d0*/  @!UP0 UIMAD UR11, UR12, UR9, UR11 ;  /* 0x000000090c0b82a4 */ /* 0x000fe2000f8e020b */
[----:B------:R-:W-:Y:S01]  /*147e0*/  @!P0 LEA R0, P0, R4, R228, 0x5 ;  /* 0x000000e404008211 */ /* 0x000fe200078028ff */
[----:B------:R-:W-:Y:S02]  /*147f0*/  LDSM.16.M88.4 R16, [R214+0x10080] ;  /* 0x01008000d610783b */ /* 0x000fe40000000200 */
[----:B------:R-:W-:Y:S01]  /*14800*/  @!UP0 UIADD3 UR11, UR15, UR11, URZ ;  /* 0x0000000b0f0b8290 */ /* 0x000fe2000fffe03f */
[----:B------:R-:W-:Y:S04]  /*14810*/  @!P1 LEA R150, P1, R0, c[0x0][0x1f8], 0x1 ;  /* 0x00007e0000969a11 */ /* 0x000fe800078208ff */
[----:B------:R-:W1:Y:S01]  /*14820*/  LDSM.16.M88.4 R8, [R213+0xc080] ;  /* 0x00c08000d508783b */ /* 0x000e620000000200 */
[----:B------:R-:W-:Y:S04]  /*14830*/  MOV R151, UR11 ;  /* 0x0000000b00977c02 */ /* 0x000fe80008000f00 */
[----:B------:R-:W-:Y:S02]  /*14840*/  @!P2 LEA.HI.X R151, R4, R221, R151, 0x5, P0 ;  /* 0x000000dd0497a211 */ /* 0x000fe400000f2c97 */
[----:B------:R-:W-:Y:S01]  /*14850*/  PLOP3.LUT P0, PT, PT, PT, UP0, 0x80, 0x0 ;  /* 0x000000000000781c */ /* 0x000fe20003f0f008 */
[----:B------:R-:W2:Y:S01]  /*14860*/  LDSM.16.M88.4 R152, [R213+0xc880] ;  /* 0x00c88000d598783b */ /* 0x000ea20000000200 */
[----:B------:R-:W-:Y:S06]  /*14870*/  PLOP3.LUT P2, PT, PT, PT, UP0, 0x80, 0x0 ;  /* 0x000000000000781c */ /* 0x000fec0003f4f008 */
[----:B------:R-:W-:Y:S05]  /*14880*/  LDSM.16.M88.4 R156, [R210+0x10080] ;  /* 0x01008000d29c783b */ /* 0x000fea0000000200 */
[----:B------:R-:W-:Y:S02]  /*14890*/  @!P0 LEA.HI.X R151, R0, c[0x0][0x1fc], R151, 0x1, P1 ;  /* 0x00007f0000978a11 */ /* 0x000fe400008f0c97 */
[----:B------:R-:W-:Y:S01]  /*148a0*/  PLOP3.LUT P0, PT, PT, PT, UP0, 0x80, 0x0 ;  /* 0x000000000000781c */ /* 0x000fe20003f0f008 */
[----:B------:R-:W3:Y:S01]  /*148b0*/  LDSM.16.M88.4 R160, [R212] ;  /* 0x00000000d4a0783b */ /* 0x000ee20000000200 */
[----:B------:R-:W-:Y:S06]  /*148c0*/  PLOP3.LUT P1, PT, PT, PT, UP0, 0x80, 0x0 ;  /* 0x000000000000781c */ /* 0x000fec0003f2f008 */
[----:B------:R-:W4:Y:S07]  /*148d0*/  LDSM.16.M88.4 R164, [R203] ;  /* 0x00000000cba4783b */ /* 0x000f2e0000000200 */
[----:B------:R-:W-:Y:S01]  /*148e0*/  @!PT LDS RZ, [RZ] ;  /* 0x00000000fffff984 */ /* 0x000fe20000000800 */
[----:B------:R-:W-:Y:S01]  /*148f0*/  @!PT LDS RZ, [RZ] ;  /* 0x00000000fffff984 */ /* 0x000fe20000000800 */
[----:B------:R-:W-:Y:S01]  /*14900*/  @!PT LDS RZ, [RZ] ;  /* 0x00000000fffff984 */ /* 0x000fe20000000800 */
[----:B------:R5:W-:Y:S01]  /*14910*/  @!P0 LDGSTS.E.BYPASS.LTC128B.128 [R218+0x8080], [R150.64], !P6 ;  /* 0x0808000096da8fae */ /* 0x000be2000f101d5e */
[----:B------:R-:W-:Y:S01]  /*14920*/  PLOP3.LUT P0, PT, PT, PT, UP0, 0x80, 0x0 ;  /* 0x000000000000781c */ /* 0x000fe20003f0f008 */
[----:B------:R-:W-:Y:S01]  /*14930*/  UISETP.GT.AND UP0, UPT, UR12, UR6, UPT ;  /* 0x000000060c00728c */ /* 0x000fe2000bf04270 */
[C---:B-1----:R-:W-:Y:S04]  /*14940*/  HMMA.16816.F32 R4, R16.reuse, R8, RZ ;  /* 0x000000081004723c */ /* 0x042fe800000018ff */
[----:B------:R5:W-:Y:S01]  /*14950*/  @!P2 LDGSTS.E.BYPASS.LTC128B.128 [R218+0x9080], [R150.64+0x80], !P3 ;  /* 0x0908008096daafae */ /* 0x000be2000d901d5e */
[----:B------:R-:W-:Y:S02]  /*14960*/  PLOP3.LUT P2, PT, PT, PT, UP0, 0x80, 0x0 ;  /* 0x000000000000781c */ /* 0x000fe40003f4f008 */
[----:B------:R-:W-:Y:S01]  /*14970*/  PLOP3.LUT P3, PT, PT, PT, UP0, 0x80, 0x0 ;  /* 0x000000000000781c */ /* 0x000fe20003f6f008 */
[C---:B------:R-:W-:Y:S01]  /*14980*/  HMMA.16816.F32 R8, R16.reuse, R10, RZ ;  /* 0x0000000a1008723c */ /* 0x040fe200000018ff */
[----:B------:R-:W-:Y:S01]  /*14990*/  LOP3.LUT P3, RZ, R215, 0x4, RZ, 0xc0, !PT ;  /* 0x00000004d7ff7812 */ /* 0x000fe2000786c0ff */
[----:B------:R-:W-:Y:S01]  /*149a0*/  @UP0 UIMAD.WIDE.U32 UR14, UR13, UR4, URZ ;  /* 0x000000040d0e02a5 */ /* 0x000fe2000f8e003f */
[----:B------:R5:W-:Y:S01]  /*149b0*/  @!P1 LDGSTS.E.BYPASS.LTC128B.128 [R218+0xa080], [R150.64+0x100], !P5 ;  /* 0x0a08010096da9fae */ /* 0x000be2000e901d5e */
[----:B------:R-:W-:Y:S01]  /*149c0*/  PLOP3.LUT P1, PT, PT, PT, UP0, 0x80, 0x0 ;  /* 0x000000000000781c */ /* 0x000fe20003f2f008 */
[----:B------:R-:W-:Y:S03]  /*149d0*/  @UP0 USHF.R.S32.HI UR11, URZ, 0x1f, UR13 ;  /* 0x0000001f3f0b0899 */ /* 0x000fe6000801140d */
[C---:B--2---:R-:W-:Y:S01]  /*149e0*/  HMMA.16816.F32 R12, R16.reuse, R152, RZ ;  /* 0x00000098100c723c */ /* 0x044fe200000018ff */
[----:B------:R-:W-:Y:S01]  /*149f0*/  @UP0 UIMAD UR11, UR11, UR4, URZ ;  /* 0x000000040b0b02a4 */ /* 0x000fe2000f8e023f */
[----:B------:R5:W-:Y:S01]  /*14a00*/  @!P0 LDGSTS.E.BYPASS.LTC128B.128 [R218+0xb080], [R150.64+0x180], !P4 ;  /* 0x0b08018096da8fae */ /* 0x000be2000e101d5e */
[----:B------:R-:W-:Y:S02]  /*14a10*/  PLOP3.LUT P0, PT, PT, PT, UP0, 0x80, 0x0 ;  /* 0x000000000000781c */ /* 0x000fe40003f0f008 */
[----:B------:R-:W-:Y:S03]  /*14a20*/  @UP0 UIMAD UR11, UR13, UR5, UR11 ;  /* 0x000000050d0b02a4 */ /* 0x000fe6000f8e020b */
[----:B------:R-:W-:Y:S01]  /*14a30*/  HMMA.16816.F32 R16, R16, R154, RZ ;  /* 0x0000009a1010723c */ /* 0x000fe200000018ff */
[----:B------:R-:W-:Y:S01]  /*14a40*/  LDSM.16.M88.4 R168, [R209+0x10080] ;  /* 0x01008000d1a8783b */ /* 0x000fe20000000200 */
[----:B------:R-:W-:Y:S06]  /*14a50*/  @UP0 UIADD3 UR11, UR15, UR11, URZ ;  /* 0x0000000b0f0b0290 */ /* 0x000fec000fffe03f */
[C---:B---3--:R-:W-:Y:S01]  /*14a60*/  HMMA.16816.F32 R4, R156.reuse, R160, R4 ;  /* 0x000000a09c04723c */ /* 0x048fe20000001804 */
[----:B------:R-:W1:Y:S07]  /*14a70*/  LDSM.16.M88.4 R172, [R208+0xc080] ;  /* 0x00c08000d0ac783b */ /* 0x000e6e0000000200 */
        /* <DEDUP_REMOVED lines=13> */
[----:B------:R-:W-:Y:S04]  /*14b50*/  LDSM.16.M88.4 R172, [R201] ;  /* 0x00000000c9ac783b */ /* 0x000fe80000000200 */
[----:B------:R-:W-:Y:S03]  /*14b60*/  HMMA.16816.F32 R16, R168, R154, R16 ;  /* 0x0000009aa810723c */ /* 0x000fe60000001810 */
[----:B------:R-:W2:Y:S05]  /*14b70*/  LDSM.16.M88.4 R152, [R213+0xd880] ;  /* 0x00d88000d598783b */ /* 0x000eaa0000000200 */
[C---:B---3--:R-:W-:Y:S02]  /*14b80*/  HMMA.16816.F32 R4, R176.reuse, R180, R4 ;  /* 0x000000b4b004723c */ /* 0x048fe40000001804 */
[----:B------:R-:W3:Y:S06]  /*14b90*/  LDSM.16.M88.4 R168, [R210+0x14080] ;  /* 0x01408000d2a8783b */ /* 0x000eec0000000200 */
        /* <DEDUP_REMOVED lines=84> */
[----:B------:R-:W-:Y:S02]  /*150e0*/  FMNMX.FTZ R0, R4, R3, !PT ;  /* 0x0000000304007209 */ /* 0x000fe40007810000 */
[----:B------:R-:W-:Y:S02]  /*150f0*/  FMNMX.FTZ R2, R6, R149, !PT ;  /* 0x0000009506027209 */ /* 0x000fe40007810000 */
[----:B-----5:R-:W-:Y:S04]  /*15100*/  FMNMX.FTZ R151, R5, R0, !PT ;  /* 0x0000000005977209 */ /* 0x020fe80007810000 */
        /* <DEDUP_REMOVED lines=16> */
[----:B------:R-:W-:Y:S04]  /*15210*/  MOV R150, UR14 ;  /* 0x0000000e00967c02 */ /* 0x000fe80008000f00 */
[----:B------:R-:W1:Y:S01]  /*15220*/  SHFL.BFLY PT, R2, R157, 0x1, 0x1f ;  /* 0x0c201f009d027f89 */ /* 0x000e6200000e0000 */
[C---:B------:R-:W-:Y:S02]  /*15230*/  @P0 LEA R152, P0, R150.reuse, R216, 0x5 ;  /* 0x000000d896980211 */ /* 0x040fe400078028ff */
[----:B--2---:R-:W-:Y:S02]  /*15240*/  FMNMX.FTZ R151, R153, R0, !PT ;  /* 0x0000000099977209 */ /* 0x004fe40007810000 */
[----:B------:R-:W-:Y:S03]  /*15250*/  MOV R153, UR11 ;  /* 0x0000000b00997c02 */ /* 0x000fe60008000f00 */
[----:B------:R-:W2:Y:S06]  /*15260*/  SHFL.BFLY PT, R148, R151, 0x1, 0x1f ;  /* 0x0c201f0097947f89 */ /* 0x000eac00000e0000 */
[----:B------:R-:W-:Y:S02]  /*15270*/  @P2 LEA.HI.X R153, R150, R223, R153, 0x5, P0 ;  /* 0x000000df96992211 */ /* 0x000fe400000f2c99 */
[----:B------:R-:W-:Y:S02]  /*15280*/  PLOP3.LUT P0, PT, PT, PT, UP0, 0x80, 0x0 ;  /* 0x000000000000781c */ /* 0x000fe40003f0f008 */
[----:B------:R-:W-:Y:S02]  /*15290*/  PLOP3.LUT P2, PT, PT, PT, UP0, 0x80, 0x0 ;  /* 0x000000000000781c */ /* 0x000fe40003f4f008 */
[----:B-1----:R-:W-:Y:S05]  /*152a0*/  FMNMX.FTZ R0, R157, R2, !PT ;  /* 0x000000029d007209 */ /* 0x002fea0007810000 */
[C---:B------:R-:W-:Y:S02]  /*152b0*/  FMUL.FTZ R165, R0.reuse, c[0x0][0x2d0] ;  /* 0x0000b40000a57a20 */ /* 0x040fe40000410000 */
[----:B------:R-:W-:Y:S01]  /*152c0*/  FADD.FTZ R2, -R0, R3 ;  /* 0x0000000300027221 */ /* 0x000fe20000010100 */
[----:B--2---:R-:W-:Y:S01]  /*152d0*/  FMNMX.FTZ R148, R151, R148, !PT ;  /* 0x0000009497947209 */ /* 0x004fe20007810000 */
[----:B------:R-:W-:Y:S01]  /*152e0*/  FFMA.FTZ R150, R5, c[0x0][0x2d0], -R165 ;  /* 0x0000b40005967a23 */ /* 0x000fe200000108a5 */
[----:B------:R-:W-:Y:S01]  /*152f0*/  MOV R151, UR15 ;  /* 0x0000000f00977c02 */ /* 0x000fe20008000f00 */
[----:B------:R-:W-:Y:S02]  /*15300*/  FMUL.FTZ R3, R2, c[0x0][0x2d0] ;  /* 0x0000b40002037a20 */ /* 0x000fe40000410000 */
[C---:B------:R-:W-:Y:S02]  /*15310*/  FADD.FTZ R149, -R148.reuse, R149 ;  /* 0x0000009594957221 */ /* 0x040fe40000010100 */
[----:B------:R-:W-:Y:S01]  /*15320*/  FMUL.FTZ R164, R148, c[0x0][0x2d0] ;  /* 0x0000b40094a47a20 */ /* 0x000fe20000410000 */
[----:B------:R-:W-:Y:S01]  /*15330*/  MUFU.EX2 R150, R150 ;  /* 0x0000009600967308 */ /* 0x000fe20000000800 */
[----:B------:R-:W-:Y:S02]  /*15340*/  FMUL.FTZ R2, R149, c[0x0][0x2d0] ;  /* 0x0000b40095027a20 */ /* 0x000fe40000410000 */
[--C-:B------:R-:W-:Y:S01]  /*15350*/  FFMA.FTZ R149, R4, c[0x0][0x2d0], -R165.reuse ;  /* 0x0000b40004957a23 */ /* 0x100fe200000108a5 */
[----:B------:R-:W-:Y:S01]  /*15360*/  @P1 LEA R4, P1, R152, c[0x0][0x1c8], 0x1 ;  /* 0x0000720098041a11 */ /* 0x000fe200078208ff */
[--C-:B------:R-:W-:Y:S02]  /*15370*/  FFMA.FTZ R151, R8, c[0x0][0x2d0], -R165.reuse ;  /* 0x0000b40008977a23 */ /* 0x100fe400000108a5 */
[----:B------:R-:W-:Y:S02]  /*15380*/  FFMA.FTZ R192, R9, c[0x0][0x2d0], -R165 ;  /* 0x0000b40009c07a23 */ /* 0x000fe400000108a5 */
[--C-:B------:R-:W-:Y:S01]  /*15390*/  FFMA.FTZ R193, R6, c[0x0][0x2d0], -R164.reuse ;  /* 0x0000b40006c17a23 */ /* 0x100fe200000108a4 */
[----:B------:R-:W1:Y:S01]  /*153a0*/  MUFU.EX2 R3, R3 ;  /* 0x0000000300037308 */ /* 0x000e620000000800 */
[--C-:B------:R-:W-:Y:S02]  /*153b0*/  FFMA.FTZ R194, R7, c[0x0][0x2d0], -R164.reuse ;  /* 0x0000b40007c27a23 */ /* 0x100fe400000108a4 */
[--C-:B------:R-:W-:Y:S02]  /*153c0*/  FFMA.FTZ R195, R10, c[0x0][0x2d0], -R164.reuse ;  /* 0x0000b4000ac37a23 */ /* 0x100fe400000108a4 */
[--C-:B------:R-:W-:Y:S02]  /*153d0*/  FFMA.FTZ R230, R11, c[0x0][0x2d0], -R164.reuse ;  /* 0x0000b4000be67a23 */ /* 0x100fe400000108a4 */
[----:B------:R-:W-:Y:S01]  /*153e0*/  @P0 LEA.HI.X R5, R152, c[0x0][0x1cc], R153, 0x1, P1 ;  /* 0x0000730098050a11 */ /* 0x000fe200008f0c99 */
[--C-:B------:R-:W-:Y:S01]  /*153f0*/  FFMA.FTZ R231, R16, c[0x0][0x2d0], -R165.reuse ;  /* 0x0000b40010e77a23 */ /* 0x100fe200000108a5 */
[----:B------:R-:W-:Y:S01]  /*15400*/  PLOP3.LUT P0, PT, PT, PT, UP0, 0x80, 0x0 ;  /* 0x000000000000781c */ /* 0x000fe20003f0f008 */
[----:B------:R-:W2:Y:S01]  /*15410*/  MUFU.EX2 R2, R2 ;  /* 0x0000000200027308 */ /* 0x000ea20000000800 */
[----:B------:R-:W-:Y:S01]  /*15420*/  PLOP3.LUT P1, PT, PT, PT, UP0, 0x80, 0x0 ;  /* 0x000000000000781c */ /* 0x000fe20003f2f008 */
[--C-:B------:R-:W-:Y:S02]  /*15430*/  FFMA.FTZ R235, R18, c[0x0][0x2d0], -R164.reuse ;  /* 0x0000b40012eb7a23 */ /* 0x100fe400000108a4 */
[--C-:B------:R-:W-:Y:S02]  /*15440*/  FFMA.FTZ R227, R12, c[0x0][0x2d0], -R165.reuse ;  /* 0x0000b4000ce37a23 */ /* 0x100fe400000108a5 */
[--C-:B------:R-:W-:Y:S02]  /*15450*/  FFMA.FTZ R232, R13, c[0x0][0x2d0], -R165.reuse ;  /* 0x0000b4000de87a23 */ /* 0x100fe400000108a5 */
[----:B------:R-:W-:Y:S02]  /*15460*/  FFMA.FTZ R165, R17, c[0x0][0x2d0], -R165 ;  /* 0x0000b40011a57a23 */ /* 0x000fe400000108a5 */
[----:B------:R-:W-:Y:S01]  /*15470*/  MUFU.EX2 R149, R149 ;  /* 0x0000009500957308 */ /* 0x000fe20000000800 */
[--C-:B------:R-:W-:Y:S01]  /*15480*/  FFMA.FTZ R233, R14, c[0x0][0x2d0], -R164.reuse ;  /* 0x0000b4000ee97a23 */ /* 0x100fe200000108a4 */
[----:B------:R3:W-:Y:S01]  /*15490*/  @P0 LDGSTS.E.BYPASS.LTC128B.128 [R218+0xc080], [R4.64], !P6 ;  /* 0x0c08000004da0fae */ /* 0x0007e2000f101d5e */
[----:B------:R-:W-:Y:S01]  /*154a0*/  PLOP3.LUT P0, PT, PT, PT, UP0, 0x80, 0x0 ;  /* 0x000000000000781c */ /* 0x000fe20003f0f008 */
[C---:B-1----:R-:W-:Y:S01]  /*154b0*/  FMUL.FTZ R8, R3.reuse, R140 ;  /* 0x0000008c03087220 */ /* 0x042fe20000410000 */
[----:B------:R-:W-:Y:S01]  /*154c0*/  UISETP.GT.AND UP0, UPT, UR12, UR10, UPT ;  /* 0x0000000a0c00728c */ /* 0x000fe2000bf04270 */
[C---:B------:R-:W-:Y:S01]  /*154d0*/  FMUL.FTZ R9, R3.reuse, R141 ;  /* 0x0000008d03097220 */ /* 0x040fe20000410000 */
[----:B------:R-:W-:Y:S01]  /*154e0*/  UIADD3 UR12, UR12, -0x1, URZ ;  /* 0xffffffff0c0c7890 */ /* 0x000fe2000fffe03f */
[C---:B------:R-:W-:Y:S01]  /*154f0*/  FMUL.FTZ R132, R3.reuse, R132 ;  /* 0x0000008403847220 */ /* 0x040fe20000410000 */
[----:B------:R3:W-:Y:S01]  /*15500*/  @P2 LDGSTS.E.BYPASS.LTC128B.128 [R218+0xd080], [R4.64+0x80], !P3 ;  /* 0x0d08008004da2fae */ /* 0x0007e2000d901d5e */
[----:B------:R-:W-:Y:S01]  /*15510*/  MUFU.EX2 R151, R151 ;  /* 0x0000009700977308 */ /* 0x000fe20000000800 */
[C---:B------:R-:W-:Y:S02]  /*15520*/  FMUL.FTZ R133, R3.reuse, R133 ;  /* 0x0000008503857220 */ /* 0x040fe40000410000 */
[C---:B------:R-:W-:Y:S02]  /*15530*/  FMUL.FTZ R136, R3.reuse, R136 ;  /* 0x0000008803887220 */ /* 0x040fe40000410000 */
[C---:B--2---:R-:W-:Y:S01]  /*15540*/  FMUL.FTZ R6, R2.reuse, R146 ;  /* 0x0000009202067220 */ /* 0x044fe20000410000 */
[----:B------:R3:W-:Y:S01]  /*15550*/  @P1 LDGSTS.E.BYPASS.LTC128B.128 [R218+0xe080], [R4.64+0x100], !P5 ;  /* 0x0e08010004da1fae */ /* 0x0007e2000e901d5e */
[C---:B------:R-:W-:Y:S02]  /*15560*/  FMUL.FTZ R7, R2.reuse, R147 ;  /* 0x0000009302077220 */ /* 0x040fe40000410000 */
[C---:B------:R-:W-:Y:S01]  /*15570*/  FMUL.FTZ R10, R2.reuse, R142 ;  /* 0x0000008e020a7220 */ /* 0x040fe20000410000 */
[----:B------:R-:W1:Y:S01]  /*15580*/  MUFU.EX2 R192, R192 ;  /* 0x000000c000c07308 */ /* 0x000e620000000800 */
[C---:B------:R-:W-:Y:S02]  /*15590*/  FMUL.FTZ R11, R2.reuse, R143 ;  /* 0x0000008f020b7220 */ /* 0x040fe40000410000 */
[----:B------:R3:W-:Y:S01]  /*155a0*/  @P0 LDGSTS.E.BYPASS.LTC128B.128 [R218+0xf080], [R4.64+0x180], !P4 ;  /* 0x0f08018004da0fae */ /* 0x0007e2000e101d5e */
[C---:B------:R-:W-:Y:S01]  /*155b0*/  FMUL.FTZ R134, R2.reuse, R134 ;  /* 0x0000008602867220 */ /* 0x040fe20000410000 */
[----:B------:R-:W-:Y:S01]  /*155c0*/  PLOP3.LUT P0, PT, PT, PT, UP0, 0x80, 0x0 ;  /* 0x000000000000781c */ /* 0x000fe20003f0f008 */
[C---:B------:R-:W-:Y:S02]  /*155d0*/  FMUL.FTZ R135, R2.reuse, R135 ;  /* 0x0000008702877220 */ /* 0x040fe40000410000 */
[C---:B------:R-:W-:Y:S02]  /*155e0*/  FMUL.FTZ R137, R3.reuse, R137 ;  /* 0x0000008903897220 */ /* 0x040fe40000410000 */
[----:B------:R-:W2:Y:S01]  /*155f0*/  LDSM.16.MT88.4 R152, [R211+0x8080] ;  /* 0x00808000d398783b */ /* 0x000ea20000004200 */
[----:B------:R-:W-:Y:S01]  /*15600*/  MUFU.EX2 R193, R193 ;  /* 0x000000c100c17308 */ /* 0x000fe20000000800 */
[C---:B------:R-:W-:Y:S02]  /*15610*/  FMUL.FTZ R138, R2.reuse, R138 ;  /* 0x0000008a028a7220 */ /* 0x040fe40000410000 */
[C---:B------:R-:W-:Y:S02]  /*15620*/  FMUL.FTZ R139, R2.reuse, R139 ;  /* 0x0000008b028b7220 */ /* 0x040fe40000410000 */
[C---:B------:R-:W-:Y:S01]  /*15630*/  FMUL.FTZ R20, R3.reuse, R20 ;  /* 0x0000001403147220 */ /* 0x040fe20000410000 */
[----:B------:R-:W4:Y:S01]  /*15640*/  LDSM.16.MT88.4 R156, [R206+0x8080] ;  /* 0x00808000ce9c783b */ /* 0x000f220000004200 */
[C---:B------:R-:W-:Y:S02]  /*15650*/  FMUL.FTZ R21, R3.reuse, R21 ;  /* 0x0000001503157220 */ /* 0x040fe40000410000 */
[C---:B------:R-:W-:Y:S01]  /*15660*/  FMUL.FTZ R22, R2.reuse, R22 ;  /* 0x0000001602167220 */ /* 0x040fe20000410000 */
[----:B------:R-:W5:Y:S01]  /*15670*/  MUFU.EX2 R194, R194 ;  /* 0x000000c200c27308 */ /* 0x000f620000000800 */
[----:B------:R-:W-:Y:S02]  /*15680*/  FMUL.FTZ R23, R2, R23 ;  /* 0x0000001702177220 */ /* 0x000fe40000410000 */
[----:B------:R-:W2:Y:S01]  /*15690*/  LDSM.16.MT88.4 R160, [R205+0x8080] ;  /* 0x00808000cda0783b */ /* 0x000ea20000004200 */
[----:B-1----:R-:W-:Y:S01]  /*156a0*/  F2FP.PACK_AB R146, R192, R151 ;  /* 0x00000097c092723e */ /* 0x002fe200000000ff */
[C---:B------:R-:W-:Y:S02]  /*156b0*/  FMUL.FTZ R24, R3.reuse, R24 ;  /* 0x0000001803187220 */ /* 0x040fe40000410000 */
[C---:B------:R-:W-:Y:S02]  /*156c0*/  FMUL.FTZ R25, R3.reuse, R25 ;  /* 0x0000001903197220 */ /* 0x040fe40000410000 */
[C---:B---3--:R-:W-:Y:S01]  /*156d0*/  FMUL.FTZ R4, R3.reuse, R144 ;  /* 0x0000009003047220 */ /* 0x048fe20000410000 */
[----:B------:R-:W-:Y:S01]  /*156e0*/  MUFU.EX2 R195, R195 ;  /* 0x000000c300c37308 */ /* 0x000fe20000000800 */
[C---:B------:R-:W-:Y:S01]  /*156f0*/  FMUL.FTZ R5, R3.reuse, R145 ;  /* 0x0000009103057220 */ /* 0x040fe20000410000 */
[----:B------:R-:W-:Y:S01]  /*15700*/  F2FP.PACK_AB R144, R150, R149 ;  /* 0x000000959690723e */ /* 0x000fe200000000ff */
[----:B------:R-:W1:Y:S01]  /*15710*/  LDSM.16.MT88.4 R140, [R204+0x8080] ;  /* 0x00808000cc8c783b */ /* 0x000e620000004200 */
[C---:B------:R-:W-:Y:S02]  /*15720*/  FMUL.FTZ R26, R2.reuse, R26 ;  /* 0x0000001a021a7220 */ /* 0x040fe40000410000 */
[----:B------:R-:W-:Y:S02]  /*15730*/  FMUL.FTZ R27, R2, R27 ;  /* 0x0000001b021b7220 */ /* 0x000fe40000410000 */
[C---:B------:R-:W-:Y:S02]  /*15740*/  FMUL.FTZ R28, R3.reuse, R28 ;  /* 0x0000001c031c7220 */ /* 0x040fe40000410000 */
[----:B------:R-:W3:Y:S01]  /*15750*/  MUFU.EX2 R230, R230 ;  /* 0x000000e600e67308 */ /* 0x000ee20000000800 */
[----:B------:R-:W-:Y:S01]  /*15760*/  LDSM.16.MT88.4 R168, [R211+0xa880] ;  /* 0x00a88000d3a8783b */ /* 0x000fe20000004200 */
[C---:B------:R-:W-:Y:S01]  /*15770*/  FMUL.FTZ R29, R3.reuse, R29 ;  /* 0x0000001d031d7220 */ /* 0x040fe20000410000 */
[----:B-----5:R-:W-:Y:S01]  /*15780*/  F2FP.PACK_AB R145, R194, R193 ;  /* 0x000000c1c291723e */ /* 0x020fe200000000ff */
[C---:B------:R-:W-:Y:S02]  /*15790*/  FMUL.FTZ R30, R2.reuse, R30 ;  /* 0x0000001e021e7220 */ /* 0x040fe40000410000 */
[C---:B------:R-:W-:Y:S02]  /*157a0*/  FMUL.FTZ R31, R2.reuse, R31 ;  /* 0x0000001f021f7220 */ /* 0x040fe40000410000 */
[----:B------:R-:W-:Y:S01]  /*157b0*/  LDSM.16.MT88.4 R172, [R206+0xa880] ;  /* 0x00a88000ceac783b */ /* 0x000fe20000004200 */
[C---:B------:R-:W-:Y:S01]  /*157c0*/  FMUL.FTZ R32, R3.reuse, R32 ;  /* 0x0000002003207220 */ /* 0x040fe20000410000 */
[----:B------:R-:W-:Y:S01]  /*157d0*/  MUFU.EX2 R234, R165 ;  /* 0x000000a500ea7308 */ /* 0x000fe20000000800 */
[C---:B------:R-:W-:Y:S02]  /*157e0*/  FMUL.FTZ R33, R3.reuse, R33 ;  /* 0x0000002103217220 */ /* 0x040fe40000410000 */
[C---:B------:R-:W-:Y:S02]  /*157f0*/  FMUL.FTZ R34, R2.reuse, R34 ;  /* 0x0000002202227220 */ /* 0x040fe40000410000 */
[----:B------:R-:W-:Y:S01]  /*15800*/  LDSM.16.MT88.4 R176, [R205+0xa880] ;  /* 0x00a88000cdb0783b */ /* 0x000fe20000004200 */
[C---:B------:R-:W-:Y:S02]  /*15810*/  FMUL.FTZ R35, R2.reuse, R35 ;  /* 0x0000002302237220 */ /* 0x040fe40000410000 */
[C---:B------:R-:W-:Y:S02]  /*15820*/  FMUL.FTZ R36, R3.reuse, R36 ;  /* 0x0000002403247220 */ /* 0x040fe40000410000 */
[C---:B------:R-:W-:Y:S01]  /*15830*/  FMUL.FTZ R37, R3.reuse, R37 ;  /* 0x0000002503257220 */ /* 0x040fe20000410000 */
[----:B------:R-:W-:Y:S01]  /*15840*/  MUFU.EX2 R227, R227 ;  /* 0x000000e300e37308 */ /* 0x000fe20000000800 */
[----:B------:R-:W-:Y:S01]  /*15850*/  LDSM.16.MT88.4 R180, [R204+0xa880] ;  /* 0x00a88000ccb4783b */ /* 0x000fe20000004200 */
[----:B------:R-:W-:Y:S01]  /*15860*/  FMUL.FTZ R38, R2, R38 ;  /* 0x0000002602267220 */ /* 0x000fe20000410000 */
[----:B---3--:R-:W-:Y:S01]  /*15870*/  F2FP.PACK_AB R147, R230, R195 ;  /* 0x000000c3e693723e */ /* 0x008fe200000000ff */
[C---:B------:R-:W-:Y:S02]  /*15880*/  FMUL.FTZ R39, R2.reuse, R39 ;  /* 0x0000002702277220 */ /* 0x040fe40000410000 */
[C---:B------:R-:W-:Y:S02]  /*15890*/  FMUL.FTZ R40, R3.reuse, R40 ;  /* 0x0000002803287220 */ /* 0x040fe40000410000 */
[----:B------:R-:W-:Y:S01]  /*158a0*/  LDSM.16.MT88.4 R184, [R211+0xb880] ;  /* 0x00b88000d3b8783b */ /* 0x000fe20000004200 */
[C---:B------:R-:W-:Y:S01]  /*158b0*/  FMUL.FTZ R41, R3.reuse, R41 ;  /* 0x0000002903297220 */ /* 0x040fe20000410000 */
[C---:B--2---:R-:W-:Y:S01]  /*158c0*/  HMMA.16816.F32 R4, R144.reuse, R152, R4 ;  /* 0x000000989004723c */ /* 0x044fe20000001804 */
[----:B------:R-:W2:Y:S04]  /*158d0*/  MUFU.EX2 R232, R232 ;  /* 0x000000e800e87308 */ /* 0x000ea80000000800 */
[----:B------:R-:W-:Y:S01]  /*158e0*/  LDSM.16.MT88.4 R188, [R206+0xb880] ;  /* 0x00b88000cebc783b */ /* 0x000fe20000004200 */
[C---:B------:R-:W-:Y:S02]  /*158f0*/  FMUL.FTZ R42, R2.reuse, R42 ;  /* 0x0000002a022a7220 */ /* 0x040fe40000410000 */
[C---:B------:R-:W-:Y:S03]  /*15900*/  HMMA.16816.F32 R8, R144.reuse, R154, R8 ;  /* 0x0000009a9008723c */ /* 0x040fe60000001808 */
[----:B------:R-:W3:Y:S01]  /*15910*/  MUFU.EX2 R231, R231 ;  /* 0x000000e700e77308 */ /* 0x000ee20000000800 */
[----:B------:R-:W5:Y:S01]  /*15920*/  LDSM.16.MT88.4 R152, [R211+0x9080] ;  /* 0x00908000d398783b */ /* 0x000f620000004200 */
[C---:B------:R-:W-:Y:S02]  /*15930*/  FMUL.FTZ R43, R2.reuse, R43 ;  /* 0x0000002b022b7220 */ /* 0x040fe40000410000 */
[C---:B------:R-:W-:Y:S01]  /*15940*/  FMUL.FTZ R44, R3.reuse, R44 ;  /* 0x0000002c032c7220 */ /* 0x040fe20000410000 */
[C---:B----4-:R-:W-:Y:S03]  /*15950*/  HMMA.16816.F32 R132, R144.reuse, R156, R132 ;  /* 0x0000009c9084723c */ /* 0x050fe60000001884 */
[----:B------:R-:W0:Y:S01]  /*15960*/  LDGDEPBAR ;  /* 0x00000000000079af */ /* 0x000e220000000000 */
[C---:B------:R-:W-:Y:S01]  /*15970*/  FMUL.FTZ R45, R3.reuse, R45 ;  /* 0x0000002d032d7220 */ /* 0x040fe20000410000 */
[----:B------:R-:W-:Y:S01]  /*15980*/  MUFU.EX2 R233, R233 ;  /* 0x000000e900e97308 */ /* 0x000fe20000000800 */
[C---:B------:R-:W-:Y:S02]  /*15990*/  FMUL.FTZ R46, R2.reuse, R46 ;  /* 0x0000002e022e7220 */ /* 0x040fe40000410000 */
[C---:B------:R-:W-:Y:S02]  /*159a0*/  HMMA.16816.F32 R136, R144.reuse, R158, R136 ;  /* 0x0000009e9088723c */ /* 0x040fe40000001888 */
[----:B------:R-:W4:Y:S02]  /*159b0*/  LDSM.16.MT88.4 R156, [R206+0x9080] ;  /* 0x00908000ce9c783b */ /* 0x000f240000004200 */
[----:B------:R-:W-:Y:S01]  /*159c0*/  FMUL.FTZ R47, R2, R47 ;  /* 0x0000002f022f7220 */ /* 0x000fe20000410000 */
[----:B--2---:R-:W-:Y:S01]  /*159d0*/  F2FP.PACK_AB R12, R232, R227 ;  /* 0x000000e3e80c723e */ /* 0x004fe200000000ff */
[C---:B------:R-:W-:Y:S01]  /*159e0*/  FMUL.FTZ R48, R3.reuse, R48 ;  /* 0x0000003003307220 */ /* 0x040fe20000410000 */
[----:B------:R-:W-:Y:S01]  /*159f0*/  MUFU.EX2 R235, R235 ;  /* 0x000000eb00eb7308 */ /* 0x000fe20000000800 */
[C---:B------:R-:W-:Y:S04]  /*15a00*/  HMMA.16816.F32 R20, R144.reuse, R160, R20 ;  /* 0x000000a09014723c */ /* 0x040fe80000001814 */
[C---:B------:R-:W-:Y:S01]  /*15a10*/  FMUL.FTZ R49, R3.reuse, R49 ;  /* 0x0000003103317220 */ /* 0x040fe20000410000 */
[----:B---3--:R-:W-:Y:S01]  /*15a20*/  F2FP.PACK_AB R14, R234, R231 ;  /* 0x000000e7ea0e723e */ /* 0x008fe200000000ff */
[C---:B------:R-:W-:Y:S02]  /*15a30*/  FMUL.FTZ R50, R2.reuse, R50 ;  /* 0x0000003202327220 */ /* 0x040fe40000410000 */
[C---:B------:R-:W-:Y:S01]  /*15a40*/  HMMA.16816.F32 R24, R144.reuse, R162, R24 ;  /* 0x000000a29018723c */ /* 0x040fe20000001818 */
[----:B------:R-:W-:Y:S03]  /*15a50*/  LDSM.16.MT88.4 R160, [R204+0x8880] ;  /* 0x00888000cca0783b */ /* 0x000fe60000004200 */
        /* <DEDUP_REMOVED lines=9> */
[C---:B-----5:R-:W-:Y:S04]  /*15af0*/  HMMA.16816.F32 R36, R144.reuse, R152, R36 ;  /* 0x000000989024723c */ /* 0x060fe80000001824 */
[C---:B------:R-:W-:Y:S02]  /*15b00*/  FMUL.FTZ R57, R3.reuse, R57 ;  /* 0x0000003903397220 */ /* 0x040fe40000410000 */
[C---:B------:R-:W-:Y:S02]  /*15b10*/  FMUL.FTZ R58, R2.reuse, R58 ;  /* 0x0000003a023a7220 */ /* 0x040fe40000410000 */
[C---:B------:R-:W-:Y:S01]  /*15b20*/  HMMA.16816.F32 R40, R144.reuse, R154, R40 ;  /* 0x0000009a9028723c */ /* 0x040fe20000001828 */
[----:B------:R-:W2:Y:S03]  /*15b30*/  LDSM.16.MT88.4 R152, [R204+0x9080] ;  /* 0x00908000cc98783b */ /* 0x000ea60000004200 */
[C---:B------:R-:W-:Y:S02]  /*15b40*/  FMUL.FTZ R59, R2.reuse, R59 ;  /* 0x0000003b023b7220 */ /* 0x040fe40000410000 */
[C---:B------:R-:W-:Y:S02]  /*15b50*/  FMUL.FTZ R60, R3.reuse, R60 ;  /* 0x0000003c033c7220 */ /* 0x040fe40000410000 */
[C---:B----4-:R-:W-:Y:S04]  /*15b60*/  HMMA.16816.F32 R44, R144.reuse, R156, R44 ;  /* 0x0000009c902c723c */ /* 0x050fe8000000182c */
[C---:B------:R-:W-:Y:S02]  /*15b70*/  FMUL.FTZ R61, R3.reuse, R61 ;  /* 0x0000003d033d7220 */ /* 0x040fe40000410000 */
[C---:B------:R-:W-:Y:S02]  /*15b80*/  FMUL.FTZ R62, R2.reuse, R62 ;  /* 0x0000003e023e7220 */ /* 0x040fe40000410000 */
[C---:B------:R-:W-:Y:S01]  /*15b90*/  HMMA.16816.F32 R48, R144.reuse, R158, R48 ;  /* 0x0000009e9030723c */ /* 0x040fe20000001830 */
[----:B------:R-:W3:Y:S03]  /*15ba0*/  LDSM.16.MT88.4 R156, [R211+0xa080] ;  /* 0x00a08000d39c783b */ /* 0x000ee60000004200 */
[C---:B------:R-:W-:Y:S02]  /*15bb0*/  FMUL.FTZ R63, R2.reuse, R63 ;  /* 0x0000003f023f7220 */ /* 0x040fe40000410000 */
[C---:B------:R-:W-:Y:S02]  /*15bc0*/  FMUL.FTZ R64, R3.reuse, R64 ;  /* 0x0000004003407220 */ /* 0x040fe40000410000 */
[C---:B------:R-:W-:Y:S01]  /*15bd0*/  FMUL.FTZ R65, R3.reuse, R65 ;  /* 0x0000004103417220 */ /* 0x040fe20000410000 */
[C---:B-1----:R-:W-:Y:S03]  /*15be0*/  HMMA.16816.F32 R52, R144.reuse, R140, R52 ;  /* 0x0000008c9034723c */ /* 0x042fe60000001834 */
[C---:B------:R-:W-:Y:S02]  /*15bf0*/  FMUL.FTZ R66, R2.reuse, R66 ;  /* 0x0000004202427220 */ /* 0x040fe40000410000 */
[C---:B------:R-:W-:Y:S02]  /*15c00*/  FMUL.FTZ R67, R2.reuse, R67 ;  /* 0x0000004302437220 */ /* 0x040fe40000410000 */
[C---:B------:R-:W-:Y:S01]  /*15c10*/  FMUL.FTZ R68, R3.reuse, R68 ;  /* 0x0000004403447220 */ /* 0x040fe20000410000 */
        /* <DEDUP_REMOVED lines=11> */
[C---:B---3--:R-:W-:Y:S04]  /*15cd0*/  HMMA.16816.F32 R68, R144.reuse, R156, R68 ;  /* 0x0000009c9044723c */ /* 0x048fe80000001844 */
[C---:B------:R-:W-:Y:S02]  /*15ce0*/  FMUL.FTZ R75, R2.reuse, R75 ;  /* 0x0000004b024b7220 */ /* 0x040fe40000410000 */
[C---:B------:R-:W-:Y:S02]  /*15cf0*/  FMUL.FTZ R76, R3.reuse, R76 ;  /* 0x0000004c034c7220 */ /* 0x040fe40000410000 */
[C---:B------:R-:W-:Y:S03]  /*15d00*/  FMUL.FTZ R77, R3.reuse, R77 ;  /* 0x0000004d034d7220 */ /* 0x040fe60000410000 */
[C---:B------:R-:W-:Y:S01]  /*15d10*/  HMMA.16816.F32 R72, R144.reuse, R158, R72 ;  /* 0x0000009e9048723c */ /* 0x040fe20000001848 */
[----:B------:R-:W3:Y:S02]  /*15d20*/  LDSM.16.MT88.4 R156, [R204+0xa080] ;  /* 0x00a08000cc9c783b */ /* 0x000ee40000004200 */
        /* <DEDUP_REMOVED lines=20> */
[C---:B------:R-:W-:Y:S01]  /*15e70*/  HMMA.16816.F32 R88, R144.reuse, R154, R88 ;  /* 0x0000009a9058723c */ /* 0x040fe20000001858 */
[----:B------:R-:W2:Y:S02]  /*15e80*/  LDSM.16.MT88.4 R152, [R206+0xb080] ;  /* 0x00b08000ce98783b */ /* 0x000ea40000004200 */
[C---:B------:R-:W-:Y:S02]  /*15e90*/  FMUL.FTZ R94, R2.reuse, R94 ;  /* 0x0000005e025e7220 */ /* 0x040fe40000410000 */
[C---:B------:R-:W-:Y:S02]  /*15ea0*/  FMUL.FTZ R95, R2.reuse, R95 ;  /* 0x0000005f025f7220 */ /* 0x040fe40000410000 */
[C---:B------:R-:W-:Y:S02]  /*15eb0*/  FMUL.FTZ R96, R3.reuse, R96 ;  /* 0x0000006003607220 */ /* 0x040fe40000410000 */
[C---:B------:R-:W-:Y:S03]  /*15ec0*/  FMUL.FTZ R97, R3.reuse, R97 ;  /* 0x0000006103617220 */ /* 0x040fe60000410000 */
[C---:B---3--:R-:W-:Y:S03]  /*15ed0*/  HMMA.16816.F32 R92, R144.reuse, R156, R92 ;  /* 0x0000009c905c723c */ /* 0x048fe6000000185c */
[C---:B------:R-:W-:Y:S02]  /*15ee0*/  FMUL.FTZ R98, R2.reuse, R98 ;  /* 0x0000006202627220 */ /* 0x040fe40000410000 */
        /* <DEDUP_REMOVED lines=24> */
[----:B------:R-:W-:Y:S03]  /*16070*/  FMUL.FTZ R117, R3, R117 ;  /* 0x0000007503757220 */ /* 0x000fe60000410000 */
[C---:B------:R-:W-:Y:S01]  /*16080*/  HMMA.16816.F32 R112, R144.reuse, R154, R112 ;  /* 0x0000009a9070723c */ /* 0x040fe20000001870 */
[----:B------:R-:W2:Y:S02]  /*16090*/  LDSM.16.MT88.4 R152, [R211+0x8880] ;  /* 0x00888000d398783b */ /* 0x000ea40000004200 */
[C---:B------:R-:W-:Y:S02]  /*160a0*/  FMUL.FTZ R118, R2.reuse, R118 ;  /* 0x0000007602767220 */ /* 0x040fe40000410000 */
[C---:B------:R-:W-:Y:S02]  /*160b0*/  FMUL.FTZ R119, R2.reuse, R119 ;  /* 0x0000007702777220 */ /* 0x040fe40000410000 */
[--C-:B------:R-:W-:Y:S02]  /*160c0*/  FFMA.FTZ R236, R15, c[0x0][0x2d0], -R164.reuse ;  /* 0x0000b4000fec7a23 */ /* 0x100fe400000108a4 */
[----:B------:R-:W-:Y:S02]  /*160d0*/  FFMA.FTZ R164, R19, c[0x0][0x2d0], -R164 ;  /* 0x0000b40013a47a23 */ /* 0x000fe400000108a4 */
[----:B------:R-:W4:Y:S01]  /*160e0*/  LDSM.16.MT88.4 R16, [R206+0x8880] ;  /* 0x00888000ce10783b */ /* 0x000f220000004200 */
[C---:B---3--:R-:W-:Y:S01]  /*160f0*/  HMMA.16816.F32 R116, R144.reuse, R156, R116 ;  /* 0x0000009c9074723c */ /* 0x048fe20000001874 */
[----:B------:R3:W5:Y:S02]  /*16100*/  MUFU.EX2 R238, R164 ;  /* 0x000000a400ee7308 */ /* 0x0007640000000800 */
[C---:B------:R-:W-:Y:S02]  /*16110*/  FMUL.FTZ R120, R3.reuse, R120 ;  /* 0x0000007803787220 */ /* 0x040fe40000410000 */
[C---:B------:R-:W-:Y:S02]  /*16120*/  FMUL.FTZ R121, R3.reuse, R121 ;  /* 0x0000007903797220 */ /* 0x040fe40000410000 */
[C---:B------:R-:W-:Y:S02]  /*16130*/  FMUL.FTZ R122, R2.reuse, R122 ;  /* 0x0000007a027a7220 */ /* 0x040fe40000410000 */
[C---:B------:R-:W-:Y:S02]  /*16140*/  FMUL.FTZ R123, R2.reuse, R123 ;  /* 0x0000007b027b7220 */ /* 0x040fe40000410000 */
[----:B------:R-:W2:Y:S01]  /*16150*/  MUFU.EX2 R236, R236 ;  /* 0x000000ec00ec7308 */ /* 0x000ea20000000800 */
[C---:B------:R-:W-:Y:S02]  /*16160*/  FMUL.FTZ R124, R3.reuse, R124 ;  /* 0x0000007c037c7220 */ /* 0x040fe40000410000 */
[C---:B------:R-:W-:Y:S02]  /*16170*/  FMUL.FTZ R125, R3.reuse, R125 ;  /* 0x0000007d037d7220 */ /* 0x040fe40000410000 */
[C---:B------:R-:W-:Y:S01]  /*16180*/  HMMA.16816.F32 R120, R144.reuse, R158, R120 ;  /* 0x0000009e9078723c */ /* 0x040fe20000001878 */
[----:B------:R-:W4:Y:S02]  /*16190*/  LDSM.16.MT88.4 R156, [R205+0x8880] ;  /* 0x00888000cd9c783b */ /* 0x000f240000004200 */
[C---:B------:R-:W-:Y:S02]  /*161a0*/  FMUL.FTZ R126, R2.reuse, R126 ;  /* 0x0000007e027e7220 */ /* 0x040fe40000410000 */
[----:B------:R-:W-:Y:S02]  /*161b0*/  FMUL.FTZ R127, R2, R127 ;  /* 0x0000007f027f7220 */ /* 0x000fe40000410000 */
[C---:B------:R-:W-:Y:S01]  /*161c0*/  FMUL.FTZ R128, R3.reuse, R128 ;  /* 0x0000008003807220 */ /* 0x040fe20000410000 */
[----:B---3--:R-:W-:Y:S04]  /*161d0*/  LDSM.16.MT88.4 R164, [R206+0x9880] ;  /* 0x00988000cea4783b */ /* 0x008fe80000004200 */
[C---:B-1----:R-:W-:Y:S03]  /*161e0*/  HMMA.16816.F32 R124, R144.reuse, R140, R124 ;  /* 0x0000008c907c723c */ /* 0x042fe6000000187c */
[C---:B------:R-:W-:Y:S01]  /*161f0*/  FMUL.FTZ R129, R3.reuse, R129 ;  /* 0x0000008103817220 */ /* 0x040fe20000410000 */
[----:B-----5:R-:W-:Y:S01]  /*16200*/  F2FP.PACK_AB R15, R238, R235 ;  /* 0x000000ebee0f723e */ /* 0x020fe200000000ff */
[C---:B------:R-:W-:Y:S02]  /*16210*/  FMUL.FTZ R130, R2.reuse, R130 ;  /* 0x0000008202827220 */ /* 0x040fe40000410000 */
[----:B------:R-:W-:Y:S01]  /*16220*/  FMUL.FTZ R131, R2, R131 ;  /* 0x0000008302837220 */ /* 0x000fe20000410000 */
[----:B--2---:R-:W-:Y:S01]  /*16230*/  F2FP.PACK_AB R13, R236, R233 ;  /* 0x000000e9ec0d723e */ /* 0x004fe200000000ff */
[----:B------:R-:W-:Y:S03]  /*16240*/  FFMA.FTZ R149, R3, R226, R149 ;  /* 0x000000e203957223 */ /* 0x000fe60000010095 */
[----:B------:R-:W-:Y:S01]  /*16250*/  MOV R3, R0 ;  /* 0x0000000000037202 */ /* 0x000fe20000000f00 */
[----:B------:R-:W-:Y:S01]  /*16260*/  FFMA.FTZ R193, R2, R225, R193 ;  /* 0x000000e102c17223 */ /* 0x000fe200000100c1 */
[----:B------:R-:W-:Y:S03]  /*16270*/  HMMA.16816.F32 R128, R144, R142, R128 ;  /* 0x0000008e9080723c */ /* 0x000fe60000001880 */
[----:B------:R-:W-:Y:S01]  /*16280*/  FADD.FTZ R150, R150, R149 ;  /* 0x0000009596967221 */ /* 0x000fe20000010000 */
[-C--:B------:R-:W-:Y:S01]  /*16290*/  MOV R149, R148.reuse ;  /* 0x0000009400957202 */ /* 0x080fe20000000f00 */
[----:B------:R-:W-:Y:S02]  /*162a0*/  FADD.FTZ R194, R194, R193 ;  /* 0x000000c1c2c27221 */ /* 0x000fe40000010000 */
[----:B------:R-:W-:Y:S01]  /*162b0*/  FADD.FTZ R151, R151, R150 ;  /* 0x0000009697977221 */ /* 0x000fe20000010000 */
[C---:B------:R-:W-:Y:S01]  /*162c0*/  HMMA.16816.F32 R144, R12.reuse, R152, R4 ;  /* 0x000000980c90723c */ /* 0x040fe20000001804 */
[----:B------:R-:W1:Y:S04]  /*162d0*/  LDSM.16.MT88.4 R4, [R211+0x9880] ;  /* 0x00988000d304783b */ /* 0x000e680000004200 */
[----:B------:R-:W-:Y:S02]  /*162e0*/  FADD.FTZ R195, R195, R194 ;  /* 0x000000c2c3c37221 */ /* 0x000fe40000010000 */
[----:B------:R-:W-:Y:S01]  /*162f0*/  FADD.FTZ R192, R192, R151 ;  /* 0x00000097c0c07221 */ /* 0x000fe20000010000 */
[C---:B------:R-:W-:Y:S01]  /*16300*/  HMMA.16816.F32 R140, R12.reuse, R154, R8 ;  /* 0x0000009a0c8c723c */ /* 0x040fe20000001808 */
[----:B------:R-:W2:Y:S03]  /*16310*/  LDSM.16.MT88.4 R8, [R205+0x9880] ;  /* 0x00988000cd08783b */ /* 0x000ea60000004200 */
[----:B------:R-:W-:Y:S02]  /*16320*/  FADD.FTZ R230, R230, R195 ;  /* 0x000000c3e6e67221 */ /* 0x000fe40000010000 */
[----:B------:R-:W-:Y:S02]  /*16330*/  FADD.FTZ R227, R227, R192 ;  /* 0x000000c0e3e37221 */ /* 0x000fe40000010000 */
[C---:B----4-:R-:W-:Y:S01]  /*16340*/  HMMA.16816.F32 R132, R12.reuse, R16, R132 ;  /* 0x000000100c84723c */ /* 0x050fe20000001884 */
[----:B------:R-:W3:Y:S03]  /*16350*/  LDSM.16.MT88.4 R152, [R204+0x9880] ;  /* 0x00988000cc98783b */ /* 0x000ee60000004200 */
[----:B------:R-:W-:Y:S02]  /*16360*/  FADD.FTZ R233, R233, R230 ;  /* 0x000000e6e9e97221 */ /* 0x000fe40000010000 */
[----:B------:R-:W-:Y:S02]  /*16370*/  FADD.FTZ R232, R232, R227 ;  /* 0x000000e3e8e87221 */ /* 0x000fe40000010000 */
[C---:B------:R-:W-:Y:S01]  /*16380*/  HMMA.16816.F32 R136, R12.reuse, R18, R136 ;  /* 0x000000120c88723c */ /* 0x040fe20000001888 */
[----:B------:R-:W4:Y:S03]  /*16390*/  LDSM.16.MT88.4 R16, [R205+0xb880] ;  /* 0x00b88000cd10783b */ /* 0x000f260000004200 */
[----:B------:R-:W-:Y:S02]  /*163a0*/  FADD.FTZ R236, R236, R233 ;  /* 0x000000e9ecec7221 */ /* 0x000fe40000010000 */
[----:B------:R-:W-:Y:S02]  /*163b0*/  FADD.FTZ R231, R231, R232 ;  /* 0x000000e8e7e77221 */ /* 0x000fe40000010000 */
[C---:B------:R-:W-:Y:S04]  /*163c0*/  HMMA.16816.F32 R20, R12.reuse, R156, R20 ;  /* 0x0000009c0c14723c */ /* 0x040fe80000001814 */
[----:B------:R-:W-:Y:S02]  /*163d0*/  FADD.FTZ R225, R235, R236 ;  /* 0x000000ecebe17221 */ /* 0x000fe40000010000 */
[----:B------:R-:W-:Y:S02]  /*163e0*/  FADD.FTZ R226, R234, R231 ;  /* 0x000000e7eae27221 */ /* 0x000fe40000010000 */
[C---:B------:R-:W-:Y:S01]  /*163f0*/  HMMA.16816.F32 R24, R12.reuse, R158, R24 ;  /* 0x0000009e0c18723c */ /* 0x040fe20000001818 */
[----:B------:R-:W5:Y:S03]  /*16400*/  LDSM.16.MT88.4 R156, [R204+0xb880] ;  /* 0x00b88000cc9c783b */ /* 0x000f660000004200 */
[----:B------:R-:W-:Y:S04]  /*16410*/  FADD.FTZ R225, R238, R225 ;  /* 0x000000e1eee17221 */ /* 0x000fe80000010000 */
[C---:B------:R-:W-:Y:S08]  /*16420*/  HMMA.16816.F32 R28, R12.reuse, R160, R28 ;  /* 0x000000a00c1c723c */ /* 0x040ff0000000181c */
[C---:B------:R-:W-:Y:S08]  /*16430*/  HMMA.16816.F32 R32, R12.reuse, R162, R32 ;  /* 0x000000a20c20723c */ /* 0x040ff00000001820 */
[C---:B-1----:R-:W-:Y:S08]  /*16440*/  HMMA.16816.F32 R36, R12.reuse, R4, R36 ;  /* 0x000000040c24723c */ /* 0x042ff00000001824 */
[C---:B------:R-:W-:Y:S08]  /*16450*/  HMMA.16816.F32 R40, R12.reuse, R6, R40 ;  /* 0x000000060c28723c */ /* 0x040ff00000001828 */
[C---:B------:R-:W-:Y:S08]  /*16460*/  HMMA.16816.F32 R44, R12.reuse, R164, R44 ;  /* 0x000000a40c2c723c */ /* 0x040ff0000000182c */
[C---:B------:R-:W-:Y:S08]  /*16470*/  HMMA.16816.F32 R48, R12.reuse, R166, R48 ;  /* 0x000000a60c30723c */ /* 0x040ff00000001830 */
[C---:B--2---:R-:W-:Y:S08]  /*16480*/  HMMA.16816.F32 R52, R12.reuse, R8, R52 ;  /* 0x000000080c34723c */ /* 0x044ff00000001834 */
        /* <DEDUP_REMOVED lines=18> */
[----:B------:R-:W-:Y:S07]  /*165b0*/  HMMA.16816.F32 R128, R12, R158, R128 ;  /* 0x0000009e0c80723c */ /* 0x000fee0000001880 */
[----:B------:R-:W-:Y:S01]  /*165c0*/  MOV R12, R148 ;  /* 0x00000094000c7202 */ /* 0x000fe20000000f00 */
[----:B------:R-:W-:-:S05]  /*165d0*/  @P0 BRA `(.L_x_441) ;  /* 0xffffe0f000000947 */ /* 0x000fca000383ffff */
.L_x_440:
[----:B------:R-:W-:-:S06]  /*165e0*/  UISETP.GE.AND UP0, UPT, UR13, UR6, UPT ;  /* 0x000000060d00728c */ /* 0x000fcc000bf06270 */
[----:B------:R-:W-:-:S13]  /*165f0*/  PLOP3.LUT P0, PT, PT, PT, UP0, 0x80, 0x0 ;  /* 0x000000000000781c */ /* 0x000fda0003f0f008 */
[----:B------:R-:W-:Y:S05]  /*16600*/  @!P0 BRA `(.L_x_442) ;  /* 0x000027e000008947 */ /* 0x000fea0003800000 */
[----:B------:R-:W-:Y:S01]  /*16610*/  UMOV UR8, 0x5 ;  /* 0x0000000500087882 */ /* 0x000fe20000000000 */
[----:B------:R-:W-:Y:S01]  /*16620*/  MOV R2, R12 ;  /* 0x0000000c00027202 */ /* 0x000fe20000000f00 */
[----:B------:R-:W-:Y:S01]  /*16630*/  ULDC.64 UR4, c[0x0][0x208] ;  /* 0x0000820000047ab9 */ /* 0x000fe20000000a00 */
[----:B------:R-:W-:Y:S01]  /*16640*/  MOV R3, R0 ;  /* 0x0000000000037202 */ /* 0x000fe20000000f00 */
[----:B------:R-:W-:Y:S01]  /*16650*/  USHF.L.U64.HI UR8, UR4, UR8, UR5 ;  /* 0x0000000804087299 */ /* 0x000fe20008010205 */
[----:B------:R-:W-:Y:S01]  /*16660*/  MOV R220, R228 ;  /* 0x000000e400dc7202 */ /* 0x000fe20000000f00 */
[----:B------:R-:W-:-:S03]  /*16670*/  USHF.L.U32 UR10, UR4, 0x5, URZ ;  /* 0x00000005040a7899 */ /* 0x000fc6000800063f */
[----:B------:R-:W-:Y:S02]  /*16680*/  ULDC.64 UR4, c[0x0][0x1e0] ;  /* 0x0000780000047ab9 */ /* 0x000fe40000000a00 */
.L_x_451:
[----:B------:R-:W-:Y:S04]  /*16690*/  DEPBAR.LE SB0, 0x0 ;  /* 0x000080000000791a */ /* 0x000fe80000000000 */
[----:B------:R-:W-:Y:S01]  /*166a0*/  BAR.SYNC.DEFER_BLOCKING 0x0 ;  /* 0x0000000000007b1d */ /* 0x000fe20000010000 */
[----:B------:R-:W-:Y:S01]  /*166b0*/  USHF.R.S32.HI UR11, URZ, 0x1f, UR13 ;  /* 0x0000001f3f0b7899 */ /* 0x000fe2000801140d */
[----:B------:R-:W-:Y:S01]  /*166c0*/  IMAD.U32 R13, RZ, RZ, UR10 ;  /* 0x0000000aff0d7e24 */ /* 0x000fe2000f8e00ff */
[----:B------:R-:W-:Y:S01]  /*166d0*/  UIMAD UR9, UR8, UR13, URZ ;  /* 0x0000000d080972a4 */ /* 0x000fe2000f8e023f */
[----:B------:R-:W-:Y:S01]  /*166e0*/  LOP3.LUT P2, RZ, R215, 0x4, RZ, 0xc0, !PT ;  /* 0x00000004d7ff7812 */ /* 0x000fe2000784c0ff */
[----:B------:R-:W-:Y:S01]  /*166f0*/  UISETP.GT.AND UP0, UPT, UR13, UR6, UPT ;  /* 0x000000060d00728c */ /* 0x000fe2000bf04270 */
[----:B------:R-:W-:Y:S01]  /*16700*/  IMAD.WIDE.U32 R12, R13, UR13, R220 ;  /* 0x0000000d0d0c7c25 */ /* 0x000fe2000f8e00dc */
[----:B------:R-:W-:Y:S01]  /*16710*/  UIMAD UR9, UR11, UR10, UR9 ;  /* 0x0000000a0b0972a4 */ /* 0x000fe2000f8e0209 */
[C---:B------:R-:W-:Y:S02]  /*16720*/  LOP3.LUT P1, RZ, R215.reuse, 0x2, RZ, 0xc0, !PT ;  /* 0x00000002d7ff7812 */ /* 0x040fe4000782c0ff */
[----:B------:R-:W-:Y:S02]  /*16730*/  LOP3.LUT P5, RZ, R215, 0x1, RZ, 0xc0, !PT ;  /* 0x00000001d7ff7812 */ /* 0x000fe400078ac0ff */
[C---:B------:R-:W-:Y:S02]  /*16740*/  LEA R176, P0, R12.reuse, c[0x0][0x1f8], 0x1 ;  /* 0x00007e000cb07a11 */ /* 0x040fe400078008ff */
[----:B------:R-:W-:Y:S02]  /*16750*/  IADD3 R0, R13, UR9, RZ ;  /* 0x000000090d007c10 */ /* 0x000fe4000fffe0ff */
[----:B------:R-:W-:Y:S01]  /*16760*/  PLOP3.LUT P3, PT, PT, PT, UP0, 0x80, 0x0 ;  /* 0x000000000000781c */ /* 0x000fe20003f6f008 */
[----:B------:R-:W-:Y:S01]  /*16770*/  @UP0 UIADD3 UR11, UR13, -0x1, URZ ;  /* 0xffffffff0d0b0890 */ /* 0x000fe2000fffe03f */
[----:B------:R-:W-:Y:S02]  /*16780*/  LEA.HI.X R177, R12, c[0x0][0x1fc], R0, 0x1, P0 ;  /* 0x00007f000cb17a11 */ /* 0x000fe400000f0c00 */
[----:B------:R-:W-:Y:S01]  /*16790*/  PLOP3.LUT P4, PT, PT, PT, UP0, 0x80, 0x0 ;  /* 0x000000000000781c */ /* 0x000fe20003f8f008 */
[----:B------:R-:W-:Y:S01]  /*167a0*/  @UP0 UIMAD.WIDE.U32 UR14, UR11, UR4, URZ ;  /* 0x000000040b0e02a5 */ /* 0x000fe2000f8e003f */
[----:B------:R-:W-:Y:S01]  /*167b0*/  PLOP3.LUT P0, PT, PT, PT, UP0, 0x80, 0x0 ;  /* 0x000000000000781c */ /* 0x000fe20003f0f008 */
[----:B------:R-:W-:Y:S01]  /*167c0*/  @UP0 USHF.R.S32.HI UR9, URZ, 0x1f, UR11 ;  /* 0x0000001f3f090899 */ /* 0x000fe2000801140b */
[----:B------:R-:W-:Y:S03]  /*167d0*/  LDSM.16.M88.4 R16, [R214+0x10080] ;  /* 0x01008000d610783b */ /* 0x000fe60000000200 */
[----:B------:R-:W-:Y:S01]  /*167e0*/  @UP0 UIMAD UR9, UR9, UR4, URZ ;  /* 0x00000004090902a4 */ /* 0x000fe2000f8e023f */
[----:B------:R-:W1:Y:S03]  /*167f0*/  LDSM.16.M88.4 R8, [R213+0xc080] ;  /* 0x00c08000d508783b */ /* 0x000e660000000200 */
[----:B------:R-:W-:Y:S01]  /*16800*/  @UP0 UIMAD UR9, UR11, UR5, UR9 ;  /* 0x000000050b0902a4 */ /* 0x000fe2000f8e0209 */
[----:B------:R-:W2:Y:S03]  /*16810*/  LDSM.16.M88.4 R148, [R213+0xc880] ;  /* 0x00c88000d594783b */ /* 0x000ea60000000200 */
[----:B------:R-:W-:Y:S01]  /*16820*/  @UP0 UIADD3 UR9, UR15, UR9, URZ ;  /* 0x000000090f090290 */ /* 0x000fe2000fffe03f */
[----:B------:R-:W-:Y:S04]  /*16830*/  LDSM.16.M88.4 R152, [R210+0x10080] ;  /* 0x01008000d298783b */ /* 0x000fe80000000200 */
[----:B------:R-:W3:Y:S04]  /*16840*/  LDSM.16.M88.4 R156, [R212] ;  /* 0x00000000d49c783b */ /* 0x000ee80000000200 */
[----:B------:R-:W4:Y:S04]  /*16850*/  LDSM.16.M88.4 R160, [R203] ;  /* 0x00000000cba0783b */ /* 0x000f280000000200 */
[----:B------:R-:W-:Y:S01]  /*16860*/  @!PT LDS RZ, [RZ] ;  /* 0x00000000fffff984 */ /* 0x000fe20000000800 */
[----:B------:R-:W-:Y:S01]  /*16870*/  @!PT LDS RZ, [RZ] ;  /* 0x00000000fffff984 */ /* 0x000fe20000000800 */
[----:B------:R-:W-:Y:S01]  /*16880*/  @!PT LDS RZ, [RZ] ;  /* 0x00000000fffff984 */ /* 0x000fe20000000800 */
[----:B------:R2:W-:Y:S04]  /*16890*/  LDGSTS.E.BYPASS.LTC128B.128 [R218+0x8080], [R176.64], !P6 ;  /* 0x08080000b0da7fae */ /* 0x0005e8000f101d5e */
[----:B------:R2:W-:Y:S01]  /*168a0*/  LDGSTS.E.BYPASS.LTC128B.128 [R218+0x9080], [R176.64+0x80], !P2 ;  /* 0x09080080b0da7fae */ /* 0x0005e2000d101d5e */
[----:B------:R-:W-:Y:S03]  /*168b0*/  PLOP3.LUT P2, PT, PT, PT, UP0, 0x80, 0x0 ;  /* 0x000000000000781c */ /* 0x000fe60003f4f008 */
[----:B------:R2:W-:Y:S04]  /*168c0*/  LDGSTS.E.BYPASS.LTC128B.128 [R218+0xa080], [R176.64+0x100], !P1 ;  /* 0x0a080100b0da7fae */ /* 0x0005e8000c901d5e */
[----:B------:R3:W-:Y:S04]  /*168d0*/  LDGSTS.E.BYPASS.LTC128B.128 [R218+0xb080], [R176.64+0x180], !P5 ;  /* 0x0b080180b0da7fae */ /* 0x0007e8000e901d5e */
[----:B------:R-:W-:Y:S01]  /*168e0*/  LDSM.16.M88.4 R164, [R209+0x10080] ;  /* 0x01008000d1a4783b */ /* 0x000fe20000000200 */
[C---:B-1----:R-:W-:Y:S03]  /*168f0*/  HMMA.16816.F32 R4, R16.reuse, R8, RZ ;  /* 0x000000081004723c */ /* 0x042fe600000018ff */
[----:B------:R-:W0:Y:S04]  /*16900*/  LDGDEPBAR ;  /* 0x00000000000079af */ /* 0x000e280000000000 */
[----:B------:R-:W1:Y:S01]  /*16910*/  LDSM.16.M88.4 R168, [R208+0xc080] ;  /* 0x00c08000d0a8783b */ /* 0x000e620000000200 */
[C---:B------:R-:W-:Y:S03]  /*16920*/  HMMA.16816.F32 R8, R16.reuse, R10, RZ ;  /* 0x0000000a1008723c */ /* 0x040fe600000018ff */
[----:B------:R-:W-:Y:S05]  /*16930*/  LDSM.16.M88.4 R172, [R202] ;  /* 0x00000000caac783b */ /* 0x000fea0000000200 */
[C---:B--2---:R-:W-:Y:S08]  /*16940*/  HMMA.16816.F32 R12, R16.reuse, R148, RZ ;  /* 0x00000094100c723c */ /* 0x044ff000000018ff */
[----:B------:R-:W-:Y:S01]  /*16950*/  HMMA.16816.F32 R16, R16, R150, RZ ;  /* 0x000000961010723c */ /* 0x000fe200000018ff */
[----:B------:R-:W2:Y:S07]  /*16960*/  LDSM.16.M88.4 R148, [R208+0xc880] ;  /* 0x00c88000d094783b */ /* 0x000eae0000000200 */
[C---:B---3--:R-:W-:Y:S08]  /*16970*/  HMMA.16816.F32 R4, R152.reuse, R156, R4 ;  /* 0x0000009c9804723c */ /* 0x048ff00000001804 */
[C---:B------:R-:W-:Y:S01]  /*16980*/  HMMA.16816.F32 R8, R152.reuse, R158, R8 ;  /* 0x0000009e9808723c */ /* 0x040fe20000001808 */
[----:B------:R-:W3:Y:S07]  /*16990*/  LDSM.16.M88.4 R156, [R207+0x10080] ;  /* 0x01008000cf9c783b */ /* 0x000eee0000000200 */
[C---:B----4-:R-:W-:Y:S08]  /*169a0*/  HMMA.16816.F32 R12, R152.reuse, R160, R12 ;  /* 0x000000a0980c723c */ /* 0x050ff0000000180c */
[----:B------:R-:W-:Y:S01]  /*169b0*/  HMMA.16816.F32 R16, R152, R162, R16 ;  /* 0x000000a29810723c */ /* 0x000fe20000001810 */
[----:B------:R-:W4:Y:S04]  /*169c0*/  LDSM.16.M88.4 R152, [R202+0x800] ;  /* 0x00080000ca98783b */ /* 0x000f280000000200 */
[----:B------:R-:W-:Y:S03]  /*169d0*/  LDSM.16.M88.4 R160, [R214+0x14080] ;  /* 0x01408000d6a0783b */ /* 0x000fe60000000200 */
[C---:B-1----:R-:W-:Y:S08]  /*169e0*/  HMMA.16816.F32 R4, R164.reuse, R168, R4 ;  /* 0x000000a8a404723c */ /* 0x042ff00000001804 */
[C---:B------:R-:W-:Y:S01]  /*169f0*/  HMMA.16816.F32 R8, R164.reuse, R170, R8 ;  /* 0x000000aaa408723c */ /* 0x040fe20000001808 */
[----:B------:R-:W1:Y:S07]  /*16a00*/  LDSM.16.M88.4 R168, [R213+0xd080] ;  /* 0x00d08000d5a8783b */ /* 0x000e6e0000000200 */
[C---:B--2---:R-:W-:Y:S08]  /*16a10*/  HMMA.16816.F32 R12, R164.reuse, R148, R12 ;  /* 0x00000094a40c723c */ /* 0x044ff0000000180c */
[----:B------:R-:W-:Y:S01]  /*16a20*/  HMMA.16816.F32 R16, R164, R150, R16 ;  /* 0x00000096a410723c */ /* 0x000fe20000001810 */
[----:B------:R-:W2:Y:S04]  /*16a30*/  LDSM.16.M88.4 R148, [R213+0xd880] ;  /* 0x00d88000d594783b */ /* 0x000ea80000000200 */
[----:B------:R-:W-:Y:S03]  /*16a40*/  LDSM.16.M88.4 R164, [R210+0x14080] ;  /* 0x01408000d2a4783b */ /* 0x000fe60000000200 */
[C---:B---3--:R-:W-:Y:S08]  /*16a50*/  HMMA.16816.F32 R4, R156.reuse, R172, R4 ;  /* 0x000000ac9c04723c */ /* 0x048ff00000001804 */
[C---:B------:R-:W-:Y:S01]  /*16a60*/  HMMA.16816.F32 R8, R156.reuse, R174, R8 ;  /* 0x000000ae9c08723c */ /* 0x040fe20000001808 */
[----:B------:R-:W3:Y:S07]  /*16a70*/  LDSM.16.M88.4 R172, [R201] ;  /* 0x00000000c9ac783b */ /* 0x000eee0000000200 */
[C---:B----4-:R-:W-:Y:S08]  /*16a80*/  HMMA.16816.F32 R12, R156.reuse, R152, R12 ;  /* 0x000000989c0c723c */ /* 0x050ff0000000180c */
[----:B------:R-:W-:Y:S01]  /*16a90*/  HMMA.16816.F32 R16, R156, R154, R16 ;  /* 0x0000009a9c10723c */ /* 0x000fe20000001810 */
[----:B------:R-:W4:Y:S04]  /*16aa0*/  LDSM.16.M88.4 R152, [R200] ;  /* 0x00000000c898783b */ /* 0x000f280000000200 */
        /* <DEDUP_REMOVED lines=58> */
[C---:B------:R-:W-:Y:S07]  /*16e50*/  HMMA.16816.F32 R8, R156.reuse, R170, R8 ;  /* 0x000000aa9c08723c */ /* 0x040fee0000001808 */
[----:B------:R-:W-:Y:S01]  /*16e60*/  IMAD.U32 R170, RZ, RZ, UR14 ;  /* 0x0000000effaa7e24 */ /* 0x000fe2000f8e00ff */
[C---:B--2---:R-:W-:Y:S01]  /*16e70*/  HMMA.16816.F32 R12, R156.reuse, R148, R12 ;  /* 0x000000949c0c723c */ /* 0x044fe2000000180c */
[----:B------:R-:W-:Y:S03]  /*16e80*/  IMAD.U32 R171, RZ, RZ, UR15 ;  /* 0x0000000fffab7e24 */ /* 0x000fe6000f8e00ff */
[C---:B------:R-:W-:Y:S01]  /*16e90*/  @P0 LEA R168, P1, R170.reuse, R216, 0x5 ;  /* 0x000000d8aaa80211 */ /* 0x040fe200078228ff */
[----:B------:R-:W-:Y:S01]  /*16ea0*/  IMAD.U32 R171, RZ, RZ, UR9 ;  /* 0x00000009ffab7e24 */ /* 0x000fe2000f8e00ff */
[----:B------:R-:W-:Y:S01]  /*16eb0*/  PLOP3.LUT P0, PT, PT, PT, UP0, 0x80, 0x0 ;  /* 0x000000000000781c */ /* 0x000fe20003f0f008 */
[----:B------:R-:W-:Y:S01]  /*16ec0*/  USHF.L.U32 UR9, UR13, 0x5, URZ ;  /* 0x000000050d097899 */ /* 0x000fe2000800063f */
[----:B------:R-:W-:Y:S01]  /*16ed0*/  HMMA.16816.F32 R16, R156, R150, R16 ;  /* 0x000000969c10723c */ /* 0x000fe20000001810 */
[----:B------:R-:W-:Y:S04]  /*16ee0*/  LDSM.16.M88.4 R148, [R209+0x1c080] ;  /* 0x01c08000d194783b */ /* 0x000fe80000000200 */
[----:B------:R-:W1:Y:S03]  /*16ef0*/  LDSM.16.M88.4 R156, [R208+0xf080] ;  /* 0x00f08000d09c783b */ /* 0x000e660000000200 */
[C---:B---3--:R-:W-:Y:S05]  /*16f00*/  HMMA.16816.F32 R4, R160.reuse, R172, R4 ;  /* 0x000000aca004723c */ /* 0x048fea0000001804 */
[----:B------:R-:W-:Y:S02]  /*16f10*/  @P2 LEA.HI.X R171, R170, R223, R171, 0x5, P1 ;  /* 0x000000dfaaab2211 */ /* 0x000fe400008f2cab */
[----:B------:R-:W-:Y:S01]  /*16f20*/  PLOP3.LUT P2, PT, PT, PT, UP0, 0x80, 0x0 ;  /* 0x000000000000781c */ /* 0x000fe20003f4f008 */
[C---:B------:R-:W-:Y:S01]  /*16f30*/  HMMA.16816.F32 R8, R160.reuse, R174, R8 ;  /* 0x000000aea008723c */ /* 0x040fe20000001808 */
[----:B------:R-:W-:Y:S03]  /*16f40*/  PLOP3.LUT P1, PT, PT, PT, UP3, 0x80, 0x0 ;  /* 0x000000000000781c */ /* 0x000fe60003f2f038 */
[C---:B------:R-:W-:Y:S04]  /*16f50*/  @P0 LEA R0, P0, R168.reuse, c[0x0][0x1c8], 0x1 ;  /* 0x00007200a8000a11 */ /* 0x040fe800078008ff */
[C---:B----4-:R-:W-:Y:S08]  /*16f60*/  HMMA.16816.F32 R12, R160.reuse, R152, R12 ;  /* 0x00000098a00c723c */ /* 0x050ff0000000180c */
[----:B------:R-:W-:Y:S01]  /*16f70*/  HMMA.16816.F32 R16, R160, R154, R16 ;  /* 0x0000009aa010723c */ /* 0x000fe20000001810 */
[----:B------:R-:W-:Y:S04]  /*16f80*/  LDSM.16.M88.4 R152, [R207+0x1c080] ;  /* 0x01c08000cf98783b */ /* 0x000fe80000000200 */
[----:B------:R-:W2:Y:S03]  /*16f90*/  LDSM.16.M88.4 R160, [R202+0x3000] ;  /* 0x00300000caa0783b */ /* 0x000ea60000000200 */
[C---:B-1----:R-:W-:Y:S08]  /*16fa0*/  HMMA.16816.F32 R4, R148.reuse, R156, R4 ;  /* 0x0000009c9404723c */ /* 0x042ff00000001804 */
[C---:B------:R-:W-:Y:S01]  /*16fb0*/  HMMA.16816.F32 R8, R148.reuse, R158, R8 ;  /* 0x0000009e9408723c */ /* 0x040fe20000001808 */
[----:B------:R-:W1:Y:S01]  /*16fc0*/  LDSM.16.M88.4 R156, [R202+0x3800] ;  /* 0x00380000ca9c783b */ /* 0x000e620000000200 */
[----:B------:R-:W-:Y:S04]  /*16fd0*/  DEPBAR.LE SB0, 0x0 ;  /* 0x000080000000791a */ /* 0x000fe80000000000 */
[----:B------:R-:W-:Y:S02]  /*16fe0*/  BAR.SYNC.DEFER_BLOCKING 0x0 ;  /* 0x0000000000007b1d */ /* 0x000fe40000010000 */
[C---:B------:R-:W-:Y:S07]  /*16ff0*/  HMMA.16816.F32 R12, R148.reuse, R164, R12 ;  /* 0x000000a4940c723c */ /* 0x040fee000000180c */
[----:B------:R-:W-:Y:S01]  /*17000*/  @P2 LEA.HI.X R165, R168, c[0x0][0x1cc], R171, 0x1, P0 ;  /* 0x00007300a8a52a11 */ /* 0x000fe200000f0cab */
[----:B------:R-:W-:Y:S01]  /*17010*/  HMMA.16816.F32 R16, R148, R166, R16 ;  /* 0x000000a69410723c */ /* 0x000fe20000001810 */
[----:B------:R-:W-:Y:S02]  /*17020*/  PLOP3.LUT P0, PT, PT, PT, UP3, 0x80, 0x0 ;  /* 0x000000000000781c */ /* 0x000fe40003f0f038 */
[----:B------:R-:W-:Y:S01]  /*17030*/  PLOP3.LUT P2, PT, PT, PT, UP0, 0x80, 0x0 ;  /* 0x000000000000781c */ /* 0x000fe20003f4f008 */
[----:B------:R-:W-:Y:S01]  /*17040*/  @P4 IMAD.MOV.U32 R164, RZ, RZ, R0 ;  /* 0x000000ffffa44224 */ /* 0x000fe200078e0000 */
[----:B------:R-:W-:Y:S02]  /*17050*/  LOP3.LUT P4, RZ, R215, 0x2, RZ, 0xc0, !PT ;  /* 0x00000002d7ff7812 */ /* 0x000fe4000788c0ff */
[----:B------:R-:W-:Y:S01]  /*17060*/  @P1 IMAD.HI.U32 R149, R219, c[0x0][0x2c8], RZ ;  /* 0x0000b200db951a27 */ /* 0x000fe200078e00ff */
[C---:B--2---:R-:W-:Y:S01]  /*17070*/  HMMA.16816.F32 R4, R152.reuse, R160, R4 ;  /* 0x000000a09804723c */ /* 0x044fe20000001804 */
[----:B------:R-:W-:Y:S03]  /*17080*/  PLOP3.LUT P1, PT, PT, PT, UP0, 0x80, 0x0 ;  /* 0x000000000000781c */ /* 0x000fe60003f2f008 */
[----:B------:R-:W-:Y:S01]  /*17090*/  IMAD.U32 R151, RZ, RZ, UR28 ;  /* 0x0000001cff977e24 */ /* 0x000fe2000f8e00ff */
[----:B------:R-:W-:Y:S01]  /*170a0*/  @!PT LDS RZ, [RZ] ;  /* 0x00000000fffff984 */ /* 0x000fe20000000800 */
[----:B------:R-:W-:Y:S01]  /*170b0*/  @!PT LDS RZ, [RZ] ;  /* 0x00000000fffff984 */ /* 0x000fe20000000800 */
[----:B------:R-:W-:Y:S01]  /*170c0*/  @!PT LDS RZ, [RZ] ;  /* 0x00000000fffff984 */ /* 0x000fe20000000800 */
[----:B------:R2:W-:Y:S01]  /*170d0*/  @P3 LDGSTS.E.BYPASS.LTC128B.128 [R218+0xc080], [R164.64], !P6 ;  /* 0x0c080000a4da3fae */ /* 0x0005e2000f101d5e */
[----:B------:R-:W-:Y:S02]  /*170e0*/  LOP3.LUT P3, RZ, R215, 0x4, RZ, 0xc0, !PT ;  /* 0x00000004d7ff7812 */ /* 0x000fe4000786c0ff */
[C---:B------:R-:W-:Y:S04]  /*170f0*/  HMMA.16816.F32 R8, R152.reuse, R162, R8 ;  /* 0x000000a29808723c */ /* 0x040fe80000001808 */
[----:B------:R-:W-:Y:S01]  /*17100*/  IMAD.MOV.U32 R148, RZ, RZ, R219 ;  /* 0x000000ffff947224 */ /* 0x000fe200078e00db */
[----:B------:R-:W-:Y:S01]  /*17110*/  @P0 SHF.R.U32.HI R148, RZ, c[0x0][0x2cc], R149 ;  /* 0x0000b300ff940a19 */ /* 0x000fe20000011695 */
[----:B------:R-:W-:Y:S01]  /*17120*/  IMAD.U32 R149, RZ, RZ, UR9 ;  /* 0x00000009ff957e24 */ /* 0x000fe2000f8e00ff */
[----:B------:R-:W-:Y:S01]  /*17130*/  PLOP3.LUT P0, PT, PT, PT, UP0, 0x80, 0x0 ;  /* 0x000000000000781c */ /* 0x000fe20003f0f008 */
[C---:B-1----:R-:W-:Y:S02]  /*17140*/  HMMA.16816.F32 R12, R152.reuse, R156, R12 ;  /* 0x0000009c980c723c */ /* 0x042fe4000000180c */
[----:B------:R-:W1:Y:S02]  /*17150*/  SHFL.IDX PT, R0, R148, RZ, 0x1c1f ;  /* 0x001c1fff94007589 */ /* 0x000e6400000e0000 */
[----:B------:R-:W-:Y:S02]  /*17160*/  IADD3 R150, -R224, 0x1, -R149 ;  /* 0x00000001e0967810 */ /* 0x000fe40007ffe995 */
[----:B------:R2:W-:Y:S02]  /*17170*/  @P2 LDGSTS.E.BYPASS.LTC128B.128 [R218+0xd080], [R164.64+0x80], !P3 ;  /* 0x0d080080a4da2fae */ /* 0x0005e4000d901d5e */
[----:B------:R-:W-:Y:S01]  /*17180*/  IADD3 R151, -R151, UR16, R150 ;  /* 0x0000001097977c10 */ /* 0x000fe2000fffe196 */
[----:B------:R-:W-:Y:S01]  /*17190*/  HMMA.16816.F32 R16, R152, R158, R16 ;  /* 0x0000009e9810723c */ /* 0x000fe20000001810 */
[----:B------:R2:W-:Y:S04]  /*171a0*/  @P1 LDGSTS.E.BYPASS.LTC128B.128 [R218+0xe080], [R164.64+0x100], !P4 ;  /* 0x0e080100a4da1fae */ /* 0x0005e8000e101d5e */
[----:B------:R2:W-:Y:S01]  /*171b0*/  @P0 LDGSTS.E.BYPASS.LTC128B.128 [R218+0xf080], [R164.64+0x180], !P5 ;  /* 0x0f080180a4da0fae */ /* 0x0005e2000e901d5e */
[----:B------:R-:W-:Y:S02]  /*171c0*/  PLOP3.LUT P0, PT, PT, PT, UP2, 0x40, 0x0 ;  /* 0x000000000000781c */ /* 0x000fe40003f0e828 */
[C---:B------:R-:W-:Y:S01]  /*171d0*/  IADD3 R153, R151.reuse, c[0x0][0x328], RZ ;  /* 0x0000ca0097997a10 */ /* 0x040fe20007ffe0ff */
[----:B------:R-:W0:Y:S03]  /*171e0*/  LDGDEPBAR ;  /* 0x00000000000079af */ /* 0x000e260000000000 */
[----:B------:R-:W-:Y:S01]  /*171f0*/  IADD3 R151, R151, UR7, RZ ;  /* 0x0000000797977c10 */ /* 0x000fe2000fffe0ff */
[--C-:B-1----:R-:W-:Y:S04]  /*17200*/  IMAD.IADD R156, R153, 0x1, R0.reuse ;  /* 0x00000001999c7824 */ /* 0x102fe800078e0200 */
[----:B------:R-:W-:Y:S02]  /*17210*/  IMAD.IADD R155, R151, 0x1, R0 ;  /* 0x00000001979b7824 */ /* 0x000fe400078e0200 */
        /* <DEDUP_REMOVED lines=15> */
.L_x_445:
[----:B------:R-:W-:Y:S04]  /*17310*/  MOV R0, c[0x0][0x32c] ;  /* 0x0000cb0000007a02 */ /* 0x000fe80000000f00 */
[----:B------:R-:W-:Y:S11]  /*17320*/  ISETP.NE.AND P0, PT, R0, 0x1, PT ;  /* 0x000000010000780c */ /* 0x000ff60003f05270 */
[----:B------:R-:W-:Y:S02]  /*17330*/  @!UPT UIADD3 URZ, URZ, URZ, URZ ;  /* 0x0000003f3f3ff290 */ /* 0x000fe4000fffe03f */
[----:B------:R-:W-:Y:S05]  /*17340*/  @P0 IMAD.HI.U32 R0, R150, c[0x0][0x330], RZ ;  /* 0x0000cc0096000a27 */ /* 0x000fea00078e00ff */
[----:B------:R-:W-:Y:S02]  /*17350*/  @P0 SHF.R.U32.HI R150, RZ, c[0x0][0x334], R0 ;  /* 0x0000cd00ff960a19 */ /* 0x000fe40000011600 */
.L_x_446:
[----:B------:R-:W-:Y:S05]  /*17360*/  BSYNC B0 ;  /* 0x0000000000007941 */ /* 0x000fea0003800000 */
.L_x_444:
[----:B------:R-:W-:Y:S04]  /*17370*/  IMAD R157, R150, c[0x0][0x32c], -R149 ;  /* 0x0000cb00969d7a24 */ /* 0x000fe800078e0a95 */
[----:B------:R-:W-:Y:S05]  /*17380*/  IMAD.IADD R0, R157, 0x1, -R224 ;  /* 0x000000019d007824 */ /* 0x000fea00078e0ae0 */
[----:B------:R-:W-:Y:S02]  /*17390*/  IADD3 R157, R0, c[0x0][0x32c], RZ ;  /* 0x0000cb00009d7a10 */ /* 0x000fe40007ffe0ff */
[----:B------:R-:W-:Y:S02]  /*173a0*/  IMNMX R155, R155, R0, !PT ;  /* 0x000000009b9b7217 */ /* 0x000fe40007800200 */
[----:B------:R-:W-:Y:S02]  /*173b0*/  IMNMX R156, R156, R157, PT ;  /* 0x0000009d9c9c7217 */ /* 0x000fe40003800200 */
.L_x_443:
        /* <DEDUP_REMOVED lines=25> */
[----:B--2---:R-:W-:Y:S02]  /*17550*/  FSEL R164, R12, -INF , !P0 ;  /* 0xff8000000ca47808 */ /* 0x004fe40004000000 */
        /* <DEDUP_REMOVED lines=26> */
.L_x_449:
[----:B------:R-:W-:Y:S04]  /*17700*/  MOV R0, c[0x0][0x32c] ;  /* 0x0000cb0000007a02 */ /* 0x000fe80000000f00 */
[----:B------:R-:W-:Y:S11]  /*17710*/  ISETP.NE.AND P0, PT, R0, 0x1, PT ;  /* 0x000000010000780c */ /* 0x000ff60003f05270 */
[----:B------:R-:W-:Y:S02]  /*17720*/  @!UPT UIADD3 URZ, URZ, URZ, URZ ;  /* 0x0000003f3f3ff290 */ /* 0x000fe4000fffe03f */
[----:B------:R-:W-:Y:S05]  /*17730*/  @P0 IMAD.HI.U32 R0, R4, c[0x0][0x330], RZ ;  /* 0x0000cc0004000a27 */ /* 0x000fea00078e00ff */
[----:B------:R-:W-:Y:S02]  /*17740*/  @P0 SHF.R.U32.HI R4, RZ, c[0x0][0x334], R0 ;  /* 0x0000cd00ff040a19 */ /* 0x000fe40000011600 */
.L_x_450:
[----:B------:R-:W-:Y:S05]  /*17750*/  BSYNC B0 ;  /* 0x0000000000007941 */ /* 0x000fea0003800000 */
.L_x_448:
[----:B------:R-:W-:Y:S04]  /*17760*/  IMAD R149, R4, c[0x0][0x32c], -R149 ;  /* 0x0000cb0004957a24 */ /* 0x000fe800078e0a95 */
[----:B------:R-:W-:Y:S05]  /*17770*/  IMAD.IADD R4, R149, 0x1, -R224 ;  /* 0x0000000195047824 */ /* 0x000fea00078e0ae0 */
[----:B------:R-:W-:Y:S02]  /*17780*/  IADD3 R0, R4, c[0x0][0x32c], RZ ;  /* 0x0000cb0004007a10 */ /* 0x000fe40007ffe0ff */
[----:B------:R-:W-:Y:S02]  /*17790*/  IMNMX R151, R151, R4, !PT ;  /* 0x0000000497977217 */ /* 0x000fe40007800200 */
[----:B------:R-:W-:Y:S02]  /*177a0*/  IMNMX R153, R153, R0, PT ;  /* 0x0000000099997217 */ /* 0x000fe40003800200 */
.L_x_447:
        /* <DEDUP_REMOVED lines=22> */
[----:B------:R-:W-:Y:S02]  /*17910*/  ISETP.GT.AND P0, PT, R151, 0x9, P0 ;  /* 0x000000099700780c */ /* 0x000fe40000704270 */
[----:B------:R-:W-:Y:S02]  /*17920*/  FSEL R17, R7, -INF , !P1 ;  /* 0xff80000007117808 */ /* 0x000fe40004800000 */
[----:B------:R-:W-:Y:S02]  /*17930*/  ISETP.GT.AND P1, PT, R151, 0x8, P3 ;  /* 0x000000089700780c */ /* 0x000fe40001f24270 */
[C---:B------:R-:W-:Y:S01]  /*17940*/  ISETP.LT.OR P0, PT, R153.reuse, 0xa, P0 ;  /* 0x0000000a9900780c */ /* 0x040fe20000701670 */
[----:B------:R-:W-:Y:S01]  /*17950*/  LDSM.16.MT88.4 R184, [R211+0xb880] ;  /* 0x00b88000d3b8783b */ /* 0x000fe20000004200 */
[----:B------:R-:W-:Y:S02]  /*17960*/  ISETP.LT.OR P1, PT, R153, 0x9, P1 ;  /* 0x000000099900780c */ /* 0x000fe40000f21670 */
[----:B------:R-:W-:Y:S02]  /*17970*/  FMNMX.FTZ R4, R149, R2, !PT ;  /* 0x0000000295047209 */ /* 0x000fe40007810000 */
[----:B------:R-:W-:Y:S02]  /*17980*/  PLOP3.LUT P2, PT, PT, PT, UP0, 0x80, 0x0 ;  /* 0x000000000000781c */ /* 0x000fe40003f4f008 */
[----:B------:R-:W-:Y:S01]  /*17990*/  FSEL R9, R10, -INF , !P1 ;  /* 0xff8000000a097808 */ /* 0x000fe20004800000 */
[----:B------:R-:W-:Y:S01]  /*179a0*/  LDSM.16.MT88.4 R188, [R206+0xb880] ;  /* 0x00b88000cebc783b */ /* 0x000fe20000004200 */
[----:B------:R-:W-:Y:S02]  /*179b0*/  ISETP.GT.AND P2, PT, R151, 0x10, P2 ;  /* 0x000000109700780c */ /* 0x000fe40001744270 */
[----:B------:R-:W-:Y:S02]  /*179c0*/  FSEL R11, R11, -INF , !P0 ;  /* 0xff8000000b0b7808 */ /* 0x000fe40004000000 */
[----:B------:R-:W-:Y:S02]  /*179d0*/  PLOP3.LUT P0, PT, PT, PT, UP0, 0x80, 0x0 ;  /* 0x000000000000781c */ /* 0x000fe40003f0f008 */
[----:B------:R-:W-:Y:S02]  /*179e0*/  FMNMX.FTZ R4, R17, R4, !PT ;  /* 0x0000000411047209 */ /* 0x000fe40007810000 */
        /* <DEDUP_REMOVED lines=16> */
[----:B------:R-:W-:Y:S02]  /*17af0*/  FSEL R157, R18, -INF , !P1 ;  /* 0xff800000129d7808 */ /* 0x000fe40004800000 */
        /* <DEDUP_REMOVED lines=17> */
[----:B------:R-:W-:Y:S01]  /*17c10*/  FMUL.FTZ R6, R3, c[0x0][0x2d0] ;  /* 0x0000b40003067a20 */ /* 0x000fe20000410000 */
[----:B------:R-:W-:Y:S01]  /*17c20*/  MUFU.EX2 R15, R15 ;  /* 0x0000000f000f7308 */ /* 0x000fe20000000800 */
[--C-:B------:R-:W-:Y:S02]  /*17c30*/  FFMA.FTZ R14, R154, c[0x0][0x2d0], -R163.reuse ;  /* 0x0000b4009a0e7a23 */ /* 0x100fe400000108a3 */
[--C-:B------:R-:W-:Y:S01]  /*17c40*/  FFMA.FTZ R193, R8, c[0x0][0x2d0], -R163.reuse ;  /* 0x0000b40008c17a23 */ /* 0x100fe200000108a3 */
[----:B------:R-:W-:Y:S01]  /*17c50*/  LDSM.16.MT88.4 R152, [R206+0x8080] ;  /* 0x00808000ce98783b */ /* 0x000fe20000004200 */
[--C-:B------:R-:W-:Y:S02]  /*17c60*/  FFMA.FTZ R229, R164, c[0x0][0x2d0], -R163.reuse ;  /* 0x0000b400a4e57a23 */ /* 0x100fe400000108a3 */
[--C-:B------:R-:W-:Y:S02]  /*17c70*/  FFMA.FTZ R230, R162, c[0x0][0x2d0], -R163.reuse ;  /* 0x0000b400a2e67a23 */ /* 0x100fe400000108a3 */
[--C-:B------:R-:W-:Y:S01]  /*17c80*/  FFMA.FTZ R231, R160, c[0x0][0x2d0], -R163.reuse ;  /* 0x0000b400a0e77a23 */ /* 0x100fe200000108a3 */
[----:B------:R-:W2:Y:S01]  /*17c90*/  MUFU.EX2 R3, R6 ;  /* 0x0000000600037308 */ /* 0x000ea20000000800 */
[----:B------:R-:W-:Y:S01]  /*17ca0*/  FFMA.FTZ R163, R158, c[0x0][0x2d0], -R163 ;  /* 0x0000b4009ea37a23 */ /* 0x000fe200000108a3 */
[----:B------:R-:W-:Y:S01]  /*17cb0*/  LDSM.16.MT88.4 R164, [R206+0x9880] ;  /* 0x00988000cea4783b */ /* 0x000fe20000004200 */
[----:B-1----:R-:W-:Y:S04]  /*17cc0*/  FMNMX.FTZ R12, R5, R12, !PT ;  /* 0x0000000c050c7209 */ /* 0x002fe80007810000 */
[C---:B------:R-:W-:Y:S01]  /*17cd0*/  FSETP.NEU.FTZ.AND P0, PT, R12.reuse, -INF , PT ;  /* 0xff8000000c00780b */ /* 0x040fe20003f1d000 */
[C---:B------:R-:W-:Y:S02]  /*17ce0*/  FMUL.FTZ R156, R12.reuse, c[0x0][0x2d0] ;  /* 0x0000b4000c9c7a20 */ /* 0x040fe40000410000 */
[----:B------:R-:W1:Y:S01]  /*17cf0*/  MUFU.EX2 R192, R192 ;  /* 0x000000c000c07308 */ /* 0x000e620000000800 */
[----:B------:R-:W-:Y:S02]  /*17d00*/  FSEL R5, R12, RZ, P0 ;  /* 0x000000ff0c057208 */ /* 0x000fe40000000000 */
[----:B------:R-:W-:Y:S02]  /*17d10*/  FSEL R156, R156, RZ, P0 ;  /* 0x000000ff9c9c7208 */ /* 0x000fe40000000000 */
[----:B------:R-:W-:Y:S01]  /*17d20*/  PLOP3.LUT P0, PT, PT, PT, UP0, 0x80, 0x0 ;  /* 0x000000000000781c */ /* 0x000fe20003f0f008 */
[----:B------:R-:W-:Y:S02]  /*17d30*/  FADD.FTZ R5, -R5, R2 ;  /* 0x0000000205057221 */ /* 0x000fe40000010100 */
[--C-:B------:R-:W-:Y:S02]  /*17d40*/  FFMA.FTZ R228, R149, c[0x0][0x2d0], -R156.reuse ;  /* 0x0000b40095e47a23 */ /* 0x100fe4000001089c */
[----:B------:R-:W-:Y:S01]  /*17d50*/  MUFU.EX2 R14, R14 ;  /* 0x0000000e000e7308 */ /* 0x000fe20000000800 */
[----:B------:R-:W3:Y:S01]  /*17d60*/  LDSM.16.MT88.4 R148, [R211+0x8080] ;  /* 0x00808000d394783b */ /* 0x000ee20000004200 */
[----:B------:R-:W-:Y:S02]  /*17d70*/  FMUL.FTZ R2, R5, c[0x0][0x2d0] ;  /* 0x0000b40005027a20 */ /* 0x000fe40000410000 */
[--C-:B------:R-:W-:Y:S02]  /*17d80*/  FFMA.FTZ R227, R17, c[0x0][0x2d0], -R156.reuse ;  /* 0x0000b40011e37a23 */ /* 0x100fe4000001089c */
[--C-:B------:R-:W-:Y:S02]  /*17d90*/  FFMA.FTZ R195, R9, c[0x0][0x2d0], -R156.reuse ;  /* 0x0000b40009c37a23 */ /* 0x100fe4000001089c */
[--C-:B------:R-:W-:Y:S02]  /*17da0*/  FFMA.FTZ R194, R11, c[0x0][0x2d0], -R156.reuse ;  /* 0x0000b4000bc27a23 */ /* 0x100fe4000001089c */
        /* <DEDUP_REMOVED lines=8> */
[C---:B------:R-:W-:Y:S02]  /*17e30*/  FMUL.FTZ R133, R3.reuse, R133 ;  /* 0x0000008503857220 */ /* 0x040fe40000410000 */
[C---:B------:R-:W-:Y:S02]  /*17e40*/  FMUL.FTZ R136, R3.reuse, R136 ;  /* 0x0000008803887220 */ /* 0x040fe40000410000 */
[----:B------:R-:W-:Y:S02]  /*17e50*/  FMUL.FTZ R137, R3, R137 ;  /* 0x0000008903897220 */ /* 0x000fe40000410000 */
[--C-:B------:R-:W-:Y:S02]  /*17e60*/  FFMA.FTZ R233, R161, c[0x0][0x2d0], -R156.reuse ;  /* 0x0000b400a1e97a23 */ /* 0x100fe4000001089c */
[--C-:B------:R-:W-:Y:S01]  /*17e70*/  FFMA.FTZ R234, R159, c[0x0][0x2d0], -R156.reuse ;  /* 0x0000b4009fea7a23 */ /* 0x100fe2000001089c */
[----:B------:R-:W-:Y:S01]  /*17e80*/  MUFU.EX2 R228, R228 ;  /* 0x000000e400e47308 */ /* 0x000fe20000000800 */
[--C-:B------:R-:W-:Y:S02]  /*17e90*/  FFMA.FTZ R235, R157, c[0x0][0x2d0], -R156.reuse ;  /* 0x0000b4009deb7a23 */ /* 0x100fe4000001089c */
[----:B------:R-:W-:Y:S02]  /*17ea0*/  FFMA.FTZ R156, R13, c[0x0][0x2d0], -R156 ;  /* 0x0000b4000d9c7a23 */ /* 0x000fe4000001089c */
[C---:B----4-:R-:W-:Y:S02]  /*17eb0*/  FMUL.FTZ R6, R2.reuse, R146 ;  /* 0x0000009202067220 */ /* 0x050fe40000410000 */
[C---:B------:R-:W-:Y:S02]  /*17ec0*/  FMUL.FTZ R7, R2.reuse, R147 ;  /* 0x0000009302077220 */ /* 0x040fe40000410000 */
[----:B------:R-:W2:Y:S01]  /*17ed0*/  LDSM.16.MT88.4 R144, [R205+0x8080] ;  /* 0x00808000cd90783b */ /* 0x000ea20000004200 */
[----:B------:R-:W4:Y:S01]  /*17ee0*/  MUFU.EX2 R227, R227 ;  /* 0x000000e300e37308 */ /* 0x000f220000000800 */
[C---:B------:R-:W-:Y:S02]  /*17ef0*/  FMUL.FTZ R10, R2.reuse, R142 ;  /* 0x0000008e020a7220 */ /* 0x040fe40000410000 */
[C---:B------:R-:W-:Y:S01]  /*17f00*/  FMUL.FTZ R11, R2.reuse, R143 ;  /* 0x0000008f020b7220 */ /* 0x040fe20000410000 */
[----:B-1----:R-:W-:Y:S01]  /*17f10*/  F2FP.PACK_AB R18, R193, R14 ;  /* 0x0000000ec112723e */ /* 0x002fe200000000ff */
[C---:B------:R-:W-:Y:S02]  /*17f20*/  FMUL.FTZ R134, R2.reuse, R134 ;  /* 0x0000008602867220 */ /* 0x040fe40000410000 */
[----:B------:R-:W1:Y:S01]  /*17f30*/  LDSM.16.MT88.4 R140, [R204+0x8080] ;  /* 0x00808000cc8c783b */ /* 0x000e620000004200 */
[C---:B------:R-:W-:Y:S02]  /*17f40*/  FMUL.FTZ R135, R2.reuse, R135 ;  /* 0x0000008702877220 */ /* 0x040fe40000410000 */
        /* <DEDUP_REMOVED lines=8> */
[----:B------:R-:W-:Y:S01]  /*17fd0*/  FMUL.FTZ R24, R3, R24 ;  /* 0x0000001803187220 */ /* 0x000fe20000410000 */
[----:B----4-:R-:W-:Y:S01]  /*17fe0*/  F2FP.PACK_AB R17, R227, R228 ;  /* 0x000000e4e311723e */ /* 0x010fe200000000ff */
        /* <DEDUP_REMOVED lines=12> */
[----:B-----5:R-:W-:Y:S01]  /*180b0*/  F2FP.PACK_AB R19, R194, R195 ;  /* 0x000000c3c213723e */ /* 0x020fe200000000ff */
[C---:B------:R-:W-:Y:S02]  /*180c0*/  FMUL.FTZ R35, R2.reuse, R35 ;  /* 0x0000002302237220 */ /* 0x040fe40000410000 */
[C---:B------:R-:W-:Y:S02]  /*180d0*/  FMUL.FTZ R36, R3.reuse, R36 ;  /* 0x0000002403247220 */ /* 0x040fe40000410000 */
[C---:B------:R-:W-:Y:S01]  /*180e0*/  FMUL.FTZ R37, R3.reuse, R37 ;  /* 0x0000002503257220 */ /* 0x040fe20000410000 */
[----:B------:R-:W-:Y:S01]  /*180f0*/  MUFU.EX2 R229, R229 ;  /* 0x000000e500e57308 */ /* 0x000fe20000000800 */
[C---:B---3--:R-:W-:Y:S01]  /*18100*/  HMMA.16816.F32 R4, R16.reuse, R148, R4 ;  /* 0x000000941004723c */ /* 0x048fe20000001804 */
[----:B----4-:R-:W-:Y:S04]  /*18110*/  LDSM.16.MT88.4 R156, [R205+0x8880] ;  /* 0x00888000cd9c783b */ /* 0x010fe80000004200 */
[C---:B------:R-:W-:Y:S02]  /*18120*/  FMUL.FTZ R38, R2.reuse, R38 ;  /* 0x0000002602267220 */ /* 0x040fe40000410000 */
[C---:B------:R-:W-:Y:S01]  /*18130*/  FMUL.FTZ R39, R2.reuse, R39 ;  /* 0x0000002702277220 */ /* 0x040fe20000410000 */
[C---:B------:R-:W-:Y:S01]  /*18140*/  HMMA.16816.F32 R8, R16.reuse, R150, R8 ;  /* 0x000000961008723c */ /* 0x040fe20000001808 */
[----:B------:R-:W3:Y:S01]  /*18150*/  MUFU.EX2 R230, R230 ;  /* 0x000000e600e67308 */ /* 0x000ee20000000800 */
[----:B------:R-:W4:Y:S02]  /*18160*/  LDSM.16.MT88.4 R148, [R211+0x9080] ;  /* 0x00908000d394783b */ /* 0x000f240000004200 */
[C---:B------:R-:W-:Y:S02]  /*18170*/  FMUL.FTZ R40, R3.reuse, R40 ;  /* 0x0000002803287220 */ /* 0x040fe40000410000 */
[C---:B------:R-:W-:Y:S02]  /*18180*/  FMUL.FTZ R41, R3.reuse, R41 ;  /* 0x0000002903297220 */ /* 0x040fe40000410000 */
[C---:B------:R-:W-:Y:S02]  /*18190*/  HMMA.16816.F32 R132, R16.reuse, R152, R132 ;  /* 0x000000981084723c */ /* 0x040fe40000001884 */
[----:B-1----:R-:W-:Y:S02]  /*181a0*/  LDSM.16.MT88.4 R160, [R204+0x8880] ;  /* 0x00888000cca0783b */ /* 0x002fe40000004200 */
[C---:B------:R-:W-:Y:S01]  /*181b0*/  FMUL.FTZ R42, R2.reuse, R42 ;  /* 0x0000002a022a7220 */ /* 0x040fe20000410000 */
[----:B------:R-:W1:Y:S01]  /*181c0*/  MUFU.EX2 R231, R231 ;  /* 0x000000e700e77308 */ /* 0x000e620000000800 */
[C---:B------:R-:W-:Y:S02]  /*181d0*/  FMUL.FTZ R43, R2.reuse, R43 ;  /* 0x0000002b022b7220 */ /* 0x040fe40000410000 */
[C---:B------:R-:W-:Y:S02]  /*181e0*/  HMMA.16816.F32 R136, R16.reuse, R154, R136 ;  /* 0x0000009a1088723c */ /* 0x040fe40000001888 */
[----:B------:R-:W-:Y:S02]  /*181f0*/  LDSM.16.MT88.4 R152, [R206+0x8880] ;  /* 0x00888000ce98783b */ /* 0x000fe40000004200 */
[C---:B------:R-:W-:Y:S02]  /*18200*/  FMUL.FTZ R44, R3.reuse, R44 ;  /* 0x0000002c032c7220 */ /* 0x040fe40000410000 */
[C---:B------:R-:W-:Y:S01]  /*18210*/  FMUL.FTZ R45, R3.reuse, R45 ;  /* 0x0000002d032d7220 */ /* 0x040fe20000410000 */
[----:B------:R-:W-:Y:S01]  /*18220*/  MUFU.EX2 R233, R233 ;  /* 0x000000e900e97308 */ /* 0x000fe20000000800 */
[C---:B--2---:R-:W-:Y:S04]  /*18230*/  HMMA.16816.F32 R20, R16.reuse, R144, R20 ;  /* 0x000000901014723c */ /* 0x044fe80000001814 */
[C---:B------:R-:W-:Y:S02]  /*18240*/  FMUL.FTZ R46, R2.reuse, R46 ;  /* 0x0000002e022e7220 */ /* 0x040fe40000410000 */
[C---:B------:R-:W-:Y:S02]  /*18250*/  FMUL.FTZ R47, R2.reuse, R47 ;  /* 0x0000002f022f7220 */ /* 0x040fe40000410000 */
[C---:B------:R-:W-:Y:S01]  /*18260*/  HMMA.16816.F32 R24, R16.reuse, R146, R24 ;  /* 0x000000921018723c */ /* 0x040fe20000001818 */
[----:B------:R-:W2:Y:S01]  /*18270*/  LDSM.16.MT88.4 R144, [R206+0x9080] ;  /* 0x00908000ce90783b */ /* 0x000ea20000004200 */
[----:B------:R-:W5:Y:S02]  /*18280*/  MUFU.EX2 R234, R234 ;  /* 0x000000ea00ea7308 */ /* 0x000f640000000800 */
[C---:B------:R-:W-:Y:S02]  /*18290*/  FMUL.FTZ R48, R3.reuse, R48 ;  /* 0x0000003003307220 */ /* 0x040fe40000410000 */
[C---:B------:R-:W-:Y:S02]  /*182a0*/  FMUL.FTZ R49, R3.reuse, R49 ;  /* 0x0000003103317220 */ /* 0x040fe40000410000 */
[C---:B------:R-:W-:Y:S04]  /*182b0*/  HMMA.16816.F32 R28, R16.reuse, R140, R28 ;  /* 0x0000008c101c723c */ /* 0x040fe8000000181c */
[C---:B------:R-:W-:Y:S01]  /*182c0*/  FMUL.FTZ R50, R2.reuse, R50 ;  /* 0x0000003202327220 */ /* 0x040fe20000410000 */
[----:B------:R-:W1:Y:S01]  /*182d0*/  MUFU.EX2 R235, R235 ;  /* 0x000000eb00eb7308 */ /* 0x000e620000000800 */
[C---:B------:R-:W-:Y:S02]  /*182e0*/  FMUL.FTZ R51, R2.reuse, R51 ;  /* 0x0000003302337220 */ /* 0x040fe40000410000 */
[C---:B------:R-:W-:Y:S01]  /*182f0*/  HMMA.16816.F32 R32, R16.reuse, R142, R32 ;  /* 0x0000008e1020723c */ /* 0x040fe20000001820 */
[----:B------:R-:W1:Y:S03]  /*18300*/  LDSM.16.MT88.4 R140, [R205+0x9080] ;  /* 0x00908000cd8c783b */ /* 0x000e660000004200 */
[C---:B------:R-:W-:Y:S02]  /*18310*/  FMUL.FTZ R52, R3.reuse, R52 ;  /* 0x0000003403347220 */ /* 0x040fe40000410000 */
[C---:B------:R-:W-:Y:S02]  /*18320*/  FMUL.FTZ R53, R3.reuse, R53 ;  /* 0x0000003503357220 */ /* 0x040fe40000410000 */
[C---:B----4-:R-:W-:Y:S04]  /*18330*/  HMMA.16816.F32 R36, R16.reuse, R148, R36 ;  /* 0x000000941024723c */ /* 0x050fe80000001824 */
[C---:B------:R-:W-:Y:S02]  /*18340*/  FMUL.FTZ R54, R2.reuse, R54 ;  /* 0x0000003602367220 */ /* 0x040fe40000410000 */
[C---:B------:R-:W-:Y:S02]  /*18350*/  FMUL.FTZ R55, R2.reuse, R55 ;  /* 0x0000003702377220 */ /* 0x040fe40000410000 */
[C---:B------:R-:W-:Y:S01]  /*18360*/  HMMA.16816.F32 R40, R16.reuse, R150, R40 ;  /* 0x000000961028723c */ /* 0x040fe20000001828 */
[----:B------:R-:W4:Y:S03]  /*18370*/  LDSM.16.MT88.4 R148, [R204+0x9080] ;  /* 0x00908000cc94783b */ /* 0x000f260000004200 */
[C---:B------:R-:W-:Y:S02]  /*18380*/  FMUL.FTZ R56, R3.reuse, R56 ;  /* 0x0000003803387220 */ /* 0x040fe40000410000 */
[C---:B------:R-:W-:Y:S02]  /*18390*/  FMUL.FTZ R57, R3.reuse, R57 ;  /* 0x0000003903397220 */ /* 0x040fe40000410000 */
[C---:B------:R-:W-:Y:S01]  /*183a0*/  FMUL.FTZ R58, R2.reuse, R58 ;  /* 0x0000003a023a7220 */ /* 0x040fe20000410000 */
[C---:B--2---:R-:W-:Y:S03]  /*183b0*/  HMMA.16816.F32 R44, R16.reuse, R144, R44 ;  /* 0x00000090102c723c */ /* 0x044fe6000000182c */
[C---:B------:R-:W-:Y:S02]  /*183c0*/  FMUL.FTZ R59, R2.reuse, R59 ;  /* 0x0000003b023b7220 */ /* 0x040fe40000410000 */
[C---:B------:R-:W-:Y:S02]  /*183d0*/  FMUL.FTZ R60, R3.reuse, R60 ;  /* 0x0000003c033c7220 */ /* 0x040fe40000410000 */
[C---:B------:R-:W-:Y:S01]  /*183e0*/  FMUL.FTZ R61, R3.reuse, R61 ;  /* 0x0000003d033d7220 */ /* 0x040fe20000410000 */
[C---:B------:R-:W-:Y:S01]  /*183f0*/  HMMA.16816.F32 R48, R16.reuse, R146, R48 ;  /* 0x000000921030723c */ /* 0x040fe20000001830 */
[----:B------:R-:W2:Y:S03]  /*18400*/  LDSM.16.MT88.4 R144, [R211+0xa080] ;  /* 0x00a08000d390783b */ /* 0x000ea60000004200 */
        /* <DEDUP_REMOVED lines=16> */
[C---:B------:R-:W-:Y:S04]  /*18510*/  FMUL.FTZ R72, R3.reuse, R72 ;  /* 0x0000004803487220 */ /* 0x040fe80000410000 */
[C---:B------:R-:W-:Y:S01]  /*18520*/  FMUL.FTZ R73, R3.reuse, R73 ;  /* 0x0000004903497220 */ /* 0x040fe20000410000 */
        /* <DEDUP_REMOVED lines=76> */
[C---:B-1----:R-:W-:Y:S03]  /*189f0*/  HMMA.16816.F32 R124, R16.reuse, R140, R124 ;  /* 0x0000008c107c723c */ /* 0x042fe6000000187c */
        /* <DEDUP_REMOVED lines=9> */
[----:B---3--:R-:W-:Y:S01]  /*18a90*/  F2FP.PACK_AB R16, R230, R229 ;  /* 0x000000e5e610723e */ /* 0x008fe200000000ff */
[----:B------:R-:W-:Y:S01]  /*18aa0*/  FADD.FTZ R14, R14, R15 ;  /* 0x0000000f0e0e7221 */ /* 0x000fe20000010000 */
[----:B------:R-:W-:Y:S03]  /*18ab0*/  F2FP.PACK_AB R18, R232, R231 ;  /* 0x000000e7e812723e */ /* 0x000fe600000000ff */
[----:B-----5:R-:W-:Y:S01]  /*18ac0*/  F2FP.PACK_AB R17, R234, R233 ;  /* 0x000000e9ea11723e */ /* 0x020fe200000000ff */
[----:B------:R-:W-:Y:S01]  /*18ad0*/  FADD.FTZ R195, R195, R228 ;  /* 0x000000e4c3c37221 */ /* 0x000fe20000010000 */
[----:B------:R-:W-:Y:S01]  /*18ae0*/  F2FP.PACK_AB R19, R236, R235 ;  /* 0x000000ebec13723e */ /* 0x000fe200000000ff */
[----:B------:R-:W-:Y:S02]  /*18af0*/  FADD.FTZ R14, R193, R14 ;  /* 0x0000000ec10e7221 */ /* 0x000fe40000010000 */
[----:B------:R-:W-:Y:S02]  /*18b00*/  FADD.FTZ R194, R194, R195 ;  /* 0x000000c3c2c27221 */ /* 0x000fe40000010000 */
[----:B------:R-:W-:Y:S02]  /*18b10*/  FADD.FTZ R229, R229, R14 ;  /* 0x0000000ee5e57221 */ /* 0x000fe40000010000 */
[C---:B----4-:R-:W-:Y:S01]  /*18b20*/  HMMA.16816.F32 R144, R16.reuse, R148, R4 ;  /* 0x000000941090723c */ /* 0x050fe20000001804 */
[----:B------:R-:W1:Y:S02]  /*18b30*/  LDSM.16.MT88.4 R4, [R211+0x9880] ;  /* 0x00988000d304783b */ /* 0x000e640000004200 */
[----:B------:R-:W-:Y:S02]  /*18b40*/  FADD.FTZ R233, R233, R194 ;  /* 0x000000c2e9e97221 */ /* 0x000fe40000010000 */
[----:B------:R-:W-:Y:S02]  /*18b50*/  FADD.FTZ R230, R230, R229 ;  /* 0x000000e5e6e67221 */ /* 0x000fe40000010000 */
[----:B------:R-:W-:Y:S01]  /*18b60*/  FADD.FTZ R234, R234, R233 ;  /* 0x000000e9eaea7221 */ /* 0x000fe20000010000 */
[C---:B------:R-:W-:Y:S01]  /*18b70*/  HMMA.16816.F32 R140, R16.reuse, R150, R8 ;  /* 0x00000096108c723c */ /* 0x040fe20000001808 */
[----:B------:R-:W2:Y:S03]  /*18b80*/  LDSM.16.MT88.4 R8, [R205+0x9880] ;  /* 0x00988000cd08783b */ /* 0x000ea60000004200 */
[----:B------:R-:W-:Y:S02]  /*18b90*/  FADD.FTZ R231, R231, R230 ;  /* 0x000000e6e7e77221 */ /* 0x000fe40000010000 */
[----:B------:R-:W-:Y:S02]  /*18ba0*/  FADD.FTZ R225, R235, R234 ;  /* 0x000000eaebe17221 */ /* 0x000fe40000010000 */
[C---:B------:R-:W-:Y:S01]  /*18bb0*/  HMMA.16816.F32 R132, R16.reuse, R152, R132 ;  /* 0x000000981084723c */ /* 0x040fe20000001884 */
[----:B------:R-:W3:Y:S03]  /*18bc0*/  LDSM.16.MT88.4 R148, [R204+0x9880] ;  /* 0x00988000cc94783b */ /* 0x000ee60000004200 */
[----:B------:R-:W-:Y:S02]  /*18bd0*/  FADD.FTZ R226, R232, R231 ;  /* 0x000000e7e8e27221 */ /* 0x000fe40000010000 */
[----:B------:R-:W-:Y:S02]  /*18be0*/  FADD.FTZ R225, R236, R225 ;  /* 0x000000e1ece17221 */ /* 0x000fe40000010000 */
[C---:B------:R-:W-:Y:S01]  /*18bf0*/  HMMA.16816.F32 R136, R16.reuse, R154, R136 ;  /* 0x0000009a1088723c */ /* 0x040fe20000001888 */
[----:B------:R-:W4:Y:S07]  /*18c00*/  LDSM.16.MT88.4 R152, [R205+0xb880] ;  /* 0x00b88000cd98783b */ /* 0x000f2e0000004200 */
[C---:B------:R-:W-:Y:S08]  /*18c10*/  HMMA.16816.F32 R20, R16.reuse, R156, R20 ;  /* 0x0000009c1014723c */ /* 0x040ff00000001814 */
[C---:B------:R-:W-:Y:S01]  /*18c20*/  HMMA.16816.F32 R24, R16.reuse, R158, R24 ;  /* 0x0000009e1018723c */ /* 0x040fe20000001818 */
[----:B------:R-:W5:Y:S07]  /*18c30*/  LDSM.16.MT88.4 R156, [R204+0xb880] ;  /* 0x00b88000cc9c783b */ /* 0x000f6e0000004200 */
        /* <DEDUP_REMOVED lines=27> */
.L_x_442:
[----:B------:R-:W1:Y:S01]  /*18df0*/  SHFL.BFLY PT, R3, R226, 0x2, 0x1f ;  /* 0x0c401f00e2037f89 */ /* 0x000e6200000e0000 */
[----:B------:R-:W-:-:S02]  /*18e00*/  MOV R4, RZ ;  /* 0x000000ff00047202 */ /* 0x000fc40000000f00 */
[----:B------:R-:W-:Y:S01]  /*18e10*/  MOV R8, 0xff800000 ;  /* 0xff80000000087802 */ /* 0x000fe20000000f00 */
[----:B------:R-:W2:Y:S01]  /*18e20*/  SHFL.BFLY PT, R2, R225, 0x2, 0x1f ;  /* 0x0c401f00e1027f89 */ /* 0x000ea200000e0000 */
[----:B------:R-:W-:Y:S01]  /*18e30*/  PLOP3.LUT P2, PT, PT, PT, PT, 0x8, 0x0 ;  /* 0x000000000000781c */ /* 0x000fe20003f4e170 */
[----:B-1----:R-:W-:Y:S01]  /*18e40*/  FADD.FTZ R6, R3, R226 ;  /* 0x000000e203067221 */ /* 0x002fe20000010000 */
[----:B------:R-:W-:Y:S01]  /*18e50*/  MOV R3, RZ ;  /* 0x000000ff00037202 */ /* 0x000fe20000000f00 */
        /* <DEDUP_REMOVED lines=9> */
[----:B------:R-:W-:-:S03]  /*18ef0*/  @P0 MOV R9, 0x3f317218 ;  /* 0x3f31721800090802 */ /* 0x000fc60000000f00 */
[----:B------:R-:W-:Y:S02]  /*18f00*/  @P1 FMUL.FTZ R10, R10, c[0x0][0x2d0] ;  /* 0x0000b4000a0a1a20 */ /* 0x000fe40000410000 */
[----:B------:R-:W-:Y:S01]  /*18f10*/  @P0 MUFU.RCP R3, R2 ;  /* 0x0000000200030308 */ /* 0x000fe20000001000 */
[----:B------:R-:W-:-:S07]  /*18f20*/  @P0 FMUL.FTZ R9, R9, c[0x0][0x2d0] ;  /* 0x0000b40009090a20 */ /* 0x000fce0000410000 */
[----:B------:R-:W2:Y:S01]  /*18f30*/  @P1 MUFU.LG2 R5, R5 ;  /* 0x0000000500051308 */ /* 0x000ea20000000c00 */
[C---:B-1----:R-:W-:Y:S02]  /*18f40*/  FMUL.FTZ R144, R4.reuse, R144 ;  /* 0x0000009004907220 */ /* 0x042fe40000410000 */
[C---:B------:R-:W-:Y:S02]  /*18f50*/  FMUL.FTZ R145, R4.reuse, R145 ;  /* 0x0000009104917220 */ /* 0x040fe40000410000 */
[C---:B------:R-:W-:Y:S02]  /*18f60*/  FMUL.FTZ R140, R4.reuse, R140 ;  /* 0x0000008c048c7220 */ /* 0x040fe40000410000 */
[C---:B------:R-:W-:Y:S01]  /*18f70*/  FMUL.FTZ R141, R4.reuse, R141 ;  /* 0x0000008d048d7220 */ /* 0x040fe20000410000 */
[----:B------:R-:W1:Y:S01]  /*18f80*/  @P0 MUFU.LG2 R2, R2 ;  /* 0x0000000200020308 */ /* 0x000e620000000c00 */
[C---:B------:R-:W-:Y:S02]  /*18f90*/  FMUL.FTZ R132, R4.reuse, R132 ;  /* 0x0000008404847220 */ /* 0x040fe40000410000 */
[----:B------:R-:W-:-:S02]  /*18fa0*/  FMUL.FTZ R133, R4, R133 ;  /* 0x0000008504857220 */ /* 0x000fc40000410000 */
[C---:B------:R-:W-:Y:S02]  /*18fb0*/  FMUL.FTZ R136, R4.reuse, R136 ;  /* 0x0000008804887220 */ /* 0x040fe40000410000 */
[C---:B------:R-:W-:Y:S02]  /*18fc0*/  FMUL.FTZ R137, R4.reuse, R137 ;  /* 0x0000008904897220 */ /* 0x040fe40000410000 */
[----:B--2---:R-:W-:Y:S02]  /*18fd0*/  @P1 FMUL.FTZ R5, R5, 0.69314718246459960938 ;  /* 0x3f31721805051820 */ /* 0x004fe40000410000 */
[C---:B------:R-:W-:Y:S02]  /*18fe0*/  FMUL.FTZ R20, R4.reuse, R20 ;  /* 0x0000001404147220 */ /* 0x040fe40000410000 */
        /* <DEDUP_REMOVED lines=55> */
[----:B------:R-:W-:Y:S01]  /*19360*/  FMUL.FTZ R129, R4, R129 ;  /* 0x0000008104817220 */ /* 0x000fe20000410000 */
        /* <DEDUP_REMOVED lines=67> */
.L_x_345:
[----:B------:R-:W-:Y:S01]  /*197a0*/  USHF.R.S32.HI UR8, URZ, 0x1f, UR20 ;  /* 0x0000001f3f087899 */ /* 0x000fe20008011414 */
        /* <DEDUP_REMOVED lines=10> */
[----:B------:R-:W-:-:S02]  /*19850*/  F2FP.PACK_AB R132, R133, R132 ;  /* 0x000000848584723e */ /* 0x000fc400000000ff */
[----:B------:R-:W-:Y:S01]  /*19860*/  F2FP.PACK_AB R134, R135, R134 ;  /* 0x000000868786723e */ /* 0x000fe200000000ff */
[----:B------:R-:W-:Y:S01]  /*19870*/  ULDC.64 UR4, c[0x0][0x500] ;  /* 0x0001400000047ab9 */ /* 0x000fe20000000a00 */
[----:B------:R-:W-:Y:S01]  /*19880*/  F2FP.PACK_AB R136, R137, R136 ;  /* 0x000000888988723e */ /* 0x000fe200000000ff */
[----:B------:R-:W-:Y:S01]  /*19890*/  UIMAD.WIDE UR4, UR29, UR6, UR4 ;  /* 0x000000061d0472a5 */ /* 0x000fe2000f8e0204 */
        /* <DEDUP_REMOVED lines=35> */
[----:B------:R-:W-:Y:S01]  /*19ad0*/  BAR.SYNC.DEFER_BLOCKING 0x1, 0x100 ;  /* 0x0044000000007b1d */ /* 0x000fe20000010000 */
[----:B------:R-:W-:-:S02]  /*19ae0*/  F2FP.PACK_AB R44, R45, R44 ;  /* 0x0000002c2d2c723e */ /* 0x000fc400000000ff */
[C---:B------:R-:W-:Y:S01]  /*19af0*/  IMAD.IADD R17, R13.reuse, 0x1, R10 ;  /* 0x000000010d117824 */ /* 0x040fe200078e020a */
[C---:B------:R-:W-:Y:S02]  /*19b00*/  IADD3 R12, R13.reuse, 0x80, RZ ;  /* 0x000000800d0c7810 */ /* 0x040fe40007ffe0ff */
[----:B------:R-:W-:Y:S02]  /*19b10*/  IADD3 R15, R13, 0x70, RZ ;  /* 0x000000700d0f7810 */ /* 0x000fe40007ffe0ff */
[----:B------:R-:W-:Y:S01]  /*19b20*/  @P0 IADD3 R15, R12, 0x10, RZ ;  /* 0x000000100c0f0810 */ /* 0x000fe20007ffe0ff */
[----:B------:R-:W-:Y:S01]  /*19b30*/  IMAD.MOV.U32 R12, RZ, RZ, 0x40 ;  /* 0x00000040ff0c7424 */ /* 0x000fe200078e00ff */
[----:B------:R-:W-:Y:S02]  /*19b40*/  F2FP.PACK_AB R46, R47, R46 ;  /* 0x0000002e2f2e723e */ /* 0x000fe400000000ff */
[----:B------:R-:W-:Y:S01]  /*19b50*/  F2FP.PACK_AB R48, R49, R48 ;  /* 0x000000303130723e */ /* 0x000fe200000000ff */
[----:B------:R-:W-:Y:S01]  /*19b60*/  IMAD.IADD R19, R10, 0x1, R15 ;  /* 0x000000010a137824 */ /* 0x000fe200078e020f */
[----:B------:R-:W-:-:S02]  /*19b70*/  SEL R12, R12, 0xffffffc0, !P2 ;  /* 0xffffffc00c0c7807 */ /* 0x000fc40005000000 */
[----:B------:R-:W-:Y:S02]  /*19b80*/  F2FP.PACK_AB R50, R51, R50 ;  /* 0x000000323332723e */ /* 0x000fe400000000ff */
[----:B------:R-:W-:Y:S01]  /*19b90*/  F2FP.PACK_AB R52, R53, R52 ;  /* 0x000000343534723e */ /* 0x000fe200000000ff */
[--C-:B------:R-:W-:Y:S01]  /*19ba0*/  IMAD.IADD R21, R13, 0x1, R12.reuse ;  /* 0x000000010d157824 */ /* 0x100fe200078e020c */
[----:B------:R-:W-:Y:S01]  /*19bb0*/  F2FP.PACK_AB R7, R7, R54 ;  /* 0x000000360707723e */ /* 0x000fe200000000ff */
[C---:B------:R-:W-:Y:S01]  /*19bc0*/  IMAD.IADD R23, R12.reuse, 0x1, R15 ;  /* 0x000000010c177824 */ /* 0x040fe200078e020f */
[----:B------:R-:W-:Y:S01]  /*19bd0*/  F2FP.PACK_AB R56, R57, R56 ;  /* 0x000000383938723e */ /* 0x000fe200000000ff */
[----:B------:R-:W-:Y:S01]  /*19be0*/  IMAD.IADD R25, R12, 0x1, R17 ;  /* 0x000000010c197824 */ /* 0x000fe200078e0211 */
[----:B------:R-:W-:Y:S01]  /*19bf0*/  STS [R13+0x80], R144 ;  /* 0x000080900d007388 */ /* 0x000fe20000000800 */
[----:B------:R-:W-:Y:S01]  /*19c00*/  IMAD.IADD R27, R19, 0x1, R12 ;  /* 0x00000001131b7824 */ /* 0x000fe200078e020c */
[----:B------:R-:W-:Y:S01]  /*19c10*/  F2FP.PACK_AB R58, R59, R58 ;  /* 0x0000003a3b3a723e */ /* 0x000fe200000000ff */
[----:B------:R-:W-:Y:S01]  /*19c20*/  IMAD.U32 R12, RZ, RZ, UR4 ;  /* 0x00000004ff0c7e24 */ /* 0x000fe2000f8e00ff */
        /* <DEDUP_REMOVED lines=87> */
[----:B------:R2:W-:Y:S04]  /*1a1a0*/  STS [R15+0xc400], R106 ;  /* 0x00c4006a0f007388 */ /* 0x0005e80000000800 */
[----:B------:R3:W-:Y:S04]  /*1a1b0*/  STS [R17+0xc080], R108 ;  /* 0x00c0806c11007388 */ /* 0x0007e80000000800 */
[----:B------:R3:W-:Y:S04]  /*1a1c0*/  STS [R17+0xc480], R110 ;  /* 0x00c4806e11007388 */ /* 0x0007e80000000800 */
[----:B------:R3:W-:Y:S04]  /*1a1d0*/  STS [R19+0xc000], R112 ;  /* 0x00c0007013007388 */ /* 0x0007e80000000800 */
[----:B------:R3:W-:Y:S01]  /*1a1e0*/  STS [R19+0xc400], R114 ;  /* 0x00c4007213007388 */ /* 0x0007e20000000800 */
[----:B-1----:R-:W-:Y:S01]  /*1a1f0*/  IMAD.U32 R13, RZ, RZ, UR5 ;  /* 0x00000005ff0d7e24 */ /* 0x002fe2000f8e00ff */
[----:B------:R-:W-:-:S02]  /*1a200*/  ULDC.64 UR4, c[0x0][0x508] ;  /* 0x0001420000047ab9 */ /* 0x000fc40000000a00 */
[----:B------:R3:W-:Y:S04]  /*1a210*/  STS [R21+0xc080], R116 ;  /* 0x00c0807415007388 */ /* 0x0007e80000000800 */
        /* <DEDUP_REMOVED lines=8> */
[----:B------:R-:W-:-:S04]  /*1a2a0*/  UISETP.NE.U32.AND UP0, UPT, URZ, UR4, UPT ;  /* 0x000000043f00728c */ /* 0x000fc8000bf05070 */
[----:B------:R-:W-:Y:S01]  /*1a2b0*/  UISETP.NE.AND.EX UP0, UPT, URZ, UR5, UPT, UP0 ;  /* 0x000000053f00728c */ /* 0x000fe2000bf05300 */
[----:B------:R-:W4:Y:S02]  /*1a2c0*/  @P0 LDG.E R7, [R12.64] ;  /* 0x0000001e0c070981 */ /* 0x000f24000c1e1900 */
[----:B------:R-:W-:-:S03]  /*1a2d0*/  ULDC.64 UR4, c[0x0][0x508] ;  /* 0x0001420000047ab9 */ /* 0x000fc60000000a00 */
[----:B------:R-:W-:-:S05]  /*1a2e0*/  PLOP3.LUT P1, PT, PT, PT, UP0, 0x80, 0x0 ;  /* 0x000000000000781c */ /* 0x000fca0003f2f008 */
[----:B------:R-:W-:Y:S01]  /*1a2f0*/  @UP0 UIMAD.WIDE UR4, UR29, UR6, UR4 ;  /* 0x000000061d0402a5 */ /* 0x000fe2000f8e0204 */
[----:B------:R-:W-:-:S05]  /*1a300*/  IMAD.MOV.U32 R6, RZ, RZ, c[0x0][0x388] ;  /* 0x0000e200ff067624 */ /* 0x000fca00078e00ff */
[----:B------:R-:W-:Y:S02]  /*1a310*/  IMAD.U32 R14, RZ, RZ, UR4 ;  /* 0x00000004ff0e7e24 */ /* 0x000fe4000f8e00ff */
[----:B--2---:R-:W-:-:S05]  /*1a320*/  IMAD.U32 R15, RZ, RZ, UR5 ;  /* 0x00000005ff0f7e24 */ /* 0x004fca000f8e00ff */
[----:B------:R3:W5:Y:S01]  /*1a330*/  @P1 LDG.E R6, [R14.64] ;  /* 0x0000001e0e061981 */ /* 0x000762000c1e1900 */
[----:B------:R-:W-:Y:S02]  /*1a340*/  UMOV UR12, URZ ;  /* 0x0000003f000c7c82 */ /* 0x000fe40008000000 */
[----:B------:R-:W-:Y:S01]  /*1a350*/  UMOV UR13, URZ ;  /* 0x0000003f000d7c82 */ /* 0x000fe20008000000 */
[----:B----4-:R-:W1:Y:S02]  /*1a360*/  @P0 R2UR UR5, R7 ;  /* 0x00000000070503c2 */ /* 0x010e6400000e0000 */
[----:B-1----:R-:W-:Y:S02]  /*1a370*/  @UP1 USHF.R.S32.HI UR4, URZ, 0x1f, UR5 ;  /* 0x0000001f3f041899 */ /* 0x002fe40008011405 */
[----:B------:R-:W-:-:S05]  /*1a380*/  @UP1 UMOV UR12, UR5 ;  /* 0x00000005000c1c82 */ /* 0x000fca0008000000 */
[----:B------:R-:W-:Y:S01]  /*1a390*/  @UP1 UMOV UR13, UR4 ;  /* 0x00000004000d1c82 */ /* 0x000fe20008000000 */
[----:B------:R-:W-:Y:S05]  /*1a3a0*/  @P1 BRA `(.L_x_453) ;  /* 0x0000004000001947 */ /* 0x000fea0003800000 */
[----:B---3--:R-:W-:Y:S05]  /*1a3b0*/  @!P0 BRA `(.L_x_453) ;  /* 0x0000003000008947 */ /* 0x008fea0003800000 */
[----:B-----5:R-:W2:Y:S04]  /*1a3c0*/  LDG.E R6, [R12.64] ;  /* 0x0000001e0c067981 */ /* 0x020ea8000c1e1900 */
[----:B------:R-:W2:Y:S02]  /*1a3d0*/  LDG.E R3, [R12.64+0x4] ;  /* 0x0000041e0c037981 */ /* 0x000ea4000c1e1900 */
[----:B--2---:R-:W-:Y:S02]  /*1a3e0*/  IADD3 R6, -R6, R3, RZ ;  /* 0x0000000306067210 */ /* 0x004fe40007ffe1ff */
.L_x_453:
[----:B---3--:R-:W-:Y:S01]  /*1a3f0*/  SHF.R.S32.HI R7, RZ, 0x1f, R2 ;  /* 0x0000001fff077819 */ /* 0x008fe20000011402 */
[----:B------:R-:W1:Y:S01]  /*1a400*/  S2R R75, SR_CTAID.X ;  /* 0x00000000004b7919 */ /* 0x000e620000002500 */
[----:B------:R-:W-:Y:S01]  /*1a410*/  LOP3.LUT R3, R9, 0xffffffe0, RZ, 0xc0, !PT ;  /* 0xffffffe009037812 */ /* 0x000fe200078ec0ff */
[----:B------:R-:W-:Y:S01]  /*1a420*/  IMAD.MOV.U32 R9, RZ, RZ, c[0x0][0x4e8] ;  /* 0x00013a00ff097624 */ /* 0x000fe200078e00ff */
[----:B------:R-:W-:Y:S01]  /*1a430*/  LEA.HI R7, R7, R2, RZ, 0x3 ;  /* 0x0000000207077211 */ /* 0x000fe200078f18ff */
[----:B------:R-:W-:Y:S01]  /*1a440*/  ULDC.64 UR4, c[0x0][0x3a0] ;  /* 0x0000e80000047ab9 */ /* 0x000fe20000000a00 */
[----:B------:R-:W-:Y:S01]  /*1a450*/  LEA.HI R10, R11, R11, RZ, 0x1 ;  /* 0x0000000b0b0a7211 */ /* 0x000fe200078f08ff */
[----:B------:R-:W-:Y:S01]  /*1a460*/  IMAD.IADD R3, R0, 0x1, -R3 ;  /* 0x0000000100037824 */ /* 0x000fe200078e0a03 */
[----:B------:R-:W-:Y:S01]  /*1a470*/  LOP3.LUT R7, R7, 0xffffff8, RZ, 0xc0, !PT ;  /* 0x0ffffff807077812 */ /* 0x000fe200078ec0ff */
[----:B------:R-:W-:Y:S01]  /*1a480*/  UMOV UR11, UR13 ;  /* 0x0000000d000b7c82 */ /* 0x000fe20008000000 */
[----:B------:R-:W-:Y:S01]  /*1a490*/  LOP3.LUT R10, R10, 0x1ffffffe, RZ, 0xc0, !PT ;  /* 0x1ffffffe0a0a7812 */ /* 0x000fe200078ec0ff */
[----:B------:R-:W-:Y:S01]  /*1a4a0*/  UIMAD UR13, UR13, UR4, URZ ;  /* 0x000000040d0d72a4 */ /* 0x000fe2000f8e023f */
[----:B------:R-:W-:Y:S01]  /*1a4b0*/  SHF.R.S32.HI R12, RZ, 0x1f, R3 ;  /* 0x0000001fff0c7819 */ /* 0x000fe20000011403 */
[----:B------:R-:W-:Y:S01]  /*1a4c0*/  IMAD.IADD R2, R2, 0x1, -R7 ;  /* 0x0000000102027824 */ /* 0x000fe200078e0a07 */
[----:B------:R-:W-:Y:S01]  /*1a4d0*/  ISETP.NE.AND P1, PT, R9, 0x1, PT ;  /* 0x000000010900780c */ /* 0x000fe20003f25270 */
[----:B------:R-:W-:Y:S01]  /*1a4e0*/  IMAD.IADD R11, R11, 0x1, -R10 ;  /* 0x000000010b0b7824 */ /* 0x000fe200078e0a0a */
[----:B------:R-:W-:Y:S01]  /*1a4f0*/  LEA.HI R7, R12, R3, RZ, 0x2 ;  /* 0x000000030c077211 */ /* 0x000fe200078f10ff */
[----:B------:R-:W-:Y:S01]  /*1a500*/  UMOV UR10, UR12 ;  /* 0x0000000c000a7c82 */ /* 0x000fe20008000000 */
[----:B------:R-:W-:Y:S01]  /*1a510*/  LOP3.LUT P2, RZ, R3, 0x3, RZ, 0xc0, !PT ;  /* 0x0000000303ff7812 */ /* 0x000fe2000784c0ff */
[----:B------:R-:W-:Y:S01]  /*1a520*/  ULDC.64 UR6, c[0x0][0x490] ;  /* 0x0001240000067ab9 */ /* 0x000fe20000000a00 */
[----:B------:R-:W-:Y:S01]  /*1a530*/  SHF.R.S32.HI R7, RZ, 0x2, R7 ;  /* 0x00000002ff077819 */ /* 0x000fe20000011407 */
[----:B------:R-:W-:Y:S01]  /*1a540*/  UIMAD.WIDE.U32 UR14, UR12, UR4, URZ ;  /* 0x000000040c0e72a5 */ /* 0x000fe2000f8e003f */
[CC--:B------:R-:W-:Y:S01]  /*1a550*/  LEA.HI R16, R5.reuse, R0.reuse, RZ, 0x3 ;  /* 0x0000000005107211 */ /* 0x0c0fe200078f18ff */
[----:B------:R-:W-:Y:S01]  /*1a560*/  UIMAD UR13, UR12, UR5, UR13 ;  /* 0x000000050c0d72a4 */ /* 0x000fe2000f8e020d */
[----:B------:R-:W-:Y:S01]  /*1a570*/  LEA.HI R5, R5, R0, RZ, 0x6 ;  /* 0x0000000005057211 */ /* 0x000fe200078f30ff */
[----:B------:R-:W-:Y:S01]  /*1a580*/  IMAD R2, R2, 0x10, R7 ;  /* 0x0000001002027824 */ /* 0x000fe200078e0207 */
[----:B------:R-:W-:Y:S01]  /*1a590*/  USHF.R.S32.HI UR12, URZ, 0x1f, UR29 ;  /* 0x0000001f3f0c7899 */ /* 0x000fe2000801141d */
[----:B------:R-:W-:Y:S01]  /*1a5a0*/  BSSY B0, `(.L_x_454) ;  /* 0x0000082000007945 */ /* 0x000fe20003800000 */
[----:B------:R-:W-:Y:S01]  /*1a5b0*/  UIMAD UR9, UR8, UR6, URZ ;  /* 0x00000006080972a4 */ /* 0x000fe2000f8e023f */
[----:B------:R-:W-:Y:S01]  /*1a5c0*/  IMAD R10, R11, 0x8, R2 ;  /* 0x000000080b0a7824 */ /* 0x000fe200078e0202 */
[----:B------:R-:W-:-:S02]  /*1a5d0*/  USEL UR12, UR12, URZ, !UP1 ;  /* 0x0000003f0c0c7287 */ /* 0x000fc4000c800000 */
[----:B------:R-:W-:Y:S02]  /*1a5e0*/  UIMAD.WIDE.U32 UR10, UR20, UR6, UR10 ;  /* 0x00000006140a72a5 */ /* 0x000fe4000f8e000a */
[----:B-1----:R-:W-:Y:S01]  /*1a5f0*/  LEA R7, R75, R10, 0x7 ;  /* 0x0000000a4b077211 */ /* 0x002fe200078e38ff */
[----:B------:R-:W-:Y:S02]  /*1a600*/  UIMAD UR9, UR20, UR7, UR9 ;  /* 0x00000007140972a4 */ /* 0x000fe4000f8e0209 */
[----:B------:R-:W-:Y:S02]  /*1a610*/  USEL UR29, UR29, URZ, !UP1 ;  /* 0x0000003f1d1d7287 */ /* 0x000fe4000c800000 */
[----:B------:R-:W-:Y:S01]  /*1a620*/  @P1 IMAD.HI.U32 R3, R7, c[0x0][0x4ec], RZ ;  /* 0x00013b0007031a27 */ /* 0x000fe200078e00ff */
[----:B------:R-:W-:Y:S02]  /*1a630*/  ULDC.64 UR6, c[0x0][0x498] ;  /* 0x0001260000067ab9 */ /* 0x000fe40000000a00 */
[----:B------:R-:W-:Y:S01]  /*1a640*/  UIMAD UR16, UR12, UR6, URZ ;  /* 0x000000060c1072a4 */ /* 0x000fe2000f8e023f */
[----:B------:R-:W-:Y:S01]  /*1a650*/  IMAD.MOV.U32 R12, RZ, RZ, R7 ;  /* 0x000000ffff0c7224 */ /* 0x000fe200078e0007 */
[----:B------:R-:W-:Y:S01]  /*1a660*/  @P1 SHF.R.U32.HI R12, RZ, c[0x0][0x4f0], R3 ;  /* 0x00013c00ff0c1a19 */ /* 0x000fe20000011603 */
[----:B------:R-:W-:Y:S01]  /*1a670*/  UIADD3 UR11, UR11, UR9, URZ ;  /* 0x000000090b0b7290 */ /* 0x000fe2000fffe03f */
[----:B------:R-:W-:Y:S01]  /*1a680*/  LOP3.LUT R3, R16, 0xfffffff8, RZ, 0xc0, !PT ;  /* 0xfffffff810037812 */ /* 0x000fe200078ec0ff */
[----:B------:R-:W-:Y:S01]  /*1a690*/  UIMAD UR7, UR29, UR7, UR16 ;  /* 0x000000071d0772a4 */ /* 0x000fe2000f8e0210 */
[----:B------:R-:W-:Y:S01]  /*1a6a0*/  SHF.R.S32.HI R16, RZ, 0x3, R16 ;  /* 0x00000003ff107819 */ /* 0x000fe20000011410 */
[--C-:B------:R-:W-:Y:S01]  /*1a6b0*/  IMAD.MOV R10, RZ, RZ, -R12.reuse ;  /* 0x000000ffff0a7224 */ /* 0x100fe200078e0a0c */
[----:B------:R-:W-:Y:S01]  /*1a6c0*/  UIMAD.WIDE.U32 UR10, UR29, UR6, UR10 ;  /* 0x000000061d0a72a5 */ /* 0x000fe2000f8e000a */
[----:B------:R-:W-:Y:S01]  /*1a6d0*/  IMAD.IADD R3, R0, 0x1, -R3 ;  /* 0x0000000100037824 */ /* 0x000fe200078e0a03 */
[----:B------:R-:W-:Y:S01]  /*1a6e0*/  ULDC.64 UR4, c[0x0][0x3e8] ;  /* 0x0000fa0000047ab9 */ /* 0x000fe20000000a00 */
[----:B------:R-:W-:Y:S01]  /*1a6f0*/  IMAD R10, R10, c[0x0][0x4e8], R7 ;  /* 0x00013a000a0a7a24 */ /* 0x000fe200078e0207 */
[----:B------:R-:W-:Y:S01]  /*1a700*/  SHF.R.S32.HI R7, RZ, 0x1f, R12 ;  /* 0x0000001fff077819 */ /* 0x000fe2000001140c */
[----:B------:R-:W-:Y:S01]  /*1a710*/  IMAD.U32 R0, RZ, RZ, UR7 ;  /* 0x00000007ff007e24 */ /* 0x000fe2000f8e00ff */
[----:B------:R-:W-:Y:S01]  /*1a720*/  IADD3 R12, P0, R12, UR10, RZ ;  /* 0x0000000a0c0c7c10 */ /* 0x000fe2000ff1e0ff */
[----:B------:R-:W-:Y:S01]  /*1a730*/  IMAD.SHL.U32 R17, R16, 0x40, RZ ;  /* 0x0000004010117824 */ /* 0x000fe200078e00ff */
[----:B------:R-:W-:Y:S01]  /*1a740*/  SHF.R.S32.HI R11, RZ, 0x1f, R10 ;  /* 0x0000001fff0b7819 */ /* 0x000fe2000001140a */
[----:B------:R-:W-:Y:S01]  /*1a750*/  UIMAD UR8, UR8, UR4, URZ ;  /* 0x00000004080872a4 */ /* 0x000fe2000f8e023f */
[----:B------:R-:W-:Y:S01]  /*1a760*/  IADD3.X R13, R7, UR11, R0, P0, !PT ;  /* 0x0000000b070d7c10 */ /* 0x000fe200087fe400 */
[----:B------:R-:W-:Y:S01]  /*1a770*/  UIADD3 UR15, UR15, UR13, URZ ;  /* 0x0000000d0f0f7290 */ /* 0x000fe2000fffe03f */
[----:B------:R-:W-:Y:S01]  /*1a780*/  LEA R0, R3, R16, 0x5 ;  /* 0x0000001003007211 */ /* 0x000fe200078e28ff */
[----:B------:R-:W-:Y:S01]  /*1a790*/  IMAD R11, R11, c[0x0][0x488], RZ ;  /* 0x000122000b0b7a24 */ /* 0x000fe200078e02ff */
[----:B------:R-:W-:Y:S01]  /*1a7a0*/  LOP3.LUT R17, R17, 0x1c0, RZ, 0xc0, !PT ;  /* 0x000001c011117812 */ /* 0x000fe200078ec0ff */
[----:B------:R-:W-:Y:S01]  /*1a7b0*/  IMAD.WIDE.U32 R12, R10, c[0x0][0x488], R12 ;  /* 0x000122000a0c7a25 */ /* 0x000fe200078e000c */
[----:B------:R-:W-:-:S02]  /*1a7c0*/  UIMAD UR5, UR20, UR5, UR8 ;  /* 0x00000005140572a4 */ /* 0x000fc4000f8e0208 */
[----:B------:R-:W-:Y:S01]  /*1a7d0*/  UIMAD.WIDE.U32 UR14, UR20, UR4, UR14 ;  /* 0x00000004140e72a5 */ /* 0x000fe2000f8e000e */
[----:B------:R-:W-:Y:S01]  /*1a7e0*/  IMAD R15, R75, 0x80, R0 ;  /* 0x000000804b0f7824 */ /* 0x000fe200078e0200 */
[----:B------:R-:W-:Y:S01]  /*1a7f0*/  ULDC.64 UR6, c[0x0][0x3f0] ;  /* 0x0000fc0000067ab9 */ /* 0x000fe20000000a00 */
[----:B------:R-:W-:Y:S01]  /*1a800*/  IMAD.SHL.U32 R0, R3, 0x8, RZ ;  /* 0x0000000803007824 */ /* 0x000fe200078e00ff */
[----:B------:R-:W-:Y:S01]  /*1a810*/  SHF.R.U32.HI R3, RZ, 0x3, R17 ;  /* 0x00000003ff037819 */ /* 0x000fe20000011611 */
[----:B------:R-:W-:Y:S01]  /*1a820*/  IMAD R11, R10, c[0x0][0x48c], R11 ;  /* 0x000123000a0b7a24 */ /* 0x000fe200078e020b */
[----:B------:R-:W-:Y:S01]  /*1a830*/  UIMAD UR12, UR12, UR6, URZ ;  /* 0x000000060c0c72a4 */ /* 0x000fe2000f8e023f */
[----:B------:R-:W-:Y:S01]  /*1a840*/  @P1 IMAD.HI.U32 R9, R15, c[0x0][0x4ec], RZ ;  /* 0x00013b000f091a27 */ /* 0x000fe200078e00ff */
[----:B------:R-:W-:Y:S01]  /*1a850*/  LOP3.LUT R10, R17, 0x38, R0, 0xf8, !PT ;  /* 0x00000038110a7812 */ /* 0x000fe200078ef800 */
[----:B------:R-:W-:Y:S01]  /*1a860*/  UIADD3 UR15, UR15, UR5, URZ ;  /* 0x000000050f0f7290 */ /* 0x000fe2000fffe03f */
[----:B------:R-:W-:Y:S01]  /*1a870*/  LEA R17, P0, R12, c[0x0][0x450], 0x2 ;  /* 0x000114000c117a11 */ /* 0x000fe200078010ff */
[----:B------:R-:W-:Y:S01]  /*1a880*/  IMAD.IADD R14, R13, 0x1, R11 ;  /* 0x000000010d0e7824 */ /* 0x000fe200078e020b */
[----:B------:R-:W-:Y:S01]  /*1a890*/  LOP3.LUT R3, R10, R3, RZ, 0x3c, !PT ;  /* 0x000000030a037212 */ /* 0x000fe200078e3cff */
[----:B------:R-:W-:Y:S01]  /*1a8a0*/  IMAD.MOV.U32 R7, RZ, RZ, R15 ;  /* 0x000000ffff077224 */ /* 0x000fe200078e000f */
[----:B------:R-:W-:Y:S01]  /*1a8b0*/  @P1 SHF.R.U32.HI R7, RZ, c[0x0][0x4f0], R9 ;  /* 0x00013c00ff071a19 */ /* 0x000fe20000011609 */
[----:B------:R-:W-:Y:S01]  /*1a8c0*/  UIMAD UR7, UR29, UR7, UR12 ;  /* 0x000000071d0772a4 */ /* 0x000fe2000f8e020c */
[----:B------:R-:W-:Y:S01]  /*1a8d0*/  LEA.HI.X R14, R12, c[0x0][0x454], R14, 0x2, P0 ;  /* 0x000115000c0e7a11 */ /* 0x000fe200000f140e */
[----:B------:R-:W-:Y:S01]  /*1a8e0*/  UIMAD.WIDE.U32 UR14, UR29, UR6, UR14 ;  /* 0x000000061d0e72a5 */ /* 0x000fe2000f8e000e */
[----:B------:R-:W-:Y:S01]  /*1a8f0*/  SHFL.IDX PT, R12, R17, RZ, 0x1c1f ;  /* 0x001c1fff110c7589 */ /* 0x000fe200000e0000 */
[--C-:B------:R-:W-:Y:S01]  /*1a900*/  IMAD.MOV R18, RZ, RZ, -R7.reuse ;  /* 0x000000ffff127224 */ /* 0x100fe200078e0a07 */
[----:B------:R-:W-:Y:S01]  /*1a910*/  SHF.R.S32.HI R9, RZ, 0x1f, R7 ;  /* 0x0000001fff097819 */ /* 0x000fe20000011407 */
[----:B------:R-:W-:Y:S01]  /*1a920*/  UIADD3 UR7, UR15, UR7, URZ ;  /* 0x000000070f077290 */ /* 0x000fe2000fffe03f */
[----:B------:R-:W1:Y:S01]  /*1a930*/  SHFL.IDX PT, R13, R14, RZ, 0x1c1f ;  /* 0x001c1fff0e0d7589 */ /* 0x000e6200000e0000 */
[----:B------:R-:W-:Y:S01]  /*1a940*/  IMAD R18, R18, c[0x0][0x4e8], R15 ;  /* 0x00013a0012127a24 */ /* 0x000fe200078e020f */
[----:B------:R-:W-:Y:S01]  /*1a950*/  MOV R20, UR14 ;  /* 0x0000000e00147c02 */ /* 0x000fe20008000f00 */
[----:B------:R-:W-:Y:S01]  /*1a960*/  IMAD R15, R75, 0x80, R2 ;  /* 0x000000804b0f7824 */ /* 0x000fe200078e0202 */
[----:B------:R-:W-:Y:S01]  /*1a970*/  SHFL.IDX PT, R10, R17, 0x1, 0x1c1f ;  /* 0x003c1f00110a7f89 */ /* 0x000fe200000e0000 */
[----:B-----5:R-:W-:Y:S01]  /*1a980*/  IMAD R2, R6, c[0x0][0x4e8], RZ ;  /* 0x00013a0006027a24 */ /* 0x020fe200078e02ff */
[----:B------:R-:W-:Y:S01]  /*1a990*/  SHF.R.S32.HI R6, RZ, 0x1f, R18 ;  /* 0x0000001fff067819 */ /* 0x000fe20000011412 */
[----:B------:R-:W-:Y:S01]  /*1a9a0*/  IMAD R22, R9, c[0x0][0x3e0], RZ ;  /* 0x0000f80009167a24 */ /* 0x000fe200078e02ff */
[----:B------:R2:W3:Y:S01]  /*1a9b0*/  SHFL.IDX PT, R11, R14, 0x1, 0x1c1f ;  /* 0x003c1f000e0b7f89 */ /* 0x0004e200000e0000 */
[C---:B------:R-:W-:Y:S01]  /*1a9c0*/  IADD3 R9, R15.reuse, 0x8, RZ ;  /* 0x000000080f097810 */ /* 0x040fe20007ffe0ff */
[----:B------:R-:W-:Y:S01]  /*1a9d0*/  IMAD.U32 R21, RZ, RZ, UR15 ;  /* 0x0000000fff157e24 */ /* 0x000fe2000f8e00ff */
[-C--:B------:R-:W-:Y:S01]  /*1a9e0*/  ISETP.GE.OR P1, PT, R15, R2.reuse, P2 ;  /* 0x000000020f00720c */ /* 0x080fe20001726670 */
[----:B------:R-:W-:Y:S01]  /*1a9f0*/  IMAD.U32 R21, RZ, RZ, UR7 ;  /* 0x00000007ff157e24 */ /* 0x000fe2000f8e00ff */
[----:B------:R-:W-:Y:S01]  /*1aa00*/  ISETP.GE.OR P0, PT, R9, R2, P2 ;  /* 0x000000020900720c */ /* 0x000fe20001706670 */
[----:B------:R-:W-:-:S02]  /*1aa10*/  IMAD R22, R7, c[0x0][0x3e4], R22 ;  /* 0x0000f90007167a24 */ /* 0x000fc400078e0216 */
[----:B------:R-:W-:-:S04]  /*1aa20*/  IMAD.WIDE.U32 R20, R7, c[0x0][0x3e0], R20 ;  /* 0x0000f80007147a25 */ /* 0x000fc800078e0014 */
[----:B------:R-:W-:Y:S01]  /*1aa30*/  IMAD R75, R75, 0x80, R16 ;  /* 0x000000804b4b7824 */ /* 0x000fe200078e0210 */
[----:B------:R-:W-:-:S03]  /*1aa40*/  IADD3 R21, R21, R22, RZ ;  /* 0x0000001615157210 */ /* 0x000fc60007ffe0ff */
[----:B-1----:R1:W-:Y:S01]  /*1aa50*/  @!P1 ST.E [R12.64], R4 ;  /* 0x000000040c009985 */ /* 0x0023e2000c10191e */
[----:B--2---:R-:W-:-:S03]  /*1aa60*/  IMAD.SHL.U32 R14, R5, 0x8, RZ ;  /* 0x00000008050e7824 */ /* 0x004fc600078e00ff */
[----:B---3--:R1:W-:Y:S01]  /*1aa70*/  @!P0 ST.E [R10.64], R8 ;  /* 0x000000080a008985 */ /* 0x0083e2000c10191e */
[----:B------:R-:W-:Y:S01]  /*1aa80*/  IMAD R5, R6, c[0x0][0x3d8], RZ ;  /* 0x0000f60006057a24 */ /* 0x000fe200078e02ff */
[----:B------:R-:W-:-:S03]  /*1aa90*/  LOP3.LUT R14, R3, 0x7ffffe00, R14, 0xf8, !PT ;  /* 0x7ffffe00030e7812 */ /* 0x000fc600078ef80e */
[C---:B------:R-:W-:Y:S02]  /*1aaa0*/  IMAD R3, R18.reuse, c[0x0][0x3dc], R5 ;  /* 0x0000f70012037a24 */ /* 0x040fe400078e0205 */
[----:B------:R-:W-:-:S04]  /*1aab0*/  IMAD.WIDE.U32 R18, R18, c[0x0][0x3d8], R20 ;  /* 0x0000f60012127a25 */ /* 0x000fc800078e0014 */
[----:B------:R-:W-:Y:S01]  /*1aac0*/  IMAD.SHL.U32 R76, R14, 0x2, RZ ;  /* 0x000000020e4c7824 */ /* 0x000fe200078e00ff */
[----:B------:R-:W-:Y:S01]  /*1aad0*/  LEA R74, P0, R18, c[0x0][0x380], 0x1 ;  /* 0x0000e000124a7a11 */ /* 0x000fe200078008ff */
[----:B------:R-:W-:-:S03]  /*1aae0*/  IMAD.IADD R3, R19, 0x1, R3 ;  /* 0x0000000113037824 */ /* 0x000fc600078e0203 */
[----:B------:R1:W2:Y:S02]  /*1aaf0*/  LDS.128 R60, [R76+0x1080] ;  /* 0x001080004c3c7984 */ /* 0x0002a40000000c00 */
[----:B------:R-:W-:Y:S02]  /*1ab00*/  LEA.HI.X R73, R18, c[0x0][0x384], R3, 0x1, P0 ;  /* 0x0000e10012497a11 */ /* 0x000fe400000f0c03 */
        /* <DEDUP_REMOVED lines=24> */
[----:B------:R5:W1:Y:S01]  /*1ac90*/  LDS.128 R16, [R76+0xc080] ;  /* 0x00c080004c107984 */ /* 0x000a620000000c00 */
        /* <DEDUP_REMOVED lines=9> */
[----:B-1---5:R-:W-:Y:S01]  /*1ad30*/  @!P3 IMAD.WIDE R76, R0, 0x2, R78 ;  /* 0x00000002004cb825 */ /* 0x022fe200078e024e */
[----:B------:R-:W-:-:S03]  /*1ad40*/  @!P0 LOP3.LUT R3, R3, 0xfffffff8, RZ, 0xc0, !PT ;  /* 0xfffffff803038812 */ /* 0x000fc600078ec0ff */
[--C-:B------:R-:W-:Y:S01]  /*1ad50*/  @!P2 IMAD.WIDE R70, R71, 0x2, R78.reuse ;  /* 0x000000024746a825 */ /* 0x100fe200078e024e */
[----:B--2---:R1:W-:Y:S03]  /*1ad60*/  @!P3 ST.E.128 [R76.64], R64 ;  /* 0x000000404c00b985 */ /* 0x0043e6000c101d1e */
[--C-:B------:R-:W-:Y:S01]  /*1ad70*/  @!P1 IMAD.WIDE R68, R69, 0x2, R78.reuse ;  /* 0x0000000245449825 */ /* 0x100fe200078e024e */
[----:B---3--:R1:W-:Y:S03]  /*1ad80*/  @!P2 ST.E.128 [R70.64], R48 ;  /* 0x000000304600a985 */ /* 0x0083e6000c101d1e */
[----:B------:R-:W-:Y:S01]  /*1ad90*/  @!P0 IMAD.WIDE R78, R3, 0x2, R78 ;  /* 0x00000002034e8825 */ /* 0x000fe200078e024e */
[----:B----4-:R1:W-:Y:S04]  /*1ada0*/  @!P1 ST.E.128 [R68.64], R32 ;  /* 0x0000002044009985 */ /* 0x0103e8000c101d1e */
[----:B------:R1:W-:Y:S02]  /*1adb0*/  @!P0 ST.E.128 [R78.64], R16 ;  /* 0x000000104e008985 */ /* 0x0003e4000c101d1e */
.L_x_455:
[----:B--234-:R-:W-:Y:S05]  /*1adc0*/  BSYNC B0 ;  /* 0x0000000000007941 */ /* 0x01cfea0003800000 */
.L_x_454:
[----:B------:R-:W-:Y:S01]  /*1add0*/  IADD3 R3, R75, 0x20, RZ ;  /* 0x000000204b037810 */ /* 0x000fe20007ffe0ff */
[----:B-1----:R1:W2:Y:S01]  /*1ade0*/  SHFL.IDX PT, R35, R73, 0x1, 0x181f ;  /* 0x00381f0049237f89 */ /* 0x0022a200000e0000 */
        /* <DEDUP_REMOVED lines=28> */
.L_x_457:
[----:B------:R-:W-:Y:S05]  /*1afb0*/  BSYNC B0 ;  /* 0x0000000000007941 */ /* 0x000fea0003800000 */
.L_x_456:
[----:B------:R-:W-:Y:S01]  /*1afc0*/  IADD3 R3, R75, 0x40, RZ ;  /* 0x000000404b037810 */ /* 0x000fe20007ffe0ff */
[----:B--2---:R2:W4:Y:S01]  /*1afd0*/  SHFL.IDX PT, R19, R73, 0x2, 0x181f ;  /* 0x00581f0049137f89 */ /* 0x00452200000e0000 */
[----:B------:R-:W-:Y:S02]  /*1afe0*/  BSSY B0, `(.L_x_458) ;  /* 0x000001c000007945 */ /* 0x000fe40003800000 */
[----:B------:R-:W-:Y:S01]  /*1aff0*/  ISETP.GE.AND P0, PT, R3, R2, PT ;  /* 0x000000020300720c */ /* 0x000fe20003f06270 */
[----:B------:R2:W1:-:S12]  /*1b000*/  SHFL.IDX PT, R18, R74, 0x2, 0x181f ;  /* 0x00581f004a127f89 */ /* 0x00045800000e0000 */
        /* <DEDUP_REMOVED lines=25> */
.L_x_459:
[----:B------:R-:W-:Y:S05]  /*1b1a0*/  BSYNC B0 ;  /* 0x0000000000007941 */ /* 0x000fea0003800000 */
.L_x_458:
[----:B------:R-:W-:Y:S01]  /*1b1b0*/  IADD3 R75, R75, 0x60, RZ ;  /* 0x000000604b4b7810 */ /* 0x000fe20007ffe0ff */
[----:B-1----:R1:W2:Y:S03]  /*1b1c0*/  SHFL.IDX PT, R11, R73, 0x3, 0x181f ;  /* 0x00781f00490b7f89 */ /* 0x0022a600000e0000 */
        /* <DEDUP_REMOVED lines=12> */
[--C-:B--2-4-:R-:W-:Y:S01]  /*1b290*/  @!P2 IMAD.WIDE R12, R0, 0x2, R10.reuse ;  /* 0x00000002000ca825 */ /* 0x114fe200078e020a */
        /* <DEDUP_REMOVED lines=12> */
[----:B--2---:R-:W-:-:S05]  /*1b360*/  LOP3.LUT R3, R0, 0xfffffff8, RZ, 0xc0, !PT ;  /* 0xfffffff800037812 */ /* 0x004fca00078ec0ff */
[----:B------:R-:W-:-:S05]  /*1b370*/  IMAD.WIDE R10, R3, 0x2, R10 ;  /* 0x00000002030a7825 */ /* 0x000fca00078e020a */
[----:B------:R-:W-:Y:S01]  /*1b380*/  ST.E.128 [R10.64], R4 ;  /* 0x000000040a007985 */ /* 0x000fe2000c101d1e */
[----:B------:R-:W-:Y:S05]  /*1b390*/  EXIT ;  /* 0x000000000000794d */ /* 0x000fea0003800000 */
.L_x_452:
        /* <DEDUP_REMOVED lines=28> */
[----:B-----5:R-:W2:Y:S04]  /*1b560*/  LDG.E R4, [R6.64] ;  /* 0x0000001e06047981 */ /* 0x020ea8000c1e1900 */
[----:B------:R-:W2:Y:S02]  /*1b570*/  LDG.E R3, [R6.64+0x4] ;  /* 0x0000041e06037981 */ /* 0x000ea4000c1e1900 */
[----:B--2---:R-:W-:Y:S02]  /*1b580*/  IADD3 R4, -R4, R3, RZ ;  /* 0x0000000304047210 */ /* 0x004fe40007ffe1ff */
.L_x_460:
        /* <DEDUP_REMOVED lines=12> */
[----:B------:R-:W-:Y:S01]  /*1b650*/  IMAD.MOV.U32 R2, RZ, RZ, c[0x0][0x4e8] ;  /* 0x00013a00ff027624 */ /* 0x000fe200078e00ff */
[----:B------:R-:W-:Y:S01]  /*1b660*/  ULDC.64 UR4, c[0x0][0x490] ;  /* 0x0001240000047ab9 */ /* 0x000fe20000000a00 */
[----:B------:R-:W-:Y:S01]  /*1b670*/  IMAD.MOV.U32 R6, RZ, RZ, R0 ;  /* 0x000000ffff067224 */ /* 0x000fe200078e0000 */
[----:B------:R-:W-:Y:S02]  /*1b680*/  UIMAD UR7, UR8, UR4, URZ ;  /* 0x00000004080772a4 */ /* 0x000fe4000f8e023f */
[----:B------:R-:W-:Y:S01]  /*1b690*/  ISETP.NE.AND P0, PT, R2, 0x1, PT ;  /* 0x000000010200780c */ /* 0x000fe20003f05270 */
[----:B------:R-:W-:Y:S02]  /*1b6a0*/  UMOV UR12, UR10 ;  /* 0x0000000a000c7c82 */ /* 0x000fe40008000000 */
[----:B------:R-:W-:Y:S02]  /*1b6b0*/  UMOV UR13, UR11 ;  /* 0x0000000b000d7c82 */ /* 0x000fe40008000000 */
[----:B------:R-:W-:-:S02]  /*1b6c0*/  UIMAD.WIDE.U32 UR12, UR20, UR4, UR12 ;  /* 0x00000004140c72a5 */ /* 0x000fc4000f8e000c */
[----:B------:R-:W-:-:S03]  /*1b6d0*/  UIMAD UR7, UR20, UR5, UR7 ;  /* 0x00000005140772a4 */ /* 0x000fc6000f8e0207 */
[----:B------:R-:W-:Y:S02]  /*1b6e0*/  ULDC.64 UR4, c[0x0][0x498] ;  /* 0x0001260000047ab9 */ /* 0x000fe40000000a00 */
[----:B------:R-:W-:Y:S01]  /*1b6f0*/  UIADD3 UR13, UR7, UR13, URZ ;  /* 0x0000000d070d7290 */ /* 0x000fe2000fffe03f */
[----:B------:R-:W-:Y:S01]  /*1b700*/  @P0 IMAD.HI.U32 R2, R0, c[0x0][0x4ec], RZ ;  /* 0x00013b0000020a27 */ /* 0x000fe200078e00ff */
[----:B------:R-:W-:Y:S02]  /*1b710*/  UIMAD UR7, UR6, UR4, URZ ;  /* 0x00000004060772a4 */ /* 0x000fe4000f8e023f */
[----:B------:R-:W-:Y:S02]  /*1b720*/  UIMAD.WIDE.U32 UR12, UR29, UR4, UR12 ;  /* 0x000000041d0c72a5 */ /* 0x000fe4000f8e000c */
[----:B------:R-:W-:Y:S01]  /*1b730*/  @P0 SHF.R.U32.HI R6, RZ, c[0x0][0x4f0], R2 ;  /* 0x00013c00ff060a19 */ /* 0x000fe20000011602 */
[----:B------:R-:W-:-:S03]  /*1b740*/  UIMAD UR5, UR29, UR5, UR7 ;  /* 0x000000051d0572a4 */ /* 0x000fc6000f8e0207 */
[C---:B------:R-:W-:Y:S02]  /*1b750*/  IADD3 R5, -R6.reuse, RZ, RZ ;  /* 0x000000ff06057210 */ /* 0x040fe40007ffe1ff */
[----:B------:R-:W-:Y:S02]  /*1b760*/  SHF.R.S32.HI R3, RZ, 0x1f, R6 ;  /* 0x0000001fff037819 */ /* 0x000fe40000011406 */
[----:B------:R-:W-:Y:S01]  /*1b770*/  IADD3 R6, P0, R6, UR12, RZ ;  /* 0x0000000c06067c10 */ /* 0x000fe2000ff1e0ff */
[----:B------:R-:W-:Y:S02]  /*1b780*/  IMAD R5, R5, c[0x0][0x4e8], R0 ;  /* 0x00013a0005057a24 */ /* 0x000fe400078e0200 */
[----:B------:R-:W-:-:S03]  /*1b790*/  IMAD.U32 R0, RZ, RZ, UR5 ;  /* 0x00000005ff007e24 */ /* 0x000fc6000f8e00ff */
[----:B------:R-:W-:Y:S02]  /*1b7a0*/  SHF.R.S32.HI R2, RZ, 0x1f, R5 ;  /* 0x0000001fff027819 */ /* 0x000fe40000011405 */
[----:B------:R-:W-:-:S03]  /*1b7b0*/  IADD3.X R7, R3, UR13, R0, P0, !PT ;  /* 0x0000000d03077c10 */ /* 0x000fc600087fe400 */
[----:B------:R-:W-:Y:S02]  /*1b7c0*/  IMAD R0, R2, c[0x0][0x488], RZ ;  /* 0x0001220002007a24 */ /* 0x000fe400078e02ff */
[----:B------:R-:W-:-:S04]  /*1b7d0*/  IMAD.WIDE.U32 R6, R5, c[0x0][0x488], R6 ;  /* 0x0001220005067a25 */ /* 0x000fc800078e0006 */
[----:B------:R-:W-:Y:S01]  /*1b7e0*/  IMAD R0, R5, c[0x0][0x48c], R0 ;  /* 0x0001230005007a24 */ /* 0x000fe200078e0200 */
[----:B------:R-:W-:Y:S01]  /*1b7f0*/  LEA R2, P0, R6, c[0x0][0x450], 0x2 ;  /* 0x0001140006027a11 */ /* 0x000fe200078010ff */
[----:B------:R-:W-:-:S03]  /*1b800*/  IMAD.MOV.U32 R5, RZ, RZ, -0x800000 ;  /* 0xff800000ff057424 */ /* 0x000fc600078e00ff */
[----:B------:R-:W-:-:S04]  /*1b810*/  IADD3 R3, R7, R0, RZ ;  /* 0x0000000007037210 */ /* 0x000fc80007ffe0ff */
[----:B------:R-:W-:-:S05]  /*1b820*/  LEA.HI.X R3, R6, c[0x0][0x454], R3, 0x2, P0 ;  /* 0x0001150006037a11 */ /* 0x000fca00000f1403 */
[----:B------:R1:W-:Y:S02]  /*1b830*/  STG.E [R2.64], R5 ;  /* 0x0000000502007986 */ /* 0x0003e4000c10191e */
.L_x_462:
[----:B------:R-:W-:Y:S05]  /*1b840*/  BSYNC B0 ;  /* 0x0000000000007941 */ /* 0x000fea0003800000 */
.L_x_461:
[----:B-1----:R-:W1:Y:S01]  /*1b850*/  S2R R5, SR_CTAID.X ;  /* 0x0000000000057919 */ /* 0x002e620000002500 */
[----:B------:R-:W-:Y:S01]  /*1b860*/  SHF.R.S32.HI R0, RZ, 0x1f, R9 ;  /* 0x0000001fff007819 */ /* 0x000fe20000011409 */
[----:B------:R-:W-:Y:S01]  /*1b870*/  ULDC.64 UR4, c[0x0][0x3a0] ;  /* 0x0000e80000047ab9 */ /* 0x000fe20000000a00 */
[----:B------:R-:W-:Y:S01]  /*1b880*/  IMAD.MOV.U32 R2, RZ, RZ, c[0x0][0x4e8] ;  /* 0x00013a00ff027624 */ /* 0x000fe200078e00ff */
[----:B------:R-:W-:Y:S01]  /*1b890*/  UIMAD UR7, UR11, UR4, URZ ;  /* 0x000000040b0772a4 */ /* 0x000fe2000f8e023f */
[----:B------:R-:W-:Y:S01]  /*1b8a0*/  LEA.HI R0, R0, R9, RZ, 0x3 ;  /* 0x0000000900007211 */ /* 0x000fe200078f18ff */
[----:B------:R-:W-:Y:S01]  /*1b8b0*/  UIMAD.WIDE.U32 UR12, UR10, UR4, URZ ;  /* 0x000000040a0c72a5 */ /* 0x000fe2000f8e003f */
[----:B-----5:R-:W-:Y:S01]  /*1b8c0*/  IMAD R4, R4, c[0x0][0x4e8], RZ ;  /* 0x00013a0004047a24 */ /* 0x020fe200078e02ff */
[----:B------:R-:W-:Y:S01]  /*1b8d0*/  ISETP.NE.AND P0, PT, R2, 0x1, PT ;  /* 0x000000010200780c */ /* 0x000fe20003f05270 */
[----:B------:R-:W-:Y:S01]  /*1b8e0*/  UIMAD UR7, UR10, UR5, UR7 ;  /* 0x000000050a0772a4 */ /* 0x000fe2000f8e0207 */
[----:B------:R-:W-:Y:S01]  /*1b8f0*/  LOP3.LUT R6, R0, 0xfffffff8, RZ, 0xc0, !PT ;  /* 0xfffffff800067812 */ /* 0x000fe200078ec0ff */
[----:B------:R-:W-:Y:S01]  /*1b900*/  BSSY B0, `(.L_x_463) ;  /* 0x0000042000007945 */ /* 0x000fe20003800000 */
[----:B------:R-:W-:Y:S01]  /*1b910*/  SHF.R.S32.HI R0, RZ, 0x3, R0 ;  /* 0x00000003ff007819 */ /* 0x000fe20000011400 */
[----:B------:R-:W-:-:S02]  /*1b920*/  ULDC.64 UR4, c[0x0][0x3e8] ;  /* 0x0000fa0000047ab9 */ /* 0x000fc40000000a00 */
[----:B------:R-:W-:Y:S01]  /*1b930*/  IMAD.IADD R9, R9, 0x1, -R6 ;  /* 0x0000000109097824 */ /* 0x000fe200078e0a06 */
[----:B------:R-:W-:Y:S02]  /*1b940*/  UIADD3 UR13, UR13, UR7, URZ ;  /* 0x000000070d0d7290 */ /* 0x000fe4000fffe03f */
[----:B------:R-:W-:Y:S02]  /*1b950*/  UIMAD UR7, UR8, UR4, URZ ;  /* 0x00000004080772a4 */ /* 0x000fe4000f8e023f */
[C---:B------:R-:W-:Y:S01]  /*1b960*/  LEA R2, R9.reuse, R0, 0x5 ;  /* 0x0000000009027211 */ /* 0x040fe200078e28ff */
[----:B------:R-:W-:Y:S01]  /*1b970*/  UIMAD.WIDE.U32 UR12, UR20, UR4, UR12 ;  /* 0x00000004140c72a5 */ /* 0x000fe2000f8e000c */
[----:B------:R-:W-:Y:S01]  /*1b980*/  SHF.L.U32 R9, R9, 0x3, RZ ;  /* 0x0000000309097819 */ /* 0x000fe200000006ff */
[----:B------:R-:W-:Y:S02]  /*1b990*/  UIMAD UR7, UR20, UR5, UR7 ;  /* 0x00000005140772a4 */ /* 0x000fe4000f8e0207 */
[C---:B-1----:R-:W-:Y:S01]  /*1b9a0*/  IMAD R3, R5.reuse, 0x80, R2 ;  /* 0x0000008005037824 */ /* 0x042fe200078e0202 */
[----:B------:R-:W-:Y:S01]  /*1b9b0*/  ULDC.64 UR4, c[0x0][0x3f0] ;  /* 0x0000fc0000047ab9 */ /* 0x000fe20000000a00 */
[----:B------:R-:W-:Y:S01]  /*1b9c0*/  IMAD R5, R5, 0x80, R0 ;  /* 0x0000008005057824 */ /* 0x000fe200078e0200 */
[----:B------:R-:W-:Y:S01]  /*1b9d0*/  UIMAD UR6, UR6, UR4, URZ ;  /* 0x00000004060672a4 */ /* 0x000fe2000f8e023f */
[----:B------:R-:W-:Y:S01]  /*1b9e0*/  @P0 IMAD.HI.U32 R2, R3, c[0x0][0x4ec], RZ ;  /* 0x00013b0003020a27 */ /* 0x000fe200078e00ff */
[----:B------:R-:W-:Y:S01]  /*1b9f0*/  UIADD3 UR13, UR7, UR13, URZ ;  /* 0x0000000d070d7290 */ /* 0x000fe2000fffe03f */
[----:B------:R-:W-:Y:S01]  /*1ba00*/  IADD3 R8, R9, 0x40, RZ ;  /* 0x0000004009087810 */ /* 0x000fe20007ffe0ff */
[----:B------:R-:W-:Y:S01]  /*1ba10*/  UIMAD UR5, UR29, UR5, UR6 ;  /* 0x000000051d0572a4 */ /* 0x000fe2000f8e0206 */
[----:B------:R-:W-:Y:S01]  /*1ba20*/  IMAD.MOV.U32 R7, RZ, RZ, R3 ;  /* 0x000000ffff077224 */ /* 0x000fe200078e0003 */
[----:B------:R-:W-:Y:S01]  /*1ba30*/  @P0 SHF.R.U32.HI R7, RZ, c[0x0][0x4f0], R2 ;  /* 0x00013c00ff070a19 */ /* 0x000fe20000011602 */
[----:B------:R-:W-:-:S03]  /*1ba40*/  UIMAD.WIDE.U32 UR12, UR29, UR4, UR12 ;  /* 0x000000041d0c72a5 */ /* 0x000fc6000f8e000c */
[C---:B------:R-:W-:Y:S01]  /*1ba50*/  IADD3 R6, -R7.reuse, RZ, RZ ;  /* 0x000000ff07067210 */ /* 0x040fe20007ffe1ff */
[----:B------:R-:W-:Y:S01]  /*1ba60*/  UIADD3 UR5, UR13, UR5, URZ ;  /* 0x000000050d057290 */ /* 0x000fe2000fffe03f */
[----:B------:R-:W-:Y:S01]  /*1ba70*/  SHF.R.S32.HI R2, RZ, 0x1f, R7 ;  /* 0x0000001fff027819 */ /* 0x000fe20000011407 */
[----:B------:R-:W-:Y:S02]  /*1ba80*/  IMAD.U32 R11, RZ, RZ, UR13 ;  /* 0x0000000dff0b7e24 */ /* 0x000fe4000f8e00ff */
[----:B------:R-:W-:Y:S02]  /*1ba90*/  IMAD R6, R6, c[0x0][0x4e8], R3 ;  /* 0x00013a0006067a24 */ /* 0x000fe400078e0203 */
[----:B------:R-:W-:Y:S01]  /*1baa0*/  MOV R11, UR5 ;  /* 0x00000005000b7c02 */ /* 0x000fe20008000f00 */
[----:B------:R-:W-:Y:S02]  /*1bab0*/  IMAD R2, R2, c[0x0][0x3e0], RZ ;  /* 0x0000f80002027a24 */ /* 0x000fe400078e02ff */
[----:B------:R-:W-:Y:S01]  /*1bac0*/  IMAD.U32 R10, RZ, RZ, UR12 ;  /* 0x0000000cff0a7e24 */ /* 0x000fe2000f8e00ff */
[----:B------:R-:W-:Y:S01]  /*1bad0*/  SHF.R.S32.HI R3, RZ, 0x1f, R6 ;  /* 0x0000001fff037819 */ /* 0x000fe20000011406 */
[----:B------:R-:W-:-:S02]  /*1bae0*/  IMAD R2, R7, c[0x0][0x3e4], R2 ;  /* 0x0000f90007027a24 */ /* 0x000fc400078e0202 */
[----:B------:R-:W-:Y:S01]  /*1baf0*/  IMAD.WIDE.U32 R10, R7, c[0x0][0x3e0], R10 ;  /* 0x0000f800070a7a25 */ /* 0x000fe200078e000a */
[----:B------:R-:W-:-:S03]  /*1bb00*/  IADD3 R7, R9, 0x80, RZ ;  /* 0x0000008009077810 */ /* 0x000fc60007ffe0ff */
[----:B------:R-:W-:Y:S02]  /*1bb10*/  IMAD R3, R3, c[0x0][0x3d8], RZ ;  /* 0x0000f60003037a24 */ /* 0x000fe400078e02ff */
[----:B------:R-:W-:Y:S02]  /*1bb20*/  IMAD.IADD R11, R11, 0x1, R2 ;  /* 0x000000010b0b7824 */ /* 0x000fe400078e0202 */
[C---:B------:R-:W-:Y:S02]  /*1bb30*/  IMAD R3, R6.reuse, c[0x0][0x3dc], R3 ;  /* 0x0000f70006037a24 */ /* 0x040fe400078e0203 */
[----:B------:R-:W-:Y:S01]  /*1bb40*/  IMAD.WIDE.U32 R10, R6, c[0x0][0x3d8], R10 ;  /* 0x0000f600060a7a25 */ /* 0x000fe200078e000a */
[----:B------:R-:W-:-:S04]  /*1bb50*/  IADD3 R6, R9, 0xc0, RZ ;  /* 0x000000c009067810 */ /* 0x000fc80007ffe0ff */
[----:B------:R-:W-:Y:S02]  /*1bb60*/  IADD3 R3, R11, R3, RZ ;  /* 0x000000030b037210 */ /* 0x000fe40007ffe0ff */
        /* <DEDUP_REMOVED lines=21> */
[----:B------:R2:W-:Y:S03]  /*1bcc0*/  @!P3 ST.E.128 [R14.64], RZ ;  /* 0x000000ff0e00b985 */ /* 0x0005e6000c101d1e */
[--C-:B------:R-:W-:Y:S01]  /*1bcd0*/  @!P1 IMAD.WIDE R2, R2, 0x2, R12.reuse ;  /* 0x0000000202029825 */ /* 0x100fe200078e020c */
[----:B------:R2:W-:Y:S03]  /*1bce0*/  @!P2 ST.E.128 [R16.64], RZ ;  /* 0x000000ff1000a985 */ /* 0x0005e6000c101d1e */
[----:B------:R-:W-:Y:S01]  /*1bcf0*/  @!P0 IMAD.WIDE R12, R0, 0x2, R12 ;  /* 0x00000002000c8825 */ /* 0x000fe200078e020c */
[----:B------:R2:W-:Y:S04]  /*1bd00*/  @!P1 ST.E.128 [R2.64], RZ ;  /* 0x000000ff02009985 */ /* 0x0005e8000c101d1e */
[----:B------:R2:W-:Y:S02]  /*1bd10*/  @!P0 ST.E.128 [R12.64], RZ ;  /* 0x000000ff0c008985 */ /* 0x0005e4000c101d1e */
.L_x_464:
[----:B------:R-:W-:Y:S05]  /*1bd20*/  BSYNC B0 ;  /* 0x0000000000007941 */ /* 0x000fea0003800000 */
.L_x_463:
        /* <DEDUP_REMOVED lines=27> */
.L_x_466:
[----:B------:R-:W-:Y:S05]  /*1bee0*/  BSYNC B0 ;  /* 0x0000000000007941 */ /* 0x000fea0003800000 */
.L_x_465:
        /* <DEDUP_REMOVED lines=16> */
[----:B-1--4-:R-:W-:Y:S01]  /*1bff0*/  @!P3 IMAD.WIDE R14, R9, 0x2, R12 ;  /* 0x00000002090eb825 */ /* 0x012fe200078e020c */
        /* <DEDUP_REMOVED lines=10> */
.L_x_468:
[----:B------:R-:W-:Y:S05]  /*1c0a0*/  BSYNC B0 ;  /* 0x0000000000007941 */ /* 0x000fea0003800000 */
.L_x_467:
[----:B------:R-:W-:Y:S01]  /*1c0b0*/  IADD3 R5, R5, 0x60, RZ ;  /* 0x0000006005057810 */ /* 0x000fe20007ffe0ff */
[----:B-1----:R1:W2:Y:S03]  /*1c0c0*/  SHFL.IDX PT, R3, R10, 0x3, 0x181f ;  /* 0x00781f000a037f89 */ /* 0x0022a600000e0000 */
[----:B------:R-:W-:Y:S01]  /*1c0d0*/  ISETP.GE.AND P0, PT, R5, R4, PT ;  /* 0x000000040500720c */ /* 0x000fe20003f06270 */
[----:B------:R1:W3:-:S12]  /*1c0e0*/  SHFL.IDX PT, R2, R11, 0x3, 0x181f ;  /* 0x00781f000b027f89 */ /* 0x0002d800000e0000 */
[----:B------:R-:W-:Y:S05]  /*1c0f0*/  @P0 EXIT ;  /* 0x000000000000094d */ /* 0x000fea0003800000 */
[----:B------:R-:W-:Y:S02]  /*1c100*/  ISETP.GE.AND P1, PT, R8, c[0x0][0x3c8], PT ;  /* 0x0000f20008007a0c */ /* 0x000fe40003f26270 */
[----:B------:R-:W-:Y:S02]  /*1c110*/  ISETP.GE.AND P0, PT, R7, c[0x0][0x3c8], PT ;  /* 0x0000f20007007a0c */ /* 0x000fe40003f06270 */
[----:B------:R-:W-:-:S09]  /*1c120*/  ISETP.GE.AND P2, PT, R9, c[0x0][0x3c8], PT ;  /* 0x0000f20009007a0c */ /* 0x000fd20003f46270 */
[----:B------:R-:W-:Y:S02]  /*1c130*/  @!P1 SHF.R.S32.HI R5, RZ, 0x1f, R8 ;  /* 0x0000001fff059819 */ /* 0x000fe40000011408 */
[----:B------:R-:W-:Y:S02]  /*1c140*/  @!P0 SHF.R.S32.HI R0, RZ, 0x1f, R7 ;  /* 0x0000001fff008819 */ /* 0x000fe40000011407 */
[----:B------:R-:W-:Y:S01]  /*1c150*/  @!P1 LEA.HI R5, R5, R8, RZ, 0x3 ;  /* 0x0000000805059211 */ /* 0x000fe200078f18ff */
[--C-:B--23--:R-:W-:Y:S01]  /*1c160*/  @!P2 IMAD.WIDE R8, R9, 0x2, R2.reuse ;  /* 0x000000020908a825 */ /* 0x10cfe200078e0202 */
[----:B------:R-:W-:Y:S02]  /*1c170*/  @!P0 LEA.HI R0, R0, R7, RZ, 0x3 ;  /* 0x0000000700008211 */ /* 0x000fe400078f18ff */
[----:B------:R-:W-:Y:S02]  /*1c180*/  @!P1 LOP3.LUT R5, R5, 0xfffffff8, RZ, 0xc0, !PT ;  /* 0xfffffff805059812 */ /* 0x000fe400078ec0ff */
[----:B------:R-:W-:Y:S01]  /*1c190*/  @!P0 LOP3.LUT R7, R0, 0xfffffff8, RZ, 0xc0, !PT ;  /* 0xfffffff800078812 */ /* 0x000fe200078ec0ff */
[----:B------:R2:W-:Y:S02]  /*1c1a0*/  @!P2 ST.E.128 [R8.64], RZ ;  /* 0x000000ff0800a985 */ /* 0x0005e4000c101d1e */
[----:B------:R-:W-:-:S04]  /*1c1b0*/  @!P1 IMAD.WIDE R4, R5, 0x2, R2 ;  /* 0x0000000205049825 */ /* 0x000fc800078e0202 */
[----:B-1----:R-:W-:Y:S01]  /*1c1c0*/  @!P0 IMAD.WIDE R10, R7, 0x2, R2 ;  /* 0x00000002070a8825 */ /* 0x002fe200078e0202 */
[----:B------:R2:W-:Y:S04]  /*1c1d0*/  @!P1 ST.E.128 [R4.64], RZ ;  /* 0x000000ff04009985 */ /* 0x0005e8000c101d1e */
[----:B------:R2:W-:Y:S01]  /*1c1e0*/  @!P0 ST.E.128 [R10.64], RZ ;  /* 0x000000ff0a008985 */ /* 0x0005e2000c101d1e */
[----:B------:R-:W-:-:S13]  /*1c1f0*/  ISETP.GE.AND P0, PT, R6, c[0x0][0x3c8], PT ;  /* 0x0000f20006007a0c */ /* 0x000fda0003f06270 */
[----:B------:R-:W-:Y:S05]  /*1c200*/  @P0 EXIT ;  /* 0x000000000000094d */ /* 0x000fea0003800000 */
[----:B--2---:R-:W-:-:S04]  /*1c210*/  SHF.R.S32.HI R5, RZ, 0x1f, R6 ;  /* 0x0000001fff057819 */ /* 0x004fc80000011406 */
[----:B------:R-:W-:-:S04]  /*1c220*/  LEA.HI R5, R5, R6, RZ, 0x3 ;  /* 0x0000000605057211 */ /* 0x000fc800078f18ff */
[----:B------:R-:W-:-:S05]  /*1c230*/  LOP3.LUT R5, R5, 0xfffffff8, RZ, 0xc0, !PT ;  /* 0xfffffff805057812 */ /* 0x000fca00078ec0ff */
[----:B------:R-:W-:-:S05]  /*1c240*/  IMAD.WIDE R2, R5, 0x2, R2 ;  /* 0x0000000205027825 */ /* 0x000fca00078e0202 */
[----:B------:R-:W-:Y:S01]  /*1c250*/  ST.E.128 [R2.64], RZ ;  /* 0x000000ff02007985 */ /* 0x000fe2000c101d1e */
[----:B------:R-:W-:Y:S05]  /*1c260*/  EXIT ;  /* 0x000000000000794d */ /* 0x000fea0003800000 */
.L_x_469:
        /* <DEDUP_REMOVED lines=9> */
.L_x_1466:


//--------------------- .text._ZN7cutlass13device_kernelIN5flash19enable_sm80_to_sm89INS1_16FlashAttnFwdSm80INS1_25CollectiveMainloopFwdSm80ILi8ELi1ELb1EN4cute5tupleIJNS5_1CILi128EEENS7_ILi64EEENS7_ILi256EEEEEELi256ENS_6half_tEfNS_4arch4Sm80ELb1ELb0ELb0ELb0ELb0ELb0ELb1ELb0EEENS1_21CollectiveEpilogueFwdINS6_IJS8_SA_S9_EEENS6_IJNS7_ILi1EEESI_SI_EEESC_SE_Li256ELb0ELb1ELb0ELb0EEENS1_30DynamicPersistentTileSchedulerILi256ELi256ELb0ELb1ELb0EEEEEEEEEvNT_6ParamsE --------------------------
	.section	.text._ZN7cutlass13device_kernelIN5flash19enable_sm80_to_sm89INS1_16FlashAttnFwdSm80INS1_25CollectiveMainloopFwdSm80ILi8ELi1ELb1EN4cute5tupleIJNS5_1CILi128EEENS7_ILi64EEENS7_ILi256EEEEEELi256ENS_6half_tEfNS_4arch4Sm80ELb1ELb0ELb0ELb0ELb0ELb0ELb1ELb0EEENS1_21CollectiveEpilogueFwdINS6_IJS8_SA_S9_EEENS6_IJNS7_ILi1EEESI_SI_EEESC_SE_Li256ELb0ELb1ELb0ELb0EEENS1_30DynamicPersistentTileSchedulerILi256ELi256ELb0ELb1ELb0EEEEEEEEEvNT_6ParamsE,"ax",@progbits
	.sectioninfo	@"SHI_REGISTERS=255"
	.align	128
.text._ZN7cutlass13device_kernelIN5flash19enable_sm80_to_sm89INS1_16FlashAttnFwdSm80INS1_25CollectiveMainloopFwdSm80ILi8ELi1ELb1EN4cute5tupleIJNS5_1CILi128EEENS7_ILi64EEENS7_ILi256EEEEEELi256ENS_6half_tEfNS_4arch4Sm80ELb1ELb0ELb0ELb0ELb0ELb0ELb1ELb0EEENS1_21CollectiveEpilogueFwdINS6_IJS8_SA_S9_EEENS6_IJNS7_ILi1EEESI_SI_EEESC_SE_Li256ELb0ELb1ELb0ELb0EEENS1_30DynamicPersistentTileSchedulerILi256ELi256ELb0ELb1ELb0EEEEEEEEEvNT_6ParamsE:
        .type           _ZN7cutlass13device_kernelIN5flash19enable_sm80_to_sm89INS1_16FlashAttnFwdSm80INS1_25CollectiveMainloopFwdSm80ILi8ELi1ELb1EN4cute5tupleIJNS5_1CILi128EEENS7_ILi64EEENS7_ILi256EEEEEELi256ENS_6half_tEfNS_4arch4Sm80ELb1ELb0ELb0ELb0ELb0ELb0ELb1ELb0EEENS1_21CollectiveEpilogueFwdINS6_IJS8_SA_S9_EEENS6_IJNS7_ILi1EEESI_SI_EEESC_SE_Li256ELb0ELb1ELb0ELb0EEENS1_30DynamicPersistentTileSchedulerILi256ELi256ELb0ELb1ELb0EEEEEEEEEvNT_6ParamsE,@function
        .size           _ZN7cutlass13device_kernelIN5flash19enable_sm80_to_sm89INS1_16FlashAttnFwdSm80INS1_25CollectiveMainloopFwdSm80ILi8ELi1ELb1EN4cute5tupleIJNS5_1CILi128EEENS7_ILi64EEENS7_ILi256EEEEEELi256ENS_6half_tEfNS_4arch4Sm80ELb1ELb0ELb0ELb0ELb0ELb0ELb1ELb0EEENS1_21CollectiveEpilogueFwdINS6_IJS8_SA_S9_EEENS6_IJNS7_ILi1EEESI_SI_EEESC_SE_Li256ELb0ELb1ELb0ELb0EEENS1_30DynamicPersistentTileSchedulerILi256ELi256ELb0ELb1ELb0EEEEEEEEEvNT_6ParamsE,(.L_x_1467 - _ZN7cutlass13device_kernelIN5flash19enable_sm80_to_sm89INS1_16FlashAttnFwdSm80INS1_25CollectiveMainloopFwdSm80ILi8ELi1ELb1EN4cute5tupleIJNS5_1CILi128EEENS7_ILi64EEENS7_ILi256EEEEEELi256ENS_6half_tEfNS_4arch4Sm80ELb1ELb0ELb0ELb0ELb0ELb0ELb1ELb0EEENS1_21CollectiveEpilogueFwdINS6_IJS8_SA_S9_EEENS6_IJNS7_ILi1EEESI_SI_EEESC_SE_Li256ELb0ELb1ELb0ELb0EEENS1_30DynamicPersistentTileSchedulerILi256ELi256ELb0ELb1ELb0EEEEEEEEEvNT_6ParamsE)
        .other          _ZN7cutlass13device_kernelIN5flash19enable_sm80_to_sm89INS1_16FlashAttnFwdSm80INS1_25CollectiveMainloopFwdSm80ILi8ELi1ELb1EN4cute5tupleIJNS5_1CILi128EEENS7_ILi64EEENS7_ILi256EEEEEELi256ENS_6half_tEfNS_4arch4Sm80ELb1ELb0ELb0ELb0ELb0ELb0ELb1ELb0EEENS1_21CollectiveEpilogueFwdINS6_IJS8_SA_S9_EEENS6_IJNS7_ILi1EEESI_SI_EEESC_SE_Li256ELb0ELb1ELb0ELb0EEENS1_30DynamicPersistentTileSchedulerILi256ELi256ELb0ELb1ELb0EEEEEEEEEvNT_6ParamsE,@"STO_CUDA_ENTRY STV_DEFAULT"
_ZN7cutlass13device_kernelIN5flash19enable_sm80_to_sm89INS1_16FlashAttnFwdSm80INS1_25CollectiveMainloopFwdSm80ILi8ELi1ELb1EN4cute5tupleIJNS5_1CILi128EEENS7_ILi64EEENS7_ILi256EEEEEELi256ENS_6half_tEfNS_4arch4Sm80ELb1ELb0ELb0ELb0ELb0ELb0ELb1ELb0EEENS1_21CollectiveEpilogueFwdINS6_IJS8_SA_S9_EEENS6_IJNS7_ILi1EEESI_SI_EEESC_SE_Li256ELb0ELb1ELb0ELb0EEENS1_30DynamicPersistentTileSchedulerILi256ELi256ELb0ELb1ELb0EEEEEEEEEvNT_6ParamsE:
[----:B------:R-:W-:-:S03]  /*0000*/  MOV R1, c[0x0][0x28] ;  /* 0x00000a0000017a02 */ /* 0x000fc60000000f00 */
[----:B------:R-:W1:Y:S01]  /*0010*/  S2R R21, SR_TID.X ;  /* 0x0000000000157919 */ /* 0x000e620000002100 */
[----:B------:R-:W-:-:S03]  /*0020*/  IADD3 R1, R1, -0x158, RZ ;  /* 0xfffffea801017810 */ /* 0x000fc60007ffe0ff */
[----:B------:R-:W2:Y:S01]  /*0030*/  S2R R15, SR_CTAID.X ;  /* 0x00000000000f7919 */ /* 0x000ea20000002500 */
[----:B-1----:R-:W-:-:S05]  /*0040*/  SHF.R.U32.HI R2, RZ, 0x5, R21 ;  /* 0x00000005ff027819 */ /* 0x002fca0000011615 */
[----:B------:R-:W1:Y:S02]  /*0050*/  SHFL.IDX PT, R0, R2, RZ, 0x1f ;  /* 0x00001fff02007589 */ /* 0x000e6400000e0000 */
[----:B-1----:R-:W-:Y:S02]  /*0060*/  ISETP.GE.AND P0, PT, R0, 0x1, PT ;  /* 0x000000010000780c */ /* 0x002fe40003f06270 */
[----:B------:R1:W-:Y:S11]  /*0070*/  STL [R1+0xf0], R0 ;  /* 0x0000f00001007387 */ /* 0x0003f60000100800 */
[----:B------:R-:W-:Y:S06]  /*0080*/  @P0 BAR.ARV 0x4, 0x100 ;  /* 0x0104000000000b1d */ /* 0x000fec0000002000 */
[----:B--2---:R-:W-:-:S13]  /*0090*/  ISETP.GE.AND P0, PT, R15, c[0x0][0x538], PT ;  /* 0x00014e000f007a0c */ /* 0x004fda0003f06270 */
[----:B------:R-:W-:Y:S05]  /*00a0*/  @P0 EXIT ;  /* 0x000000000000094d */ /* 0x000fea0003800000 */
[----:B-1----:R-:W-:Y:S01]  /*00b0*/  SHF.R.S32.HI R12, RZ, 0x1f, R21 ;  /* 0x0000001fff0c7819 */ /* 0x002fe20000011415 */
[----:B------:R-:W-:-:S03]  /*00c0*/  ULDC.64 UR6, c[0x0][0x118] ;  /* 0x0000460000067ab9 */ /* 0x000fc60000000a00 */
[CC--:B------:R-:W-:Y:S02]  /*00d0*/  LEA.HI R13, R12.reuse, R21.reuse, RZ, 0x3 ;  /* 0x000000150c0d7211 */ /* 0x0c0fe400078f18ff */
[CC--:B------:R-:W-:Y:S02]  /*00e0*/  LEA.HI R2, R12.reuse, R21.reuse, RZ, 0x4 ;  /* 0x000000150c027211 */ /* 0x0c0fe400078f20ff */
[----:B------:R-:W-:Y:S02]  /*00f0*/  LEA.HI R14, R12, R21, RZ, 0x2 ;  /* 0x000000150c0e7211 */ /* 0x000fe400078f10ff */
[----:B------:R-:W-:Y:S02]  /*0100*/  SHF.R.S32.HI R20, RZ, 0x3, R13 ;  /* 0x00000003ff147819 */ /* 0x000fe4000001140d */
[----:B------:R-:W-:Y:S02]  /*0110*/  SHF.R.S32.HI R5, RZ, 0x4, R2 ;  /* 0x00000004ff057819 */ /* 0x000fe40000011402 */
[----:B------:R-:W-:Y:S01]  /*0120*/  LOP3.LUT R0, R2, 0xfffffff0, RZ, 0xc0, !PT ;  /* 0xfffffff002007812 */ /* 0x000fe200078ec0ff */
[----:B------:R-:W-:Y:S01]  /*0130*/  IMAD.SHL.U32 R6, R20, 0x40, RZ ;  /* 0x0000004014067824 */ /* 0x000fe200078e00ff */
[----:B------:R-:W-:-:S02]  /*0140*/  LOP3.LUT R3, R13, 0xfffffff8, RZ, 0xc0, !PT ;  /* 0xfffffff80d037812 */ /* 0x000fc400078ec0ff */
[----:B------:R-:W-:Y:S01]  /*0150*/  SHF.R.S32.HI R8, RZ, 0x2, R14 ;  /* 0x00000002ff087819 */ /* 0x000fe2000001140e */
[C---:B------:R-:W-:Y:S01]  /*0160*/  IMAD.IADD R0, R21.reuse, 0x1, -R0 ;  /* 0x0000000115007824 */ /* 0x040fe200078e0a00 */
[----:B------:R-:W-:Y:S01]  /*0170*/  SHF.R.S32.HI R4, RZ, 0x1f, R14 ;  /* 0x0000001fff047819 */ /* 0x000fe2000001140e */
[----:B------:R-:W-:Y:S01]  /*0180*/  IMAD.IADD R7, R21, 0x1, -R3 ;  /* 0x0000000115077824 */ /* 0x000fe200078e0a03 */
[----:B------:R-:W-:Y:S02]  /*0190*/  LEA.HI R2, R2, R5, RZ, 0x1 ;  /* 0x0000000502027211 */ /* 0x000fe400078f08ff */
[----:B------:R-:W-:Y:S01]  /*01a0*/  LEA.HI R3, R4, R8, RZ, 0x3 ;  /* 0x0000000804037211 */ /* 0x000fe200078f18ff */
[C---:B------:R-:W-:Y:S01]  /*01b0*/  IMAD.SHL.U32 R18, R7.reuse, 0x8, RZ ;  /* 0x0000000807127824 */ /* 0x040fe200078e00ff */
[----:B------:R-:W-:Y:S01]  /*01c0*/  LOP3.LUT R4, R2, 0xfffffffe, RZ, 0xc0, !PT ;  /* 0xfffffffe02047812 */ /* 0x000fe200078ec0ff */
[----:B------:R-:W-:Y:S01]  /*01d0*/  IMAD.SHL.U32 R9, R7, 0x40, RZ ;  /* 0x0000004007097824 */ /* 0x000fe200078e00ff */
[----:B------:R-:W-:-:S02]  /*01e0*/  LOP3.LUT R2, R6, 0x1c0, RZ, 0xc0, !PT ;  /* 0x000001c006027812 */ /* 0x000fc400078ec0ff */
[----:B------:R-:W-:Y:S01]  /*01f0*/  SHF.R.S32.HI R6, RZ, 0x1f, R0 ;  /* 0x0000001fff067819 */ /* 0x000fe20000011400 */
[----:B------:R-:W-:Y:S01]  /*0200*/  IMAD.IADD R249, R5, 0x1, -R4 ;  /* 0x0000000105f97824 */ /* 0x000fe200078e0a04 */
[----:B------:R-:W-:Y:S02]  /*0210*/  LOP3.LUT R3, R3, 0xfffffff8, RZ, 0xc0, !PT ;  /* 0xfffffff803037812 */ /* 0x000fe400078ec0ff */
[----:B------:R-:W-:Y:S02]  /*0220*/  LEA.HI R248, R6, R0, RZ, 0x3 ;  /* 0x0000000006f87211 */ /* 0x000fe400078f18ff */
[----:B------:R-:W-:Y:S01]  /*0230*/  LOP3.LUT R4, R2, 0x38, R18, 0xf8, !PT ;  /* 0x0000003802047812 */ /* 0x000fe200078ef812 */
[----:B------:R-:W-:Y:S01]  /*0240*/  IMAD.IADD R6, R8, 0x1, -R3 ;  /* 0x0000000108067824 */ /* 0x000fe200078e0a03 */
[----:B------:R-:W-:Y:S02]  /*0250*/  SHF.R.U32.HI R3, RZ, 0x3, R2 ;  /* 0x00000003ff037819 */ /* 0x000fe40000011602 */
[C---:B------:R-:W-:Y:S01]  /*0260*/  LOP3.LUT R2, R248.reuse, 0xfffffff8, RZ, 0xc0, !PT ;  /* 0xfffffff8f8027812 */ /* 0x040fe200078ec0ff */
[----:B------:R-:W-:Y:S01]  /*0270*/  IMAD.SHL.U32 R248, R248, 0x40, RZ ;  /* 0x00000040f8f87824 */ /* 0x000fe200078e00ff */
[----:B------:R-:W-:-:S02]  /*0280*/  LEA.HI R10, R12, R21, RZ, 0x5 ;  /* 0x000000150c0a7211 */ /* 0x000fc400078f28ff */
[----:B------:R-:W-:Y:S01]  /*0290*/  LOP3.LUT R8, R4, R3, RZ, 0x3c, !PT ;  /* 0x0000000304087212 */ /* 0x000fe200078e3cff */
[----:B------:R-:W-:Y:S01]  /*02a0*/  IMAD.IADD R5, R0, 0x1, -R2 ;  /* 0x0000000100057824 */ /* 0x000fe200078e0a02 */
[----:B------:R-:W-:Y:S02]  /*02b0*/  LOP3.LUT R2, R10, 0xffffffe0, RZ, 0xc0, !PT ;  /* 0xffffffe00a027812 */ /* 0x000fe400078ec0ff */
[----:B------:R-:W-:Y:S02]  /*02c0*/  LOP3.LUT R0, R9, 0x1c0, RZ, 0xc0, !PT ;  /* 0x000001c009007812 */ /* 0x000fe400078ec0ff */
[----:B------:R-:W-:Y:S01]  /*02d0*/  SHF.R.S32.HI R11, RZ, 0x5, R10 ;  /* 0x00000005ff0b7819 */ /* 0x000fe2000001140a */
[----:B------:R-:W-:Y:S01]  /*02e0*/  IMAD.IADD R17, R21, 0x1, -R2 ;  /* 0x0000000115117824 */ /* 0x000fe200078e0a02 */
[----:B------:R-:W-:Y:S02]  /*02f0*/  SHF.R.S32.HI R3, RZ, 0x1f, R10 ;  /* 0x0000001fff037819 */ /* 0x000fe4000001140a */
[----:B------:R-:W-:Y:S01]  /*0300*/  LOP3.LUT R4, R0, 0x8, R13, 0xf8, !PT ;  /* 0x0000000800047812 */ /* 0x000fe200078ef80d */
[----:B------:R-:W-:Y:S01]  /*0310*/  IMAD.MOV.U32 R13, RZ, RZ, 0x20 ;  /* 0x00000020ff0d7424 */ /* 0x000fe200078e00ff */
[----:B------:R-:W-:-:S02]  /*0320*/  SHF.R.U32.HI R2, RZ, 0x3, R0 ;  /* 0x00000003ff027819 */ /* 0x000fc40000011600 */
[----:B------:R-:W-:Y:S02]  /*0330*/  LEA.HI R9, R12, R21, RZ, 0x6 ;  /* 0x000000150c097211 */ /* 0x000fe400078f30ff */
[----:B------:R-:W-:Y:S02]  /*0340*/  LEA.HI R0, R3, R11, RZ, 0x3 ;  /* 0x0000000b03007211 */ /* 0x000fe400078f18ff */
[----:B------:R-:W-:Y:S02]  /*0350*/  SHF.R.S32.HI R3, RZ, 0x1f, R17 ;  /* 0x0000001fff037819 */ /* 0x000fe40000011411 */
[----:B------:R-:W-:Y:S01]  /*0360*/  LOP3.LUT R10, R4, R2, RZ, 0x3c, !PT ;  /* 0x00000002040a7212 */ /* 0x000fe200078e3cff */
[----:B------:R-:W-:Y:S01]  /*0370*/  IMAD.SHL.U32 R2, R9, 0x8, RZ ;  /* 0x0000000809027824 */ /* 0x000fe200078e00ff */
[----:B------:R-:W-:Y:S02]  /*0380*/  LOP3.LUT R0, R0, 0xffffff8, RZ, 0xc0, !PT ;  /* 0x0ffffff800007812 */ /* 0x000fe400078ec0ff */
[----:B------:R-:W-:-:S02]  /*0390*/  LEA.HI R9, R3, R17, RZ, 0x2 ;  /* 0x0000001103097211 */ /* 0x000fc400078f10ff */
[----:B------:R-:W-:Y:S02]  /*03a0*/  LOP3.LUT R3, R6, 0x1, RZ, 0xc0, !PT ;  /* 0x0000000106037812 */ /* 0x000fe400078ec0ff */
[----:B------:R-:W-:Y:S01]  /*03b0*/  LOP3.LUT R12, R8, 0x7ffffe00, R2, 0xf8, !PT ;  /* 0x7ffffe00080c7812 */ /* 0x000fe200078ef802 */
[----:B------:R-:W-:Y:S01]  /*03c0*/  IMAD.IADD R2, R11, 0x1, -R0 ;  /* 0x000000010b027824 */ /* 0x000fe200078e0a00 */
[----:B------:R-:W-:Y:S02]  /*03d0*/  SHF.R.S32.HI R0, RZ, 0x2, R9 ;  /* 0x00000002ff007819 */ /* 0x000fe40000011409 */
[----:B------:R-:W-:Y:S01]  /*03e0*/  ISETP.NE.U32.AND P4, PT, R3, 0x1, PT ;  /* 0x000000010300780c */ /* 0x000fe20003f85070 */
[C---:B------:R-:W-:Y:S01]  /*03f0*/  IMAD.SHL.U32 R3, R5.reuse, 0x40, RZ ;  /* 0x0000004005037824 */ /* 0x040fe200078e00ff */
[----:B------:R-:W-:Y:S01]  /*0400*/  LOP3.LUT R4, R14, 0xfffffffc, RZ, 0xc0, !PT ;  /* 0xfffffffc0e047812 */ /* 0x000fe200078ec0ff */
[----:B------:R-:W-:Y:S01]  /*0410*/  IMAD R16, R2, 0x10, R0 ;  /* 0x0000001002107824 */ /* 0x000fe200078e0200 */
[----:B------:R-:W-:Y:S01]  /*0420*/  LOP3.LUT P3, RZ, R5, 0x2, RZ, 0xc0, !PT ;  /* 0x0000000205ff7812 */ /* 0x000fe2000786c0ff */
[----:B------:R-:W-:Y:S01]  /*0430*/  IMAD.SHL.U32 R2, R249, 0x8, RZ ;  /* 0x00000008f9027824 */ /* 0x000fe200078e00ff */
[----:B------:R-:W-:Y:S01]  /*0440*/  LOP3.LUT R0, R3, 0x1c0, RZ, 0xc0, !PT ;  /* 0x000001c003007812 */ /* 0x000fe200078ec0ff */
[----:B------:R-:W-:Y:S01]  /*0450*/  IMAD.IADD R3, R21, 0x1, -R4 ;  /* 0x0000000115037824 */ /* 0x000fe200078e0a04 */
[----:B------:R-:W-:Y:S01]  /*0460*/  LOP3.LUT P0, RZ, R5, 0x4, RZ, 0xc0, !PT ;  /* 0x0000000405ff7812 */ /* 0x000fe2000780c0ff */
[----:B------:R-:W-:Y:S01]  /*0470*/  IMAD.SHL.U32 R4, R6, 0x40, RZ ;  /* 0x0000004006047824 */ /* 0x000fe200078e00ff */
[----:B------:R-:W-:Y:S01]  /*0480*/  LOP3.LUT R5, R0, 0x8, R2, 0xf8, !PT ;  /* 0x0000000800057812 */ /* 0x000fe200078ef802 */
[----:B------:R-:W-:Y:S01]  /*0490*/  STL [R1+0xf4], R16 ;  /* 0x0000f41001007387 */ /* 0x000fe20000100800 */
[----:B------:R-:W-:Y:S01]  /*04a0*/  SHF.R.U32.HI R2, RZ, 0x3, R0 ;  /* 0x00000003ff027819 */ /* 0x000fe20000011600 */
[----:B------:R-:W-:Y:S01]  /*04b0*/  IMAD R249, R249, 0x200, R10 ;  /* 0x00000200f9f97824 */ /* 0x000fe200078e020a */
[----:B------:R-:W-:Y:S01]  /*04c0*/  LEA.HI R0, R3, R3, RZ, 0x1 ;  /* 0x0000000303007211 */ /* 0x000fe200078f08ff */
[----:B------:R-:W-:Y:S01]  /*04d0*/  STL [R1+0xc4], R15 ;  /* 0x0000c40f01007387 */ /* 0x000fe20000100800 */
[----:B------:R-:W-:Y:S01]  /*04e0*/  LOP3.LUT R5, R5, R2, RZ, 0x3c, !PT ;  /* 0x0000000205057212 */ /* 0x000fe200078e3cff */
[----:B------:R-:W-:Y:S01]  /*04f0*/  IMAD.MOV.U32 R10, RZ, RZ, 0x40 ;  /* 0x00000040ff0a7424 */ /* 0x000fe200078e00ff */
[----:B------:R-:W-:-:S02]  /*0500*/  LOP3.LUT R0, R0, 0x1ffffffe, RZ, 0xc0, !PT ;  /* 0x1ffffffe00007812 */ /* 0x000fc400078ec0ff */
[----:B------:R-:W-:Y:S01]  /*0510*/  LOP3.LUT R2, R4, 0x1c0, RZ, 0xc0, !PT ;  /* 0x000001c004027812 */ /* 0x000fe200078ec0ff */
[----:B------:R-:W-:Y:S01]  /*0520*/  IMAD R4, R11, 0x200, R3 ;  /* 0x000002000b047824 */ /* 0x000fe200078e0203 */
[----:B------:R-:W-:Y:S01]  /*0530*/  R2P PR, R6, 0x6 ;  /* 0x0000000606007804 */ /* 0x000fe20000000000 */
[----:B------:R-:W-:Y:S01]  /*0540*/  IMAD.MOV.U32 R6, RZ, RZ, 0x10 ;  /* 0x00000010ff067424 */ /* 0x000fe200078e00ff */
[----:B------:R-:W-:Y:S01]  /*0550*/  LOP3.LUT R248, R5, 0x7ffffe00, R248, 0xf8, !PT ;  /* 0x7ffffe0005f87812 */ /* 0x000fe200078ef8f8 */
[----:B------:R-:W-:Y:S01]  /*0560*/  IMAD.IADD R8, R3, 0x1, -R0 ;  /* 0x0000000103087824 */ /* 0x000fe200078e0a00 */
[----:B------:R-:W-:Y:S02]  /*0570*/  LEA.HI R0, R2, R2, RZ, 0x1d ;  /* 0x0000000202007211 */ /* 0x000fe400078fe8ff */
[----:B------:R-:W-:Y:S02]  /*0580*/  SEL R2, R6, 0xfffffff0, !P3 ;  /* 0xfffffff006027807 */ /* 0x000fe40005800000 */
[----:B------:R-:W-:Y:S01]  /*0590*/  SHF.R.S32.HI R19, RZ, 0x1f, R18 ;  /* 0x0000001fff137819 */ /* 0x000fe20000011412 */
[----:B------:R-:W-:Y:S01]  /*05a0*/  IMAD.U32 R6, R4, 0x2, R0 ;  /* 0x0000000204067824 */ /* 0x000fe200078e0000 */
[----:B------:R-:W-:Y:S01]  /*05b0*/  IADD3 R5, R18, 0x40, RZ ;  /* 0x0000004012057810 */ /* 0x000fe20007ffe0ff */
[----:B------:R-:W-:Y:S01]  /*05c0*/  IMAD R0, R7, 0x20, R20 ;  /* 0x0000002007007824 */ /* 0x000fe200078e0214 */
[----:B------:R-:W-:-:S02]  /*05d0*/  SEL R3, R13, 0xffffffe0, !P0 ;  /* 0xffffffe00d037807 */ /* 0x000fc40004000000 */
[----:B------:R-:W-:Y:S02]  /*05e0*/  IADD3 R4, R18, 0x80, RZ ;  /* 0x0000008012047810 */ /* 0x000fe40007ffe0ff */
[----:B------:R1:W-:Y:S01]  /*05f0*/  STL [R1+0xec], R0 ;  /* 0x0000ec0001007387 */ /* 0x0003e20000100800 */
[----:B------:R-:W-:Y:S01]  /*0600*/  IMAD.IADD R3, R2, 0x1, R3 ;  /* 0x0000000102037824 */ /* 0x000fe200078e0203 */
[----:B------:R-:W-:Y:S02]  /*0610*/  IADD3 R2, R18, 0xc0, RZ ;  /* 0x000000c012027810 */ /* 0x000fe40007ffe0ff */
[----:B------:R-:W-:Y:S01]  /*0620*/  STL.64 [R1+0x90], R18 ;  /* 0x0000901201007387 */ /* 0x000fe20000100a00 */
[C---:B------:R-:W-:Y:S02]  /*0630*/  LOP3.LUT P5, RZ, R7.reuse, 0x4, RZ, 0xc0, !PT ;  /* 0x0000000407ff7812 */ /* 0x040fe400078ac0ff */
[----:B------:R-:W-:Y:S01]  /*0640*/  LOP3.LUT P6, RZ, R7, 0x2, RZ, 0xc0, !PT ;  /* 0x0000000207ff7812 */ /* 0x000fe200078cc0ff */
[----:B------:R2:W-:Y:S01]  /*0650*/  STL [R1+0xa0], R5 ;  /* 0x0000a00501007387 */ /* 0x0005e20000100800 */
[----:B------:R-:W-:-:S02]  /*0660*/  SEL R250, R10, 0xffffffc0, !P5 ;  /* 0xffffffc00afa7807 */ /* 0x000fc40006800000 */
[----:B------:R-:W-:Y:S01]  /*0670*/  LEA R249, R249, 0x10100, 0x1 ;  /* 0x00010100f9f97811 */ /* 0x000fe200078e08ff */
[----:B------:R3:W-:Y:S01]  /*0680*/  STL [R1+0x9c], R4 ;  /* 0x00009c0401007387 */ /* 0x0007e20000100800 */
[----:B------:R-:W-:-:S05]  /*0690*/  LEA R248, R248, 0x100, 0x1 ;  /* 0x00000100f8f87811 */ /* 0x000fca00078e08ff */
[----:B------:R-:W-:Y:S01]  /*06a0*/  IMAD R3, R3, 0x2, R248 ;  /* 0x0000000203037824 */ /* 0x000fe200078e02f8 */
[----:B-1----:R-:W-:Y:S02]  /*06b0*/  LOP3.LUT R0, R9, 0x7ffffffc, RZ, 0xc0, !PT ;  /* 0x7ffffffc09007812 */ /* 0x002fe400078ec0ff */
[C---:B------:R-:W-:Y:S02]  /*06c0*/  IADD3 R9, R249.reuse, 0x20, RZ ;  /* 0x00000020f9097810 */ /* 0x040fe40007ffe0ff */
[----:B------:R-:W-:Y:S01]  /*06d0*/  @P6 IADD3 R9, R249, -0x20, RZ ;  /* 0xffffffe0f9096810 */ /* 0x000fe20007ffe0ff */
[----:B------:R-:W-:Y:S01]  /*06e0*/  IMAD.IADD R0, R17, 0x1, -R0 ;  /* 0x0000000111007824 */ /* 0x000fe200078e0a00 */
[----:B--2---:R-:W-:-:S03]  /*06f0*/  SHF.R.S32.HI R5, RZ, 0x1f, R5 ;  /* 0x0000001fff057819 */ /* 0x004fc60000011405 */
[----:B------:R-:W-:Y:S02]  /*0700*/  IMAD.SHL.U32 R7, R0, 0x2, RZ ;  /* 0x0000000200077824 */ /* 0x000fe400078e00ff */
[----:B------:R-:W-:Y:S01]  /*0710*/  IMAD R0, R8, 0x8, R16 ;  /* 0x0000000808007824 */ /* 0x000fe200078e0210 */
[----:B---3--:R-:W-:Y:S01]  /*0720*/  SHF.R.S32.HI R4, RZ, 0x1f, R4 ;  /* 0x0000001fff047819 */ /* 0x008fe20000011404 */
[----:B------:R1:W-:Y:S04]  /*0730*/  STL [R1+0xc0], R5 ;  /* 0x0000c00501007387 */ /* 0x0003e80000100800 */
[----:B------:R2:W-:Y:S04]  /*0740*/  STL [R1+0x98], R2 ;  /* 0x0000980201007387 */ /* 0x0005e80000100800 */
[----:B------:R3:W-:Y:S01]  /*0750*/  STL [R1+0xbc], R4 ;  /* 0x0000bc0401007387 */ /* 0x0007e20000100800 */
[----:B-1----:R-:W-:-:S02]  /*0760*/  SEL R5, R13, 0xffffffe0, !P1 ;  /* 0xffffffe00d057807 */ /* 0x002fc40004800000 */
[----:B--2---:R-:W-:Y:S02]  /*0770*/  SHF.R.S32.HI R2, RZ, 0x1f, R2 ;  /* 0x0000001fff027819 */ /* 0x004fe40000011402 */
[----:B---3--:R-:W-:-:S03]  /*0780*/  SEL R4, R10, 0xffffffc0, !P2 ;  /* 0xffffffc00a047807 */ /* 0x008fc60005000000 */
[----:B------:R1:W-:Y:S02]  /*0790*/  STL [R1+0xb8], R2 ;  /* 0x0000b80201007387 */ /* 0x0003e40000100800 */
[----:B-1----:R-:W-:Y:S01]  /*07a0*/  IMAD.SHL.U32 R2, R12, 0x2, RZ ;  /* 0x000000020c027824 */ /* 0x002fe200078e00ff */
[----:B------:R-:W-:Y:S01]  /*07b0*/  LEA R12, R6, 0x80, 0x1 ;  /* 0x00000080060c7811 */ /* 0x000fe200078e08ff */
[----:B------:R-:W-:Y:S02]  /*07c0*/  IMAD.IADD R6, R249, 0x1, R250 ;  /* 0x00000001f9067824 */ /* 0x000fe400078e02fa */
[----:B------:R-:W-:Y:S01]  /*07d0*/  IMAD.IADD R250, R250, 0x1, R9 ;  /* 0x00000001fafa7824 */ /* 0x000fe200078e0209 */
[----:B------:R1:W-:Y:S01]  /*07e0*/  STL [R1+0x58], R2 ;  /* 0x0000580201007387 */ /* 0x0003e20000100800 */
[----:B------:R-:W-:-:S03]  /*07f0*/  IMAD.IADD R8, R12, 0x1, R4 ;  /* 0x000000010c087824 */ /* 0x000fc600078e0204 */
[----:B------:R2:W-:Y:S04]  /*0800*/  STL [R1+0xb4], R7 ;  /* 0x0000b40701007387 */ /* 0x0005e80000100800 */
[----:B------:R3:W-:Y:S04]  /*0810*/  STL [R1+0xb0], R0 ;  /* 0x0000b00001007387 */ /* 0x0007e80000100800 */
[----:B------:R-:W-:Y:S04]  /*0820*/  STL [R1+0xc8], R12 ;  /* 0x0000c80c01007387 */ /* 0x000fe80000100800 */
[----:B------:R4:W-:Y:S04]  /*0830*/  STL [R1], R6 ;  /* 0x0000000601007387 */ /* 0x0009e80000100800 */
[----:B------:R-:W-:Y:S04]  /*0840*/  STL [R1+0x8], R9 ;  /* 0x0000080901007387 */ /* 0x000fe80000100800 */
[----:B------:R5:W-:Y:S01]  /*0850*/  STL [R1+0xe4], R8 ;  /* 0x0000e40801007387 */ /* 0x000be20000100800 */
[----:B-1----:R-:W-:-:S02]  /*0860*/  SEL R2, R13, 0xffffffe0, !P3 ;  /* 0xffffffe00d027807 */ /* 0x002fc40005800000 */
[----:B--2---:R-:W-:-:S03]  /*0870*/  IADD3 R7, R12, -0x10, RZ ;  /* 0xfffffff00c077810 */ /* 0x004fc60007ffe0ff */
[----:B------:R-:W-:Y:S01]  /*0880*/  IMAD.IADD R252, R248, 0x1, R2 ;  /* 0x00000001f8fc7824 */ /* 0x000fe200078e0202 */
[----:B------:R-:W-:Y:S02]  /*0890*/  @P4 IADD3 R7, R12, 0x10, RZ ;  /* 0x000000100c074810 */ /* 0x000fe40007ffe0ff */
[----:B---3--:R-:W-:-:S05]  /*08a0*/  SEL R0, R10, 0xffffffc0, !P0 ;  /* 0xffffffc00a007807 */ /* 0x008fca0004000000 */
[----:B------:R-:W-:Y:S02]  /*08b0*/  IMAD.IADD R251, R248, 0x1, R0 ;  /* 0x00000001f8fb7824 */ /* 0x000fe400078e0200 */
[----:B----4-:R-:W-:-:S04]  /*08c0*/  IMAD.IADD R6, R12, 0x1, R5 ;  /* 0x000000010c067824 */ /* 0x010fc800078e0205 */
[----:B------:R-:W-:Y:S01]  /*08d0*/  IMAD.IADD R10, R6, 0x1, R4 ;  /* 0x00000001060a7824 */ /* 0x000fe200078e0204 */
[----:B------:R1:W-:Y:S01]  /*08e0*/  STL [R1+0xd4], R6 ;  /* 0x0000d40601007387 */ /* 0x0003e20000100800 */
[----:B-----5:R-:W-:-:S03]  /*08f0*/  IADD3 R8, R9, 0x800, RZ ;  /* 0x0000080009087810 */ /* 0x020fc60007ffe0ff */
[----:B------:R2:W-:Y:S04]  /*0900*/  STL [R1+0xe0], R10 ;  /* 0x0000e00a01007387 */ /* 0x0005e80000100800 */
[----:B------:R-:W-:Y:S04]  /*0910*/  STL [R1+0xcc], R7 ;  /* 0x0000cc0701007387 */ /* 0x000fe80000100800 */
[----:B------:R3:W-:Y:S01]  /*0920*/  STL [R1+0x44], R8 ;  /* 0x0000440801007387 */ /* 0x0007e20000100800 */
[C---:B-1----:R-:W-:Y:S02]  /*0930*/  IADD3 R6, R9.reuse, 0x1000, RZ ;  /* 0x0000100009067810 */ /* 0x042fe40007ffe0ff */
[----:B--2---:R-:W-:-:S03]  /*0940*/  IADD3 R10, R9, 0x1800, RZ ;  /* 0x00001800090a7810 */ /* 0x004fc60007ffe0ff */
[----:B------:R1:W-:Y:S04]  /*0950*/  STL [R1+0x40], R6 ;  /* 0x0000400601007387 */ /* 0x0003e80000100800 */
[----:B------:R2:W-:Y:S01]  /*0960*/  STL [R1+0x3c], R10 ;  /* 0x00003c0a01007387 */ /* 0x0005e20000100800 */
[----:B---3--:R-:W-:-:S05]  /*0970*/  IADD3 R8, R9, 0x2000, RZ ;  /* 0x0000200009087810 */ /* 0x008fca0007ffe0ff */
        /* <DEDUP_REMOVED lines=16> */
[----:B------:R-:W-:Y:S01]  /*0a80*/  STL [R1+0x18], R10 ;  /* 0x0000180a01007387 */ /* 0x000fe20000100800 */
[----:B---3--:R-:W-:-:S05]  /*0a90*/  IADD3 R8, R9, 0x6800, RZ ;  /* 0x0000680009087810 */ /* 0x008fca0007ffe0ff */
[----:B------:R2:W-:Y:S01]  /*0aa0*/  STL [R1+0x14], R8 ;  /* 0x0000140801007387 */ /* 0x0005e20000100800 */
[----:B-1----:R-:W-:-:S05]  /*0ab0*/  IADD3 R6, R9, 0x7000, RZ ;  /* 0x0000700009067810 */ /* 0x002fca0007ffe0ff */
[----:B------:R1:W-:Y:S01]  /*0ac0*/  STL [R1+0x10], R6 ;  /* 0x0000100601007387 */ /* 0x0003e20000100800 */
[----:B--2---:R-:W-:-:S05]  /*0ad0*/  IADD3 R8, R9, 0x7800, RZ ;  /* 0x0000780009087810 */ /* 0x004fca0007ffe0ff */
[----:B------:R-:W-:Y:S01]  /*0ae0*/  STL [R1+0xc], R8 ;  /* 0x00000c0801007387 */ /* 0x000fe20000100800 */
[--C-:B-1----:R-:W-:Y:S02]  /*0af0*/  IMAD.IADD R6, R5, 0x1, R7.reuse ;  /* 0x0000000105067824 */ /* 0x102fe400078e0207 */
[----:B------:R-:W-:Y:S02]  /*0b00*/  IMAD.IADD R7, R4, 0x1, R7 ;  /* 0x0000000104077824 */ /* 0x000fe400078e0207 */
[----:B------:R-:W-:Y:S02]  /*0b10*/  IMAD R5, R11, 0x800, R248 ;  /* 0x000008000b057824 */ /* 0x000fe400078e02f8 */
[----:B------:R-:W-:Y:S01]  /*0b20*/  IMAD.IADD R4, R6, 0x1, R4 ;  /* 0x0000000106047824 */ /* 0x000fe200078e0204 */
[----:B------:R1:W-:Y:S04]  /*0b30*/  STL [R1+0xdc], R7 ;  /* 0x0000dc0701007387 */ /* 0x0003e80000100800 */
[----:B------:R-:W-:Y:S04]  /*0b40*/  STL [R1+0xd0], R6 ;  /* 0x0000d00601007387 */ /* 0x000fe80000100800 */
[----:B------:R2:W-:Y:S01]  /*0b50*/  STL [R1+0x48], R3 ;  /* 0x0000480301007387 */ /* 0x0005e20000100800 */
[----:B-1----:R-:W-:-:S05]  /*0b60*/  IADD3 R7, R0, R248, R2 ;  /* 0x000000f800077210 */ /* 0x002fca0007ffe002 */
[----:B------:R1:W-:Y:S01]  /*0b70*/  STL [R1+0x4], R7 ;  /* 0x0000040701007387 */ /* 0x0003e20000100800 */
[----:B--2---:R-:W-:-:S03]  /*0b80*/  IMAD.IADD R3, R2, 0x1, R5 ;  /* 0x0000000102037824 */ /* 0x004fc600078e0205 */
[----:B------:R1:W-:Y:S01]  /*0b90*/  STL [R1+0xd8], R4 ;  /* 0x0000d80401007387 */ /* 0x0003e20000100800 */
[C---:B------:R-:W-:Y:S02]  /*0ba0*/  IMAD.IADD R2, R0.reuse, 0x1, R5 ;  /* 0x0000000100027824 */ /* 0x040fe400078e0205 */
[----:B------:R-:W-:Y:S01]  /*0bb0*/  IMAD.IADD R0, R0, 0x1, R3 ;  /* 0x0000000100007824 */ /* 0x000fe200078e0203 */
[----:B------:R1:W-:Y:S04]  /*0bc0*/  STL [R1+0x4c], R3 ;  /* 0x00004c0301007387 */ /* 0x0003e80000100800 */
[----:B------:R1:W-:Y:S04]  /*0bd0*/  STL [R1+0x54], R2 ;  /* 0x0000540201007387 */ /* 0x0003e80000100800 */
[----:B------:R1:W-:Y:S02]  /*0be0*/  STL [R1+0x50], R0 ;  /* 0x0000500001007387 */ /* 0x0003e40000100800 */
.L_x_511:
[----:B-1----:R-:W2:Y:S01]  /*0bf0*/  LDL R4, [R1+0xc4] ;  /* 0x0000c40001047983 */ /* 0x002ea20000100800 */
[----:B------:R-:W-:Y:S01]  /*0c00*/  IMAD.MOV.U32 R0, RZ, RZ, c[0x0][0x560] ;  /* 0x00015800ff007624 */ /* 0x000fe200078e00ff */
[----:B------:R-:W-:Y:S01]  /*0c10*/  YIELD ;  /* 0x0000000000007946 */ /* 0x000fe20003800000 */
[----:B------:R-:W-:Y:S03]  /*0c20*/  BSSY B0, `(.L_x_470) ;  /* 0x0000016000007945 */ /* 0x000fe60003800000 */
[----:B------:R-:W-:-:S13]  /*0c30*/  ISETP.NE.AND P0, PT, R0, 0x1, PT ;  /* 0x000000010000780c */ /* 0x000fda0003f05270 */
[----:B--2---:R-:W-:Y:S01]  /*0c40*/  @P0 IMAD.HI.U32 R0, R4, c[0x0][0x564], RZ ;  /* 0x0001590004000a27 */ /* 0x004fe200078e00ff */
[----:B------:R-:W-:-:S04]  /*0c50*/  MOV R3, R4 ;  /* 0x0000000400037202 */ /* 0x000fc80000000f00 */
[----:B------:R-:W-:-:S04]  /*0c60*/  @P0 SHF.R.U32.HI R3, RZ, c[0x0][0x568], R0 ;  /* 0x00015a00ff030a19 */ /* 0x000fc80000011600 */
[----:B------:R-:W-:Y:S01]  /*0c70*/  ISETP.GE.AND P0, PT, R3, c[0x0][0x578], PT ;  /* 0x00015e0003007a0c */ /* 0x000fe20003f06270 */
[----:B------:R-:W-:-:S04]  /*0c80*/  IMAD.MOV R2, RZ, RZ, -R3 ;  /* 0x000000ffff027224 */ /* 0x000fc800078e0a03 */
[----:B------:R-:W-:-:S08]  /*0c90*/  IMAD R2, R2, c[0x0][0x560], R4 ;  /* 0x0001580002027a24 */ /* 0x000fd000078e0204 */
[----:B------:R-:W-:Y:S05]  /*0ca0*/  @!P0 BRA `(.L_x_471) ;  /* 0x0000007000008947 */ /* 0x000fea0003800000 */
[----:B------:R-:W-:-:S04]  /*0cb0*/  MOV R0, c[0x0][0x56c] ;  /* 0x00015b0000007a02 */ /* 0x000fc80000000f00 */
[----:B------:R-:W-:Y:S02]  /*0cc0*/  ISETP.NE.AND P0, PT, R0, 0x1, PT ;  /* 0x000000010000780c */ /* 0x000fe40003f05270 */
[----:B------:R-:W-:-:S11]  /*0cd0*/  MOV R0, R2 ;  /* 0x0000000200007202 */ /* 0x000fd60000000f00 */
[----:B------:R-:W-:-:S05]  /*0ce0*/  @P0 IMAD.HI.U32 R4, R2, c[0x0][0x570], RZ ;  /* 0x00015c0002040a27 */ /* 0x000fca00078e00ff */
[----:B------:R-:W-:-:S05]  /*0cf0*/  @P0 SHF.R.U32.HI R0, RZ, c[0x0][0x574], R4 ;  /* 0x00015d00ff000a19 */ /* 0x000fca0000011604 */
[----:B------:R-:W-:Y:S01]  /*0d00*/  IMAD R4, R0, c[0x0][0x56c], RZ ;  /* 0x00015b0000047a24 */ /* 0x000fe200078e02ff */
[----:B------:R-:W-:Y:S05]  /*0d10*/  BRA `(.L_x_472) ;  /* 0x0000006000007947 */ /* 0x000fea0003800000 */
.L_x_471:
[----:B------:R-:W-:-:S04]  /*0d20*/  MOV R0, c[0x0][0x554] ;  /* 0x0001550000007a02 */ /* 0x000fc80000000f00 */
[----:B------:R-:W-:Y:S02]  /*0d30*/  ISETP.NE.AND P0, PT, R0, 0x1, PT ;  /* 0x000000010000780c */ /* 0x000fe40003f05270 */
[----:B------:R-:W-:-:S11]  /*0d40*/  MOV R0, R2 ;  /* 0x0000000200007202 */ /* 0x000fd60000000f00 */
[----:B------:R-:W-:-:S05]  /*0d50*/  @P0 IMAD.HI.U32 R4, R2, c[0x0][0x558], RZ ;  /* 0x0001560002040a27 */ /* 0x000fca00078e00ff */
[----:B------:R-:W-:-:S05]  /*0d60*/  @P0 SHF.R.U32.HI R0, RZ, c[0x0][0x55c], R4 ;  /* 0x00015700ff000a19 */ /* 0x000fca0000011604 */
[----:B------:R-:W-:Y:S02]  /*0d70*/  IMAD R4, R0, c[0x0][0x554], RZ ;  /* 0x0001550000047a24 */ /* 0x000fe400078e02ff */
.L_x_472:
[----:B------:R-:W-:Y:S05]  /*0d80*/  BSYNC B0 ;  /* 0x0000000000007941 */ /* 0x000fea0003800000 */
.L_x_470:
[----:B------:R-:W2:Y:S01]  /*0d90*/  LDL.LU R6, [R1+0xe8] ;  /* 0x0000e80001067983 */ /* 0x000ea20000300800 */
[----:B------:R-:W-:Y:S01]  /*0da0*/  IMAD.MOV.U32 R81, RZ, RZ, c[0x0][0x2c4] ;  /* 0x0000b100ff517624 */ /* 0x000fe200078e00ff */
[----:B------:R-:W-:Y:S01]  /*0db0*/  LOP3.LUT R0, RZ, R0, RZ, 0x33, !PT ;  /* 0x00000000ff007212 */ /* 0x000fe200078e33ff */
[----:B------:R-:W-:Y:S01]  /*0dc0*/  IMAD.MOV.U32 R5, RZ, RZ, c[0x0][0x548] ;  /* 0x00015200ff057624 */ /* 0x000fe200078e00ff */
[----:B------:R-:W-:Y:S01]  /*0dd0*/  ULDC UR5, c[0x0][0x1d0] ;  /* 0x0000740000057ab9 */ /* 0x000fe20000000800 */
[----:B------:R-:W-:Y:S01]  /*0de0*/  IMAD.IADD R2, R2, 0x1, -R4 ;  /* 0x0000000102027824 */ /* 0x000fe200078e0a04 */
[----:B------:R-:W-:Y:S01]  /*0df0*/  IADD3 R0, R0, c[0x0][0x53c], RZ ;  /* 0x00014f0000007a10 */ /* 0x000fe20007ffe0ff */
[----:B------:R-:W-:Y:S01]  /*0e00*/  UIADD3 UR5, UR5, 0x3f, URZ ;  /* 0x0000003f05057890 */ /* 0x000fe2000fffe03f */
[----:B------:R-:W-:Y:S01]  /*0e10*/  ISETP.NE.AND P1, PT, R81, 0x1, PT ;  /* 0x000000015100780c */ /* 0x000fe20003f25270 */
[----:B------:R-:W-:Y:S01]  /*0e20*/  IMAD R2, R3, c[0x0][0x554], R2 ;  /* 0x0001550003027a24 */ /* 0x000fe200078e0202 */
[----:B------:R-:W-:Y:S01]  /*0e30*/  ISETP.NE.AND P0, PT, R5, 0x1, PT ;  /* 0x000000010500780c */ /* 0x000fe20003f05270 */
[----:B------:R-:W-:Y:S01]  /*0e40*/  IMAD.MOV.U32 R5, RZ, RZ, 0x40 ;  /* 0x00000040ff057424 */ /* 0x000fe200078e00ff */
[----:B------:R-:W-:Y:S01]  /*0e50*/  SHF.L.U32 R55, R0, 0x7, RZ ;  /* 0x0000000700377819 */ /* 0x000fe200000006ff */
[----:B------:R-:W-:Y:S01]  /*0e60*/  USHF.R.S32.HI UR4, URZ, 0x1f, UR5 ;  /* 0x0000001f3f047899 */ /* 0x000fe20008011405 */
[----:B------:R-:W-:Y:S01]  /*0e70*/  MOV R52, R2 ;  /* 0x0000000200347202 */ /* 0x000fe20000000f00 */
[----:B------:R-:W-:Y:S01]  /*0e80*/  CS2R R130, SRZ ;  /* 0x0000000000827805 */ /* 0x000fe2000001ff00 */
[----:B------:R-:W-:Y:S01]  /*0e90*/  IADD3 R0, R55, 0x7f, RZ ;  /* 0x0000007f37007810 */ /* 0x000fe20007ffe0ff */
[----:B------:R-:W-:Y:S01]  /*0ea0*/  ULEA.HI UR4, UR4, UR5, URZ, 0x6 ;  /* 0x0000000504047291 */ /* 0x000fe2000f8f303f */
[----:B------:R-:W-:Y:S01]  /*0eb0*/  STL [R1+0xa4], R55 ;  /* 0x0000a43701007387 */ /* 0x000fe20000100800 */
[----:B------:R-:W-:Y:S01]  /*0ec0*/  CS2R R128, SRZ ;  /* 0x0000000000807805 */ /* 0x000fe2000001ff00 */
[----:B------:R-:W-:Y:S01]  /*0ed0*/  CS2R R126, SRZ ;  /* 0x00000000007e7805 */ /* 0x000fe2000001ff00 */
[----:B------:R-:W-:Y:S01]  /*0ee0*/  @P1 IMAD.HI.U32 R3, R0, c[0x0][0x2c8], RZ ;  /* 0x0000b20000031a27 */ /* 0x000fe200078e00ff */
[----:B------:R-:W-:Y:S01]  /*0ef0*/  USHF.R.S32.HI UR4, URZ, 0x6, UR4 ;  /* 0x000000063f047899 */ /* 0x000fe20008011404 */
[----:B------:R-:W-:Y:S01]  /*0f00*/  CS2R R124, SRZ ;  /* 0x00000000007c7805 */ /* 0x000fe2000001ff00 */
[----:B------:R-:W-:Y:S01]  /*0f10*/  CS2R R120, SRZ ;  /* 0x0000000000787805 */ /* 0x000fe2000001ff00 */
[----:B------:R-:W-:Y:S01]  /*0f20*/  @P0 IMAD.HI.U32 R4, R2, c[0x0][0x54c], RZ ;  /* 0x0001530002040a27 */ /* 0x000fe200078e00ff */
[----:B------:R-:W-:Y:S01]  /*0f30*/  @P1 SHF.R.U32.HI R0, RZ, c[0x0][0x2cc], R3 ;  /* 0x0000b300ff001a19 */ /* 0x000fe20000011603 */
[----:B------:R-:W-:Y:S01]  /*0f40*/  CS2R R116, SRZ ;  /* 0x0000000000747805 */ /* 0x000fe2000001ff00 */
[----:B------:R-:W-:Y:S01]  /*0f50*/  IADD3 R3, R5, -c[0x0][0x168], RZ ;  /* 0x80005a0005037a10 */ /* 0x000fe20007ffe0ff */
[----:B------:R-:W-:Y:S01]  /*0f60*/  IMAD.MOV.U32 R122, RZ, RZ, RZ ;  /* 0x000000ffff7a7224 */ /* 0x000fe200078e00ff */
[----:B------:R-:W-:Y:S01]  /*0f70*/  @P0 SHF.R.U32.HI R52, RZ, c[0x0][0x550], R4 ;  /* 0x00015400ff340a19 */ /* 0x000fe20000011604 */
[----:B------:R-:W-:Y:S01]  /*0f80*/  CS2R R8, SRZ ;  /* 0x0000000000087805 */ /* 0x000fe2000001ff00 */
[----:B------:R-:W-:Y:S01]  /*0f90*/  IADD3 R0, R0, c[0x0][0x1d0], R3 ;  /* 0x0000740000007a10 */ /* 0x000fe20007ffe003 */
[----:B------:R-:W-:Y:S01]  /*0fa0*/  IMAD.MOV.U32 R114, RZ, RZ, RZ ;  /* 0x000000ffff727224 */ /* 0x000fe200078e00ff */
[----:B------:R-:W-:Y:S01]  /*0fb0*/  MOV R118, RZ ;  /* 0x000000ff00767202 */ /* 0x000fe20000000f00 */
[----:B------:R-:W-:Y:S01]  /*0fc0*/  IMAD.MOV R3, RZ, RZ, -R52 ;  /* 0x000000ffff037224 */ /* 0x000fe200078e0a34 */
[----:B------:R-:W-:Y:S01]  /*0fd0*/  SHF.R.S32.HI R4, RZ, 0x1f, R0 ;  /* 0x0000001fff047819 */ /* 0x000fe20000011400 */
[----:B------:R-:W-:Y:S01]  /*0fe0*/  CS2R R112, SRZ ;  /* 0x0000000000707805 */ /* 0x000fe2000001ff00 */
[----:B------:R-:W-:Y:S01]  /*0ff0*/  CS2R R10, SRZ ;  /* 0x00000000000a7805 */ /* 0x000fe2000001ff00 */
[----:B------:R-:W-:Y:S01]  /*1000*/  IMAD R54, R3, c[0x0][0x548], R2 ;  /* 0x0001520003367a24 */ /* 0x000fe200078e0202 */
[----:B------:R-:W-:Y:S01]  /*1010*/  LEA.HI R2, R4, R0, RZ, 0x6 ;  /* 0x0000000004027211 */ /* 0x000fe200078f30ff */
[----:B------:R-:W-:Y:S01]  /*1020*/  IMAD.MOV.U32 R110, RZ, RZ, RZ ;  /* 0x000000ffff6e7224 */ /* 0x000fe200078e00ff */
[----:B------:R-:W-:Y:S01]  /*1030*/  PRMT R0, RZ, 0x7610, R0 ;  /* 0x00007610ff007816 */ /* 0x000fe20000000000 */
[----:B------:R-:W-:Y:S01]  /*1040*/  CS2R R4, SRZ ;  /* 0x0000000000047805 */ /* 0x000fe2000001ff00 */
[----:B------:R-:W-:Y:S01]  /*1050*/  SHF.R.S32.HI R2, RZ, 0x6, R2 ;  /* 0x00000006ff027819 */ /* 0x000fe20000011402 */
[----:B------:R-:W-:Y:S01]  /*1060*/  CS2R R108, SRZ ;  /* 0x00000000006c7805 */ /* 0x000fe2000001ff00 */
[----:B------:R-:W-:Y:S01]  /*1070*/  CS2R R12, SRZ ;  /* 0x00000000000c7805 */ /* 0x000fe2000001ff00 */
[----:B------:R-:W-:Y:S01]  /*1080*/  MOV R106, RZ ;  /* 0x000000ff006a7202 */ /* 0x000fe20000000f00 */
[----:B------:R-:W-:Y:S01]  /*1090*/  CS2R R104, SRZ ;  /* 0x0000000000687805 */ /* 0x000fe2000001ff00 */
[----:B------:R-:W-:Y:S01]  /*10a0*/  IMNMX R48, R2, UR4, PT ;  /* 0x0000000402307c17 */ /* 0x000fe2000b800200 */
[----:B------:R-:W-:Y:S01]  /*10b0*/  CS2R R14, SRZ ;  /* 0x00000000000e7805 */ /* 0x000fe2000001ff00 */
[----:B------:R-:W-:Y:S01]  /*10c0*/  IMAD.MOV.U32 R102, RZ, RZ, RZ ;  /* 0x000000ffff667224 */ /* 0x000fe200078e00ff */
[----:B------:R-:W-:Y:S01]  /*10d0*/  CS2R R100, SRZ ;  /* 0x0000000000647805 */ /* 0x000fe2000001ff00 */
[----:B------:R-:W-:Y:S01]  /*10e0*/  ISETP.GE.AND P0, PT, R48, 0x1, PT ;  /* 0x000000013000780c */ /* 0x000fe20003f06270 */
        /* <DEDUP_REMOVED lines=10> */
[----:B------:R-:W-:Y:S01]  /*1190*/  IMAD.MOV.U32 R86, RZ, RZ, RZ ;  /* 0x000000ffff567224 */ /* 0x000fe200078e00ff */
[----:B------:R-:W-:Y:S01]  /*11a0*/  CS2R R24, SRZ ;  /* 0x0000000000187805 */ /* 0x000fe2000001ff00 */
[----:B------:R-:W-:Y:S01]  /*11b0*/  MOV R84, RZ ;  /* 0x000000ff00547202 */ /* 0x000fe20000000f00 */
[----:B------:R-:W-:Y:S01]  /*11c0*/  IMAD.MOV.U32 R82, RZ, RZ, RZ ;  /* 0x000000ffff527224 */ /* 0x000fe200078e00ff */
[----:B------:R-:W-:Y:S01]  /*11d0*/  CS2R R26, SRZ ;  /* 0x00000000001a7805 */ /* 0x000fe2000001ff00 */
[----:B------:R-:W-:Y:S01]  /*11e0*/  IMAD.MOV.U32 R80, RZ, RZ, RZ ;  /* 0x000000ffff507224 */ /* 0x000fe200078e00ff */
[----:B------:R-:W-:Y:S01]  /*11f0*/  MOV R78, RZ ;  /* 0x000000ff004e7202 */ /* 0x000fe20000000f00 */
[----:B------:R-:W-:Y:S01]  /*1200*/  CS2R R28, SRZ ;  /* 0x00000000001c7805 */ /* 0x000fe2000001ff00 */
[----:B------:R-:W-:Y:S01]  /*1210*/  IMAD.MOV.U32 R76, RZ, RZ, RZ ;  /* 0x000000ffff4c7224 */ /* 0x000fe200078e00ff */
[----:B------:R-:W-:Y:S01]  /*1220*/  CS2R R30, SRZ ;  /* 0x00000000001e7805 */ /* 0x000fe2000001ff00 */
[----:B------:R-:W-:Y:S01]  /*1230*/  IMAD.MOV.U32 R74, RZ, RZ, RZ ;  /* 0x000000ffff4a7224 */ /* 0x000fe200078e00ff */
[----:B------:R-:W-:Y:S01]  /*1240*/  MOV R72, RZ ;  /* 0x000000ff00487202 */ /* 0x000fe20000000f00 */
[----:B------:R-:W-:Y:S01]  /*1250*/  IMAD.MOV.U32 R70, RZ, RZ, RZ ;  /* 0x000000ffff467224 */ /* 0x000fe200078e00ff */
        /* <DEDUP_REMOVED lines=15> */
[----:B------:R-:W-:Y:S01]  /*1350*/  IMAD.MOV.U32 R154, RZ, RZ, RZ ;  /* 0x000000ffff9a7224 */ /* 0x000fe200078e00ff */
[----:B------:R-:W-:Y:S01]  /*1360*/  CS2R R150, SRZ ;  /* 0x0000000000967805 */ /* 0x000fe2000001ff00 */
[----:B------:R-:W-:Y:S01]  /*1370*/  CS2R R148, SRZ ;  /* 0x0000000000947805 */ /* 0x000fe2000001ff00 */
[----:B------:R-:W-:Y:S01]  /*1380*/  MOV R53, RZ ;  /* 0x000000ff00357202 */ /* 0x000fe20000000f00 */
[----:B------:R-:W-:Y:S01]  /*1390*/  IMAD.MOV.U32 R146, RZ, RZ, RZ ;  /* 0x000000ffff927224 */ /* 0x000fe200078e00ff */
        /* <DEDUP_REMOVED lines=14> */
[----:B------:R-:W-:-:S02]  /*1480*/  MOV R174, RZ ;  /* 0x000000ff00ae7202 */ /* 0x000fc40000000f00 */
[----:B--2---:R-:W-:-:S04]  /*1490*/  LOP3.LUT R6, R6, 0xffffffef, RZ, 0xc0, !PT ;  /* 0xffffffef06067812 */ /* 0x004fc800078ec0ff */
[----:B------:R-:W-:-:S05]  /*14a0*/  @P1 LOP3.LUT R6, R6, 0x10, RZ, 0xfc, !PT ;  /* 0x0000001006061812 */ /* 0x000fca00078efcff */
[----:B------:R1:W-:Y:S04]  /*14b0*/  STL [R1+0xe8], R6 ;  /* 0x0000e80601007387 */ /* 0x0003e80000100800 */
[----:B------:R2:W-:Y:S04]  /*14c0*/  STL [R1+0xac], R52 ;  /* 0x0000ac3401007387 */ /* 0x0005e80000100800 */
[----:B------:R2:W-:Y:S01]  /*14d0*/  STL [R1+0xa8], R54 ;  /* 0x0000a83601007387 */ /* 0x0005e20000100800 */
[----:B-1----:R-:W-:Y:S01]  /*14e0*/  CS2R R6, SRZ ;  /* 0x0000000000067805 */ /* 0x002fe2000001ff00 */
[----:B------:R-:W-:Y:S05]  /*14f0*/  @!P0 BRA `(.L_x_473) ;  /* 0x0000c22000008947 */ /* 0x000fea0003800000 */
[----:B------:R-:W-:Y:S01]  /*1500*/  ISETP.NE.U32.AND P0, PT, RZ, c[0x0][0x340], PT ;  /* 0x0000d000ff007a0c */ /* 0x000fe20003f05070 */
[----:B------:R-:W3:Y:S03]  /*1510*/  LDL.64 R50, [R1+0x90] ;  /* 0x0000900001327983 */ /* 0x000ee60000100a00 */
[----:B------:R-:W-:Y:S01]  /*1520*/  ISETP.NE.AND.EX P0, PT, RZ, c[0x0][0x344], PT, P0 ;  /* 0x0000d100ff007a0c */ /* 0x000fe20003f05300 */
[----:B------:R-:W4:Y:S04]  /*1530*/  LDL R47, [R1+0xa0] ;  /* 0x0000a000012f7983 */ /* 0x000f280000100800 */
[----:B------:R-:W5:Y:S04]  /*1540*/  LDL R31, [R1+0x98] ;  /* 0x00009800011f7983 */ /* 0x000f680000100800 */
[----:B--2---:R-:W2:Y:S04]  /*1550*/  LDL R30, [R1+0x9c] ;  /* 0x00009c00011e7983 */ /* 0x004ea80000100800 */
[----:B------:R-:W-:Y:S01]  /*1560*/  @P0 MOV R2, 0x4 ;  /* 0x0000000400020802 */ /* 0x000fe20000000f00 */
[----:B------:R-:W1:Y:S04]  /*1570*/  S2R R56, SR_TID.X ;  /* 0x0000000000387919 */ /* 0x000e680000002100 */
[----:B------:R-:W-:-:S05]  /*1580*/  @P0 IMAD.WIDE R2, R52, R2, c[0x0][0x340] ;  /* 0x0000d00034020625 */ /* 0x000fca00078e0202 */
[----:B------:R3:W2:Y:S01]  /*1590*/  @P0 LDG.E R9, [R2.64] ;  /* 0x0000000602090981 */ /* 0x0006a2000c1e1900 */
[----:B-1----:R-:W-:-:S04]  /*15a0*/  SHF.R.S32.HI R46, RZ, 0x1f, R56 ;  /* 0x0000001fff2e7819 */ /* 0x002fc80000011438 */
[----:B------:R-:W-:-:S04]  /*15b0*/  LEA.HI R46, R46, R56, RZ, 0x3 ;  /* 0x000000382e2e7211 */ /* 0x000fc800078f18ff */
[----:B------:R-:W-:-:S04]  /*15c0*/  SHF.R.S32.HI R46, RZ, 0x3, R46 ;  /* 0x00000003ff2e7819 */ /* 0x000fc8000001142e */
[----:B------:R-:W-:-:S05]  /*15d0*/  SHF.R.S32.HI R6, RZ, 0x1f, R46 ;  /* 0x0000001fff067819 */ /* 0x000fca000001142e */
[C---:B------:R-:W-:Y:S02]  /*15e0*/  IMAD R0, R6.reuse, c[0x0][0x1e0], RZ ;  /* 0x0000780006007a24 */ /* 0x040fe400078e02ff */
[----:B------:R-:W-:Y:S02]  /*15f0*/  IMAD R6, R6, c[0x0][0x208], RZ ;  /* 0x0000820006067a24 */ /* 0x000fe400078e02ff */
[----:B------:R-:W-:Y:S01]  /*1600*/  IMAD R0, R46, c[0x0][0x1e4], R0 ;  /* 0x000079002e007a24 */ /* 0x000fe200078e0200 */
[----:B------:R-:W-:-:S05]  /*1610*/  SHF.R.S32.HI R13, RZ, 0x1f, R54 ;  /* 0x0000001fff0d7819 */ /* 0x000fca0000011436 */
[----:B------:R-:W-:-:S04]  /*1620*/  IMAD R8, R13, c[0x0][0x210], RZ ;  /* 0x000084000d087a24 */ /* 0x000fc800078e02ff */
[----:B------:R-:W-:Y:S01]  /*1630*/  IMAD R8, R54, c[0x0][0x214], R8 ;  /* 0x0000850036087a24 */ /* 0x000fe200078e0208 */
[----:B------:R-:W-:Y:S01]  /*1640*/  WARPSYNC 0xffffffff ;  /* 0xffffffff00007948 */ /* 0x000fe20003800000 */
[----:B---3--:R-:W-:-:S04]  /*1650*/  IMAD.WIDE.U32 R4, R46, c[0x0][0x1e0], R50 ;  /* 0x000078002e047a25 */ /* 0x008fc800078e0032 */
[----:B------:R-:W-:Y:S01]  /*1660*/  IMAD.WIDE.U32 R2, R46, c[0x0][0x208], R50 ;  /* 0x000082002e027a25 */ /* 0x000fe200078e0032 */
[----:B------:R-:W-:-:S03]  /*1670*/  IADD3 R5, R5, R0, RZ ;  /* 0x0000000005057210 */ /* 0x000fc60007ffe0ff */
[----:B------:R-:W-:Y:S02]  /*1680*/  IMAD R0, R46, c[0x0][0x20c], R6 ;  /* 0x000083002e007a24 */ /* 0x000fe400078e0206 */
[----:B------:R-:W-:Y:S02]  /*1690*/  IMAD R6, R13, c[0x0][0x1e8], RZ ;  /* 0x00007a000d067a24 */ /* 0x000fe400078e02ff */
[----:B------:R-:W-:Y:S02]  /*16a0*/  IMAD.IADD R3, R3, 0x1, R0 ;  /* 0x0000000103037824 */ /* 0x000fe400078e0200 */
[C---:B------:R-:W-:Y:S02]  /*16b0*/  IMAD R6, R54.reuse, c[0x0][0x1ec], R6 ;  /* 0x00007b0036067a24 */ /* 0x040fe400078e0206 */
[----:B------:R-:W-:Y:S01]  /*16c0*/  IMAD.WIDE.U32 R4, R54, c[0x0][0x1e8], R4 ;  /* 0x00007a0036047a25 */ /* 0x000fe200078e0004 */
[----:B----4-:R-:W-:-:S03]  /*16d0*/  ISETP.GE.AND P5, PT, R47, c[0x0][0x1d4], PT ;  /* 0x000075002f007a0c */ /* 0x010fc60003fa6270 */
[----:B------:R-:W-:Y:S01]  /*16e0*/  IMAD.WIDE.U32 R2, R54, c[0x0][0x210], R2 ;  /* 0x0000840036027a25 */ /* 0x000fe200078e0002 */
[----:B------:R-:W-:-:S03]  /*16f0*/  ISETP.GE.AND P6, PT, R50, c[0x0][0x1d4], PT ;  /* 0x0000750032007a0c */ /* 0x000fc60003fc6270 */
[----:B------:R-:W-:Y:S01]  /*1700*/  IMAD.IADD R7, R5, 0x1, R6 ;  /* 0x0000000105077824 */ /* 0x000fe200078e0206 */
[----:B------:R-:W-:Y:S01]  /*1710*/  SEL R0, RZ, 0xffffffff, P5 ;  /* 0xffffffffff007807 */ /* 0x000fe20002800000 */
[----:B------:R-:W-:Y:S01]  /*1720*/  IMAD.IADD R5, R3, 0x1, R8 ;  /* 0x0000000103057824 */ /* 0x000fe200078e0208 */
[----:B------:R-:W-:Y:S02]  /*1730*/  SHF.R.S32.HI R8, RZ, 0x1f, R52 ;  /* 0x0000001fff087819 */ /* 0x000fe40000011434 */
[----:B------:R-:W-:Y:S02]  /*1740*/  SEL R10, RZ, 0x1, P6 ;  /* 0x00000001ff0a7807 */ /* 0x000fe40003000000 */
[----:B------:R-:W-:Y:S02]  /*1750*/  SHF.L.U32 R0, R0, 0x1, RZ ;  /* 0x0000000100007819 */ /* 0x000fe400000006ff */
[----:B--2---:R-:W-:Y:S01]  /*1760*/  @P0 SHF.R.S32.HI R3, RZ, 0x1f, R9 ;  /* 0x0000001fff030819 */ /* 0x004fe20000011409 */
[----:B------:R-:W-:Y:S01]  /*1770*/  @!P0 IMAD.MOV.U32 R3, RZ, RZ, R8 ;  /* 0x000000ffff038224 */ /* 0x000fe200078e0008 */
[----:B------:R-:W-:-:S02]  /*1780*/  MOV R6, R4 ;  /* 0x0000000400067202 */ /* 0x000fc40000000f00 */
[----:B------:R-:W-:Y:S01]  /*1790*/  MOV R4, R2 ;  /* 0x0000000200047202 */ /* 0x000fe20000000f00 */
[----:B------:R-:W-:Y:S01]  /*17a0*/  @P0 IMAD.MOV.U32 R2, RZ, RZ, R9 ;  /* 0x000000ffff020224 */ /* 0x000fe200078e0009 */
[----:B------:R-:W-:Y:S01]  /*17b0*/  LOP3.LUT R12, R0, 0x2, R10, 0xe2, !PT ;  /* 0x00000002000c7812 */ /* 0x000fe200078ee20a */
[C---:B------:R-:W-:Y:S01]  /*17c0*/  IMAD R0, R3.reuse, c[0x0][0x1f0], RZ ;  /* 0x00007c0003007a24 */ /* 0x040fe200078e02ff */
[----:B------:R-:W-:Y:S01]  /*17d0*/  @!P0 MOV R2, R52 ;  /* 0x0000003400028202 */ /* 0x000fe20000000f00 */
[----:B------:R-:W-:-:S04]  /*17e0*/  IMAD R3, R3, c[0x0][0x218], RZ ;  /* 0x0000860003037a24 */ /* 0x000fc800078e02ff */
[----:B------:R-:W-:-:S04]  /*17f0*/  IMAD.WIDE.U32 R84, R2, c[0x0][0x1f0], R6 ;  /* 0x00007c0002547a25 */ /* 0x000fc800078e0006 */
[C---:B------:R-:W-:Y:S02]  /*1800*/  IMAD R0, R2.reuse, c[0x0][0x1f4], R0 ;  /* 0x00007d0002007a24 */ /* 0x040fe400078e0200 */
[----:B------:R-:W-:-:S04]  /*1810*/  IMAD.WIDE.U32 R28, R2, c[0x0][0x218], R4 ;  /* 0x00008600021c7a25 */ /* 0x000fc800078e0004 */
[----:B------:R-:W-:Y:S01]  /*1820*/  IMAD R2, R2, c[0x0][0x21c], R3 ;  /* 0x0000870002027a24 */ /* 0x000fe200078e0203 */
[----:B------:R-:W-:Y:S01]  /*1830*/  IADD3 R83, R85, R0, RZ ;  /* 0x0000000055537210 */ /* 0x000fe20007ffe0ff */
[----:B------:R1:W-:Y:S02]  /*1840*/  STL.64 [R1+0x70], R84 ;  /* 0x0000705401007387 */ /* 0x0003e40000100a00 */
[----:B------:R-:W-:Y:S02]  /*1850*/  IMAD.IADD R27, R29, 0x1, R2 ;  /* 0x000000011d1b7824 */ /* 0x000fe400078e0202 */
[----:B------:R1:W-:Y:S04]  /*1860*/  STL.64 [R1+0x78], R28 ;  /* 0x0000781c01007387 */ /* 0x0003e80000100a00 */
[----:B------:R1:W-:Y:S04]  /*1870*/  STL [R1+0x80], R83 ;  /* 0x0000805301007387 */ /* 0x0003e80000100800 */
[----:B------:R1:W-:Y:S01]  /*1880*/  STL [R1+0x84], R27 ;  /* 0x0000841b01007387 */ /* 0x0003e20000100800 */
[----:B------:R-:W-:-:S02]  /*1890*/  ISETP.GE.AND P4, PT, R30, c[0x0][0x1d4], PT ;  /* 0x000075001e007a0c */ /* 0x000fc40003f86270 */
[----:B-----5:R-:W-:Y:S02]  /*18a0*/  ISETP.GE.AND P3, PT, R31, c[0x0][0x1d4], PT ;  /* 0x000075001f007a0c */ /* 0x020fe40003f66270 */
[----:B------:R-:W-:Y:S02]  /*18b0*/  SEL R11, RZ, 0x4, P4 ;  /* 0x00000004ff0b7807 */ /* 0x000fe40002000000 */
[----:B------:R-:W-:-:S04]  /*18c0*/  SEL R10, RZ, 0x8, P3 ;  /* 0x00000008ff0a7807 */ /* 0x000fc80001800000 */
[----:B------:R-:W-:Y:S02]  /*18d0*/  LOP3.LUT R22, R10, R12, R11, 0xfe, !PT ;  /* 0x0000000c0a167212 */ /* 0x000fe400078efe0b */
[----:B------:R-:W2:Y:S01]  /*18e0*/  LDL R14, [R1+0xec] ;  /* 0x0000ec00010e7983 */ /* 0x000ea20000100800 */
[----:B------:R-:W-:Y:S01]  /*18f0*/  IMAD.MOV.U32 R159, RZ, RZ, R55 ;  /* 0x000000ffff9f7224 */ /* 0x000fe200078e0037 */
[----:B------:R-:W-:Y:S01]  /*1900*/  P2R R24, PR, RZ, 0x20 ;  /* 0x00000020ff187803 */ /* 0x000fe20000000000 */
[----:B------:R-:W-:Y:S01]  /*1910*/  IMAD R5, R13, c[0x0][0x1b8], RZ ;  /* 0x00006e000d057a24 */ /* 0x000fe200078e02ff */
[----:B------:R-:W3:Y:S01]  /*1920*/  LDL R34, [R1+0xc0] ;  /* 0x0000c00001227983 */ /* 0x000ee20000100800 */
[C---:B------:R-:W-:Y:S01]  /*1930*/  IMAD.WIDE.U32 R2, R54.reuse, c[0x0][0x1b8], RZ ;  /* 0x00006e0036027a25 */ /* 0x040fe200078e00ff */
[----:B------:R-:W-:Y:S02]  /*1940*/  P2R R25, PR, RZ, 0x8 ;  /* 0x00000008ff197803 */ /* 0x000fe40000000000 */
[----:B------:R-:W4:Y:S01]  /*1950*/  LDL R33, [R1+0xbc] ;  /* 0x0000bc0001217983 */ /* 0x000f220000100800 */
[----:B------:R-:W-:Y:S01]  /*1960*/  IMAD R5, R54, c[0x0][0x1bc], R5 ;  /* 0x00006f0036057a24 */ /* 0x000fe200078e0205 */
[----:B------:R-:W-:-:S02]  /*1970*/  P2R R23, PR, RZ, 0x10 ;  /* 0x00000010ff177803 */ /* 0x000fc40000000000 */
[----:B------:R-:W5:Y:S04]  /*1980*/  LDL R32, [R1+0xb8] ;  /* 0x0000b80001207983 */ /* 0x000f680000100800 */
[----:B------:R-:W3:Y:S01]  /*1990*/  LDL R82, [R1+0x58] ;  /* 0x0000580001527983 */ /* 0x000ee20000100800 */
[----:B------:R-:W-:Y:S02]  /*19a0*/  IMAD R8, R8, c[0x0][0x1c0], RZ ;  /* 0x0000700008087a24 */ /* 0x000fe400078e02ff */
[----:B------:R-:W-:Y:S01]  /*19b0*/  IMAD.IADD R3, R3, 0x1, R5 ;  /* 0x0000000103037824 */ /* 0x000fe200078e0205 */
[----:B------:R-:W3:Y:S01]  /*19c0*/  LDL R86, [R1] ;  /* 0x0000000001567983 */ /* 0x000ee20000100800 */
[C---:B------:R-:W-:Y:S02]  /*19d0*/  IMAD R8, R52.reuse, c[0x0][0x1c4], R8 ;  /* 0x0000710034087a24 */ /* 0x040fe400078e0208 */
[----:B------:R-:W-:Y:S01]  /*19e0*/  IMAD.WIDE.U32 R2, R52, c[0x0][0x1c0], R2 ;  /* 0x0000700034027a25 */ /* 0x000fe200078e0002 */
[----:B------:R-:W3:Y:S03]  /*19f0*/  LDL R89, [R1+0x34] ;  /* 0x0000340001597983 */ /* 0x000ee60000100800 */
[----:B------:R-:W-:Y:S01]  /*1a00*/  IMAD.IADD R3, R3, 0x1, R8 ;  /* 0x0000000103037824 */ /* 0x000fe200078e0208 */
[----:B------:R-:W3:Y:S01]  /*1a10*/  LDL R88, [R1+0x30] ;  /* 0x0000300001587983 */ /* 0x000ee20000100800 */
[----:B------:R-:W-:-:S02]  /*1a20*/  IMAD R26, R81, c[0x0][0x168], RZ ;  /* 0x00005a00511a7a24 */ /* 0x000fc400078e02ff */
[--C-:B------:R-:W-:Y:S01]  /*1a30*/  IMAD.IADD R7, R46, 0x1, R159.reuse ;  /* 0x000000012e077824 */ /* 0x100fe200078e029f */
[----:B------:R-:W-:Y:S01]  /*1a40*/  ISETP.GE.AND P5, PT, R50, c[0x0][0x198], PT ;  /* 0x0000660032007a0c */ /* 0x000fe20003fa6270 */
[----:B------:R-:W-:Y:S01]  /*1a50*/  IMAD.MOV.U32 R158, RZ, RZ, R48 ;  /* 0x000000ffff9e7224 */ /* 0x000fe200078e0030 */
[----:B------:R-:W-:Y:S01]  /*1a60*/  BAR.SYNC.DEFER_BLOCKING 0x0 ;  /* 0x0000000000007b1d */ /* 0x000fe20000010000 */
[----:B------:R-:W-:Y:S02]  /*1a70*/  ISETP.GE.AND P3, PT, R47, c[0x0][0x198], PT ;  /* 0x000066002f007a0c */ /* 0x000fe40003f66270 */
[----:B------:R-:W-:Y:S01]  /*1a80*/  ISETP.GE.AND P4, PT, R30, c[0x0][0x198], PT ;  /* 0x000066001e007a0c */ /* 0x000fe20003f86270 */
[----:B------:R-:W-:Y:S02]  /*1a90*/  IMAD.MOV.U32 R80, RZ, RZ, -0x40 ;  /* 0xffffffc0ff507424 */ /* 0x000fe400078e00ff */
[----:B------:R-:W3:Y:S04]  /*1aa0*/  LDL R87, [R1+0x2c] ;  /* 0x00002c0001577983 */ /* 0x000ee80000100800 */
[----:B------:R-:W3:Y:S01]  /*1ab0*/  LDL R90, [R1+0x38] ;  /* 0x00003800015a7983 */ /* 0x000ee20000100800 */
[----:B--2---:R-:W-:-:S04]  /*1ac0*/  IMAD.IADD R4, R14, 0x1, R159 ;  /* 0x000000010e047824 */ /* 0x004fc800078e029f */
[----:B------:R-:W-:-:S04]  /*1ad0*/  @P1 IMAD.HI.U32 R6, R4, c[0x0][0x2c8], RZ ;  /* 0x0000b20004061a27 */ /* 0x000fc800078e00ff */
[----:B------:R-:W-:Y:S01]  /*1ae0*/  IMAD.MOV.U32 R0, RZ, RZ, R4 ;  /* 0x000000ffff007224 */ /* 0x000fe200078e0004 */
[----:B------:R-:W-:-:S04]  /*1af0*/  @P1 SHF.R.U32.HI R0, RZ, c[0x0][0x2cc], R6 ;  /* 0x0000b300ff001a19 */ /* 0x000fc80000011606 */
[--C-:B------:R-:W-:Y:S01]  /*1b00*/  SHF.R.S32.HI R6, RZ, 0x1f, R0.reuse ;  /* 0x0000001fff067819 */ /* 0x100fe20000011400 */
[----:B------:R-:W-:-:S04]  /*1b10*/  IMAD.MOV R5, RZ, RZ, -R0 ;  /* 0x000000ffff057224 */ /* 0x000fc800078e0a00 */
[----:B------:R-:W-:Y:S02]  /*1b20*/  IMAD R4, R5, c[0x0][0x2c4], R4 ;  /* 0x0000b10005047a24 */ /* 0x000fe400078e0204 */
[----:B------:R-:W-:Y:S02]  /*1b30*/  IMAD R5, R6, c[0x0][0x1b0], RZ ;  /* 0x00006c0006057a24 */ /* 0x000fe400078e02ff */
[----:B------:R-:W-:-:S04]  /*1b40*/  IMAD.WIDE.U32 R2, R0, c[0x0][0x1b0], R2 ;  /* 0x00006c0000027a25 */ /* 0x000fc800078e0002 */
[----:B------:R-:W-:Y:S01]  /*1b50*/  IMAD R6, R0, c[0x0][0x1b4], R5 ;  /* 0x00006d0000067a24 */ /* 0x000fe200078e0205 */
[----:B------:R-:W-:-:S03]  /*1b60*/  SHF.R.S32.HI R5, RZ, 0x1f, R4 ;  /* 0x0000001fff057819 */ /* 0x000fc60000011404 */
[----:B------:R-:W-:Y:S02]  /*1b70*/  IMAD.IADD R3, R3, 0x1, R6 ;  /* 0x0000000103037824 */ /* 0x000fe400078e0206 */
[----:B------:R-:W-:Y:S02]  /*1b80*/  IMAD R0, R5, c[0x0][0x1a8], RZ ;  /* 0x00006a0005007a24 */ /* 0x000fe400078e02ff */
[----:B------:R-:W-:-:S04]  /*1b90*/  IMAD.WIDE.U32 R2, R4, c[0x0][0x1a8], R2 ;  /* 0x00006a0004027a25 */ /* 0x000fc800078e0002 */
[----:B------:R-:W-:Y:S01]  /*1ba0*/  IMAD R0, R4, c[0x0][0x1ac], R0 ;  /* 0x00006b0004007a24 */ /* 0x000fe200078e0200 */
[----:B------:R-:W-:-:S03]  /*1bb0*/  LEA R6, P0, R2, c[0x0][0x160], 0x1 ;  /* 0x0000580002067a11 */ /* 0x000fc600078008ff */
[----:B------:R-:W-:Y:S02]  /*1bc0*/  IMAD.IADD R5, R3, 0x1, R0 ;  /* 0x0000000103057824 */ /* 0x000fe400078e0200 */
[----:B------:R-:W2:Y:S03]  /*1bd0*/  SHFL.IDX PT, R3, R6, RZ, 0x181f ;  /* 0x00181fff06037589 */ /* 0x000ea600000e0000 */
[----:B------:R-:W-:-:S05]  /*1be0*/  LEA.HI.X R5, R2, c[0x0][0x164], R5, 0x1, P0 ;  /* 0x0000590002057a11 */ /* 0x000fca00000f0c05 */
[----:B------:R-:W1:Y:S01]  /*1bf0*/  SHFL.IDX PT, R4, R5, RZ, 0x181f ;  /* 0x00181fff05047589 */ /* 0x000e6200000e0000 */
[----:B------:R-:W-:-:S03]  /*1c00*/  ISETP.GE.AND P0, PT, R7, R26, PT ;  /* 0x0000001a0700720c */ /* 0x000fc60003f06270 */
[----:B------:R-:W3:Y:S10]  /*1c10*/  SHFL.IDX PT, R0, R6, 0x1, 0x181f ;  /* 0x00381f0006007f89 */ /* 0x000ef400000e0000 */
[----:B--2---:R-:W-:-:S04]  /*1c20*/  @!P0 LEA R14, P1, R50, R3, 0x1 ;  /* 0x00000003320e8211 */ /* 0x004fc800078208ff */
[-C--:B-1----:R-:W-:Y:S02]  /*1c30*/  @!P0 LEA.HI.X R15, R50, R4.reuse, R51, 0x1, P1 ;  /* 0x00000004320f8211 */ /* 0x082fe400008f0c33 */
[CC--:B------:R-:W-:Y:S01]  /*1c40*/  @!P0 LEA R12, P1, R47.reuse, R3.reuse, 0x1 ;  /* 0x000000032f0c8211 */ /* 0x0c0fe200078208ff */
[----:B------:R-:W1:Y:S03]  /*1c50*/  SHFL.IDX PT, R2, R5, 0x1, 0x181f ;  /* 0x00381f0005027f89 */ /* 0x000e6600000e0000 */
[----:B---3--:R-:W-:Y:S01]  /*1c60*/  @!P0 LEA.HI.X R13, R47, R4, R34, 0x1, P1 ;  /* 0x000000042f0d8211 */ /* 0x008fe200008f0c22 */
[----:B------:R2:W-:Y:S01]  /*1c70*/  @!P0 LDGSTS.E.BYPASS.LTC128B.128 [R82+0x100], [R14.64], !P5 ;  /* 0x001000000e528fae */ /* 0x0005e2000e901d46 */
[----:B------:R-:W-:-:S03]  /*1c80*/  @!P0 LEA R10, P1, R30, R3, 0x1 ;  /* 0x000000031e0a8211 */ /* 0x000fc600078208ff */
[----:B------:R3:W-:Y:S01]  /*1c90*/  @!P0 LDGSTS.E.BYPASS.LTC128B.128 [R82+0x4100], [R12.64], !P3 ;  /* 0x041000000c528fae */ /* 0x0007e2000d901d46 */
[----:B----4-:R-:W-:Y:S02]  /*1ca0*/  @!P0 LEA.HI.X R11, R30, R4, R33, 0x1, P1 ;  /* 0x000000041e0b8211 */ /* 0x010fe400008f0c21 */
[----:B------:R-:W-:Y:S02]  /*1cb0*/  @!P0 LEA R8, P1, R31, R3, 0x1 ;  /* 0x000000031f088211 */ /* 0x000fe400078208ff */
[----:B------:R-:W-:Y:S01]  /*1cc0*/  IADD3 R3, R7, 0x20, RZ ;  /* 0x0000002007037810 */ /* 0x000fe20007ffe0ff */
[----:B------:R4:W-:Y:S03]  /*1cd0*/  @!P0 LDGSTS.E.BYPASS.LTC128B.128 [R82+0x8100], [R10.64], !P4 ;  /* 0x081000000a528fae */ /* 0x0009e6000e101d46 */
[----:B------:R-:W-:Y:S02]  /*1ce0*/  ISETP.GE.AND P2, PT, R3, R26, PT ;  /* 0x0000001a0300720c */ /* 0x000fe40003f46270 */
[----:B-----5:R-:W-:-:S11]  /*1cf0*/  @!P0 LEA.HI.X R9, R31, R4, R32, 0x1, P1 ;  /* 0x000000041f098211 */ /* 0x020fd600008f0c20 */
[----:B------:R-:W-:-:S04]  /*1d00*/  @!P2 LEA R20, P1, R50, R0, 0x1 ;  /* 0x000000003214a211 */ /* 0x000fc800078208ff */
[----:B-1----:R-:W-:Y:S02]  /*1d10*/  @!P2 LEA.HI.X R21, R50, R2, R51, 0x1, P1 ;  /* 0x000000023215a211 */ /* 0x002fe400008f0c33 */
[----:B------:R-:W-:-:S04]  /*1d20*/  @!P2 LEA R18, P1, R47, R0, 0x1 ;  /* 0x000000002f12a211 */ /* 0x000fc800078208ff */
[----:B------:R-:W-:Y:S02]  /*1d30*/  @!P2 LEA.HI.X R19, R47, R2, R34, 0x1, P1 ;  /* 0x000000022f13a211 */ /* 0x000fe400008f0c22 */
[----:B------:R-:W-:-:S13]  /*1d40*/  ISETP.GE.AND P1, PT, R31, c[0x0][0x198], PT ;  /* 0x000066001f007a0c */ /* 0x000fda0003f26270 */
[----:B------:R1:W-:Y:S01]  /*1d50*/  @!P0 LDGSTS.E.BYPASS.LTC128B.128 [R82+0xc100], [R8.64], !P1 ;  /* 0x0c10000008528fae */ /* 0x0003e2000c901d46 */
[C---:B----4-:R-:W-:Y:S02]  /*1d60*/  @!P2 LEA R10, P0, R30.reuse, R0, 0x1 ;  /* 0x000000001e0aa211 */ /* 0x050fe400078008ff */
[----:B------:R-:W-:Y:S01]  /*1d70*/  IADD3 R3, R7, 0x40, RZ ;  /* 0x0000004007037810 */ /* 0x000fe20007ffe0ff */
[----:B------:R4:W-:Y:S01]  /*1d80*/  @!P2 LDGSTS.E.BYPASS.LTC128B.128 [R82+0x1100], [R20.64], !P5 ;  /* 0x011000001452afae */ /* 0x0009e2000e901d46 */
[----:B------:R-:W-:Y:S02]  /*1d90*/  @!P2 LEA.HI.X R11, R30, R2, R33, 0x1, P0 ;  /* 0x000000021e0ba211 */ /* 0x000fe400000f0c21 */
[----:B------:R-:W-:Y:S01]  /*1da0*/  ISETP.GE.AND P1, PT, R3, R26, PT ;  /* 0x0000001a0300720c */ /* 0x000fe20003f26270 */
[----:B------:R5:W-:Y:S04]  /*1db0*/  @!P2 LDGSTS.E.BYPASS.LTC128B.128 [R82+0x5100], [R18.64], !P3 ;  /* 0x051000001252afae */ /* 0x000be8000d901d46 */
[----:B------:R2:W-:Y:S01]  /*1dc0*/  @!P2 LDGSTS.E.BYPASS.LTC128B.128 [R82+0x9100], [R10.64], !P4 ;  /* 0x091000000a52afae */ /* 0x0005e2000e101d46 */
[----:B-1----:R-:W-:-:S03]  /*1dd0*/  @!P2 LEA R8, P0, R31, R0, 0x1 ;  /* 0x000000001f08a211 */ /* 0x002fc600078008ff */
[----:B------:R-:W1:Y:S01]  /*1de0*/  SHFL.IDX PT, R0, R6, 0x2, 0x181f ;  /* 0x00581f0006007f89 */ /* 0x000e6200000e0000 */
[----:B------:R-:W-:-:S03]  /*1df0*/  @!P2 LEA.HI.X R9, R31, R2, R32, 0x1, P0 ;  /* 0x000000021f09a211 */ /* 0x000fc600000f0c20 */
[----:B------:R-:W2:Y:S01]  /*1e00*/  SHFL.IDX PT, R2, R5, 0x2, 0x181f ;  /* 0x00581f0005027f89 */ /* 0x000ea200000e0000 */
[----:B------:R-:W-:-:S03]  /*1e10*/  IADD3 R7, R7, 0x60, RZ ;  /* 0x0000006007077810 */ /* 0x000fc60007ffe0ff */
[----:B-----5:R-:W5:Y:S01]  /*1e20*/  LDL R18, [R1+0x8] ;  /* 0x0000080001127983 */ /* 0x020f620000100800 */
[----:B-1----:R-:W-:-:S04]  /*1e30*/  @!P1 LEA R16, P0, R50, R0, 0x1 ;  /* 0x0000000032109211 */ /* 0x002fc800078008ff */
[----:B--2---:R-:W-:Y:S02]  /*1e40*/  @!P1 LEA.HI.X R17, R50, R2, R51, 0x1, P0 ;  /* 0x0000000232119211 */ /* 0x004fe400000f0c33 */
[----:B------:R-:W-:-:S04]  /*1e50*/  @!P1 LEA R14, P0, R47, R0, 0x1 ;  /* 0x000000002f0e9211 */ /* 0x000fc800078008ff */
[----:B------:R-:W-:Y:S02]  /*1e60*/  @!P1 LEA.HI.X R15, R47, R2, R34, 0x1, P0 ;  /* 0x000000022f0f9211 */ /* 0x000fe400000f0c22 */
[----:B------:R-:W-:-:S13]  /*1e70*/  ISETP.GE.AND P0, PT, R31, c[0x0][0x198], PT ;  /* 0x000066001f007a0c */ /* 0x000fda0003f06270 */
[----:B------:R1:W-:Y:S01]  /*1e80*/  @!P2 LDGSTS.E.BYPASS.LTC128B.128 [R82+0xd100], [R8.64], !P0 ;  /* 0x0d1000000852afae */ /* 0x0003e2000c101d46 */
[----:B---3--:R-:W-:-:S03]  /*1e90*/  @!P1 LEA R12, P0, R30, R0, 0x1 ;  /* 0x000000001e0c9211 */ /* 0x008fc600078008ff */
[----:B------:R2:W-:Y:S01]  /*1ea0*/  @!P1 LDGSTS.E.BYPASS.LTC128B.128 [R82+0x2100], [R16.64], !P5 ;  /* 0x0210000010529fae */ /* 0x0005e2000e901d46 */
[----:B------:R-:W-:Y:S02]  /*1eb0*/  @!P1 LEA.HI.X R13, R30, R2, R33, 0x1, P0 ;  /* 0x000000021e0d9211 */ /* 0x000fe400000f0c21 */
[C---:B------:R-:W-:Y:S01]  /*1ec0*/  @!P1 LEA R10, P0, R31.reuse, R0, 0x1 ;  /* 0x000000001f0a9211 */ /* 0x040fe200078008ff */
[----:B------:R3:W-:Y:S04]  /*1ed0*/  @!P1 LDGSTS.E.BYPASS.LTC128B.128 [R82+0x6100], [R14.64], !P3 ;  /* 0x061000000e529fae */ /* 0x0007e8000d901d46 */
[----:B------:R-:W1:Y:S01]  /*1ee0*/  SHFL.IDX PT, R0, R6, 0x3, 0x181f ;  /* 0x00781f0006007f89 */ /* 0x000e6200000e0000 */
[----:B------:R-:W-:-:S03]  /*1ef0*/  @!P1 LEA.HI.X R11, R31, R2, R32, 0x1, P0 ;  /* 0x000000021f0b9211 */ /* 0x000fc600000f0c20 */
[----:B------:R-:W4:Y:S01]  /*1f00*/  SHFL.IDX PT, R2, R5, 0x3, 0x181f ;  /* 0x00781f0005027f89 */ /* 0x000f2200000e0000 */
[----:B------:R-:W-:-:S03]  /*1f10*/  ISETP.GE.AND P0, PT, R7, R26, PT ;  /* 0x0000001a0700720c */ /* 0x000fc60003f06270 */
[----:B------:R4:W-:Y:S04]  /*1f20*/  @!P1 LDGSTS.E.BYPASS.LTC128B.128 [R82+0xa100], [R12.64], !P4 ;  /* 0x0a1000000c529fae */ /* 0x0009e8000e101d46 */
[----:B--2---:R-:W2:Y:S04]  /*1f30*/  LDL R17, [R1+0x44] ;  /* 0x0000440001117983 */ /* 0x004ea80000100800 */
[----:B---3--:R-:W3:Y:S02]  /*1f40*/  LDL R14, [R1+0x4c] ;  /* 0x00004c00010e7983 */ /* 0x008ee40000100800 */
[----:B-1----:R-:W-:-:S02]  /*1f50*/  @!P0 LEA R4, P2, R50, R0, 0x1 ;  /* 0x0000000032048211 */ /* 0x002fc400078408ff */
[----:B------:R-:W2:Y:S02]  /*1f60*/  LDL R16, [R1+0x40] ;  /* 0x0000400001107983 */ /* 0x000ea40000100800 */
[----:B----4-:R-:W-:Y:S02]  /*1f70*/  @!P0 LEA.HI.X R5, R50, R2, R51, 0x1, P2 ;  /* 0x0000000232058211 */ /* 0x010fe400010f0c33 */
[----:B------:R-:W-:-:S04]  /*1f80*/  @!P0 LEA R8, P2, R47, R0, 0x1 ;  /* 0x000000002f088211 */ /* 0x000fc800078408ff */
[----:B------:R-:W-:Y:S01]  /*1f90*/  @!P0 LEA.HI.X R9, R47, R2, R34, 0x1, P2 ;  /* 0x000000022f098211 */ /* 0x000fe200010f0c22 */
[----:B------:R-:W4:Y:S01]  /*1fa0*/  LDL R13, [R1+0x54] ;  /* 0x00005400010d7983 */ /* 0x000f220000100800 */
[----:B------:R-:W-:-:S03]  /*1fb0*/  ISETP.GE.AND P2, PT, R31, c[0x0][0x198], PT ;  /* 0x000066001f007a0c */ /* 0x000fc60003f46270 */
[----:B------:R-:W2:Y:S10]  /*1fc0*/  LDL R12, [R1+0x50] ;  /* 0x00005000010c7983 */ /* 0x000eb40000100800 */
[----:B------:R1:W-:Y:S01]  /*1fd0*/  @!P1 LDGSTS.E.BYPASS.LTC128B.128 [R82+0xe100], [R10.64], !P2 ;  /* 0x0e1000000a529fae */ /* 0x0003e2000d101d46 */
[----:B------:R-:W-:-:S04]  /*1fe0*/  @!P0 LEA R6, P1, R30, R0, 0x1 ;  /* 0x000000001e068211 */ /* 0x000fc800078208ff */
[----:B------:R-:W-:Y:S02]  /*1ff0*/  @!P0 LEA.HI.X R7, R30, R2, R33, 0x1, P1 ;  /* 0x000000021e078211 */ /* 0x000fe400008f0c21 */
[----:B------:R-:W-:-:S13]  /*2000*/  ISETP.GE.AND P1, PT, R50, c[0x0][0x198], PT ;  /* 0x0000660032007a0c */ /* 0x000fda0003f26270 */
[----:B------:R1:W-:Y:S04]  /*2010*/  @!P0 LDGSTS.E.BYPASS.LTC128B.128 [R82+0x3100], [R4.64], !P1 ;  /* 0x0310000004528fae */ /* 0x0003e8000c901d46 */
[----:B------:R1:W-:Y:S02]  /*2020*/  @!P0 LDGSTS.E.BYPASS.LTC128B.128 [R82+0x7100], [R8.64], !P3 ;  /* 0x0710000008528fae */ /* 0x0003e4000d901d46 */
[----:B-1----:R-:W-:-:S04]  /*2030*/  @!P0 LEA R4, P1, R31, R0, 0x1 ;  /* 0x000000001f048211 */ /* 0x002fc800078208ff */
[----:B------:R-:W-:Y:S02]  /*2040*/  @!P0 LEA.HI.X R5, R31, R2, R32, 0x1, P1 ;  /* 0x000000021f058211 */ /* 0x000fe400008f0c20 */
[----:B------:R-:W-:-:S13]  /*2050*/  ISETP.GE.AND P1, PT, R30, c[0x0][0x198], PT ;  /* 0x000066001e007a0c */ /* 0x000fda0003f26270 */
[----:B------:R1:W-:Y:S04]  /*2060*/  @!P0 LDGSTS.E.BYPASS.LTC128B.128 [R82+0xb100], [R6.64], !P1 ;  /* 0x0b10000006528fae */ /* 0x0003e8000c901d46 */
[----:B------:R1:W-:Y:S01]  /*2070*/  @!P0 LDGSTS.E.BYPASS.LTC128B.128 [R82+0xf100], [R4.64], !P2 ;  /* 0x0f10000004528fae */ /* 0x0003e2000d101d46 */
[----:B------:R-:W-:Y:S02]  /*2080*/  ISETP.NE.AND P5, PT, R24, RZ, PT ;  /* 0x000000ff1800720c */ /* 0x000fe40003fa5270 */
[----:B------:R-:W-:Y:S01]  /*2090*/  ISETP.NE.AND P4, PT, R23, RZ, PT ;  /* 0x000000ff1700720c */ /* 0x000fe20003f85270 */
[----:B------:R-:W0:Y:S01]  /*20a0*/  LDGDEPBAR ;  /* 0x00000000000079af */ /* 0x000e220000000000 */
[----:B-1----:R-:W-:Y:S02]  /*20b0*/  IADD3 R6, R158, -0x1, RZ ;  /* 0xffffffff9e067810 */ /* 0x002fe40007ffe0ff */
[----:B------:R-:W-:-:S02]  /*20c0*/  IADD3 R7, -R46, c[0x0][0x1d0], RZ ;  /* 0x000074002e077a10 */ /* 0x000fc40007ffe1ff */
[----:B------:R-:W-:-:S03]  /*20d0*/  SHF.R.S32.HI R8, RZ, 0x1f, R6 ;  /* 0x0000001fff087819 */ /* 0x000fc60000011406 */
[----:B------:R-:W-:Y:S02]  /*20e0*/  IMAD R7, R6, -0x40, R7 ;  /* 0xffffffc006077824 */ /* 0x000fe400078e0207 */
[----:B------:R-:W-:-:S03]  /*20f0*/  IMAD R2, R8, c[0x0][0x1e0], RZ ;  /* 0x0000780008027a24 */ /* 0x000fc600078e02ff */
[----:B------:R-:W-:Y:S01]  /*2100*/  ISETP.GE.AND P1, PT, R7, 0x1, PT ;  /* 0x000000010700780c */ /* 0x000fe20003f26270 */
[----:B------:R-:W-:-:S04]  /*2110*/  IMAD.WIDE.U32 R4, R6, c[0x0][0x1e0], RZ ;  /* 0x0000780006047a25 */ /* 0x000fc800078e00ff */
[----:B------:R-:W-:Y:S01]  /*2120*/  IMAD R2, R6, c[0x0][0x1e4], R2 ;  /* 0x0000790006027a24 */ /* 0x000fe200078e0202 */
[----:B------:R-:W-:-:S03]  /*2130*/  LEA R0, P0, R4, R84, 0x6 ;  /* 0x0000005404007211 */ /* 0x000fc600078030ff */
[----:B------:R-:W-:Y:S01]  /*2140*/  IMAD.IADD R2, R5, 0x1, R2 ;  /* 0x0000000105027824 */ /* 0x000fe200078e0202 */
[----:B------:R-:W-:-:S04]  /*2150*/  ISETP.NE.AND P3, PT, R25, RZ, PT ;  /* 0x000000ff1900720c */ /* 0x000fc80003f65270 */
[----:B------:R-:W-:Y:S02]  /*2160*/  LEA.HI.X R4, R4, R83, R2, 0x6, P0 ;  /* 0x0000005304047211 */ /* 0x000fe400000f3402 */
[----:B------:R-:W-:-:S04]  /*2170*/  @P1 LEA R2, P0, R0, c[0x0][0x1c8], 0x1 ;  /* 0x0000720000021a11 */ /* 0x000fc800078008ff */
[C---:B------:R-:W-:Y:S02]  /*2180*/  @P1 LEA.HI.X R3, R0.reuse, c[0x0][0x1cc], R4, 0x1, P0 ;  /* 0x0000730000031a11 */ /* 0x040fe400000f0c04 */
[----:B------:R-:W-:Y:S01]  /*2190*/  ISETP.GE.AND P0, PT, R7, 0x21, PT ;  /* 0x000000210700780c */ /* 0x000fe20003f06270 */
[----:B------:R-:W-:Y:S02]  /*21a0*/  IMAD.MOV.U32 R5, RZ, RZ, 0x20 ;  /* 0x00000020ff057424 */ /* 0x000fe400078e00ff */
[----:B------:R1:W-:Y:S02]  /*21b0*/  @P1 LDGSTS.E.BYPASS.LTC128B.128 [R82+0x10100], [R2.64], !P6 ;  /* 0x1010000002521fae */ /* 0x0003e4000f101d46 */
[C---:B------:R-:W-:Y:S02]  /*21c0*/  IMAD.WIDE.U32 R10, R5.reuse, c[0x0][0x1e0], RZ ;  /* 0x00007800050a7a25 */ /* 0x040fe400078e00ff */
[----:B------:R1:W-:Y:S04]  /*21d0*/  @P1 LDGSTS.E.BYPASS.LTC128B.128 [R82+0x12100], [R2.64+0x80], !P5 ;  /* 0x1210008002521fae */ /* 0x0003e8000e901d46 */
[----:B------:R1:W-:Y:S04]  /*21e0*/  @P1 LDGSTS.E.BYPASS.LTC128B.128 [R82+0x14100], [R2.64+0x100], !P4 ;  /* 0x1410010002521fae */ /* 0x0003e8000e101d46 */
[----:B------:R1:W-:Y:S01]  /*21f0*/  @P1 LDGSTS.E.BYPASS.LTC128B.128 [R82+0x16100], [R2.64+0x180], !P3 ;  /* 0x1610018002521fae */ /* 0x0003e2000d901d46 */
[----:B------:R-:W-:Y:S01]  /*2200*/  @P0 IADD3 R0, P1, R0, R10, RZ ;  /* 0x0000000a00000210 */ /* 0x000fe20007f3e0ff */
[----:B-1----:R-:W-:-:S05]  /*2210*/  IMAD R2, R5, c[0x0][0x1e4], RZ ;  /* 0x0000790005027a24 */ /* 0x002fca00078e02ff */
[----:B------:R-:W-:Y:S02]  /*2220*/  @P0 IADD3.X R4, R4, R11, R2, P1, !PT ;  /* 0x0000000b04040210 */ /* 0x000fe40000ffe402 */
[----:B------:R-:W5:Y:S01]  /*2230*/  LDL R11, [R1+0x3c] ;  /* 0x00003c00010b7983 */ /* 0x000f620000100800 */
[----:B------:R-:W-:Y:S01]  /*2240*/  @P0 LEA R2, P1, R0, c[0x0][0x1c8], 0x1 ;  /* 0x0000720000020a11 */ /* 0x000fe200078208ff */
[----:B------:R-:W-:-:S03]  /*2250*/  IMAD R7, R8, c[0x0][0x208], RZ ;  /* 0x0000820008077a24 */ /* 0x000fc600078e02ff */
[----:B------:R-:W-:Y:S01]  /*2260*/  @P0 LEA.HI.X R3, R0, c[0x0][0x1cc], R4, 0x1, P1 ;  /* 0x0000730000030a11 */ /* 0x000fe200008f0c04 */
[----:B------:R-:W-:-:S04]  /*2270*/  IMAD.WIDE.U32 R4, R6, c[0x0][0x208], RZ ;  /* 0x0000820006047a25 */ /* 0x000fc800078e00ff */
[----:B------:R-:W-:Y:S01]  /*2280*/  IMAD R7, R6, c[0x0][0x20c], R7 ;  /* 0x0000830006077a24 */ /* 0x000fe200078e0207 */
[----:B------:R1:W-:Y:S04]  /*2290*/  @P0 LDGSTS.E.BYPASS.LTC128B.128 [R82+0x11100], [R2.64], !P6 ;  /* 0x1110000002520fae */ /* 0x0003e8000f101d46 */
[----:B------:R1:W-:Y:S01]  /*22a0*/  @P0 LDGSTS.E.BYPASS.LTC128B.128 [R82+0x13100], [R2.64+0x80], !P5 ;  /* 0x1310008002520fae */ /* 0x0003e2000e901d46 */
[----:B------:R-:W-:-:S03]  /*22b0*/  IMAD.IADD R7, R5, 0x1, R7 ;  /* 0x0000000105077824 */ /* 0x000fc600078e0207 */
[----:B------:R1:W-:Y:S04]  /*22c0*/  @P0 LDGSTS.E.BYPASS.LTC128B.128 [R82+0x15100], [R2.64+0x100], !P4 ;  /* 0x1510010002520fae */ /* 0x0003e8000e101d46 */
[----:B------:R1:W-:Y:S01]  /*22d0*/  @P0 LDGSTS.E.BYPASS.LTC128B.128 [R82+0x17100], [R2.64+0x180], !P3 ;  /* 0x1710018002520fae */ /* 0x0003e2000d901d46 */
[----:B------:R-:W-:-:S03]  /*22e0*/  LEA R0, P0, R4, R28, 0x6 ;  /* 0x0000001c04007211 */ /* 0x000fc600078030ff */
[----:B------:R-:W0:Y:S01]  /*22f0*/  LDGDEPBAR ;  /* 0x00000000000079af */ /* 0x000e220000000000 */
[----:B------:R-:W-:Y:S01]  /*2300*/  LEA.HI.X R4, R4, R27, R7, 0x6, P0 ;  /* 0x0000001b04047211 */ /* 0x000fe200000f3407 */
[----:B------:R-:W-:Y:S01]  /*2310*/  IMAD R7, R6, R80, c[0x0][0x1d0] ;  /* 0x0000740006077624 */ /* 0x000fe200078e0250 */
[----:B------:R-:W-:Y:S02]  /*2320*/  P2R R8, PR, RZ, 0x40 ;  /* 0x00000040ff087803 */ /* 0x000fe40000000000 */
[----:B-1----:R-:W-:Y:S01]  /*2330*/  LOP3.LUT R3, R22, 0x1, RZ, 0xc0, !PT ;  /* 0x0000000116037812 */ /* 0x002fe200078ec0ff */
[----:B------:R-:W-:-:S04]  /*2340*/  DEPBAR.LE SB0, 0x1 ;  /* 0x000080400000791a */ /* 0x000fc80000000000 */
[C---:B------:R-:W-:Y:S01]  /*2350*/  LEA R2, P0, R0.reuse, c[0x0][0x1f8], 0x1 ;  /* 0x00007e0000027a11 */ /* 0x040fe200078008ff */
[----:B------:R-:W-:Y:S01]  /*2360*/  BAR.SYNC.DEFER_BLOCKING 0x0 ;  /* 0x0000000000007b1d */ /* 0x000fe20000010000 */
[----:B------:R-:W-:Y:S02]  /*2370*/  ISETP.NE.U32.AND P6, PT, R3, 0x1, PT ;  /* 0x000000010300780c */ /* 0x000fe40003fc5070 */
[----:B------:R-:W-:Y:S01]  /*2380*/  LEA.HI.X R3, R0, c[0x0][0x1fc], R4, 0x1, P0 ;  /* 0x00007f0000037a11 */ /* 0x000fe200000f0c04 */
[----:B------:R-:W-:Y:S02]  /*2390*/  IMAD.IADD R0, R7, 0x1, -R46 ;  /* 0x0000000107007824 */ /* 0x000fe400078e0a2e */
[----:B------:R-:W1:Y:S02]  /*23a0*/  S2R R46, SR_TID.X ;  /* 0x00000000002e7919 */ /* 0x000e640000002100 */
[----:B-1----:R-:W-:-:S04]  /*23b0*/  SHF.R.S32.HI R15, RZ, 0x1f, R46 ;  /* 0x0000001fff0f7819 */ /* 0x002fc8000001142e */
[----:B------:R-:W-:-:S04]  /*23c0*/  LEA.HI R15, R15, R46, RZ, 0x5 ;  /* 0x0000002e0f0f7211 */ /* 0x000fc800078f28ff */
[----:B------:R-:W-:Y:S01]  /*23d0*/  SHF.R.S32.HI R15, RZ, 0x5, R15 ;  /* 0x00000005ff0f7819 */ /* 0x000fe2000001140f */
[----:B---3--:R-:W-:Y:S04]  /*23e0*/  LDSM.16.M88.4 R172, [R14] ;  /* 0x000000000eac783b */ /* 0x008fe80000000200 */
[----:B------:R-:W-:Y:S01]  /*23f0*/  IMAD R15, R15, 0x800, R248 ;  /* 0x000008000f0f7824 */ /* 0x000fe200078e02f8 */
[----:B------:R-:W-:Y:S04]  /*2400*/  LDSM.16.M88.4 R204, [R14+0x4000] ;  /* 0x004000000ecc783b */ /* 0x000fe80000000200 */
[----:B------:R-:W-:Y:S04]  /*2410*/  LDSM.16.M88.4 R168, [R15] ;  /* 0x000000000fa8783b */ /* 0x000fe80000000200 */
[----:B----4-:R-:W-:Y:S04]  /*2420*/  LDSM.16.M88.4 R192, [R13] ;  /* 0x000000000dc0783b */ /* 0x010fe80000000200 */
[----:B--2---:R-:W-:Y:S04]  /*2430*/  LDSM.16.M88.4 R196, [R12] ;  /* 0x000000000cc4783b */ /* 0x004fe80000000200 */
[----:B------:R-:W-:Y:S04]  /*2440*/  LDSM.16.M88.4 R200, [R15+0x4000] ;  /* 0x004000000fc8783b */ /* 0x000fe80000000200 */
        /* <DEDUP_REMOVED lines=10> */
[----:B------:R-:W-:Y:S01]  /*24f0*/  BAR.SYNC.DEFER_BLOCKING 0x0 ;  /* 0x0000000000007b1d */ /* 0x000fe20000010000 */
[----:B------:R-:W-:-:S02]  /*2500*/  IMAD.MOV.U32 R5, RZ, RZ, c[0x0][0x208] ;  /* 0x00008200ff057624 */ /* 0x000fc400078e00ff */
[----:B------:R-:W-:-:S03]  /*2510*/  IMAD.MOV.U32 R10, RZ, RZ, c[0x0][0x20c] ;  /* 0x00008300ff0a7624 */ /* 0x000fc600078e00ff */
[----:B------:R-:W-:-:S04]  /*2520*/  LEA R4, P0, R5, R2, 0x6 ;  /* 0x0000000205047211 */ /* 0x000fc800078030ff */
[----:B------:R-:W-:Y:S01]  /*2530*/  LEA.HI.X R5, R5, R3, R10, 0x6, P0 ;  /* 0x0000000305057211 */ /* 0x000fe200000f340a */
[----:B------:R-:W-:-:S04]  /*2540*/  DEPBAR.LE SB0, 0x0 ;  /* 0x000080000000791a */ /* 0x000fc80000000000 */
[----:B------:R-:W-:Y:S01]  /*2550*/  BAR.SYNC.DEFER_BLOCKING 0x0 ;  /* 0x0000000000007b1d */ /* 0x000fe20000010000 */
[----:B------:R-:W-:Y:S02]  /*2560*/  ISETP.LT.OR P0, PT, R0, 0x1, P6 ;  /* 0x000000010000780c */ /* 0x000fe40003701670 */
[C---:B------:R-:W-:Y:S02]  /*2570*/  LOP3.LUT P2, RZ, R22.reuse, 0x2, RZ, 0xc0, !PT ;  /* 0x0000000216ff7812 */ /* 0x040fe4000784c0ff */
[----:B------:R-:W-:Y:S01]  /*2580*/  LOP3.LUT P1, RZ, R22, 0x4, RZ, 0xc0, !PT ;  /* 0x0000000416ff7812 */ /* 0x000fe2000782c0ff */
[----:B------:R-:W-:Y:S04]  /*2590*/  LDSM.16.M88.4 R12, [R249] ;  /* 0x00000000f90c783b */ /* 0x000fe80000000200 */
[----:B------:R-:W1:Y:S04]  /*25a0*/  LDSM.16.M88.4 R24, [R249+0x800] ;  /* 0x00080000f918783b */ /* 0x000e680000000200 */
[----:B------:R-:W2:Y:S04]  /*25b0*/  LDSM.16.M88.4 R28, [R249+0x1000] ;  /* 0x00100000f91c783b */ /* 0x000ea80000000200 */
[----:B------:R-:W3:Y:S04]  /*25c0*/  LDSM.16.M88.4 R32, [R249+0x1800] ;  /* 0x00180000f920783b */ /* 0x000ee80000000200 */
[----:B-----5:R-:W-:Y:S04]  /*25d0*/  LDSM.16.M88.4 R40, [R18] ;  /* 0x000000001228783b */ /* 0x020fe80000000200 */
[----:B------:R-:W4:Y:S04]  /*25e0*/  LDSM.16.M88.4 R52, [R17] ;  /* 0x000000001134783b */ /* 0x000f280000000200 */
[----:B------:R-:W2:Y:S01]  /*25f0*/  LDSM.16.M88.4 R60, [R16] ;  /* 0x00000000103c783b */ /* 0x000ea20000000200 */
[----:B------:R-:W-:-:S02]  /*2600*/  P2R R9, PR, RZ, 0x20 ;  /* 0x00000020ff097803 */ /* 0x000fc40000000000 */
[C---:B------:R-:W-:Y:S01]  /*2610*/  ISETP.LT.OR P6, PT, R0.reuse, 0x21, P6 ;  /* 0x000000210000780c */ /* 0x040fe200037c1670 */
[----:B------:R1:W1:Y:S04]  /*2620*/  LDSM.16.M88.4 R64, [R11] ;  /* 0x000000000b40783b */ /* 0x0002680000000200 */
[----:B------:R-:W-:Y:S01]  /*2630*/  @!PT LDS RZ, [RZ] ;  /* 0x00000000fffff984 */ /* 0x000fe20000000800 */
[----:B------:R-:W-:Y:S01]  /*2640*/  @!PT LDS RZ, [RZ] ;  /* 0x00000000fffff984 */ /* 0x000fe20000000800 */
[----:B------:R-:W-:Y:S01]  /*2650*/  @!PT LDS RZ, [RZ] ;  /* 0x00000000fffff984 */ /* 0x000fe20000000800 */
[----:B------:R1:W-:Y:S01]  /*2660*/  LDGSTS.E.BYPASS.LTC128B.128 [R82+0x100], [R2.64], !P0 ;  /* 0x0010000002527fae */ /* 0x0003e2000c101d46 */
[----:B------:R-:W-:-:S13]  /*2670*/  ISETP.LT.OR P0, PT, R0, 0x1, !P2 ;  /* 0x000000010000780c */ /* 0x000fda0005701670 */
[----:B------:R1:W-:Y:S01]  /*2680*/  LDGSTS.E.BYPASS.LTC128B.128 [R82+0x2100], [R2.64+0x80], !P0 ;  /* 0x0210008002527fae */ /* 0x0003e2000c101d46 */
[C---:B------:R-:W-:Y:S02]  /*2690*/  ISETP.LT.OR P0, PT, R0.reuse, 0x1, !P1 ;  /* 0x000000010000780c */ /* 0x040fe40004f01670 */
[C---:B------:R-:W-:Y:S02]  /*26a0*/  ISETP.LT.OR P2, PT, R0.reuse, 0x21, !P2 ;  /* 0x000000210000780c */ /* 0x040fe40005741670 */
[----:B------:R-:W-:-:S09]  /*26b0*/  ISETP.LT.OR P1, PT, R0, 0x21, !P1 ;  /* 0x000000210000780c */ /* 0x000fd20004f21670 */
[----:B------:R1:W-:Y:S01]  /*26c0*/  LDGSTS.E.BYPASS.LTC128B.128 [R82+0x4100], [R2.64+0x100], !P0 ;  /* 0x0410010002527fae */ /* 0x0003e2000c101d46 */
[----:B------:R-:W-:-:S04]  /*26d0*/  LOP3.LUT P0, RZ, R22, 0x8, RZ, 0xc0, !PT ;  /* 0x0000000816ff7812 */ /* 0x000fc8000780c0ff */
[C---:B------:R-:W-:Y:S02]  /*26e0*/  ISETP.LT.OR P5, PT, R0.reuse, 0x1, !P0 ;  /* 0x000000010000780c */ /* 0x040fe400047a1670 */
[----:B------:R-:W-:Y:S02]  /*26f0*/  ISETP.LT.OR P0, PT, R0, 0x21, !P0 ;  /* 0x000000210000780c */ /* 0x000fe40004701670 */
[----:B------:R-:W5:Y:S09]  /*2700*/  LDL R0, [R1+0x1c] ;  /* 0x00001c0001007983 */ /* 0x000f720000100800 */
[----:B------:R1:W-:Y:S04]  /*2710*/  LDGSTS.E.BYPASS.LTC128B.128 [R82+0x6100], [R2.64+0x180], !P5 ;  /* 0x0610018002527fae */ /* 0x0003e8000e901d46 */
[----:B------:R2:W-:Y:S04]  /*2720*/  LDGSTS.E.BYPASS.LTC128B.128 [R82+0x1100], [R4.64], !P6 ;  /* 0x0110000004527fae */ /* 0x0005e8000f101d46 */
[----:B------:R2:W-:Y:S04]  /*2730*/  LDGSTS.E.BYPASS.LTC128B.128 [R82+0x3100], [R4.64+0x80], !P2 ;  /* 0x0310008004527fae */ /* 0x0005e8000d101d46 */
[----:B------:R2:W-:Y:S04]  /*2740*/  LDGSTS.E.BYPASS.LTC128B.128 [R82+0x5100], [R4.64+0x100], !P1 ;  /* 0x0510010004527fae */ /* 0x0005e8000c901d46 */
[----:B------:R2:W-:Y:S04]  /*2750*/  LDGSTS.E.BYPASS.LTC128B.128 [R82+0x7100], [R4.64+0x180], !P0 ;  /* 0x0710018004527fae */ /* 0x0005e8000c101d46 */
[----:B-1----:R-:W5:Y:S04]  /*2760*/  LDL R3, [R1+0x24] ;  /* 0x0000240001037983 */ /* 0x002f680000100800 */
[----:B------:R-:W5:Y:S01]  /*2770*/  LDL R2, [R1+0x20] ;  /* 0x0000200001027983 */ /* 0x000f620000100800 */
[----:B------:R-:W-:Y:S01]  /*2780*/  HMMA.16816.F32 R20, R168, R24, RZ ;  /* 0x00000018a814723c */ /* 0x000fe200000018ff */
[----:B------:R-:W-:-:S02]  /*2790*/  ISETP.NE.AND P5, PT, R9, RZ, PT ;  /* 0x000000ff0900720c */ /* 0x000fc40003fa5270 */
[----:B------:R-:W-:Y:S01]  /*27a0*/  ISETP.NE.AND P6, PT, R8, RZ, PT ;  /* 0x000000ff0800720c */ /* 0x000fe20003fc5270 */
[----:B------:R-:W1:Y:S04]  /*27b0*/  LDSM.16.M88.4 R68, [R86+0x800] ;  /* 0x000800005644783b */ /* 0x000e680000000200 */
[----:B--2---:R-:W2:Y:S01]  /*27c0*/  LDL R4, [R1+0x28] ;  /* 0x0000280001047983 */ /* 0x004ea20000100800 */
[C---:B------:R-:W-:Y:S03]  /*27d0*/  HMMA.16816.F32 R24, R168.reuse, R26, RZ ;  /* 0x0000001aa818723c */ /* 0x040fe600000018ff */
[----:B------:R-:W1:Y:S04]  /*27e0*/  LDSM.16.M88.4 R72, [R86+0x1000] ;  /* 0x001000005648783b */ /* 0x000e680000000200 */
[----:B------:R-:W1:Y:S01]  /*27f0*/  LDSM.16.M88.4 R76, [R86+0x1800] ;  /* 0x00180000564c783b */ /* 0x000e620000000200 */
[C---:B------:R-:W-:Y:S03]  /*2800*/  HMMA.16816.F32 R8, R168.reuse, R12, RZ ;  /* 0x0000000ca808723c */ /* 0x040fe600000018ff */
[----:B------:R-:W1:Y:S04]  /*2810*/  LDSM.16.M88.4 R56, [R86] ;  /* 0x000000005638783b */ /* 0x000e680000000200 */
[----:B------:R-:W0:Y:S01]  /*2820*/  LDGDEPBAR ;  /* 0x00000000000079af */ /* 0x000e220000000000 */
[C---:B------:R-:W-:Y:S08]  /*2830*/  HMMA.16816.F32 R16, R168.reuse, R14, RZ ;  /* 0x0000000ea810723c */ /* 0x040ff000000018ff */
[C---:B------:R-:W-:Y:S08]  /*2840*/  HMMA.16816.F32 R12, R168.reuse, R28, RZ ;  /* 0x0000001ca80c723c */ /* 0x040ff000000018ff */
[C---:B------:R-:W-:Y:S08]  /*2850*/  HMMA.16816.F32 R36, R168.reuse, R30, RZ ;  /* 0x0000001ea824723c */ /* 0x040ff000000018ff */
[C---:B---3--:R-:W-:Y:S08]  /*2860*/  HMMA.16816.F32 R48, R168.reuse, R32, RZ ;  /* 0x00000020a830723c */ /* 0x048ff000000018ff */
[----:B------:R-:W-:Y:S08]  /*2870*/  HMMA.16816.F32 R44, R168, R34, RZ ;  /* 0x00000022a82c723c */ /* 0x000ff000000018ff */
[C---:B----4-:R-:W-:Y:S08]  /*2880*/  HMMA.16816.F32 R20, R172.reuse, R52, R20 ;  /* 0x00000034ac14723c */ /* 0x050ff00000001814 */
[C---:B------:R-:W-:Y:S01]  /*2890*/  HMMA.16816.F32 R24, R172.reuse, R54, R24 ;  /* 0x00000036ac18723c */ /* 0x040fe20000001818 */
[----:B------:R-:W-:Y:S07]  /*28a0*/  LDSM.16.M88.4 R52, [R249+0x2800] ;  /* 0x00280000f934783b */ /* 0x000fee0000000200 */
[C---:B------:R-:W-:Y:S01]  /*28b0*/  HMMA.16816.F32 R28, R172.reuse, R60, R12 ;  /* 0x0000003cac1c723c */ /* 0x040fe2000000180c */
[----:B------:R-:W-:Y:S07]  /*28c0*/  LDSM.16.M88.4 R12, [R250] ;  /* 0x00000000fa0c783b */ /* 0x000fee0000000200 */
[C---:B------:R-:W-:Y:S01]  /*28d0*/  HMMA.16816.F32 R32, R172.reuse, R62, R36 ;  /* 0x0000003eac20723c */ /* 0x040fe20000001824 */
[----:B------:R-:W-:Y:S07]  /*28e0*/  LDSM.16.M88.4 R60, [R250+0x1000] ;  /* 0x00100000fa3c783b */ /* 0x000fee0000000200 */
[C---:B------:R-:W-:Y:S08]  /*28f0*/  HMMA.16816.F32 R8, R172.reuse, R40, R8 ;  /* 0x00000028ac08723c */ /* 0x040ff00000001808 */
[C---:B------:R-:W-:Y:S08]  /*2900*/  HMMA.16816.F32 R16, R172.reuse, R42, R16 ;  /* 0x0000002aac10723c */ /* 0x040ff00000001810 */
[C---:B------:R-:W-:Y:S01]  /*2910*/  HMMA.16816.F32 R36, R172.reuse, R64, R48 ;  /* 0x00000040ac24723c */ /* 0x040fe20000001830 */
[----:B------:R-:W3:Y:S07]  /*2920*/  LDSM.16.M88.4 R48, [R250+0x800] ;  /* 0x00080000fa30783b */ /* 0x000eee0000000200 */
[----:B------:R-:W-:Y:S01]  /*2930*/  HMMA.16816.F32 R40, R172, R66, R44 ;  /* 0x00000042ac28723c */ /* 0x000fe2000000182c */
[----:B------:R-:W4:Y:S04]  /*2940*/  LDSM.16.M88.4 R64, [R250+0x1800] ;  /* 0x00180000fa40783b */ /* 0x000f280000000200 */
[----:B------:R-:W-:Y:S03]  /*2950*/  LDSM.16.M88.4 R44, [R249+0x2000] ;  /* 0x00200000f92c783b */ /* 0x000fe60000000200 */
[C---:B-1----:R-:W-:Y:S08]  /*2960*/  HMMA.16816.F32 R20, R192.reuse, R68, R20 ;  /* 0x00000044c014723c */ /* 0x042ff00000001814 */
[C---:B------:R-:W-:Y:S01]  /*2970*/  HMMA.16816.F32 R24, R192.reuse, R70, R24 ;  /* 0x00000046c018723c */ /* 0x040fe20000001818 */
[----:B------:R-:W-:Y:S07]  /*2980*/  LDSM.16.M88.4 R68, [R87] ;  /* 0x000000005744783b */ /* 0x000fee0000000200 */
[C---:B------:R-:W-:Y:S08]  /*2990*/  HMMA.16816.F32 R28, R192.reuse, R72, R28 ;  /* 0x00000048c01c723c */ /* 0x040ff0000000181c */
[C---:B------:R-:W-:Y:S01]  /*29a0*/  HMMA.16816.F32 R32, R192.reuse, R74, R32 ;  /* 0x0000004ac020723c */ /* 0x040fe20000001820 */
[----:B------:R-:W-:Y:S07]  /*29b0*/  LDSM.16.M88.4 R72, [R249+0x3800] ;  /* 0x00380000f948783b */ /* 0x000fee0000000200 */
[C---:B------:R-:W-:Y:S08]  /*29c0*/  HMMA.16816.F32 R36, R192.reuse, R76, R36 ;  /* 0x0000004cc024723c */ /* 0x040ff00000001824 */
[C---:B------:R-:W-:Y:S01]  /*29d0*/  HMMA.16816.F32 R40, R192.reuse, R78, R40 ;  /* 0x0000004ec028723c */ /* 0x040fe20000001828 */
[----:B------:R-:W-:Y:S07]  /*29e0*/  LDSM.16.M88.4 R76, [R86+0x5800] ;  /* 0x00580000564c783b */ /* 0x000fee0000000200 */
[C---:B------:R-:W-:Y:S08]  /*29f0*/  HMMA.16816.F32 R8, R192.reuse, R56, R8 ;  /* 0x00000038c008723c */ /* 0x040ff00000001808 */
[----:B------:R-:W-:Y:S01]  /*2a00*/  HMMA.16816.F32 R16, R192, R58, R16 ;  /* 0x0000003ac010723c */ /* 0x000fe20000001810 */
[----:B------:R-:W1:Y:S07]  /*2a10*/  LDSM.16.M88.4 R56, [R249+0x3000] ;  /* 0x00300000f938783b */ /* 0x000e6e0000000200 */
[C---:B---3--:R-:W-:Y:S08]  /*2a20*/  HMMA.16816.F32 R20, R196.reuse, R48, R20 ;  /* 0x00000030c414723c */ /* 0x048ff00000001814 */
[C---:B------:R-:W-:Y:S01]  /*2a30*/  HMMA.16816.F32 R24, R196.reuse, R50, R24 ;  /* 0x00000032c418723c */ /* 0x040fe20000001818 */
[----:B------:R-:W3:Y:S07]  /*2a40*/  LDSM.16.M88.4 R48, [R89] ;  /* 0x000000005930783b */ /* 0x000eee0000000200 */
[C---:B------:R-:W-:Y:S08]  /*2a50*/  HMMA.16816.F32 R28, R196.reuse, R60, R28 ;  /* 0x0000003cc41c723c */ /* 0x040ff0000000181c */
[C---:B------:R-:W-:Y:S01]  /*2a60*/  HMMA.16816.F32 R32, R196.reuse, R62, R32 ;  /* 0x0000003ec420723c */ /* 0x040fe20000001820 */
[----:B------:R-:W1:Y:S07]  /*2a70*/  LDSM.16.M88.4 R60, [R88] ;  /* 0x00000000583c783b */ /* 0x000e6e0000000200 */
[C---:B----4-:R-:W-:Y:S08]  /*2a80*/  HMMA.16816.F32 R36, R196.reuse, R64, R36 ;  /* 0x00000040c424723c */ /* 0x050ff00000001824 */
[C---:B------:R-:W-:Y:S01]  /*2a90*/  HMMA.16816.F32 R40, R196.reuse, R66, R40 ;  /* 0x00000042c428723c */ /* 0x040fe20000001828 */
[----:B------:R-:W-:Y:S07]  /*2aa0*/  LDSM.16.M88.4 R64, [R86+0x3000] ;  /* 0x003000005640783b */ /* 0x000fee0000000200 */
[C---:B------:R-:W-:Y:S08]  /*2ab0*/  HMMA.16816.F32 R8, R196.reuse, R12, R8 ;  /* 0x0000000cc408723c */ /* 0x040ff00000001808 */
[----:B------:R-:W-:Y:S01]  /*2ac0*/  HMMA.16816.F32 R16, R196, R14, R16 ;  /* 0x0000000ec410723c */ /* 0x000fe20000001810 */
[----:B------:R-:W4:Y:S07]  /*2ad0*/  LDSM.16.M88.4 R12, [R90] ;  /* 0x000000005a0c783b */ /* 0x000f2e0000000200 */
[C---:B------:R-:W-:Y:S08]  /*2ae0*/  HMMA.16816.F32 R20, R200.reuse, R52, R20 ;  /* 0x00000034c814723c */ /* 0x040ff00000001814 */
[C---:B------:R-:W-:Y:S01]  /*2af0*/  HMMA.16816.F32 R24, R200.reuse, R54, R24 ;  /* 0x00000036c818723c */ /* 0x040fe20000001818 */
[----:B------:R-:W-:Y:S07]  /*2b00*/  LDSM.16.M88.4 R52, [R250+0x2800] ;  /* 0x00280000fa34783b */ /* 0x000fee0000000200 */
        /* <DEDUP_REMOVED lines=9> */
[C---:B---3--:R-:W-:Y:S08]  /*2ba0*/  HMMA.16816.F32 R20, R204.reuse, R48, R20 ;  /* 0x00000030cc14723c */ /* 0x048ff00000001814 */
[C---:B------:R-:W-:Y:S01]  /*2bb0*/  HMMA.16816.F32 R24, R204.reuse, R50, R24 ;  /* 0x00000032cc18723c */ /* 0x040fe20000001818 */
[----:B------:R-:W-:Y:S07]  /*2bc0*/  LDSM.16.M88.4 R48, [R249+0x4000] ;  /* 0x00400000f930783b */ /* 0x000fee0000000200 */
[C---:B------:R-:W-:Y:S08]  /*2bd0*/  HMMA.16816.F32 R28, R204.reuse, R60, R28 ;  /* 0x0000003ccc1c723c */ /* 0x040ff0000000181c */
[C---:B------:R-:W-:Y:S01]  /*2be0*/  HMMA.16816.F32 R32, R204.reuse, R62, R32 ;  /* 0x0000003ecc20723c */ /* 0x040fe20000001820 */
[----:B------:R-:W3:Y:S07]  /*2bf0*/  LDSM.16.M88.4 R60, [R250+0x3000] ;  /* 0x00300000fa3c783b */ /* 0x000eee0000000200 */
[C---:B------:R-:W-:Y:S08]  /*2c00*/  HMMA.16816.F32 R36, R204.reuse, R68, R36 ;  /* 0x00000044cc24723c */ /* 0x040ff00000001824 */
[C---:B------:R-:W-:Y:S01]  /*2c10*/  HMMA.16816.F32 R40, R204.reuse, R70, R40 ;  /* 0x00000046cc28723c */ /* 0x040fe20000001828 */
[----:B------:R-:W2:Y:S07]  /*2c20*/  LDSM.16.M88.4 R68, [R250+0x3800] ;  /* 0x00380000fa44783b */ /* 0x000eae0000000200 */
[C---:B----4-:R-:W-:Y:S08]  /*2c30*/  HMMA.16816.F32 R8, R204.reuse, R12, R8 ;  /* 0x0000000ccc08723c */ /* 0x050ff00000001808 */
[----:B------:R-:W-:Y:S01]  /*2c40*/  HMMA.16816.F32 R16, R204, R14, R16 ;  /* 0x0000000ecc10723c */ /* 0x000fe20000001810 */
[----:B------:R-:W4:Y:S07]  /*2c50*/  LDSM.16.M88.4 R12, [R250+0x2000] ;  /* 0x00200000fa0c783b */ /* 0x000f2e0000000200 */
        /* <DEDUP_REMOVED lines=9> */
[C---:B------:R-:W-:Y:S08]  /*2cf0*/  HMMA.16816.F32 R8, R208.reuse, R44, R8 ;  /* 0x0000002cd008723c */ /* 0x040ff00000001808 */
[----:B------:R-:W-:Y:S01]  /*2d00*/  HMMA.16816.F32 R16, R208, R46, R16 ;  /* 0x0000002ed010723c */ /* 0x000fe20000001810 */
[----:B--2---:R2:W1:Y:S07]  /*2d10*/  LDSM.16.M88.4 R44, [R4] ;  /* 0x00000000042c783b */ /* 0x00446e0000000200 */
[C---:B------:R-:W-:Y:S08]  /*2d20*/  HMMA.16816.F32 R20, R212.reuse, R52, R20 ;  /* 0x00000034d414723c */ /* 0x040ff00000001814 */
[C---:B------:R-:W-:Y:S01]  /*2d30*/  HMMA.16816.F32 R24, R212.reuse, R54, R24 ;  /* 0x00000036d418723c */ /* 0x040fe20000001818 */
[----:B-----5:R5:W1:Y:S04]  /*2d40*/  LDSM.16.M88.4 R52, [R3] ;  /* 0x000000000334783b */ /* 0x020a680000000200 */
[----:B--2---:R-:W2:Y:S03]  /*2d50*/  LDL R4, [R1+0x18] ;  /* 0x0000180001047983 */ /* 0x004ea60000100800 */
[C---:B---3--:R-:W-:Y:S08]  /*2d60*/  HMMA.16816.F32 R28, R212.reuse, R60, R28 ;  /* 0x0000003cd41c723c */ /* 0x048ff0000000181c */
[C---:B------:R-:W-:Y:S01]  /*2d70*/  HMMA.16816.F32 R32, R212.reuse, R62, R32 ;  /* 0x0000003ed420723c */ /* 0x040fe20000001820 */
[----:B------:R3:W1:Y:S04]  /*2d80*/  LDSM.16.M88.4 R60, [R2] ;  /* 0x00000000023c783b */ /* 0x0006680000000200 */
[----:B-----5:R-:W5:Y:S03]  /*2d90*/  LDL R3, [R1+0x14] ;  /* 0x0000140001037983 */ /* 0x020f660000100800 */
[C---:B------:R-:W-:Y:S08]  /*2da0*/  HMMA.16816.F32 R36, R212.reuse, R68, R36 ;  /* 0x00000044d424723c */ /* 0x040ff00000001824 */
[C---:B------:R-:W-:Y:S01]  /*2db0*/  HMMA.16816.F32 R40, R212.reuse, R70, R40 ;  /* 0x00000046d428723c */ /* 0x040fe20000001828 */
[----:B------:R4:W1:Y:S04]  /*2dc0*/  LDSM.16.M88.4 R68, [R0] ;  /* 0x000000000044783b */ /* 0x0008680000000200 */
[----:B---3--:R-:W3:Y:S04]  /*2dd0*/  LDL R2, [R1+0x10] ;  /* 0x0000100001027983 */ /* 0x008ee80000100800 */
[----:B----4-:R-:W4:Y:S01]  /*2de0*/  LDL R0, [R1+0xc] ;  /* 0x00000c0001007983 */ /* 0x010f220000100800 */
[C---:B------:R-:W-:Y:S08]  /*2df0*/  HMMA.16816.F32 R8, R212.reuse, R12, R8 ;  /* 0x0000000cd408723c */ /* 0x040ff00000001808 */
[----:B------:R-:W-:Y:S08]  /*2e00*/  HMMA.16816.F32 R16, R212, R14, R16 ;  /* 0x0000000ed410723c */ /* 0x000ff00000001810 */
[C---:B-1----:R-:W-:Y:S08]  /*2e10*/  HMMA.16816.F32 R20, R216.reuse, R56, R20 ;  /* 0x00000038d814723c */ /* 0x042ff00000001814 */
[C---:B------:R-:W-:Y:S08]  /*2e20*/  HMMA.16816.F32 R12, R216.reuse, R48, R8 ;  /* 0x00000030d80c723c */ /* 0x040ff00000001808 */
[C---:B------:R-:W-:Y:S01]  /*2e30*/  HMMA.16816.F32 R8, R216.reuse, R50, R16 ;  /* 0x00000032d808723c */ /* 0x040fe20000001810 */
[----:B------:R-:W1:Y:S07]  /*2e40*/  LDSM.16.M88.4 R48, [R86+0x4000] ;  /* 0x004000005630783b */ /* 0x000e6e0000000200 */
[C---:B------:R-:W-:Y:S01]  /*2e50*/  HMMA.16816.F32 R24, R216.reuse, R58, R24 ;  /* 0x0000003ad818723c */ /* 0x040fe20000001818 */
[----:B------:R-:W1:Y:S07]  /*2e60*/  LDSM.16.M88.4 R56, [R86+0x4800] ;  /* 0x004800005638783b */ /* 0x000e6e0000000200 */
[C---:B------:R-:W-:Y:S08]  /*2e70*/  HMMA.16816.F32 R28, R216.reuse, R64, R28 ;  /* 0x00000040d81c723c */ /* 0x040ff0000000181c */
[C---:B------:R-:W-:Y:S01]  /*2e80*/  HMMA.16816.F32 R32, R216.reuse, R66, R32 ;  /* 0x00000042d820723c */ /* 0x040fe20000001820 */
[----:B------:R-:W1:Y:S07]  /*2e90*/  LDSM.16.M88.4 R64, [R86+0x5000] ;  /* 0x005000005640783b */ /* 0x000e6e0000000200 */
[C---:B------:R-:W-:Y:S08]  /*2ea0*/  HMMA.16816.F32 R36, R216.reuse, R72, R36 ;  /* 0x00000048d824723c */ /* 0x040ff00000001824 */
[----:B------:R-:W-:Y:S01]  /*2eb0*/  HMMA.16816.F32 R40, R216, R74, R40 ;  /* 0x0000004ad828723c */ /* 0x000fe20000001828 */
[----:B------:R-:W-:Y:S07]  /*2ec0*/  LDSM.16.M88.4 R72, [R250+0x5800] ;  /* 0x00580000fa48783b */ /* 0x000fee0000000200 */
[C---:B------:R-:W-:Y:S08]  /*2ed0*/  HMMA.16816.F32 R16, R220.reuse, R44, R12 ;  /* 0x0000002cdc10723c */ /* 0x040ff0000000180c */
[C---:B------:R-:W-:Y:S01]  /*2ee0*/  HMMA.16816.F32 R12, R220.reuse, R46, R8 ;  /* 0x0000002edc0c723c */ /* 0x040fe20000001808 */
[----:B------:R-:W1:Y:S07]  /*2ef0*/  LDSM.16.M88.4 R44, [R250+0x4000] ;  /* 0x00400000fa2c783b */ /* 0x000e6e0000000200 */
[C---:B------:R-:W-:Y:S08]  /*2f00*/  HMMA.16816.F32 R8, R220.reuse, R52, R20 ;  /* 0x00000034dc08723c */ /* 0x040ff00000001814 */
[C---:B------:R-:W-:Y:S01]  /*2f10*/  HMMA.16816.F32 R24, R220.reuse, R54, R24 ;  /* 0x00000036dc18723c */ /* 0x040fe20000001818 */
[----:B------:R-:W1:Y:S07]  /*2f20*/  LDSM.16.M88.4 R52, [R250+0x4800] ;  /* 0x00480000fa34783b */ /* 0x000e6e0000000200 */
[C---:B------:R-:W-:Y:S08]  /*2f30*/  HMMA.16816.F32 R28, R220.reuse, R60, R28 ;  /* 0x0000003cdc1c723c */ /* 0x040ff0000000181c */
[C---:B------:R-:W-:Y:S01]  /*2f40*/  HMMA.16816.F32 R32, R220.reuse, R62, R32 ;  /* 0x0000003edc20723c */ /* 0x040fe20000001820 */
[----:B------:R-:W2:Y:S07]  /*2f50*/  LDSM.16.M88.4 R60, [R250+0x5000] ;  /* 0x00500000fa3c783b */ /* 0x000eae0000000200 */
[C---:B------:R-:W-:Y:S08]  /*2f60*/  HMMA.16816.F32 R36, R220.reuse, R68, R36 ;  /* 0x00000044dc24723c */ /* 0x040ff00000001824 */
[----:B------:R-:W-:Y:S01]  /*2f70*/  HMMA.16816.F32 R40, R220, R70, R40 ;  /* 0x00000046dc28723c */ /* 0x000fe20000001828 */
        /* <DEDUP_REMOVED lines=8> */
[C---:B------:R-:W-:Y:S08]  /*3000*/  HMMA.16816.F32 R32, R224.reuse, R66, R32 ;  /* 0x00000042e020723c */ /* 0x040ff00000001820 */
[C---:B------:R-:W-:Y:S08]  /*3010*/  HMMA.16816.F32 R36, R224.reuse, R76, R36 ;  /* 0x0000004ce024723c */ /* 0x040ff00000001824 */
[----:B------:R-:W-:Y:S01]  /*3020*/  HMMA.16816.F32 R40, R224, R78, R40 ;  /* 0x0000004ee028723c */ /* 0x000fe20000001828 */
[----:B------:R-:W1:Y:S07]  /*3030*/  LDSM.16.M88.4 R76, [R249+0x7800] ;  /* 0x00780000f94c783b */ /* 0x000e6e0000000200 */
[C---:B------:R-:W-:Y:S08]  /*3040*/  HMMA.16816.F32 R24, R228.reuse, R44, R20 ;  /* 0x0000002ce418723c */ /* 0x040ff00000001814 */
[C---:B------:R-:W-:Y:S08]  /*3050*/  HMMA.16816.F32 R20, R228.reuse, R46, R16 ;  /* 0x0000002ee414723c */ /* 0x040ff00000001810 */
[C---:B------:R-:W-:Y:S08]  /*3060*/  HMMA.16816.F32 R16, R228.reuse, R52, R12 ;  /* 0x00000034e410723c */ /* 0x040ff0000000180c */
[C---:B------:R-:W-:Y:S08]  /*3070*/  HMMA.16816.F32 R12, R228.reuse, R54, R8 ;  /* 0x00000036e40c723c */ /* 0x040ff00000001808 */
[C---:B--2---:R-:W-:Y:S08]  /*3080*/  HMMA.16816.F32 R8, R228.reuse, R60, R28 ;  /* 0x0000003ce408723c */ /* 0x044ff0000000181c */
[C---:B------:R-:W-:Y:S01]  /*3090*/  HMMA.16816.F32 R32, R228.reuse, R62, R32 ;  /* 0x0000003ee420723c */ /* 0x040fe20000001820 */
[----:B------:R-:W-:Y:S04]  /*30a0*/  LDSM.16.M88.4 R60, [R86+0x6800] ;  /* 0x00680000563c783b */ /* 0x000fe80000000200 */
[----:B------:R-:W2:Y:S03]  /*30b0*/  LDSM.16.M88.4 R44, [R4] ;  /* 0x00000000042c783b */ /* 0x000ea60000000200 */
[C---:B------:R-:W-:Y:S08]  /*30c0*/  HMMA.16816.F32 R36, R228.reuse, R72, R36 ;  /* 0x00000048e424723c */ /* 0x040ff00000001824 */
[----:B------:R-:W-:Y:S01]  /*30d0*/  HMMA.16816.F32 R40, R228, R74, R40 ;  /* 0x0000004ae428723c */ /* 0x000fe20000001828 */
[----:B-----5:R-:W5:Y:S04]  /*30e0*/  LDSM.16.M88.4 R52, [R3] ;  /* 0x000000000334783b */ /* 0x020f680000000200 */
[----:B---3--:R-:W3:Y:S03]  /*30f0*/  LDSM.16.M88.4 R64, [R2] ;  /* 0x000000000240783b */ /* 0x008ee60000000200 */
[C---:B-1----:R-:W-:Y:S01]  /*3100*/  HMMA.16816.F32 R28, R232.reuse, R48, R24 ;  /* 0x00000030e81c723c */ /* 0x042fe20000001818 */
[----:B----4-:R-:W1:Y:S07]  /*3110*/  LDSM.16.M88.4 R72, [R0] ;  /* 0x000000000048783b */ /* 0x010e6e0000000200 */
[C---:B------:R-:W-:Y:S01]  /*3120*/  HMMA.16816.F32 R24, R232.reuse, R50, R20 ;  /* 0x00000032e818723c */ /* 0x040fe20000001814 */
[----:B------:R-:W-:Y:S07]  /*3130*/  LDSM.16.M88.4 R48, [R250+0x6800] ;  /* 0x00680000fa30783b */ /* 0x000fee0000000200 */
[C---:B------:R-:W-:Y:S08]  /*3140*/  HMMA.16816.F32 R20, R232.reuse, R56, R16 ;  /* 0x00000038e814723c */ /* 0x040ff00000001810 */
[C---:B------:R-:W-:Y:S01]  /*3150*/  HMMA.16816.F32 R16, R232.reuse, R58, R12 ;  /* 0x0000003ae810723c */ /* 0x040fe2000000180c */
[----:B------:R-:W4:Y:S07]  /*3160*/  LDSM.16.M88.4 R56, [R86+0x6000] ;  /* 0x006000005638783b */ /* 0x000f2e0000000200 */
[C---:B------:R-:W-:Y:S08]  /*3170*/  HMMA.16816.F32 R12, R232.reuse, R68, R8 ;  /* 0x00000044e80c723c */ /* 0x040ff00000001808 */
[C---:B------:R-:W-:Y:S01]  /*3180*/  HMMA.16816.F32 R8, R232.reuse, R70, R32 ;  /* 0x00000046e808723c */ /* 0x040fe20000001820 */
[----:B------:R-:W1:Y:S07]  /*3190*/  LDSM.16.M88.4 R68, [R86+0x7000] ;  /* 0x007000005644783b */ /* 0x000e6e0000000200 */
[C---:B------:R-:W-:Y:S08]  /*31a0*/  HMMA.16816.F32 R36, R232.reuse, R76, R36 ;  /* 0x0000004ce824723c */ /* 0x040ff00000001824 */
[----:B------:R-:W-:Y:S01]  /*31b0*/  HMMA.16816.F32 R40, R232, R78, R40 ;  /* 0x0000004ee828723c */ /* 0x000fe20000001828 */
[----:B------:R-:W1:Y:S07]  /*31c0*/  LDSM.16.M88.4 R76, [R86+0x7800] ;  /* 0x00780000564c783b */ /* 0x000e6e0000000200 */
[C---:B--2---:R-:W-:Y:S08]  /*31d0*/  HMMA.16816.F32 R32, R236.reuse, R44, R28 ;  /* 0x0000002cec20723c */ /* 0x044ff0000000181c */
[C---:B------:R-:W-:Y:S01]  /*31e0*/  HMMA.16816.F32 R28, R236.reuse, R46, R24 ;  /* 0x0000002eec1c723c */ /* 0x040fe20000001818 */
[----:B------:R-:W-:Y:S07]  /*31f0*/  LDSM.16.M88.4 R44, [R250+0x7000] ;  /* 0x00700000fa2c783b */ /* 0x000fee0000000200 */
[C---:B-----5:R-:W-:Y:S08]  /*3200*/  HMMA.16816.F32 R24, R236.reuse, R52, R20 ;  /* 0x00000034ec18723c */ /* 0x060ff00000001814 */
[C---:B------:R-:W-:Y:S01]  /*3210*/  HMMA.16816.F32 R20, R236.reuse, R54, R16 ;  /* 0x00000036ec14723c */ /* 0x040fe20000001810 */
[----:B------:R-:W2:Y:S07]  /*3220*/  LDSM.16.M88.4 R52, [R250+0x6000] ;  /* 0x00600000fa34783b */ /* 0x000eae0000000200 */
[C---:B---3--:R-:W-:Y:S08]  /*3230*/  HMMA.16816.F32 R16, R236.reuse, R64, R12 ;  /* 0x00000040ec10723c */ /* 0x048ff0000000180c */
[----:B------:R-:W-:Y:S01]  /*3240*/  HMMA.16816.F32 R12, R236, R66, R8 ;  /* 0x00000042ec0c723c */ /* 0x000fe20000001808 */
[----:B------:R-:W3:Y:S01]  /*3250*/  LDSM.16.M88.4 R64, [R250+0x7800] ;  /* 0x00780000fa40783b */ /* 0x000ee20000000200 */
[----:B------:R-:W-:Y:S01]  /*3260*/  ISETP.GE.AND P0, PT, R158, 0x2, PT ;  /* 0x000000029e00780c */ /* 0x000fe20003f06270 */
[----:B------:R-:W-:-:S05]  /*3270*/  DEPBAR.LE SB0, 0x0 ;  /* 0x000080000000791a */ /* 0x000fca0000000000 */
[C---:B-1----:R-:W-:Y:S08]  /*3280*/  HMMA.16816.F32 R8, R236.reuse, R72, R36 ;  /* 0x00000048ec08723c */ /* 0x042ff00000001824 */
[----:B------:R-:W-:Y:S08]  /*3290*/  HMMA.16816.F32 R40, R236, R74, R40 ;  /* 0x0000004aec28723c */ /* 0x000ff00000001828 */
[C---:B----4-:R-:W-:Y:S08]  /*32a0*/  HMMA.16816.F32 R36, R240.reuse, R56, R32 ;  /* 0x00000038f024723c */ /* 0x050ff00000001820 */
[C---:B------:R-:W-:Y:S08]  /*32b0*/  HMMA.16816.F32 R32, R240.reuse, R58, R28 ;  /* 0x0000003af020723c */ /* 0x040ff0000000181c */
[C---:B------:R-:W-:Y:S08]  /*32c0*/  HMMA.16816.F32 R28, R240.reuse, R60, R24 ;  /* 0x0000003cf01c723c */ /* 0x040ff00000001818 */
[C---:B------:R-:W-:Y:S08]  /*32d0*/  HMMA.16816.F32 R24, R240.reuse, R62, R20 ;  /* 0x0000003ef018723c */ /* 0x040ff00000001814 */
[C---:B------:R-:W-:Y:S08]  /*32e0*/  HMMA.16816.F32 R20, R240.reuse, R68, R16 ;  /* 0x00000044f014723c */ /* 0x040ff00000001810 */
[C---:B------:R-:W-:Y:S08]  /*32f0*/  HMMA.16816.F32 R16, R240.reuse, R70, R12 ;  /* 0x00000046f010723c */ /* 0x040ff0000000180c */
[C---:B------:R-:W-:Y:S08]  /*3300*/  HMMA.16816.F32 R12, R240.reuse, R76, R8 ;  /* 0x0000004cf00c723c */ /* 0x040ff00000001808 */
[----:B------:R-:W-:Y:S01]  /*3310*/  HMMA.16816.F32 R8, R240, R78, R40 ;  /* 0x0000004ef008723c */ /* 0x000fe20000001828 */
[----:B------:R-:W-:Y:S07]  /*3320*/  BSSY B0, `(.L_x_474) ;  /* 0x0000025000007945 */ /* 0x000fee0003800000 */
[C---:B--2---:R-:W-:Y:S08]  /*3330*/  HMMA.16816.F32 R36, R244.reuse, R52, R36 ;  /* 0x00000034f424723c */ /* 0x044ff00000001824 */
[C---:B------:R-:W-:Y:S08]  /*3340*/  HMMA.16816.F32 R52, R244.reuse, R54, R32 ;  /* 0x00000036f434723c */ /* 0x040ff00000001820 */
[C---:B------:R-:W-:Y:S08]  /*3350*/  HMMA.16816.F32 R32, R244.reuse, R48, R28 ;  /* 0x00000030f420723c */ /* 0x040ff0000000181c */
[C---:B------:R-:W-:Y:S08]  /*3360*/  HMMA.16816.F32 R48, R244.reuse, R50, R24 ;  /* 0x00000032f430723c */ /* 0x040ff00000001818 */
[C---:B------:R-:W-:Y:S08]  /*3370*/  HMMA.16816.F32 R28, R244.reuse, R44, R20 ;  /* 0x0000002cf41c723c */ /* 0x040ff00000001814 */
[C---:B------:R-:W-:Y:S08]  /*3380*/  HMMA.16816.F32 R44, R244.reuse, R46, R16 ;  /* 0x0000002ef42c723c */ /* 0x040ff00000001810 */
[C---:B---3--:R-:W-:Y:S08]  /*3390*/  HMMA.16816.F32 R20, R244.reuse, R64, R12 ;  /* 0x00000040f414723c */ /* 0x048ff0000000180c */
[----:B------:R-:W-:Y:S01]  /*33a0*/  HMMA.16816.F32 R24, R244, R66, R8 ;  /* 0x00000042f418723c */ /* 0x000fe20000001808 */
[----:B------:R-:W-:Y:S06]  /*33b0*/  BAR.SYNC.DEFER_BLOCKING 0x0 ;  /* 0x0000000000007b1d */ /* 0x000fec0000010000 */
[----:B------:R-:W-:Y:S01]  /*33c0*/  @!UPT UIADD3 URZ, URZ, URZ, URZ ;  /* 0x0000003f3f3ff290 */ /* 0x000fe2000fffe03f */
[----:B------:R-:W-:Y:S11]  /*33d0*/  @!P0 BRA `(.L_x_475) ;  /* 0x0000019000008947 */ /* 0x000ff60003800000 */
[----:B------:R-:W-:Y:S01]  /*33e0*/  IADD3 R0, R158, -0x2, RZ ;  /* 0xfffffffe9e007810 */ /* 0x000fe20007ffe0ff */
[----:B------:R-:W-:-:S03]  /*33f0*/  IMAD.MOV.U32 R8, RZ, RZ, c[0x0][0x1e4] ;  /* 0x00007900ff087624 */ /* 0x000fc600078e00ff */
[----:B------:R-:W-:Y:S01]  /*3400*/  SHF.R.S32.HI R2, RZ, 0x1f, R0 ;  /* 0x0000001fff027819 */ /* 0x000fe20000011400 */
[----:B------:R-:W-:-:S04]  /*3410*/  IMAD.WIDE.U32 R4, R0, c[0x0][0x1e0], RZ ;  /* 0x0000780000047a25 */ /* 0x000fc800078e00ff */
[----:B------:R-:W-:-:S04]  /*3420*/  IMAD R2, R2, c[0x0][0x1e0], RZ ;  /* 0x0000780002027a24 */ /* 0x000fc800078e02ff */
[----:B------:R-:W-:Y:S01]  /*3430*/  IMAD R2, R0, c[0x0][0x1e4], R2 ;  /* 0x0000790000027a24 */ /* 0x000fe200078e0202 */
[----:B------:R-:W-:-:S03]  /*3440*/  LEA R0, P0, R4, R84, 0x6 ;  /* 0x0000005404007211 */ /* 0x000fc600078030ff */
[----:B------:R-:W-:Y:S01]  /*3450*/  IMAD.IADD R3, R5, 0x1, R2 ;  /* 0x0000000105037824 */ /* 0x000fe200078e0202 */
[----:B------:R-:W-:Y:S01]  /*3460*/  LEA R2, P1, R0, c[0x0][0x1c8], 0x1 ;  /* 0x0000720000027a11 */ /* 0x000fe200078208ff */
[----:B------:R-:W-:-:S03]  /*3470*/  IMAD.MOV.U32 R5, RZ, RZ, c[0x0][0x1e0] ;  /* 0x00007800ff057624 */ /* 0x000fc600078e00ff */
[----:B------:R-:W-:Y:S02]  /*3480*/  LEA.HI.X R3, R4, R83, R3, 0x6, P0 ;  /* 0x0000005304037211 */ /* 0x000fe400000f3403 */
[----:B------:R-:W-:Y:S02]  /*3490*/  LEA R4, P0, R5, R2, 0x6 ;  /* 0x0000000205047211 */ /* 0x000fe400078030ff */
[----:B------:R-:W-:-:S04]  /*34a0*/  LEA.HI.X R3, R0, c[0x0][0x1cc], R3, 0x1, P1 ;  /* 0x0000730000037a11 */ /* 0x000fc800008f0c03 */
[----:B------:R-:W-:Y:S01]  /*34b0*/  LEA.HI.X R5, R5, R3, R8, 0x6, P0 ;  /* 0x0000000305057211 */ /* 0x000fe200000f3408 */
        /* <DEDUP_REMOVED lines=11> */
.L_x_475:
[----:B------:R-:W-:Y:S05]  /*3570*/  BSYNC B0 ;  /* 0x0000000000007941 */ /* 0x000fea0003800000 */
.L_x_474:
[----:B------:R-:W2:Y:S04]  /*3580*/  LDL R0, [R1+0xb0] ;  /* 0x0000b00001007983 */ /* 0x000ea80000100800 */
[----:B-1----:R-:W3:Y:S01]  /*3590*/  LDL R3, [R1+0xb4] ;  /* 0x0000b40001037983 */ /* 0x002ee20000100800 */
[----:B------:R-:W-:-:S03]  /*35a0*/  ISETP.NE.AND P2, PT, R81, 0x1, PT ;  /* 0x000000015100780c */ /* 0x000fc60003f45270 */
[----:B------:R-:W4:Y:S04]  /*35b0*/  LDL R60, [R1+0x48] ;  /* 0x00004800013c7983 */ /* 0x000f280000100800 */
[----:B------:R-:W5:Y:S04]  /*35c0*/  LDL R131, [R1+0x4] ;  /* 0x0000040001837983 */ /* 0x000f680000100800 */
[----:B------:R-:W-:Y:S04]  /*35d0*/  LDSM.16.MT88.4 R56, [R251+0x800] ;  /* 0x00080000fb38783b */ /* 0x000fe80000004200 */
[----:B------:R-:W-:Y:S04]  /*35e0*/  LDSM.16.MT88.4 R40, [R252+0x800] ;  /* 0x00080000fc28783b */ /* 0x000fe80000004200 */
[----:B------:R-:W-:Y:S04]  /*35f0*/  LDSM.16.MT88.4 R64, [R252+0x2000] ;  /* 0x00200000fc40783b */ /* 0x000fe80000004200 */
[----:B------:R-:W-:Y:S04]  /*3600*/  LDSM.16.MT88.4 R68, [R251+0x2000] ;  /* 0x00200000fb44783b */ /* 0x000fe80000004200 */
[----:B------:R-:W-:Y:S04]  /*3610*/  LDSM.16.MT88.4 R72, [R251+0x2800] ;  /* 0x00280000fb48783b */ /* 0x000fe80000004200 */
[----:B------:R-:W-:Y:S04]  /*3620*/  LDSM.16.MT88.4 R76, [R248+0x4000] ;  /* 0x00400000f84c783b */ /* 0x000fe80000004200 */
[----:B------:R-:W0:Y:S01]  /*3630*/  LDGDEPBAR ;  /* 0x00000000000079af */ /* 0x000e220000000000 */
[----:B--2---:R-:W-:-:S04]  /*3640*/  IMAD.IADD R0, R0, 0x1, R159 ;  /* 0x0000000100007824 */ /* 0x004fc800078e029f */
[----:B------:R-:W-:-:S05]  /*3650*/  @P2 IMAD.HI.U32 R2, R0, c[0x0][0x2c8], RZ ;  /* 0x0000b20000022a27 */ /* 0x000fca00078e00ff */
[----:B------:R-:W-:Y:S01]  /*3660*/  @P2 SHF.R.U32.HI R0, RZ, c[0x0][0x2cc], R2 ;  /* 0x0000b300ff002a19 */ /* 0x000fe20000011602 */
[----:B------:R-:W-:-:S04]  /*3670*/  IMAD R2, R6, R80, 0x1 ;  /* 0x0000000106027424 */ /* 0x000fc800078e0250 */
[----:B------:R-:W1:Y:S04]  /*3680*/  SHFL.IDX PT, R4, R0, RZ, 0x1c1f ;  /* 0x001c1fff00047589 */ /* 0x000e6800000e0000 */
[----:B------:R3:W2:Y:S02]  /*3690*/  SHFL.IDX PT, R5, R0, 0x1, 0x1c1f ;  /* 0x003c1f0000057f89 */ /* 0x0006a400000e0000 */
[----:B---3--:R-:W-:Y:S01]  /*36a0*/  IADD3 R0, -R3, c[0x0][0x1d0], R2 ;  /* 0x0000740003007a10 */ /* 0x008fe20007ffe102 */
[----:B------:R-:W-:-:S03]  /*36b0*/  IMAD.IADD R3, R7, 0x1, -R3 ;  /* 0x0000000107037824 */ /* 0x000fc600078e0a03 */
[----:B------:R-:W-:-:S05]  /*36c0*/  IADD3 R0, R0, -c[0x0][0x168], RZ ;  /* 0x80005a0000007a10 */ /* 0x000fca0007ffe0ff */
[----:B-1----:R-:W-:-:S05]  /*36d0*/  IMAD.IADD R2, R0, 0x1, R4 ;  /* 0x0000000100027824 */ /* 0x002fca00078e0204 */
[----:B------:R-:W-:-:S04]  /*36e0*/  IMNMX R2, R3, R2, PT ;  /* 0x0000000203027217 */ /* 0x000fc80003800200 */
[C---:B------:R-:W-:Y:S02]  /*36f0*/  ISETP.GT.AND P0, PT, R2.reuse, RZ, PT ;  /* 0x000000ff0200720c */ /* 0x040fe40003f04270 */
[----:B------:R-:W-:Y:S02]  /*3700*/  ISETP.GT.AND P1, PT, R2, 0x1, PT ;  /* 0x000000010200780c */ /* 0x000fe40003f24270 */
[----:B------:R-:W-:Y:S02]  /*3710*/  FSEL R17, R36, -INF , P0 ;  /* 0xff80000024117808 */ /* 0x000fe40000000000 */
[----:B------:R-:W-:Y:S02]  /*3720*/  ISETP.GT.AND P0, PT, R2, 0x8, PT ;  /* 0x000000080200780c */ /* 0x000fe40003f04270 */
[----:B------:R-:W-:Y:S01]  /*3730*/  FSEL R10, R37, -INF , P1 ;  /* 0xff800000250a7808 */ /* 0x000fe20000800000 */
[----:B--2---:R-:W-:Y:S01]  /*3740*/  IMAD.IADD R0, R0, 0x1, R5 ;  /* 0x0000000100007824 */ /* 0x004fe200078e0205 */
[----:B------:R-:W-:-:S02]  /*3750*/  ISETP.GT.AND P1, PT, R2, 0x9, PT ;  /* 0x000000090200780c */ /* 0x000fc40003f24270 */
[----:B------:R-:W-:Y:S02]  /*3760*/  FSEL R9, R52, -INF , P0 ;  /* 0xff80000034097808 */ /* 0x000fe40000000000 */
[----:B------:R-:W-:Y:S02]  /*3770*/  FMNMX.FTZ R5, R17, R10, !PT ;  /* 0x0000000a11057209 */ /* 0x000fe40007810000 */
[C---:B------:R-:W-:Y:S02]  /*3780*/  ISETP.GT.AND P0, PT, R2.reuse, 0x10, PT ;  /* 0x000000100200780c */ /* 0x040fe40003f04270 */
[----:B------:R-:W-:Y:S02]  /*3790*/  FSEL R4, R53, -INF , P1 ;  /* 0xff80000035047808 */ /* 0x000fe40000800000 */
[----:B------:R-:W-:Y:S02]  /*37a0*/  IMNMX R0, R3, R0, PT ;  /* 0x0000000003007217 */ /* 0x000fe40003800200 */
[----:B------:R-:W-:-:S02]  /*37b0*/  ISETP.GT.AND P1, PT, R2, 0x11, PT ;  /* 0x000000110200780c */ /* 0x000fc40003f24270 */
[----:B------:R-:W-:Y:S02]  /*37c0*/  FMNMX.FTZ R5, R9, R5, !PT ;  /* 0x0000000509057209 */ /* 0x000fe40007810000 */
[----:B------:R-:W-:Y:S02]  /*37d0*/  FSEL R3, R32, -INF , P0 ;  /* 0xff80000020037808 */ /* 0x000fe40000000000 */
[----:B------:R-:W-:Y:S02]  /*37e0*/  ISETP.GT.AND P0, PT, R2, 0x18, PT ;  /* 0x000000180200780c */ /* 0x000fe40003f04270 */
[----:B------:R-:W-:Y:S02]  /*37f0*/  FSEL R8, R33, -INF , P1 ;  /* 0xff80000021087808 */ /* 0x000fe40000800000 */
[----:B------:R-:W-:Y:S02]  /*3800*/  FMNMX.FTZ R5, R4, R5, !PT ;  /* 0x0000000504057209 */ /* 0x000fe40007810000 */
[----:B------:R-:W-:-:S02]  /*3810*/  ISETP.GT.AND P1, PT, R2, 0x19, PT ;  /* 0x000000190200780c */ /* 0x000fc40003f24270 */
[----:B------:R-:W-:Y:S02]  /*3820*/  FSEL R7, R48, -INF , P0 ;  /* 0xff80000030077808 */ /* 0x000fe40000000000 */
[C---:B------:R-:W-:Y:S02]  /*3830*/  ISETP.GT.AND P0, PT, R2.reuse, 0x20, PT ;  /* 0x000000200200780c */ /* 0x040fe40003f04270 */
[----:B------:R-:W-:Y:S02]  /*3840*/  FMNMX.FTZ R5, R3, R5, !PT ;  /* 0x0000000503057209 */ /* 0x000fe40007810000 */
[----:B------:R-:W-:Y:S02]  /*3850*/  FSEL R16, R49, -INF , P1 ;  /* 0xff80000031107808 */ /* 0x000fe40000800000 */
[----:B------:R-:W-:Y:S02]  /*3860*/  ISETP.GT.AND P1, PT, R2, 0x21, PT ;  /* 0x000000210200780c */ /* 0x000fe40003f24270 */
[----:B------:R-:W-:-:S02]  /*3870*/  FSEL R111, R28, -INF , P0 ;  /* 0xff8000001c6f7808 */ /* 0x000fc40000000000 */
[----:B------:R-:W-:Y:S02]  /*3880*/  ISETP.GT.AND P0, PT, R2, 0x28, PT ;  /* 0x000000280200780c */ /* 0x000fe40003f04270 */
[----:B------:R-:W-:Y:S02]  /*3890*/  FMNMX.FTZ R5, R8, R5, !PT ;  /* 0x0000000508057209 */ /* 0x000fe40007810000 */
[----:B------:R-:W-:Y:S02]  /*38a0*/  FSEL R110, R29, -INF , P1 ;  /* 0xff8000001d6e7808 */ /* 0x000fe40000800000 */
[----:B------:R-:W-:Y:S02]  /*38b0*/  ISETP.GT.AND P1, PT, R2, 0x29, PT ;  /* 0x000000290200780c */ /* 0x000fe40003f24270 */
[----:B------:R-:W-:Y:S02]  /*38c0*/  FSEL R109, R44, -INF , P0 ;  /* 0xff8000002c6d7808 */ /* 0x000fe40000000000 */
[----:B------:R-:W-:-:S02]  /*38d0*/  FMNMX.FTZ R5, R7, R5, !PT ;  /* 0x0000000507057209 */ /* 0x000fc40007810000 */
[C---:B------:R-:W-:Y:S02]  /*38e0*/  ISETP.GT.AND P0, PT, R2.reuse, 0x30, PT ;  /* 0x000000300200780c */ /* 0x040fe40003f04270 */
[----:B------:R-:W-:Y:S02]  /*38f0*/  FSEL R107, R45, -INF , P1 ;  /* 0xff8000002d6b7808 */ /* 0x000fe40000800000 */
[----:B------:R-:W-:Y:S02]  /*3900*/  ISETP.GT.AND P1, PT, R2, 0x31, PT ;  /* 0x000000310200780c */ /* 0x000fe40003f24270 */
[----:B------:R-:W-:Y:S02]  /*3910*/  FMNMX.FTZ R5, R16, R5, !PT ;  /* 0x0000000510057209 */ /* 0x000fe40007810000 */
[----:B------:R-:W-:Y:S02]  /*3920*/  FSEL R104, R20, -INF , P0 ;  /* 0xff80000014687808 */ /* 0x000fe40000000000 */
[----:B------:R-:W-:-:S02]  /*3930*/  ISETP.GT.AND P0, PT, R0, RZ, PT ;  /* 0x000000ff0000720c */ /* 0x000fc40003f04270 */
[----:B------:R-:W-:Y:S02]  /*3940*/  FSEL R103, R21, -INF , P1 ;  /* 0xff80000015677808 */ /* 0x000fe40000800000 */
[----:B------:R-:W-:Y:S02]  /*3950*/  FMNMX.FTZ R5, R111, R5, !PT ;  /* 0x000000056f057209 */ /* 0x000fe40007810000 */
[----:B------:R-:W-:Y:S02]  /*3960*/  ISETP.GT.AND P1, PT, R0, 0x1, PT ;  /* 0x000000010000780c */ /* 0x000fe40003f24270 */
[----:B------:R-:W-:Y:S02]  /*3970*/  FSEL R15, R38, -INF , P0 ;  /* 0xff800000260f7808 */ /* 0x000fe40000000000 */
[----:B------:R-:W-:Y:S02]  /*3980*/  ISETP.GT.AND P0, PT, R0, 0x8, PT ;  /* 0x000000080000780c */ /* 0x000fe40003f04270 */
[----:B------:R-:W-:-:S02]  /*3990*/  FMNMX.FTZ R5, R110, R5, !PT ;  /* 0x000000056e057209 */ /* 0x000fc40007810000 */
[----:B------:R-:W-:Y:S02]  /*39a0*/  FSEL R14, R39, -INF , P1 ;  /* 0xff800000270e7808 */ /* 0x000fe40000800000 */
[----:B------:R-:W-:Y:S01]  /*39b0*/  FSEL R13, R54, -INF , P0 ;  /* 0xff800000360d7808 */ /* 0x000fe20000000000 */
[----:B------:R-:W-:Y:S01]  /*39c0*/  LDSM.16.MT88.4 R36, [R248+0x800] ;  /* 0x00080000f824783b */ /* 0x000fe20000004200 */
[----:B------:R-:W-:Y:S02]  /*39d0*/  ISETP.GT.AND P0, PT, R2, 0x38, PT ;  /* 0x000000380200780c */ /* 0x000fe40003f04270 */
[----:B------:R-:W-:Y:S02]  /*39e0*/  FMNMX.FTZ R5, R109, R5, !PT ;  /* 0x000000056d057209 */ /* 0x000fe40007810000 */
[----:B------:R-:W-:Y:S02]  /*39f0*/  ISETP.GT.AND P1, PT, R0, 0x9, PT ;  /* 0x000000090000780c */ /* 0x000fe40003f24270 */
[----:B------:R-:W-:-:S02]  /*3a00*/  FMNMX.FTZ R6, R15, R14, !PT ;  /* 0x0000000e0f067209 */ /* 0x000fc40007810000 */
[----:B------:R-:W-:Y:S02]  /*3a10*/  FSEL R97, R24, -INF , P0 ;  /* 0xff80000018617808 */ /* 0x000fe40000000000 */
[----:B------:R-:W-:Y:S02]  /*3a20*/  FMNMX.FTZ R5, R107, R5, !PT ;  /* 0x000000056b057209 */ /* 0x000fe40007810000 */
[----:B------:R-:W-:Y:S02]  /*3a30*/  FSEL R12, R55, -INF , P1 ;  /* 0xff800000370c7808 */ /* 0x000fe40000800000 */
[C---:B------:R-:W-:Y:S01]  /*3a40*/  ISETP.GT.AND P0, PT, R0.reuse, 0x10, PT ;  /* 0x000000100000780c */ /* 0x040fe20003f04270 */
[----:B-----5:R-:W-:Y:S01]  /*3a50*/  LDSM.16.MT88.4 R52, [R131+0x2000] ;  /* 0x002000008334783b */ /* 0x020fe20000004200 */
[----:B------:R-:W-:Y:S02]  /*3a60*/  FMNMX.FTZ R18, R13, R6, !PT ;  /* 0x000000060d127209 */ /* 0x000fe40007810000 */
[----:B------:R-:W-:-:S02]  /*3a70*/  ISETP.GT.AND P1, PT, R0, 0x11, PT ;  /* 0x000000110000780c */ /* 0x000fc40003f24270 */
[----:B------:R-:W-:Y:S02]  /*3a80*/  FMNMX.FTZ R5, R104, R5, !PT ;  /* 0x0000000568057209 */ /* 0x000fe40007810000 */
[----:B------:R-:W-:Y:S02]  /*3a90*/  FSEL R11, R34, -INF , P0 ;  /* 0xff800000220b7808 */ /* 0x000fe40000000000 */
[----:B------:R-:W-:Y:S02]  /*3aa0*/  FMNMX.FTZ R18, R12, R18, !PT ;  /* 0x000000120c127209 */ /* 0x000fe40007810000 */
[----:B------:R-:W-:Y:S02]  /*3ab0*/  ISETP.GT.AND P0, PT, R2, 0x39, PT ;  /* 0x000000390200780c */ /* 0x000fe40003f04270 */
[----:B------:R-:W-:Y:S02]  /*3ac0*/  FSEL R6, R35, -INF , P1 ;  /* 0xff80000023067808 */ /* 0x000fe40000800000 */
[----:B------:R-:W-:-:S02]  /*3ad0*/  FMNMX.FTZ R2, R103, R5, !PT ;  /* 0x0000000567027209 */ /* 0x000fc40007810000 */
[C---:B------:R-:W-:Y:S02]  /*3ae0*/  ISETP.GT.AND P1, PT, R0.reuse, 0x18, PT ;  /* 0x000000180000780c */ /* 0x040fe40003f24270 */
[----:B------:R-:W-:Y:S02]  /*3af0*/  FMNMX.FTZ R18, R11, R18, !PT ;  /* 0x000000120b127209 */ /* 0x000fe40007810000 */
[----:B------:R-:W-:Y:S02]  /*3b00*/  FSEL R96, R25, -INF , P0 ;  /* 0xff80000019607808 */ /* 0x000fe40000000000 */
[----:B------:R-:W-:Y:S02]  /*3b10*/  FMNMX.FTZ R2, R97, R2, !PT ;  /* 0x0000000261027209 */ /* 0x000fe40007810000 */
[----:B------:R-:W-:Y:S02]  /*3b20*/  ISETP.GT.AND P0, PT, R0, 0x19, PT ;  /* 0x000000190000780c */ /* 0x000fe40003f04270 */
[----:B------:R-:W-:-:S02]  /*3b30*/  FSEL R5, R50, -INF , P1 ;  /* 0xff80000032057808 */ /* 0x000fc40000800000 */
[----:B------:R-:W-:Y:S02]  /*3b40*/  FMNMX.FTZ R19, R6, R18, !PT ;  /* 0x0000001206137209 */ /* 0x000fe40007810000 */
[----:B------:R-:W-:Y:S02]  /*3b50*/  FMNMX.FTZ R157, R96, R2, !PT ;  /* 0x00000002609d7209 */ /* 0x000fe40007810000 */
[----:B------:R-:W-:Y:S02]  /*3b60*/  FSEL R18, R51, -INF , P0 ;  /* 0xff80000033127808 */ /* 0x000fe40000000000 */
[C---:B------:R-:W-:Y:S02]  /*3b70*/  ISETP.GT.AND P1, PT, R0.reuse, 0x20, PT ;  /* 0x000000200000780c */ /* 0x040fe40003f24270 */
[----:B------:R-:W-:Y:S02]  /*3b80*/  FMNMX.FTZ R2, R5, R19, !PT ;  /* 0x0000001305027209 */ /* 0x000fe40007810000 */
[----:B------:R-:W-:-:S02]  /*3b90*/  ISETP.GT.AND P0, PT, R0, 0x21, PT ;  /* 0x000000210000780c */ /* 0x000fc40003f04270 */
[----:B------:R-:W-:Y:S02]  /*3ba0*/  FSEL R100, R30, -INF , P1 ;  /* 0xff8000001e647808 */ /* 0x000fe40000800000 */
[----:B------:R-:W-:Y:S02]  /*3bb0*/  FMNMX.FTZ R2, R18, R2, !PT ;  /* 0x0000000212027209 */ /* 0x000fe40007810000 */
[----:B------:R-:W-:Y:S02]  /*3bc0*/  FSEL R102, R31, -INF , P0 ;  /* 0xff8000001f667808 */ /* 0x000fe40000000000 */
[----:B------:R-:W-:Y:S01]  /*3bd0*/  ISETP.GT.AND P1, PT, R0, 0x28, PT ;  /* 0x000000280000780c */ /* 0x000fe20003f24270 */
[----:B------:R-:W1:Y:S01]  /*3be0*/  SHFL.BFLY PT, R19, R157, 0x2, 0x1f ;  /* 0x0c401f009d137f89 */ /* 0x000e6200000e0000 */
[----:B------:R-:W-:Y:S02]  /*3bf0*/  FMNMX.FTZ R2, R100, R2, !PT ;  /* 0x0000000264027209 */ /* 0x000fe40007810000 */
[----:B------:R-:W-:Y:S01]  /*3c00*/  ISETP.GT.AND P0, PT, R0, 0x29, PT ;  /* 0x000000290000780c */ /* 0x000fe20003f04270 */
[----:B------:R-:W-:Y:S01]  /*3c10*/  LDSM.16.MT88.4 R28, [R252] ;  /* 0x00000000fc1c783b */ /* 0x000fe20000004200 */
[----:B------:R-:W-:-:S02]  /*3c20*/  FSEL R101, R46, -INF , P1 ;  /* 0xff8000002e657808 */ /* 0x000fc40000800000 */
[----:B------:R-:W-:Y:S02]  /*3c30*/  FMNMX.FTZ R2, R102, R2, !PT ;  /* 0x0000000266027209 */ /* 0x000fe40007810000 */
[----:B------:R-:W-:Y:S02]  /*3c40*/  FSEL R108, R47, -INF , P0 ;  /* 0xff8000002f6c7808 */ /* 0x000fe40000000000 */
[C---:B------:R-:W-:Y:S01]  /*3c50*/  ISETP.GT.AND P1, PT, R0.reuse, 0x30, PT ;  /* 0x000000300000780c */ /* 0x040fe20003f24270 */
[----:B------:R-:W-:Y:S01]  /*3c60*/  LDSM.16.MT88.4 R44, [R251] ;  /* 0x00000000fb2c783b */ /* 0x000fe20000004200 */
[----:B------:R-:W-:Y:S02]  /*3c70*/  FMNMX.FTZ R2, R101, R2, !PT ;  /* 0x0000000265027209 */ /* 0x000fe40007810000 */
[----:B------:R-:W-:Y:S02]  /*3c80*/  ISETP.GT.AND P0, PT, R0, 0x31, PT ;  /* 0x000000310000780c */ /* 0x000fe40003f04270 */
[----:B------:R-:W-:-:S02]  /*3c90*/  FSEL R106, R22, -INF , P1 ;  /* 0xff800000166a7808 */ /* 0x000fc40000800000 */
[----:B------:R-:W-:Y:S02]  /*3ca0*/  FMNMX.FTZ R2, R108, R2, !PT ;  /* 0x000000026c027209 */ /* 0x000fe40007810000 */
[----:B------:R-:W-:Y:S02]  /*3cb0*/  FSEL R105, R23, -INF , P0 ;  /* 0xff80000017697808 */ /* 0x000fe40000000000 */
[----:B------:R-:W-:Y:S01]  /*3cc0*/  ISETP.GT.AND P1, PT, R0, 0x38, PT ;  /* 0x000000380000780c */ /* 0x000fe20003f24270 */
[----:B------:R-:W-:Y:S01]  /*3cd0*/  LDSM.16.MT88.4 R20, [R248] ;  /* 0x00000000f814783b */ /* 0x000fe20000004200 */
[----:B------:R-:W-:Y:S02]  /*3ce0*/  FMNMX.FTZ R2, R106, R2, !PT ;  /* 0x000000026a027209 */ /* 0x000fe40007810000 */
[----:B------:R-:W-:Y:S02]  /*3cf0*/  ISETP.GT.AND P0, PT, R0, 0x39, PT ;  /* 0x000000390000780c */ /* 0x000fe40003f04270 */
[----:B------:R-:W-:-:S02]  /*3d00*/  FSEL R99, R26, -INF , P1 ;  /* 0xff8000001a637808 */ /* 0x000fc40000800000 */
[----:B------:R-:W-:Y:S02]  /*3d10*/  FMNMX.FTZ R156, R105, R2, !PT ;  /* 0x00000002699c7209 */ /* 0x000fe40007810000 */
[----:B------:R-:W-:Y:S02]  /*3d20*/  FSEL R98, R27, -INF , P0 ;  /* 0xff8000001b627808 */ /* 0x000fe40000000000 */
[----:B------:R-:W-:Y:S01]  /*3d30*/  FMNMX.FTZ R156, R99, R156, !PT ;  /* 0x0000009c639c7209 */ /* 0x000fe20007810000 */
[----:B----4-:R-:W-:Y:S03]  /*3d40*/  LDSM.16.MT88.4 R24, [R60] ;  /* 0x000000003c18783b */ /* 0x010fe60000004200 */
[----:B------:R-:W-:Y:S01]  /*3d50*/  FMNMX.FTZ R156, R98, R156, !PT ;  /* 0x0000009c629c7209 */ /* 0x000fe20007810000 */
[----:B------:R-:W-:Y:S01]  /*3d60*/  LDSM.16.MT88.4 R60, [R131+0x800] ;  /* 0x00080000833c783b */ /* 0x000fe20000004200 */
        /* <DEDUP_REMOVED lines=9> */
[----:B------:R-:W-:Y:S01]  /*3e00*/  FFMA.FTZ R3, R3, c[0x0][0x2d0], -R2 ;  /* 0x0000b40003037a23 */ /* 0x000fe20000010802 */
[----:B-1----:R-:W-:-:S04]  /*3e10*/  FMNMX.FTZ R156, R156, R0, !PT ;  /* 0x000000009c9c7209 */ /* 0x002fc80007810000 */
[C---:B------:R-:W-:Y:S01]  /*3e20*/  FSETP.NEU.FTZ.AND P0, PT, R156.reuse, -INF , PT ;  /* 0xff8000009c00780b */ /* 0x040fe20003f1d000 */
[----:B------:R-:W-:Y:S01]  /*3e30*/  FMUL.FTZ R0, R156, c[0x0][0x2d0] ;  /* 0x0000b4009c007a20 */ /* 0x000fe20000410000 */
[----:B------:R1:W-:Y:S04]  /*3e40*/  MUFU.EX2 R90, R3 ;  /* 0x00000003005a7308 */ /* 0x0003e80000000800 */
[----:B------:R-:W-:Y:S01]  /*3e50*/  FSEL R0, R0, RZ, P0 ;  /* 0x000000ff00007208 */ /* 0x000fe20000000000 */
[--C-:B------:R-:W-:Y:S02]  /*3e60*/  FFMA.FTZ R17, R17, c[0x0][0x2d0], -R2.reuse ;  /* 0x0000b40011117a23 */ /* 0x100fe40000010802 */
[--C-:B------:R-:W-:Y:S02]  /*3e70*/  FFMA.FTZ R10, R10, c[0x0][0x2d0], -R2.reuse ;  /* 0x0000b4000a0a7a23 */ /* 0x100fe40000010802 */
[----:B------:R-:W-:-:S02]  /*3e80*/  FFMA.FTZ R9, R9, c[0x0][0x2d0], -R2 ;  /* 0x0000b40009097a23 */ /* 0x000fc40000010802 */
[----:B------:R-:W-:Y:S02]  /*3e90*/  FFMA.FTZ R4, R4, c[0x0][0x2d0], -R2 ;  /* 0x0000b40004047a23 */ /* 0x000fe40000010802 */
[--C-:B-1----:R-:W-:Y:S02]  /*3ea0*/  FFMA.FTZ R3, R13, c[0x0][0x2d0], -R0.reuse ;  /* 0x0000b4000d037a23 */ /* 0x102fe40000010800 */
[--C-:B------:R-:W-:Y:S02]  /*3eb0*/  FFMA.FTZ R15, R15, c[0x0][0x2d0], -R0.reuse ;  /* 0x0000b4000f0f7a23 */ /* 0x100fe40000010800 */
[----:B------:R1:W-:Y:S01]  /*3ec0*/  MUFU.EX2 R82, R3 ;  /* 0x0000000300527308 */ /* 0x0003e20000000800 */
[----:B------:R-:W-:-:S07]  /*3ed0*/  FFMA.FTZ R14, R14, c[0x0][0x2d0], -R0 ;  /* 0x0000b4000e0e7a23 */ /* 0x000fce0000010800 */
[----:B------:R-:W-:Y:S01]  /*3ee0*/  MUFU.EX2 R85, R17 ;  /* 0x0000001100557308 */ /* 0x000fe20000000800 */
[----:B-1----:R-:W-:-:S07]  /*3ef0*/  FFMA.FTZ R3, R12, c[0x0][0x2d0], -R0 ;  /* 0x0000b4000c037a23 */ /* 0x002fce0000010800 */
[----:B------:R-:W1:Y:S08]  /*3f00*/  MUFU.EX2 R83, R10 ;  /* 0x0000000a00537308 */ /* 0x000e700000000800 */
[----:B------:R-:W-:Y:S08]  /*3f10*/  MUFU.EX2 R87, R9 ;  /* 0x0000000900577308 */ /* 0x000ff00000000800 */
[----:B------:R-:W2:Y:S08]  /*3f20*/  MUFU.EX2 R89, R4 ;  /* 0x0000000400597308 */ /* 0x000eb00000000800 */
[----:B------:R-:W-:Y:S08]  /*3f30*/  MUFU.EX2 R81, R15 ;  /* 0x0000000f00517308 */ /* 0x000ff00000000800 */
[----:B------:R-:W3:Y:S08]  /*3f40*/  MUFU.EX2 R80, R14 ;  /* 0x0000000e00507308 */ /* 0x000ef00000000800 */
[----:B------:R4:W5:Y:S01]  /*3f50*/  MUFU.EX2 R84, R3 ;  /* 0x0000000300547308 */ /* 0x0009620000000800 */
[----:B-1----:R-:W-:Y:S01]  /*3f60*/  F2FP.PACK_AB R12, R83, R85 ;  /* 0x00000055530c723e */ /* 0x002fe200000000ff */
[----:B------:R-:W-:-:S02]  /*3f70*/  FFMA.FTZ R7, R7, c[0x0][0x2d0], -R2 ;  /* 0x0000b40007077a23 */ /* 0x000fc40000010802 */
[----:B----4-:R-:W-:-:S04]  /*3f80*/  FFMA.FTZ R3, R11, c[0x0][0x2d0], -R0 ;  /* 0x0000b4000b037a23 */ /* 0x010fc80000010800 */
[----:B------:R1:W-:Y:S01]  /*3f90*/  MUFU.EX2 R86, R3 ;  /* 0x0000000300567308 */ /* 0x0003e20000000800 */
[----:B--2---:R-:W-:Y:S02]  /*3fa0*/  F2FP.PACK_AB R14, R89, R87 ;  /* 0x00000057590e723e */ /* 0x004fe400000000ff */
[----:B---3--:R-:W-:Y:S02]  /*3fb0*/  F2FP.PACK_AB R13, R80, R81 ;  /* 0x00000051500d723e */ /* 0x008fe400000000ff */
[----:B-----5:R-:W-:Y:S01]  /*3fc0*/  F2FP.PACK_AB R15, R84, R82 ;  /* 0x00000052540f723e */ /* 0x020fe200000000ff */
[----:B------:R-:W-:Y:S02]  /*3fd0*/  FFMA.FTZ R8, R8, c[0x0][0x2d0], -R2 ;  /* 0x0000b40008087a23 */ /* 0x000fe40000010802 */
[----:B-1----:R-:W-:-:S04]  /*3fe0*/  FFMA.FTZ R3, R6, c[0x0][0x2d0], -R0 ;  /* 0x0000b40006037a23 */ /* 0x002fc80000010800 */
[----:B------:R1:W-:Y:S01]  /*3ff0*/  MUFU.EX2 R88, R3 ;  /* 0x0000000300587308 */ /* 0x0003e20000000800 */
[----:B------:R-:W-:-:S07]  /*4000*/  FFMA.FTZ R16, R16, c[0x0][0x2d0], -R2 ;  /* 0x0000b40010107a23 */ /* 0x000fce0000010802 */
[----:B------:R2:W-:Y:S01]  /*4010*/  MUFU.EX2 R94, R7 ;  /* 0x00000007005e7308 */ /* 0x0005e20000000800 */
[----:B-1----:R-:W-:-:S07]  /*4020*/  FFMA.FTZ R3, R5, c[0x0][0x2d0], -R0 ;  /* 0x0000b40005037a23 */ /* 0x002fce0000010800 */
[----:B------:R1:W-:Y:S01]  /*4030*/  MUFU.EX2 R92, R3 ;  /* 0x00000003005c7308 */ /* 0x0003e20000000800 */
[C---:B--2---:R-:W-:Y:S07]  /*4040*/  HMMA.16816.F32 R4, R12.reuse, R20, RZ ;  /* 0x000000140c04723c */ /* 0x044fee00000018ff */
[----:B------:R-:W2:Y:S01]  /*4050*/  MUFU.EX2 R93, R8 ;  /* 0x00000008005d7308 */ /* 0x000ea20000000800 */
[----:B------:R-:W-:Y:S01]  /*4060*/  HMMA.16816.F32 R20, R12, R22, RZ ;  /* 0x000000160c14723c */ /* 0x000fe200000018ff */
[----:B-1----:R-:W-:-:S06]  /*4070*/  FFMA.FTZ R3, R18, c[0x0][0x2d0], -R0 ;  /* 0x0000b40012037a23 */ /* 0x002fcc0000010800 */
[----:B------:R-:W1:Y:S08]  /*4080*/  MUFU.EX2 R95, R16 ;  /* 0x00000010005f7308 */ /* 0x000e700000000800 */
[----:B------:R-:W3:Y:S01]  /*4090*/  MUFU.EX2 R91, R3 ;  /* 0x00000003005b7308 */ /* 0x000ee20000000800 */
[----:B--2---:R-:W-:Y:S02]  /*40a0*/  F2FP.PACK_AB R8, R93, R90 ;  /* 0x0000005a5d08723e */ /* 0x004fe400000000ff */
[----:B------:R-:W-:-:S02]  /*40b0*/  F2FP.PACK_AB R9, R88, R86 ;  /* 0x000000565809723e */ /* 0x000fc400000000ff */
[----:B-1----:R-:W-:Y:S02]  /*40c0*/  F2FP.PACK_AB R10, R95, R94 ;  /* 0x0000005e5f0a723e */ /* 0x002fe400000000ff */
[----:B---3--:R-:W-:-:S07]  /*40d0*/  F2FP.PACK_AB R11, R91, R92 ;  /* 0x0000005c5b0b723e */ /* 0x008fce00000000ff */
[C---:B------:R-:W-:Y:S08]  /*40e0*/  HMMA.16816.F32 R160, R8.reuse, R36, R4 ;  /* 0x0000002408a0723c */ /* 0x040ff00000001804 */
[----:B------:R-:W-:Y:S01]  /*40f0*/  HMMA.16816.F32 R4, R8, R38, R20 ;  /* 0x000000260804723c */ /* 0x000fe20000001814 */
[----:B------:R-:W1:Y:S07]  /*4100*/  LDSM.16.MT88.4 R20, [R248+0x2000] ;  /* 0x00200000f814783b */ /* 0x000e6e0000004200 */
[C---:B------:R-:W-:Y:S11]  /*4110*/  HMMA.16816.F32 R32, R12.reuse, R28, RZ ;  /* 0x0000001c0c20723c */ /* 0x040ff600000018ff */
[----:B------:R-:W-:Y:S05]  /*4120*/  @!UPT UIADD3 URZ, URZ, URZ, URZ ;  /* 0x0000003f3f3ff290 */ /* 0x000fea000fffe03f */
[----:B------:R-:W-:Y:S02]  /*4130*/  IMAD.MOV.U32 R118, RZ, RZ, R6 ;  /* 0x000000ffff767224 */ /* 0x000fe400078e0006 */
[----:B------:R-:W-:Y:S02]  /*4140*/  IMAD.MOV.U32 R117, RZ, RZ, R5 ;  /* 0x000000ffff757224 */ /* 0x000fe400078e0005 */
[----:B------:R-:W-:Y:S02]  /*4150*/  IMAD.MOV.U32 R129, RZ, RZ, R7 ;  /* 0x000000ffff817224 */ /* 0x000fe400078e0007 */
[----:B------:R-:W-:Y:S02]  /*4160*/  IMAD.MOV.U32 R128, RZ, RZ, R4 ;  /* 0x000000ffff807224 */ /* 0x000fe400078e0004 */
[C---:B------:R-:W-:Y:S08]  /*4170*/  HMMA.16816.F32 R4, R12.reuse, R44, RZ ;  /* 0x0000002c0c04723c */ /* 0x040ff000000018ff */
[----:B------:R-:W-:Y:S11]  /*4180*/  HMMA.16816.F32 R16, R12, R30, RZ ;  /* 0x0000001e0c10723c */ /* 0x000ff600000018ff */
[----:B------:R-:W-:Y:S05]  /*4190*/  @!UPT UIADD3 URZ, URZ, URZ, URZ ;  /* 0x0000003f3f3ff290 */ /* 0x000fea000fffe03f */
[C---:B------:R-:W-:Y:S08]  /*41a0*/  HMMA.16816.F32 R28, R8.reuse, R56, R4 ;  /* 0x00000038081c723c */ /* 0x040ff00000001804 */
[C---:B------:R-:W-:Y:S08]  /*41b0*/  HMMA.16816.F32 R132, R8.reuse, R40, R32 ;  /* 0x000000280884723c */ /* 0x040ff00000001820 */
[----:B------:R-:W-:Y:S01]  /*41c0*/  HMMA.16816.F32 R140, R8, R42, R16 ;  /* 0x0000002a088c723c */ /* 0x000fe20000001810 */
[----:B------:R-:W2:Y:S07]  /*41d0*/  LDSM.16.MT88.4 R40, [R252+0x2800] ;  /* 0x00280000fc28783b */ /* 0x000eae0000004200 */
[----:B------:R-:W-:Y:S01]  /*41e0*/  HMMA.16816.F32 R48, R12, R46, RZ ;  /* 0x0000002e0c30723c */ /* 0x000fe200000018ff */
[----:B------:R-:W3:Y:S01]  /*41f0*/  LDSM.16.MT88.4 R44, [R248+0x2800] ;  /* 0x00280000f82c783b */ /* 0x000ee20000004200 */
[----:B------:R-:W-:-:S02]  /*4200*/  IMAD.MOV.U32 R116, RZ, RZ, R31 ;  /* 0x000000ffff747224 */ /* 0x000fc400078e001f */
[----:B------:R-:W-:Y:S02]  /*4210*/  IMAD.MOV.U32 R115, RZ, RZ, R30 ;  /* 0x000000ffff737224 */ /* 0x000fe400078e001e */
[----:B------:R-:W-:Y:S02]  /*4220*/  IMAD.MOV.U32 R114, RZ, RZ, R29 ;  /* 0x000000ffff727224 */ /* 0x000fe400078e001d */
[----:B------:R-:W-:Y:S01]  /*4230*/  IMAD.MOV.U32 R113, RZ, RZ, R28 ;  /* 0x000000ffff717224 */ /* 0x000fe200078e001c */
[C---:B------:R-:W-:Y:S08]  /*4240*/  HMMA.16816.F32 R36, R12.reuse, R24, RZ ;  /* 0x000000180c24723c */ /* 0x040ff000000018ff */
[C---:B------:R-:W-:Y:S08]  /*4250*/  HMMA.16816.F32 R32, R12.reuse, R26, RZ ;  /* 0x0000001a0c20723c */ /* 0x040ff000000018ff */
[C---:B-1----:R-:W-:Y:S08]  /*4260*/  HMMA.16816.F32 R28, R12.reuse, R20, RZ ;  /* 0x000000140c1c723c */ /* 0x042ff000000018ff */
[C---:B------:R-:W-:Y:S08]  /*4270*/  HMMA.16816.F32 R24, R12.reuse, R22, RZ ;  /* 0x000000160c18723c */ /* 0x040ff000000018ff */
[C---:B------:R-:W-:Y:S08]  /*4280*/  HMMA.16816.F32 R20, R12.reuse, R64, RZ ;  /* 0x000000400c14723c */ /* 0x040ff000000018ff */
[C---:B------:R-:W-:Y:S08]  /*4290*/  HMMA.16816.F32 R4, R12.reuse, R68, RZ ;  /* 0x000000440c04723c */ /* 0x040ff000000018ff */
[----:B------:R-:W-:Y:S08]  /*42a0*/  HMMA.16816.F32 R16, R12, R66, RZ ;  /* 0x000000420c10723c */ /* 0x000ff000000018ff */
[C---:B--2---:R-:W-:Y:S08]  /*42b0*/  HMMA.16816.F32 R20, R8.reuse, R40, R20 ;  /* 0x000000280814723c */ /* 0x044ff00000001814 */
[C---:B------:R-:W-:Y:S01]  /*42c0*/  HMMA.16816.F32 R120, R8.reuse, R60, R36 ;  /* 0x0000003c0878723c */ /* 0x040fe20000001824 */
[----:B------:R-:W-:Y:S07]  /*42d0*/  LDSM.16.MT88.4 R36, [R252+0x4000] ;  /* 0x00400000fc24783b */ /* 0x000fee0000004200 */
[C---:B---3--:R-:W-:Y:S08]  /*42e0*/  HMMA.16816.F32 R28, R8.reuse, R44, R28 ;  /* 0x0000002c081c723c */ /* 0x048ff0000000181c */
[C---:B------:R-:W-:Y:S08]  /*42f0*/  HMMA.16816.F32 R4, R8.reuse, R72, R4 ;  /* 0x000000480804723c */ /* 0x040ff00000001804 */
[----:B------:R-:W-:Y:S01]  /*4300*/  HMMA.16816.F32 R148, R8, R58, R48 ;  /* 0x0000003a0894723c */ /* 0x000fe20000001830 */
[----:B------:R-:W1:Y:S01]  /*4310*/  LDSM.16.MT88.4 R48, [R131+0x2800] ;  /* 0x002800008330783b */ /* 0x000e620000004200 */
[----:B------:R-:W-:-:S02]  /*4320*/  IMAD.MOV.U32 R67, RZ, RZ, R21 ;  /* 0x000000ffff437224 */ /* 0x000fc400078e0015 */
[----:B------:R-:W-:Y:S01]  /*4330*/  IMAD.MOV.U32 R66, RZ, RZ, R22 ;  /* 0x000000ffff427224 */ /* 0x000fe200078e0016 */
[----:B------:R-:W2:Y:S01]  /*4340*/  LDSM.16.MT88.4 R56, [R248+0x4800] ;  /* 0x00480000f838783b */ /* 0x000ea20000004200 */
[----:B------:R-:W-:Y:S02]  /*4350*/  IMAD.MOV.U32 R65, RZ, RZ, R23 ;  /* 0x000000ffff417224 */ /* 0x000fe400078e0017 */
[C---:B------:R-:W-:Y:S01]  /*4360*/  HMMA.16816.F32 R188, R8.reuse, R62, R32 ;  /* 0x0000003e08bc723c */ /* 0x040fe20000001820 */
[----:B------:R-:W-:Y:S01]  /*4370*/  IMAD.MOV.U32 R64, RZ, RZ, R20 ;  /* 0x000000ffff407224 */ /* 0x000fe200078e0014 */
[----:B------:R-:W-:Y:S01]  /*4380*/  MOV R112, R121 ;  /* 0x0000007900707202 */ /* 0x000fe20000000f00 */
[----:B------:R-:W-:Y:S01]  /*4390*/  IMAD.MOV.U32 R119, RZ, RZ, R120 ;  /* 0x000000ffff777224 */ /* 0x000fe200078e0078 */
[----:B------:R-:W-:Y:S04]  /*43a0*/  LDSM.16.MT88.4 R32, [R251+0x4800] ;  /* 0x00480000fb20783b */ /* 0x000fe80000004200 */
[----:B------:R-:W-:Y:S01]  /*43b0*/  HMMA.16816.F32 R44, R8, R46, R24 ;  /* 0x0000002e082c723c */ /* 0x000fe20000001818 */
[----:B------:R-:W-:-:S02]  /*43c0*/  IMAD.MOV.U32 R120, RZ, RZ, R28 ;  /* 0x000000ffff787224 */ /* 0x000fc400078e001c */
[----:B------:R-:W-:-:S05]  /*43d0*/  IMAD.MOV.U32 R28, RZ, RZ, R5 ;  /* 0x000000ffff1c7224 */ /* 0x000fca00078e0005 */
[----:B------:R-:W-:Y:S01]  /*43e0*/  HMMA.16816.F32 R60, R8, R42, R16 ;  /* 0x0000002a083c723c */ /* 0x000fe20000001810 */
[----:B------:R-:W3:Y:S07]  /*43f0*/  LDSM.16.MT88.4 R40, [R251+0x4000] ;  /* 0x00400000fb28783b */ /* 0x000eee0000004200 */
[----:B------:R-:W-:Y:S01]  /*4400*/  HMMA.16816.F32 R24, R12, R70, RZ ;  /* 0x000000460c18723c */ /* 0x000fe200000018ff */
[----:B------:R-:W-:Y:S01]  /*4410*/  IMAD.MOV.U32 R125, RZ, RZ, R6 ;  /* 0x000000ffff7d7224 */ /* 0x000fe200078e0006 */
[----:B------:R-:W-:-:S06]  /*4420*/  MOV R124, R4 ;  /* 0x00000004007c7202 */ /* 0x000fcc0000000f00 */
[----:B------:R-:W-:Y:S01]  /*4430*/  HMMA.16816.F32 R20, R12, R52, RZ ;  /* 0x000000340c14723c */ /* 0x000fe200000018ff */
[----:B------:R-:W-:-:S07]  /*4440*/  IMAD.MOV.U32 R130, RZ, RZ, R7 ;  /* 0x000000ffff827224 */ /* 0x000fce00078e0007 */
[C---:B------:R-:W-:Y:S01]  /*4450*/  HMMA.16816.F32 R16, R12.reuse, R54, RZ ;  /* 0x000000360c10723c */ /* 0x040fe200000018ff */
[----:B------:R-:W-:Y:S02]  /*4460*/  IMAD.MOV.U32 R3, RZ, RZ, R123 ;  /* 0x000000ffff037224 */ /* 0x000fe400078e007b */
[----:B------:R-:W-:Y:S02]  /*4470*/  IMAD.MOV.U32 R176, RZ, RZ, R122 ;  /* 0x000000ffffb07224 */ /* 0x000fe400078e007a */
[----:B------:R-:W-:Y:S02]  /*4480*/  IMAD.MOV.U32 R123, RZ, RZ, R29 ;  /* 0x000000ffff7b7224 */ /* 0x000fe400078e001d */
[----:B------:R-:W-:Y:S01]  /*4490*/  IMAD.MOV.U32 R122, RZ, RZ, R31 ;  /* 0x000000ffff7a7224 */ /* 0x000fe200078e001f */
[----:B------:R-:W-:Y:S01]  /*44a0*/  HMMA.16816.F32 R4, R12, R76, RZ ;  /* 0x0000004c0c04723c */ /* 0x000fe200000018ff */
[----:B------:R-:W-:-:S06]  /*44b0*/  IMAD.MOV.U32 R121, RZ, RZ, R30 ;  /* 0x000000ffff797224 */ /* 0x000fcc00078e001e */
[----:B------:R-:W-:Y:S02]  /*44c0*/  IMAD.MOV.U32 R77, RZ, RZ, R28 ;  /* 0x000000ffff4d7224 */ /* 0x000fe400078e001c */
[----:B------:R-:W4:Y:S01]  /*44d0*/  LDSM.16.MT88.4 R28, [R252+0x4800] ;  /* 0x00480000fc1c783b */ /* 0x000f220000004200 */
[C---:B------:R-:W-:Y:S08]  /*44e0*/  HMMA.16816.F32 R68, R8.reuse, R74, R24 ;  /* 0x0000004a0844723c */ /* 0x040ff00000001818 */
[C---:B-1----:R-:W-:Y:S08]  /*44f0*/  HMMA.16816.F32 R72, R8.reuse, R48, R20 ;  /* 0x000000300848723c */ /* 0x042ff00000001814 */
[----:B------:R-:W-:Y:S08]  /*4500*/  HMMA.16816.F32 R164, R8, R50, R16 ;  /* 0x0000003208a4723c */ /* 0x000ff00000001810 */
[C---:B------:R-:W-:Y:S08]  /*4510*/  HMMA.16816.F32 R20, R12.reuse, R36, RZ ;  /* 0x000000240c14723c */ /* 0x040ff000000018ff */
[----:B------:R-:W-:Y:S01]  /*4520*/  HMMA.16816.F32 R16, R12, R38, RZ ;  /* 0x000000260c10723c */ /* 0x000fe200000018ff */
[----:B------:R-:W1:Y:S07]  /*4530*/  LDSM.16.MT88.4 R36, [R131+0x4000] ;  /* 0x004000008324783b */ /* 0x000e6e0000004200 */
[----:B--2---:R-:W-:Y:S08]  /*4540*/  HMMA.16816.F32 R180, R8, R56, R4 ;  /* 0x0000003808b4723c */ /* 0x004ff00000001804 */
[----:B---3--:R-:W-:Y:S08]  /*4550*/  HMMA.16816.F32 R4, R12, R40, RZ ;  /* 0x000000280c04723c */ /* 0x008ff000000018ff */
[----:B----4-:R-:W-:Y:S01]  /*4560*/  HMMA.16816.F32 R152, R8, R28, R20 ;  /* 0x0000001c0898723c */ /* 0x010fe20000001814 */
[----:B------:R-:W2:Y:S07]  /*4570*/  LDSM.16.MT88.4 R20, [R131+0x4800] ;  /* 0x004800008314783b */ /* 0x000eae0000004200 */
[----:B------:R-:W-:Y:S08]  /*4580*/  HMMA.16816.F32 R24, R12, R78, RZ ;  /* 0x0000004e0c18723c */ /* 0x000ff000000018ff */
[----:B------:R-:W-:Y:S08]  /*4590*/  HMMA.16816.F32 R144, R8, R32, R4 ;  /* 0x000000200890723c */ /* 0x000ff00000001804 */
[----:B-1----:R-:W-:Y:S01]  /*45a0*/  HMMA.16816.F32 R4, R12, R36, RZ ;  /* 0x000000240c04723c */ /* 0x002fe200000018ff */
[----:B------:R-:W-:-:S02]  /*45b0*/  IMAD.MOV.U32 R57, RZ, RZ, R123 ;  /* 0x000000ffff397224 */ /* 0x000fc400078e007b */
[----:B------:R-:W-:Y:S02]  /*45c0*/  IMAD.MOV.U32 R78, RZ, RZ, R122 ;  /* 0x000000ffff4e7224 */ /* 0x000fe400078e007a */
[----:B------:R-:W-:-:S03]  /*45d0*/  IMAD.MOV.U32 R56, RZ, RZ, R120 ;  /* 0x000000ffff387224 */ /* 0x000fc600078e0078 */
[----:B------:R-:W-:Y:S01]  /*45e0*/  HMMA.16816.F32 R136, R8, R58, R24 ;  /* 0x0000003a0888723c */ /* 0x000fe20000001818 */
[----:B------:R-:W1:Y:S06]  /*45f0*/  LDSM.16.MT88.4 R24, [R248+0x6000] ;  /* 0x00600000f818783b */ /* 0x000e6c0000004200 */
[----:B------:R-:W-:-:S09]  /*4600*/  IMAD.MOV.U32 R59, RZ, RZ, R121 ;  /* 0x000000ffff3b7224 */ /* 0x000fd200078e0079 */
[----:B--2---:R-:W-:Y:S08]  /*4610*/  HMMA.16816.F32 R120, R8, R20, R4 ;  /* 0x000000140878723c */ /* 0x004ff00000001804 */
[----:B------:R-:W-:Y:S01]  /*4620*/  HMMA.16816.F32 R4, R12, R38, RZ ;  /* 0x000000260c04723c */ /* 0x000fe200000018ff */
[----:B------:R-:W-:Y:S02]  /*4630*/  IMAD.MOV.U32 R58, RZ, RZ, R3 ;  /* 0x000000ffff3a7224 */ /* 0x000fe400078e0003 */
[----:B------:R-:W-:-:S02]  /*4640*/  FADD.FTZ R3, R85, R83 ;  /* 0x0000005355037221 */ /* 0x000fc40000010000 */
[----:B------:R-:W-:Y:S02]  /*4650*/  IMAD.MOV.U32 R49, RZ, RZ, R115 ;  /* 0x000000ffff317224 */ /* 0x000fe400078e0073 */
[----:B------:R-:W-:Y:S02]  /*4660*/  IMAD.MOV.U32 R54, RZ, RZ, R114 ;  /* 0x000000ffff367224 */ /* 0x000fe400078e0072 */
[----:B------:R-:W-:Y:S02]  /*4670*/  IMAD.MOV.U32 R55, RZ, RZ, R113 ;  /* 0x000000ffff377224 */ /* 0x000fe400078e0071 */
[----:B------:R-:W-:Y:S11]  /*4680*/  IMAD.MOV.U32 R85, RZ, RZ, R112 ;  /* 0x000000ffff557224 */ /* 0x000ff600078e0070 */
[----:B------:R-:W-:Y:S02]  /*4690*/  @!UPT UIADD3 URZ, URZ, URZ, URZ ;  /* 0x0000003f3f3ff290 */ /* 0x000fe4000fffe03f */
[----:B------:R-:W-:Y:S01]  /*46a0*/  HMMA.16816.F32 R112, R8, R22, R4 ;  /* 0x000000160870723c */ /* 0x000fe20000001804 */
[----:B------:R-:W2:Y:S07]  /*46b0*/  LDSM.16.MT88.4 R20, [R248+0x6800] ;  /* 0x00680000f814783b */ /* 0x000eae0000004200 */
[----:B-1----:R-:W-:Y:S01]  /*46c0*/  HMMA.16816.F32 R4, R12, R24, RZ ;  /* 0x000000180c04723c */ /* 0x002fe200000018ff */
[----:B------:R-:W-:Y:S02]  /*46d0*/  IMAD.MOV.U32 R79, RZ, RZ, R125 ;  /* 0x000000ffff4f7224 */ /* 0x000fe400078e007d */
[----:B------:R-:W-:-:S05]  /*46e0*/  IMAD.MOV.U32 R76, RZ, RZ, R124 ;  /* 0x000000ffff4c7224 */ /* 0x000fca00078e007c */
[----:B------:R-:W-:Y:S08]  /*46f0*/  HMMA.16816.F32 R124, R8, R30, R16 ;  /* 0x0000001e087c723c */ /* 0x000ff00000001810 */
[----:B------:R-:W-:Y:S01]  /*4700*/  HMMA.16816.F32 R16, R12, R42, RZ ;  /* 0x0000002a0c10723c */ /* 0x000fe200000018ff */
[----:B------:R-:W-:Y:S01]  /*4710*/  IMAD.MOV.U32 R51, RZ, RZ, R119 ;  /* 0x000000ffff337224 */ /* 0x000fe200078e0077 */
[----:B------:R-:W-:-:S06]  /*4720*/  MOV R48, R116 ;  /* 0x0000007400307202 */ /* 0x000fcc0000000f00 */
[----:B--2---:R-:W-:Y:S08]  /*4730*/  HMMA.16816.F32 R184, R8, R20, R4 ;  /* 0x0000001408b8723c */ /* 0x004ff00000001804 */
[----:B------:R-:W-:Y:S01]  /*4740*/  HMMA.16816.F32 R4, R12, R26, RZ ;  /* 0x0000001a0c04723c */ /* 0x000fe200000018ff */
[----:B------:R-:W-:Y:S02]  /*4750*/  IMAD.MOV.U32 R53, RZ, RZ, R118 ;  /* 0x000000ffff357224 */ /* 0x000fe400078e0076 */
[----:B------:R-:W-:-:S02]  /*4760*/  IMAD.MOV.U32 R52, RZ, RZ, R117 ;  /* 0x000000ffff347224 */ /* 0x000fc400078e0075 */
[----:B------:R-:W-:-:S03]  /*4770*/  FADD.FTZ R3, R87, R3 ;  /* 0x0000000357037221 */ /* 0x000fc60000010000 */
[----:B------:R-:W-:Y:S07]  /*4780*/  HMMA.16816.F32 R116, R8, R34, R16 ;  /* 0x000000220874723c */ /* 0x000fee0000001810 */
[----:B------:R-:W-:Y:S02]  /*4790*/  FADD.FTZ R17, R81, R80 ;  /* 0x0000005051117221 */ /* 0x000fe40000010000 */
[----:B------:R-:W-:Y:S02]  /*47a0*/  FADD.FTZ R16, R89, R3 ;  /* 0x0000000359107221 */ /* 0x000fe40000010000 */
[----:B------:R-:W-:-:S02]  /*47b0*/  FADD.FTZ R17, R82, R17 ;  /* 0x0000001152117221 */ /* 0x000fc40000010000 */
[----:B------:R-:W-:Y:S02]  /*47c0*/  IMAD.MOV.U32 R87, RZ, RZ, R176 ;  /* 0x000000ffff577224 */ /* 0x000fe400078e00b0 */
[----:B------:R-:W-:Y:S01]  /*47d0*/  FADD.FTZ R3, R84, R17 ;  /* 0x0000001154037221 */ /* 0x000fe20000010000 */
[----:B------:R-:W-:Y:S01]  /*47e0*/  HMMA.16816.F32 R176, R8, R22, R4 ;  /* 0x0000001608b0723c */ /* 0x000fe20000001804 */
[----:B------:R-:W-:Y:S06]  /*47f0*/  LDSM.16.MT88.4 R20, [R252+0x6800] ;  /* 0x00680000fc14783b */ /* 0x000fec0000004200 */
[----:B------:R-:W-:-:S02]  /*4800*/  FADD.FTZ R4, R90, R16 ;  /* 0x000000105a047221 */ /* 0x000fc40000010000 */
[----:B------:R-:W1:Y:S02]  /*4810*/  LDSM.16.MT88.4 R16, [R252+0x6000] ;  /* 0x00600000fc10783b */ /* 0x000e640000004200 */
[----:B------:R-:W-:Y:S02]  /*4820*/  FADD.FTZ R25, R93, R4 ;  /* 0x000000045d197221 */ /* 0x000fe40000010000 */
[----:B-1----:R-:W-:Y:S01]  /*4830*/  HMMA.16816.F32 R4, R12, R16, RZ ;  /* 0x000000100c04723c */ /* 0x002fe200000018ff */
[----:B------:R-:W-:Y:S02]  /*4840*/  FADD.FTZ R3, R86, R3 ;  /* 0x0000000356037221 */ /* 0x000fe40000010000 */
[--C-:B------:R-:W-:Y:S11]  /*4850*/  FFMA.FTZ R24, R111, c[0x0][0x2d0], -R2.reuse ;  /* 0x0000b4006f187a23 */ /* 0x100ff60000010802 */
[----:B------:R-:W-:Y:S10]  /*4860*/  @!UPT UIADD3 URZ, URZ, URZ, URZ ;  /* 0x0000003f3f3ff290 */ /* 0x000ff4000fffe03f */
[----:B------:R-:W-:Y:S08]  /*4870*/  HMMA.16816.F32 R80, R8, R20, R4 ;  /* 0x000000140850723c */ /* 0x000ff00000001804 */
[----:B------:R-:W-:Y:S01]  /*4880*/  HMMA.16816.F32 R4, R12, R18, RZ ;  /* 0x000000120c04723c */ /* 0x000fe200000018ff */
[--C-:B------:R-:W-:Y:S02]  /*4890*/  FFMA.FTZ R26, R110, c[0x0][0x2d0], -R2.reuse ;  /* 0x0000b4006e1a7a23 */ /* 0x100fe40000010802 */
[----:B------:R-:W-:Y:S01]  /*48a0*/  FADD.FTZ R27, R88, R3 ;  /* 0x00000003581b7221 */ /* 0x000fe20000010000 */
[----:B------:R-:W-:Y:S01]  /*48b0*/  MOV R89, R52 ;  /* 0x0000003400597202 */ /* 0x000fe20000000f00 */
[----:B------:R-:W-:-:S02]  /*48c0*/  FFMA.FTZ R28, R109, c[0x0][0x2d0], -R2 ;  /* 0x0000b4006d1c7a23 */ /* 0x000fc40000010802 */
[----:B------:R-:W-:Y:S02]  /*48d0*/  IMAD.MOV.U32 R110, RZ, RZ, R54 ;  /* 0x000000ffff6e7224 */ /* 0x000fe400078e0036 */
[----:B------:R-:W-:Y:S02]  /*48e0*/  IMAD.MOV.U32 R109, RZ, RZ, R55 ;  /* 0x000000ffff6d7224 */ /* 0x000fe400078e0037 */
[----:B------:R-:W-:Y:S02]  /*48f0*/  IMAD.MOV.U32 R90, RZ, RZ, R53 ;  /* 0x000000ffff5a7224 */ /* 0x000fe400078e0035 */
[----:B------:R-:W-:Y:S02]  /*4900*/  IMAD.MOV.U32 R53, RZ, RZ, R67 ;  /* 0x000000ffff357224 */ /* 0x000fe400078e0043 */
[----:B------:R-:W-:Y:S02]  /*4910*/  IMAD.MOV.U32 R54, RZ, RZ, R66 ;  /* 0x000000ffff367224 */ /* 0x000fe400078e0042 */
[----:B------:R-:W-:-:S02]  /*4920*/  IMAD.MOV.U32 R55, RZ, RZ, R65 ;  /* 0x000000ffff377224 */ /* 0x000fc400078e0041 */
[----:B------:R-:W-:Y:S01]  /*4930*/  IMAD.MOV.U32 R52, RZ, RZ, R64 ;  /* 0x000000ffff347224 */ /* 0x000fe200078e0040 */
[----:B------:R-:W1:Y:S01]  /*4940*/  MUFU.EX2 R3, R24 ;  /* 0x0000001800037308 */ /* 0x000e620000000800 */
[--C-:B------:R-:W-:Y:S02]  /*4950*/  FFMA.FTZ R29, R107, c[0x0][0x2d0], -R2.reuse ;  /* 0x0000b4006b1d7a23 */ /* 0x100fe40000010802 */
[--C-:B------:R-:W-:Y:S01]  /*4960*/  FFMA.FTZ R36, R104, c[0x0][0x2d0], -R2.reuse ;  /* 0x0000b40068247a23 */ /* 0x100fe20000010802 */
[----:B------:R-:W-:Y:S01]  /*4970*/  HMMA.16816.F32 R64, R8, R22, R4 ;  /* 0x000000160840723c */ /* 0x000fe20000001804 */
[--C-:B------:R-:W-:Y:S01]  /*4980*/  FFMA.FTZ R37, R103, c[0x0][0x2d0], -R2.reuse ;  /* 0x0000b40067257a23 */ /* 0x100fe20000010802 */
[----:B------:R-:W-:Y:S01]  /*4990*/  LDSM.16.MT88.4 R20, [R251+0x6800] ;  /* 0x00680000fb14783b */ /* 0x000fe20000004200 */
[--C-:B------:R-:W-:Y:S02]  /*49a0*/  FFMA.FTZ R38, R97, c[0x0][0x2d0], -R2.reuse ;  /* 0x0000b40061267a23 */ /* 0x100fe40000010802 */
[----:B------:R-:W-:-:S02]  /*49b0*/  FFMA.FTZ R39, R96, c[0x0][0x2d0], -R2 ;  /* 0x0000b40060277a23 */ /* 0x000fc40000010802 */
[----:B------:R2:W-:Y:S01]  /*49c0*/  MUFU.EX2 R2, R26 ;  /* 0x0000001a00027308 */ /* 0x0005e20000000800 */
[----:B------:R-:W-:Y:S02]  /*49d0*/  FADD.FTZ R4, R94, R25 ;  /* 0x000000195e047221 */ /* 0x000fe40000010000 */
[----:B------:R-:W-:Y:S02]  /*49e0*/  FADD.FTZ R5, R92, R27 ;  /* 0x0000001b5c057221 */ /* 0x000fe40000010000 */
[--C-:B------:R-:W-:Y:S01]  /*49f0*/  FFMA.FTZ R6, R100, c[0x0][0x2d0], -R0.reuse ;  /* 0x0000b40064067a23 */ /* 0x100fe20000010800 */
[----:B--2---:R-:W2:Y:S01]  /*4a00*/  LDSM.16.MT88.4 R24, [R251+0x6000] ;  /* 0x00600000fb18783b */ /* 0x004ea20000004200 */
[----:B------:R-:W-:Y:S02]  /*4a10*/  FADD.FTZ R18, R91, R5 ;  /* 0x000000055b127221 */ /* 0x000fe40000010000 */
[----:B------:R-:W-:Y:S02]  /*4a20*/  FFMA.FTZ R5, R102, c[0x0][0x2d0], -R0 ;  /* 0x0000b40066057a23 */ /* 0x000fe40000010800 */
[----:B------:R-:W3:Y:S01]  /*4a30*/  MUFU.EX2 R6, R6 ;  /* 0x0000000600067308 */ /* 0x000ee20000000800 */
[----:B------:R-:W-:-:S07]  /*4a40*/  FADD.FTZ R4, R95, R4 ;  /* 0x000000045f047221 */ /* 0x000fce0000010000 */
[----:B------:R-:W4:Y:S08]  /*4a50*/  MUFU.EX2 R5, R5 ;  /* 0x0000000500057308 */ /* 0x000f300000000800 */
[----:B------:R-:W5:Y:S08]  /*4a60*/  MUFU.EX2 R16, R28 ;  /* 0x0000001c00107308 */ /* 0x000f700000000800 */
[----:B------:R4:W2:Y:S01]  /*4a70*/  MUFU.EX2 R7, R29 ;  /* 0x0000001d00077308 */ /* 0x0008a20000000800 */
[----:B-1----:R-:W-:-:S02]  /*4a80*/  FADD.FTZ R4, R3, R4 ;  /* 0x0000000403047221 */ /* 0x002fc40000010000 */
[--C-:B------:R-:W-:Y:S02]  /*4a90*/  FFMA.FTZ R31, R101, c[0x0][0x2d0], -R0.reuse ;  /* 0x0000b400651f7a23 */ /* 0x100fe40000010800 */
[--C-:B------:R-:W-:Y:S02]  /*4aa0*/  FFMA.FTZ R30, R108, c[0x0][0x2d0], -R0.reuse ;  /* 0x0000b4006c1e7a23 */ /* 0x100fe40000010800 */
[--C-:B------:R-:W-:Y:S02]  /*4ab0*/  FFMA.FTZ R33, R106, c[0x0][0x2d0], -R0.reuse ;  /* 0x0000b4006a217a23 */ /* 0x100fe40000010800 */
[--C-:B------:R-:W-:Y:S02]  /*4ac0*/  FFMA.FTZ R32, R105, c[0x0][0x2d0], -R0.reuse ;  /* 0x0000b40069207a23 */ /* 0x100fe40000010800 */
[--C-:B------:R-:W-:Y:S02]  /*4ad0*/  FFMA.FTZ R35, R99, c[0x0][0x2d0], -R0.reuse ;  /* 0x0000b40063237a23 */ /* 0x100fe40000010800 */
[----:B------:R-:W-:-:S02]  /*4ae0*/  FFMA.FTZ R34, R98, c[0x0][0x2d0], -R0 ;  /* 0x0000b40062227a23 */ /* 0x000fc40000010800 */
[----:B---3--:R-:W-:Y:S02]  /*4af0*/  FADD.FTZ R0, R6, R18 ;  /* 0x0000001206007221 */ /* 0x008fe40000010000 */
[C---:B------:R-:W-:Y:S01]  /*4b00*/  FADD.FTZ R17, R2.reuse, R4 ;  /* 0x0000000402117221 */ /* 0x040fe20000010000 */
[----:B------:R-:W-:Y:S01]  /*4b10*/  F2FP.PACK_AB R4, R2, R3 ;  /* 0x000000030204723e */ /* 0x000fe200000000ff */
[C---:B----4-:R-:W-:Y:S01]  /*4b20*/  FADD.FTZ R29, R5.reuse, R0 ;  /* 0x00000000051d7221 */ /* 0x050fe20000010000 */
[----:B------:R-:W-:Y:S01]  /*4b30*/  F2FP.PACK_AB R5, R5, R6 ;  /* 0x000000060505723e */ /* 0x000fe200000000ff */
[----:B-----5:R-:W-:Y:S01]  /*4b40*/  FADD.FTZ R2, R16, R17 ;  /* 0x0000001110027221 */ /* 0x020fe20000010000 */
[C---:B--2---:R-:W-:Y:S02]  /*4b50*/  F2FP.PACK_AB R6, R7.reuse, R16 ;  /* 0x000000100706723e */ /* 0x044fe400000000ff */
[----:B------:R-:W-:Y:S01]  /*4b60*/  HMMA.16816.F32 R16, R12, R24, RZ ;  /* 0x000000180c10723c */ /* 0x000fe200000018ff */
[----:B------:R-:W-:-:S02]  /*4b70*/  FADD.FTZ R28, R7, R2 ;  /* 0x00000002071c7221 */ /* 0x000fc40000010000 */
[----:B------:R-:W-:-:S05]  /*4b80*/  IMAD.MOV.U32 R84, RZ, RZ, R51 ;  /* 0x000000ffff547224 */ /* 0x000fca00078e0033 */
[----:B------:R-:W-:Y:S01]  /*4b90*/  HMMA.16816.F32 R24, R12, R26, RZ ;  /* 0x0000001a0c18723c */ /* 0x000fe200000018ff */
[----:B------:R-:W-:Y:S01]  /*4ba0*/  IMAD.MOV.U32 R86, RZ, RZ, R48 ;  /* 0x000000ffff567224 */ /* 0x000fe200078e0030 */
[----:B------:R-:W1:Y:S01]  /*4bb0*/  MUFU.EX2 R2, R31 ;  /* 0x0000001f00027308 */ /* 0x000e620000000800 */
[----:B------:R-:W-:-:S07]  /*4bc0*/  IMAD.MOV.U32 R111, RZ, RZ, R49 ;  /* 0x000000ffff6f7224 */ /* 0x000fce00078e0031 */
[----:B------:R-:W-:Y:S06]  /*4bd0*/  MUFU.EX2 R0, R30 ;  /* 0x0000001e00007308 */ /* 0x000fec0000000800 */
[----:B------:R-:W-:Y:S02]  /*4be0*/  HMMA.16816.F32 R48, R8, R20, R16 ;  /* 0x000000140830723c */ /* 0x000fe40000001810 */
[----:B------:R-:W2:Y:S08]  /*4bf0*/  MUFU.EX2 R16, R36 ;  /* 0x0000002400107308 */ /* 0x000eb00000000800 */
[----:B------:R-:W3:Y:S01]  /*4c00*/  MUFU.EX2 R3, R37 ;  /* 0x0000002500037308 */ /* 0x000ee20000000800 */
[----:B-1----:R-:W-:-:S07]  /*4c10*/  FADD.FTZ R7, R2, R29 ;  /* 0x0000001d02077221 */ /* 0x002fce0000010000 */
[----:B------:R-:W1:Y:S08]  /*4c20*/  MUFU.EX2 R18, R33 ;  /* 0x0000002100127308 */ /* 0x000e700000000800 */
[----:B------:R-:W4:Y:S01]  /*4c30*/  MUFU.EX2 R20, R38 ;  /* 0x0000002600147308 */ /* 0x000f220000000800 */
[----:B--2---:R-:W-:Y:S01]  /*4c40*/  FADD.FTZ R21, R16, R28 ;  /* 0x0000001c10157221 */ /* 0x004fe20000010000 */
[----:B------:R-:W-:Y:S06]  /*4c50*/  HMMA.16816.F32 R40, R8, R22, R24 ;  /* 0x000000160828723c */ /* 0x000fec0000001818 */
[----:B------:R-:W2:Y:S01]  /*4c60*/  MUFU.EX2 R17, R32 ;  /* 0x0000002000117308 */ /* 0x000ea20000000800 */
[----:B------:R-:W-:-:S07]  /*4c70*/  FADD.FTZ R22, R0, R7 ;  /* 0x0000000700167221 */ /* 0x000fce0000010000 */
[----:B------:R-:W5:Y:S01]  /*4c80*/  MUFU.EX2 R19, R39 ;  /* 0x0000002700137308 */ /* 0x000f620000000800 */
[----:B------:R-:W-:Y:S01]  /*4c90*/  F2FP.PACK_AB R7, R0, R2 ;  /* 0x000000020007723e */ /* 0x000fe200000000ff */
[----:B---3--:R-:W-:Y:S02]  /*4ca0*/  FADD.FTZ R2, R3, R21 ;  /* 0x0000001503027221 */ /* 0x008fe40000010000 */
[----:B------:R-:W-:Y:S02]  /*4cb0*/  IMAD.MOV.U32 R95, RZ, RZ, R86 ;  /* 0x000000ffff5f7224 */ /* 0x000fe400078e0056 */
[----:B------:R-:W-:Y:S02]  /*4cc0*/  IMAD.MOV.U32 R86, RZ, RZ, R87 ;  /* 0x000000ffff567224 */ /* 0x000fe400078e0057 */
[----:B-1----:R-:W-:Y:S02]  /*4cd0*/  FADD.FTZ R0, R18, R22 ;  /* 0x0000001612007221 */ /* 0x002fe40000010000 */
[----:B------:R-:W-:-:S02]  /*4ce0*/  IMAD.MOV.U32 R87, RZ, RZ, R58 ;  /* 0x000000ffff577224 */ /* 0x000fc400078e003a */
[----:B----4-:R-:W-:Y:S02]  /*4cf0*/  FADD.FTZ R2, R20, R2 ;  /* 0x0000000214027221 */ /* 0x010fe40000010000 */
[----:B------:R-:W-:Y:S02]  /*4d00*/  IMAD.MOV.U32 R58, RZ, RZ, R59 ;  /* 0x000000ffff3a7224 */ /* 0x000fe400078e003b */
[----:B------:R-:W-:Y:S01]  /*4d10*/  IMAD.MOV.U32 R104, RZ, RZ, R128 ;  /* 0x000000ffff687224 */ /* 0x000fe200078e0080 */
[----:B------:R-:W-:Y:S01]  /*4d20*/  F2FP.PACK_AB R128, R3, R16 ;  /* 0x000000100380723e */ /* 0x000fe200000000ff */
[----:B------:R-:W-:Y:S02]  /*4d30*/  IMAD.MOV.U32 R59, RZ, RZ, R78 ;  /* 0x000000ffff3b7224 */ /* 0x000fe400078e004e */
[----:B------:R-:W-:Y:S02]  /*4d40*/  IMAD.MOV.U32 R78, RZ, RZ, R79 ;  /* 0x000000ffff4e7224 */ /* 0x000fe400078e004f */
[----:B------:R-:W-:Y:S01]  /*4d50*/  IMAD.MOV.U32 R107, RZ, RZ, R129 ;  /* 0x000000ffff6b7224 */ /* 0x000fe200078e0081 */
[C---:B--2---:R-:W-:Y:S01]  /*4d60*/  F2FP.PACK_AB R129, R17.reuse, R18 ;  /* 0x000000121181723e */ /* 0x044fe200000000ff */
[----:B------:R-:W-:-:S02]  /*4d70*/  FADD.FTZ R3, R17, R0 ;  /* 0x0000000011037221 */ /* 0x000fc40000010000 */
[----:B------:R-:W-:Y:S01]  /*4d80*/  IMAD.MOV.U32 R79, RZ, RZ, R130 ;  /* 0x000000ffff4f7224 */ /* 0x000fe200078e0082 */
[C---:B-----5:R-:W-:Y:S01]  /*4d90*/  F2FP.PACK_AB R130, R19.reuse, R20 ;  /* 0x000000141382723e */ /* 0x060fe200000000ff */
[----:B------:R-:W-:Y:S02]  /*4da0*/  FADD.FTZ R0, R19, R2 ;  /* 0x0000000213007221 */ /* 0x000fe40000010000 */
[----:B------:R-:W1:Y:S01]  /*4db0*/  LDSM.16.MT88.4 R16, [R131+0x6000] ;  /* 0x006000008310783b */ /* 0x000e620000004200 */
[----:B------:R-:W2:Y:S03]  /*4dc0*/  MUFU.EX2 R2, R35 ;  /* 0x0000002300027308 */ /* 0x000ea60000000800 */
[----:B------:R3:W-:Y:S01]  /*4dd0*/  STL [R1+0x64], R0 ;  /* 0x0000640001007387 */ /* 0x0007e20000100800 */
[----:B--2---:R-:W-:-:S04]  /*4de0*/  FADD.FTZ R3, R2, R3 ;  /* 0x0000000302037221 */ /* 0x004fc80000010000 */
[----:B---3--:R-:W2:Y:S02]  /*4df0*/  MUFU.EX2 R0, R34 ;  /* 0x0000002200007308 */ /* 0x008ea40000000800 */
[----:B--2---:R-:W-:Y:S02]  /*4e00*/  FADD.FTZ R20, R0, R3 ;  /* 0x0000000300147221 */ /* 0x004fe40000010000 */
[----:B------:R-:W-:-:S03]  /*4e10*/  IMAD.MOV.U32 R3, RZ, RZ, R131 ;  /* 0x000000ffff037224 */ /* 0x000fc600078e0083 */
[----:B------:R1:W-:Y:S02]  /*4e20*/  STL [R1+0x68], R20 ;  /* 0x0000681401007387 */ /* 0x0003e40000100800 */
[C---:B-1----:R-:W-:Y:S08]  /*4e30*/  HMMA.16816.F32 R20, R12.reuse, R16, RZ ;  /* 0x000000100c14723c */ /* 0x042ff000000018ff */
[----:B------:R-:W-:Y:S01]  /*4e40*/  HMMA.16816.F32 R12, R12, R18, RZ ;  /* 0x000000120c0c723c */ /* 0x000fe200000018ff */
[----:B------:R-:W1:Y:S01]  /*4e50*/  LDSM.16.MT88.4 R16, [R3+0x6800] ;  /* 0x006800000310783b */ /* 0x000e620000004200 */
[----:B------:R-:W-:-:S02]  /*4e60*/  IMAD.MOV.U32 R88, RZ, RZ, R104 ;  /* 0x000000ffff587224 */ /* 0x000fc400078e0068 */
[----:B------:R-:W-:Y:S11]  /*4e70*/  IMAD.MOV.U32 R91, RZ, RZ, R107 ;  /* 0x000000ffff5b7224 */ /* 0x000ff600078e006b */
[----:B------:R-:W-:Y:S01]  /*4e80*/  @!UPT UIADD3 URZ, URZ, URZ, URZ ;  /* 0x0000003f3f3ff290 */ /* 0x000fe2000fffe03f */
[C---:B-1----:R-:W-:Y:S08]  /*4e90*/  HMMA.16816.F32 R20, R8.reuse, R16, R20 ;  /* 0x000000100814723c */ /* 0x042ff00000001814 */
[----:B------:R-:W-:Y:S01]  /*4ea0*/  HMMA.16816.F32 R12, R8, R18, R12 ;  /* 0x00000012080c723c */ /* 0x000fe2000000180c */
[----:B------:R-:W1:Y:S07]  /*4eb0*/  LDSM.16.MT88.4 R8, [R248+0x1000] ;  /* 0x00100000f808783b */ /* 0x000e6e0000004200 */
[C---:B-1----:R-:W-:Y:S08]  /*4ec0*/  HMMA.16816.F32 R160, R4.reuse, R8, R160 ;  /* 0x0000000804a0723c */ /* 0x042ff000000018a0 */
[----:B------:R-:W-:Y:S01]  /*4ed0*/  HMMA.16816.F32 R16, R4, R10, R88 ;  /* 0x0000000a0410723c */ /* 0x000fe20000001858 */
[----:B------:R-:W1:Y:S01]  /*4ee0*/  LDSM.16.MT88.4 R8, [R252+0x1000] ;  /* 0x00100000fc08783b */ /* 0x000e620000004200 */
[----:B------:R-:W-:Y:S01]  /*4ef0*/  IMAD.MOV.U32 R92, RZ, RZ, R109 ;  /* 0x000000ffff5c7224 */ /* 0x000fe200078e006d */
[----:B------:R-:W-:Y:S01]  /*4f00*/  MOV R94, R111 ;  /* 0x0000006f005e7202 */ /* 0x000fe20000000f00 */
[----:B------:R-:W-:-:S04]  /*4f10*/  IMAD.MOV.U32 R93, RZ, RZ, R110 ;  /* 0x000000ffff5d7224 */ /* 0x000fc800078e006e */
        /* <DEDUP_REMOVED lines=19> */
[----:B------:R-:W-:Y:S01]  /*5050*/  HMMA.16816.F32 R76, R4, R10, R164 ;  /* 0x0000000a044c723c */ /* 0x000fe200000018a4 */
[----:B------:R-:W1:Y:S01]  /*5060*/  LDSM.16.MT88.4 R8, [R248+0x5000] ;  /* 0x00500000f808783b */ /* 0x000e620000004200 */
[----:B------:R-:W-:-:S03]  /*5070*/  F2FP.PACK_AB R131, R0, R2 ;  /* 0x000000020083723e */ /* 0x000fc600000000ff */
[----:B------:R-:W-:Y:S03]  /*5080*/  LDSM.16.MT88.4 R164, [R248+0x1800] ;  /* 0x00180000f8a4783b */ /* 0x000fe60000004200 */
[C---:B-1----:R-:W-:Y:S08]  /*5090*/  HMMA.16816.F32 R84, R4.reuse, R8, R180 ;  /* 0x000000080454723c */ /* 0x042ff000000018b4 */
[----:B------:R-:W-:Y:S01]  /*50a0*/  HMMA.16816.F32 R88, R4, R10, R136 ;  /* 0x0000000a0458723c */ /* 0x000fe20000001888 */
[----:B------:R-:W1:Y:S01]  /*50b0*/  LDSM.16.MT88.4 R8, [R252+0x5000] ;  /* 0x00500000fc08783b */ /* 0x000e620000004200 */
[----:B------:R-:W-:-:S03]  /*50c0*/  @P2 IMAD.HI.U32 R2, R159, c[0x0][0x2c8], RZ ;  /* 0x0000b2009f022a27 */ /* 0x000fc600078e00ff */
[----:B------:R-:W-:Y:S03]  /*50d0*/  LDSM.16.MT88.4 R136, [R252+0x1800] ;  /* 0x00180000fc88783b */ /* 0x000fe60000004200 */
[----:B-1----:R-:W-:Y:S01]  /*50e0*/  HMMA.16816.F32 R92, R4, R8, R152 ;  /* 0x00000008045c723c */ /* 0x002fe20000001898 */
[----:B------:R-:W-:-:S07]  /*50f0*/  IMAD.MOV.U32 R0, RZ, RZ, R159 ;  /* 0x000000ffff007224 */ /* 0x000fce00078e009f */
[C---:B------:R-:W-:Y:S01]  /*5100*/  HMMA.16816.F32 R96, R4.reuse, R10, R124 ;  /* 0x0000000a0460723c */ /* 0x040fe2000000187c */
[----:B------:R-:W1:Y:S04]  /*5110*/  LDSM.16.MT88.4 R8, [R251+0x5000] ;  /* 0x00500000fb08783b */ /* 0x000e680000004200 */
[----:B------:R-:W-:Y:S03]  /*5120*/  LDSM.16.MT88.4 R152, [R3+0x1800] ;  /* 0x001800000398783b */ /* 0x000fe60000004200 */
[----:B-1----:R-:W-:Y:S01]  /*5130*/  HMMA.16816.F32 R100, R4, R8, R144 ;  /* 0x000000080464723c */ /* 0x002fe20000001890 */
[----:B------:R-:W-:-:S07]  /*5140*/  @P2 SHF.R.U32.HI R0, RZ, c[0x0][0x2cc], R2 ;  /* 0x0000b300ff002a19 */ /* 0x000fce0000011602 */
[C---:B------:R-:W-:Y:S01]  /*5150*/  HMMA.16816.F32 R104, R4.reuse, R10, R116 ;  /* 0x0000000a0468723c */ /* 0x040fe20000001874 */
[----:B------:R-:W1:Y:S04]  /*5160*/  LDSM.16.MT88.4 R8, [R3+0x5000] ;  /* 0x005000000308783b */ /* 0x000e680000004200 */
[----:B------:R-:W-:Y:S03]  /*5170*/  LDSM.16.MT88.4 R144, [R251+0x1800] ;  /* 0x00180000fb90783b */ /* 0x000fe60000004200 */
[C---:B-1----:R-:W-:Y:S08]  /*5180*/  HMMA.16816.F32 R108, R4.reuse, R8, R120 ;  /* 0x00000008046c723c */ /* 0x042ff00000001878 */
[C---:B------:R-:W-:Y:S01]  /*5190*/  HMMA.16816.F32 R112, R4.reuse, R10, R112 ;  /* 0x0000000a0470723c */ /* 0x040fe20000001870 */
[----:B------:R-:W1:Y:S07]  /*51a0*/  LDSM.16.MT88.4 R8, [R248+0x7000] ;  /* 0x00700000f808783b */ /* 0x000e6e0000004200 */
[C---:B-1----:R-:W-:Y:S08]  /*51b0*/  HMMA.16816.F32 R184, R4.reuse, R8, R184 ;  /* 0x0000000804b8723c */ /* 0x042ff000000018b8 */
[C---:B------:R-:W-:Y:S01]  /*51c0*/  HMMA.16816.F32 R176, R4.reuse, R10, R176 ;  /* 0x0000000a04b0723c */ /* 0x040fe200000018b0 */
[----:B------:R-:W1:Y:S07]  /*51d0*/  LDSM.16.MT88.4 R8, [R252+0x7000] ;  /* 0x00700000fc08783b */ /* 0x000e6e0000004200 */
[C---:B-1----:R-:W-:Y:S01]  /*51e0*/  HMMA.16816.F32 R120, R4.reuse, R8, R80 ;  /* 0x000000080478723c */ /* 0x042fe20000001850 */
[----:B------:R-:W-:Y:S07]  /*51f0*/  LDSM.16.MT88.4 R80, [R252+0x5800] ;  /* 0x00580000fc50783b */ /* 0x000fee0000004200 */
[C---:B------:R-:W-:Y:S01]  /*5200*/  HMMA.16816.F32 R116, R4.reuse, R10, R64 ;  /* 0x0000000a0474723c */ /* 0x040fe20000001840 */
[----:B------:R-:W1:Y:S04]  /*5210*/  LDSM.16.MT88.4 R8, [R251+0x7000] ;  /* 0x00700000fb08783b */ /* 0x000e680000004200 */
[----:B------:R-:W-:Y:S03]  /*5220*/  LDSM.16.MT88.4 R64, [R3+0x3800] ;  /* 0x003800000340783b */ /* 0x000fe60000004200 */
[C---:B-1----:R-:W-:Y:S01]  /*5230*/  HMMA.16816.F32 R124, R4.reuse, R10, R40 ;  /* 0x0000000a047c723c */ /* 0x042fe20000001828 */
[----:B------:R-:W1:Y:S07]  /*5240*/  LDSM.16.MT88.4 R40, [R248+0x3800] ;  /* 0x00380000f828783b */ /* 0x000e6e0000004200 */
[----:B------:R-:W-:Y:S01]  /*5250*/  HMMA.16816.F32 R180, R4, R8, R48 ;  /* 0x0000000804b4723c */ /* 0x000fe20000001830 */
[----:B------:R-:W2:Y:S04]  /*5260*/  LDSM.16.MT88.4 R48, [R252+0x3800] ;  /* 0x00380000fc30783b */ /* 0x000ea80000004200 */
[----:B------:R-:W-:Y:S03]  /*5270*/  LDSM.16.MT88.4 R8, [R3+0x7000] ;  /* 0x007000000308783b */ /* 0x000fe60000004200 */
[C---:B-1----:R-:W-:Y:S08]  /*5280*/  HMMA.16816.F32 R36, R128.reuse, R40, R36 ;  /* 0x000000288024723c */ /* 0x042ff00000001824 */
[C---:B------:R-:W-:Y:S08]  /*5290*/  HMMA.16816.F32 R40, R128.reuse, R42, R44 ;  /* 0x0000002a8028723c */ /* 0x040ff0000000182c */
[C---:B--2---:R-:W-:Y:S08]  /*52a0*/  HMMA.16816.F32 R44, R128.reuse, R48, R52 ;  /* 0x00000030802c723c */ /* 0x044ff00000001834 */
[C---:B------:R-:W-:Y:S01]  /*52b0*/  HMMA.16816.F32 R48, R128.reuse, R50, R56 ;  /* 0x000000328030723c */ /* 0x040fe20000001838 */
[----:B------:R-:W1:Y:S07]  /*52c0*/  LDSM.16.MT88.4 R56, [R251+0x3800] ;  /* 0x00380000fb38783b */ /* 0x000e6e0000004200 */
[C---:B-1----:R-:W-:Y:S08]  /*52d0*/  HMMA.16816.F32 R52, R128.reuse, R56, R60 ;  /* 0x000000388034723c */ /* 0x042ff0000000183c */
[C---:B------:R-:W-:Y:S01]  /*52e0*/  HMMA.16816.F32 R60, R128.reuse, R64, R72 ;  /* 0x00000040803c723c */ /* 0x040fe20000001848 */
[----:B------:R-:W1:Y:S07]  /*52f0*/  LDSM.16.MT88.4 R72, [R248+0x5800] ;  /* 0x00580000f848783b */ /* 0x000e6e0000004200 */
[C---:B------:R-:W-:Y:S08]  /*5300*/  HMMA.16816.F32 R64, R128.reuse, R66, R76 ;  /* 0x000000428040723c */ /* 0x040ff0000000184c */
[C---:B------:R-:W-:Y:S08]  /*5310*/  HMMA.16816.F32 R76, R128.reuse, R80, R92 ;  /* 0x00000050804c723c */ /* 0x040ff0000000185c */
[C---:B------:R-:W-:Y:S01]  /*5320*/  HMMA.16816.F32 R80, R128.reuse, R82, R96 ;  /* 0x000000528050723c */ /* 0x040fe20000001860 */
[----:B------:R-:W2:Y:S07]  /*5330*/  LDSM.16.MT88.4 R96, [R3+0x5800] ;  /* 0x005800000360783b */ /* 0x000eae0000004200 */
[C---:B------:R-:W-:Y:S08]  /*5340*/  HMMA.16816.F32 R56, R128.reuse, R58, R68 ;  /* 0x0000003a8038723c */ /* 0x040ff00000001844 */
[C---:B-1----:R-:W-:Y:S08]  /*5350*/  HMMA.16816.F32 R68, R128.reuse, R72, R84 ;  /* 0x000000488044723c */ /* 0x042ff00000001854 */
[C---:B--2---:R-:W-:Y:S08]  /*5360*/  HMMA.16816.F32 R92, R128.reuse, R96, R108 ;  /* 0x00000060805c723c */ /* 0x044ff0000000186c */
[C---:B------:R-:W-:Y:S01]  /*5370*/  HMMA.16816.F32 R96, R128.reuse, R98, R112 ;  /* 0x000000628060723c */ /* 0x040fe20000001870 */
[----:B------:R-:W1:Y:S07]  /*5380*/  LDSM.16.MT88.4 R112, [R252+0x7800] ;  /* 0x00780000fc70783b */ /* 0x000e6e0000004200 */
[----:B------:R-:W-:Y:S01]  /*5390*/  HMMA.16816.F32 R72, R128, R74, R88 ;  /* 0x0000004a8048723c */ /* 0x000fe20000001858 */
[----:B------:R-:W2:Y:S07]  /*53a0*/  LDSM.16.MT88.4 R88, [R251+0x5800] ;  /* 0x00580000fb58783b */ /* 0x000eae0000004200 */
[C---:B------:R-:W-:Y:S08]  /*53b0*/  HMMA.16816.F32 R20, R4.reuse, R8, R20 ;  /* 0x000000080414723c */ /* 0x040ff00000001814 */
[----:B------:R-:W-:Y:S01]  /*53c0*/  HMMA.16816.F32 R12, R4, R10, R12 ;  /* 0x0000000a040c723c */ /* 0x000fe2000000180c */
[----:B------:R-:W-:Y:S07]  /*53d0*/  LDSM.16.MT88.4 R4, [R3+0x7800] ;  /* 0x007800000304783b */ /* 0x000fee0000004200 */
[----:B-1----:R-:W-:Y:S01]  /*53e0*/  HMMA.16816.F32 R108, R128, R112, R120 ;  /* 0x00000070806c723c */ /* 0x002fe20000001878 */
[----:B------:R-:W1:Y:S01]  /*53f0*/  LDSM.16.MT88.4 R120, [R251+0x7800] ;  /* 0x00780000fb78783b */ /* 0x000e620000004200 */
[----:B------:R-:W-:-:S06]  /*5400*/  IMAD.MOV.U32 R2, RZ, RZ, c[0x0][0x168] ;  /* 0x00005a00ff027624 */ /* 0x000fcc00078e00ff */
[----:B--2---:R-:W-:Y:S01]  /*5410*/  HMMA.16816.F32 R84, R128, R88, R100 ;  /* 0x000000588054723c */ /* 0x004fe20000001864 */
[----:B------:R-:W-:-:S07]  /*5420*/  IADD3 R0, R0, c[0x0][0x1d0], -R2 ;  /* 0x0000740000007a10 */ /* 0x000fce0007ffe802 */
[----:B------:R-:W-:Y:S01]  /*5430*/  HMMA.16816.F32 R88, R128, R90, R104 ;  /* 0x0000005a8058723c */ /* 0x000fe20000001868 */
[----:B------:R-:W2:Y:S01]  /*5440*/  LDSM.16.MT88.4 R104, [R248+0x7800] ;  /* 0x00780000f868783b */ /* 0x000ea20000004200 */
[----:B------:R-:W-:-:S04]  /*5450*/  SHF.R.S32.HI R2, RZ, 0x1f, R0 ;  /* 0x0000001fff027819 */ /* 0x000fc80000011400 */
[----:B------:R-:W-:Y:S02]  /*5460*/  LEA.HI R0, R2, R0, RZ, 0x6 ;  /* 0x0000000002007211 */ /* 0x000fe400078f30ff */
[----:B------:R-:W-:Y:S02]  /*5470*/  HMMA.16816.F32 R112, R128, R114, R116 ;  /* 0x000000728070723c */ /* 0x000fe40000001874 */
[----:B------:R-:W-:-:S04]  /*5480*/  SHF.R.S32.HI R0, RZ, 0x6, R0 ;  /* 0x00000006ff007819 */ /* 0x000fc80000011400 */
[----:B------:R-:W-:Y:S02]  /*5490*/  IMNMX R0, RZ, R0, !PT ;  /* 0x00000000ff007217 */ /* 0x000fe40007800200 */
[C---:B-1----:R-:W-:Y:S08]  /*54a0*/  HMMA.16816.F32 R116, R128.reuse, R120, R180 ;  /* 0x000000788074723c */ /* 0x042ff000000018b4 */
[C---:B------:R-:W-:Y:S08]  /*54b0*/  HMMA.16816.F32 R120, R128.reuse, R122, R124 ;  /* 0x0000007a8078723c */ /* 0x040ff0000000187c */
[----:B------:R-:W-:Y:S07]  /*54c0*/  HMMA.16816.F32 R124, R128, R4, R20 ;  /* 0x00000004807c723c */ /* 0x000fee0000001814 */
[----:B------:R-:W-:-:S05]  /*54d0*/  IADD3 R4, R158, -0x2, RZ ;  /* 0xfffffffe9e047810 */ /* 0x000fca0007ffe0ff */
[----:B------:R1:W-:Y:S04]  /*54e0*/  STL [R1+0x5c], R4 ;  /* 0x00005c0401007387 */ /* 0x0003e80000100800 */
[----:B------:R1:W-:Y:S01]  /*54f0*/  STL [R1+0x88], R0 ;  /* 0x0000880001007387 */ /* 0x0003e20000100800 */
[----:B------:R-:W-:Y:S01]  /*5500*/  ISETP.GE.AND P0, PT, R4, R0, PT ;  /* 0x000000000400720c */ /* 0x000fe20003f06270 */
[C---:B------:R-:W-:Y:S08]  /*5510*/  HMMA.16816.F32 R160, R128.reuse, R164, R160 ;  /* 0x000000a480a0723c */ /* 0x040ff000000018a0 */
[C---:B------:R-:W-:Y:S08]  /*5520*/  HMMA.16816.F32 R132, R128.reuse, R136, R132 ;  /* 0x000000888084723c */ /* 0x040ff00000001884 */
[C---:B------:R-:W-:Y:S08]  /*5530*/  HMMA.16816.F32 R140, R128.reuse, R144, R140 ;  /* 0x00000090808c723c */ /* 0x040ff0000000188c */
[C---:B------:R-:W-:Y:S08]  /*5540*/  HMMA.16816.F32 R148, R128.reuse, R152, R148 ;  /* 0x000000988094723c */ /* 0x040ff00000001894 */
[C---:B--2---:R-:W-:Y:S08]  /*5550*/  HMMA.16816.F32 R100, R128.reuse, R104, R184 ;  /* 0x000000688064723c */ /* 0x044ff000000018b8 */
[C---:B------:R-:W-:Y:S08]  /*5560*/  HMMA.16816.F32 R164, R128.reuse, R166, R16 ;  /* 0x000000a680a4723c */ /* 0x040ff00000001810 */
[C---:B------:R-:W-:Y:S08]  /*5570*/  HMMA.16816.F32 R136, R128.reuse, R138, R24 ;  /* 0x0000008a8088723c */ /* 0x040ff00000001818 */
[C---:B------:R-:W-:Y:S08]  /*5580*/  HMMA.16816.F32 R144, R128.reuse, R146, R28 ;  /* 0x000000928090723c */ /* 0x040ff0000000181c */
[C---:B------:R-:W-:Y:S08]  /*5590*/  HMMA.16816.F32 R152, R128.reuse, R154, R32 ;  /* 0x0000009a8098723c */ /* 0x040ff00000001820 */
[C---:B------:R-:W-:Y:S08]  /*55a0*/  HMMA.16816.F32 R104, R128.reuse, R106, R176 ;  /* 0x0000006a8068723c */ /* 0x040ff000000018b0 */
[----:B------:R-:W-:Y:S01]  /*55b0*/  HMMA.16816.F32 R128, R128, R6, R12 ;  /* 0x000000068080723c */ /* 0x000fe2000000180c */
[----:B------:R-:W-:Y:S01]  /*55c0*/  @!UPT UIADD3 URZ, URZ, URZ, URZ ;  /* 0x0000003f3f3ff290 */ /* 0x000fe2000fffe03f */
[----:B------:R-:W-:Y:S11]  /*55d0*/  @!P0 BRA `(.L_x_476) ;  /* 0x0000411000008947 */ /* 0x000ff60003800000 */
[----:B-1----:R-:W-:Y:S02]  /*55e0*/  MOV R0, R4 ;  /* 0x0000000400007202 */ /* 0x002fe40000000f00 */
[----:B------:R-:W-:-:S02]  /*55f0*/  MOV R158, R156 ;  /* 0x0000009c009e7202 */ /* 0x000fc40000000f00 */
[----:B------:R-:W-:Y:S01]  /*5600*/  MOV R3, R157 ;  /* 0x0000009d00037202 */ /* 0x000fe20000000f00 */
[----:B------:R1:W-:Y:S06]  /*5610*/  STL [R1+0x60], R0 ;  /* 0x0000600001007387 */ /* 0x0003ec0000100800 */
.L_x_477:
[----:B------:R-:W2:Y:S01]  /*5620*/  LDL R2, [R1+0x60] ;  /* 0x0000600001027983 */ /* 0x000ea20000100800 */
[----:B------:R-:W-:Y:S04]  /*5630*/  DEPBAR.LE SB0, 0x0 ;  /* 0x000080000000791a */ /* 0x000fe80000000000 */
[----:B------:R-:W3:Y:S01]  /*5640*/  LDL.64 R16, [R1+0x78] ;  /* 0x0000780001107983 */ /* 0x000ee20000100a00 */
[----:B------:R-:W-:Y:S04]  /*5650*/  WARPSYNC 0xffffffff ;  /* 0xffffffff00007948 */ /* 0x000fe80003800000 */
[----:B------:R-:W4:Y:S05]  /*5660*/  LDL R14, [R1+0x84] ;  /* 0x00008400010e7983 */ /* 0x000f2a0000100800 */
[----:B------:R-:W-:Y:S05]  /*5670*/  STL.64 [R1+0x150], R124 ;  /* 0x0001507c01007387 */ /* 0x000fea0000100a00 */
[----:B-1----:R1:W-:Y:S05]  /*5680*/  STL [R1+0x14c], R126 ;  /* 0x00014c7e01007387 */ /* 0x0023ea0000100800 */
[----:B------:R1:W-:Y:S05]  /*5690*/  STL [R1+0x148], R127 ;  /* 0x0001487f01007387 */ /* 0x0003ea0000100800 */
[----:B------:R-:W-:Y:S05]  /*56a0*/  STL [R1+0x144], R128 ;  /* 0x0001448001007387 */ /* 0x000fea0000100800 */
[----:B------:R-:W-:Y:S05]  /*56b0*/  STL [R1+0x140], R129 ;  /* 0x0001408101007387 */ /* 0x000fea0000100800 */
[----:B------:R1:W-:Y:S05]  /*56c0*/  STL [R1+0x13c], R130 ;  /* 0x00013c8201007387 */ /* 0x0003ea0000100800 */
[----:B------:R1:W-:Y:S05]  /*56d0*/  STL [R1+0x138], R131 ;  /* 0x0001388301007387 */ /* 0x0003ea0000100800 */
[----:B------:R-:W2:Y:S05]  /*56e0*/  LDL R159, [R1+0x8] ;  /* 0x00000800019f7983 */ /* 0x000eaa0000100800 */
[----:B-1----:R-:W2:Y:S05]  /*56f0*/  LDL R126, [R1+0x3c] ;  /* 0x00003c00017e7983 */ /* 0x002eaa0000100800 */
[----:B------:R-:W2:Y:S05]  /*5700*/  LDL R127, [R1+0x58] ;  /* 0x00005800017f7983 */ /* 0x000eaa0000100800 */
[----:B------:R-:W2:Y:S05]  /*5710*/  LDL R130, [R1+0x40] ;  /* 0x0000400001827983 */ /* 0x000eaa0000100800 */
[----:B------:R-:W2:Y:S05]  /*5720*/  LDL R131, [R1+0x44] ;  /* 0x0000440001837983 */ /* 0x000eaa0000100800 */
[----:B------:R-:W-:Y:S06]  /*5730*/  BAR.SYNC.DEFER_BLOCKING 0x0 ;  /* 0x0000000000007b1d */ /* 0x000fec0000010000 */
[----:B------:R-:W-:Y:S05]  /*5740*/  LDSM.16.M88.4 R24, [R249+0x1000] ;  /* 0x00100000f918783b */ /* 0x000fea0000000200 */
[----:B------:R-:W-:Y:S05]  /*5750*/  LDSM.16.M88.4 R32, [R249+0x1800] ;  /* 0x00180000f920783b */ /* 0x000fea0000000200 */
[----:B--2---:R-:W-:Y:S01]  /*5760*/  LDSM.16.M88.4 R180, [R131] ;  /* 0x0000000083b4783b */ /* 0x004fe20000000200 */
[C---:B------:R-:W-:Y:S04]  /*5770*/  ISETP.GE.AND P1, PT, R2.reuse, RZ, PT ;  /* 0x000000ff0200720c */ /* 0x040fe80003f26270 */
[----:B------:R-:W-:Y:S05]  /*5780*/  LDSM.16.M88.4 R176, [R159] ;  /* 0x000000009fb0783b */ /* 0x000fea0000000200 */
[----:B------:R-:W-:Y:S04]  /*5790*/  LDSM.16.M88.4 R184, [R130] ;  /* 0x0000000082b8783b */ /* 0x000fe80000000200 */
[----:B------:R-:W-:Y:S01]  /*57a0*/  @P1 SHF.R.S32.HI R0, RZ, 0x1f, R2 ;  /* 0x0000001fff001819 */ /* 0x000fe20000011402 */
[----:B------:R-:W-:Y:S01]  /*57b0*/  @P1 IMAD.WIDE.U32 R4, R2, c[0x0][0x208], RZ ;  /* 0x0000820002041a25 */ /* 0x000fe200078e00ff */
[----:B---3--:R-:W-:Y:S01]  /*57c0*/  @P1 IADD3 R9, P0, R16, 0x40, RZ ;  /* 0x0000004010091810 */ /* 0x008fe20007f1e0ff */
[----:B------:R1:W-:Y:S02]  /*57d0*/  LDSM.16.M88.4 R188, [R126] ;  /* 0x000000007ebc783b */ /* 0x0003e40000000200 */
[----:B------:R-:W-:Y:S01]  /*57e0*/  @P1 IMAD R0, R0, c[0x0][0x208], RZ ;  /* 0x0000820000001a24 */ /* 0x000fe200078e02ff */
[----:B----4-:R-:W-:Y:S01]  /*57f0*/  @P1 IADD3.X R8, RZ, R14, RZ, P0, !PT ;  /* 0x0000000eff081210 */ /* 0x010fe200007fe4ff */
[----:B------:R-:W-:Y:S02]  /*5800*/  @P1 IMAD.MOV.U32 R6, RZ, RZ, c[0x0][0x20c] ;  /* 0x00008300ff061624 */ /* 0x000fe400078e00ff */
[----:B------:R-:W-:Y:S01]  /*5810*/  @P1 IMAD R0, R2, c[0x0][0x20c], R0 ;  /* 0x0000830002001a24 */ /* 0x000fe200078e0200 */
[C---:B------:R-:W-:Y:S04]  /*5820*/  @P1 SHF.L.U32 R2, R4.reuse, 0x6, RZ ;  /* 0x0000000604021819 */ /* 0x040fe800000006ff */
[----:B------:R-:W-:Y:S01]  /*5830*/  @P1 IADD3 R0, R5, R0, RZ ;  /* 0x0000000005001210 */ /* 0x000fe20007ffe0ff */
[----:B------:R-:W-:Y:S03]  /*5840*/  @P1 IMAD.MOV.U32 R5, RZ, RZ, c[0x0][0x208] ;  /* 0x00008200ff051624 */ /* 0x000fe600078e00ff */
[----:B------:R-:W-:Y:S02]  /*5850*/  @P1 SHF.L.U64.HI R0, R4, 0x6, R0 ;  /* 0x0000000604001819 */ /* 0x000fe40000010200 */
[C---:B------:R-:W-:Y:S04]  /*5860*/  @P1 LEA R4, P0, R5.reuse, R2, 0x5 ;  /* 0x0000000205041211 */ /* 0x040fe800078028ff */
[----:B------:R-:W-:Y:S02]  /*5870*/  @P1 LEA.HI.X R5, R5, R0, R6, 0x5, P0 ;  /* 0x0000000005051211 */ /* 0x000fe400000f2c06 */
[----:B------:R-:W-:Y:S01]  /*5880*/  @P1 IADD3 R6, P0, R2, R16, RZ ;  /* 0x0000001002061210 */ /* 0x000fe20007f1e0ff */
[----:B-1----:R-:W2:Y:S04]  /*5890*/  LDL R126, [R1+0x38] ;  /* 0x00003800017e7983 */ /* 0x002ea80000100800 */
[----:B------:R-:W-:Y:S01]  /*58a0*/  @P1 IMAD.X R10, R0, 0x1, R14, P0 ;  /* 0x00000001000a1824 */ /* 0x000fe200000e060e */
[----:B------:R-:W-:Y:S04]  /*58b0*/  @P1 IADD3 R7, P0, R2, R9, RZ ;  /* 0x0000000902071210 */ /* 0x000fe80007f1e0ff */
[----:B------:R-:W-:Y:S02]  /*58c0*/  @P1 IADD3.X R11, R0, R8, RZ, P0, !PT ;  /* 0x00000008000b1210 */ /* 0x000fe400007fe4ff */
[C---:B------:R-:W-:Y:S04]  /*58d0*/  @P1 LEA R128, P0, R6.reuse, c[0x0][0x1f8], 0x1 ;  /* 0x00007e0006801a11 */ /* 0x040fe800078008ff */
[----:B------:R-:W-:Y:S02]  /*58e0*/  @P1 LEA.HI.X R129, R6, c[0x0][0x1fc], R10, 0x1, P0 ;  /* 0x00007f0006811a11 */ /* 0x000fe400000f0c0a */
[C---:B------:R-:W-:Y:S04]  /*58f0*/  @P1 LEA R30, P0, R7.reuse, c[0x0][0x1f8], 0x1 ;  /* 0x00007e00071e1a11 */ /* 0x040fe800078008ff */
[----:B------:R-:W-:Y:S02]  /*5900*/  @P1 LEA.HI.X R31, R7, c[0x0][0x1fc], R11, 0x1, P0 ;  /* 0x00007f00071f1a11 */ /* 0x000fe400000f0c0b */
[----:B------:R-:W-:Y:S05]  /*5910*/  @P1 IADD3 R7, P0, R16, 0x80, RZ ;  /* 0x0000008010071810 */ /* 0x000fea0007f1e0ff */
[----:B------:R-:W-:Y:S01]  /*5920*/  @P1 IMAD.X R13, RZ, RZ, R14, P0 ;  /* 0x000000ffff0d1224 */ /* 0x000fe200000e060e */
[----:B------:R-:W-:Y:S04]  /*5930*/  @P1 IADD3 R6, P0, R2, R7, RZ ;  /* 0x0000000702061210 */ /* 0x000fe80007f1e0ff */
[----:B------:R-:W-:Y:S02]  /*5940*/  @P1 IADD3.X R10, R0, R13, RZ, P0, !PT ;  /* 0x0000000d000a1210 */ /* 0x000fe400007fe4ff */
        /* <DEDUP_REMOVED lines=8> */
[C---:B------:R-:W-:Y:S05]  /*59d0*/  @P1 IADD3 R0, P0, R4.reuse, R9, RZ ;  /* 0x0000000904001210 */ /* 0x040fea0007f1e0ff */
[C---:B------:R-:W-:Y:S01]  /*59e0*/  @P1 IMAD.X R2, R5.reuse, 0x1, R8, P0 ;  /* 0x0000000105021824 */ /* 0x040fe200000e0608 */
[C---:B------:R-:W-:Y:S01]  /*59f0*/  @P1 IADD3 R7, P0, R4.reuse, R7, RZ ;  /* 0x0000000704071210 */ /* 0x040fe20007f1e0ff */
[----:B------:R-:W1:Y:S03]  /*5a00*/  LDSM.16.M88.4 R8, [R249] ;  /* 0x00000000f908783b */ /* 0x000e660000000200 */
[C---:B------:R-:W-:Y:S02]  /*5a10*/  @P1 IADD3.X R13, R5.reuse, R13, RZ, P0, !PT ;  /* 0x0000000d050d1210 */ /* 0x040fe400007fe4ff */
[C---:B------:R-:W-:Y:S05]  /*5a20*/  @P1 IADD3 R12, P0, R4.reuse, R12, RZ ;  /* 0x0000000c040c1210 */ /* 0x040fea0007f1e0ff */
[C---:B------:R-:W-:Y:S01]  /*5a30*/  @P1 IMAD.X R6, R5.reuse, 0x1, R6, P0 ;  /* 0x0000000105061824 */ /* 0x040fe200000e0606 */
[----:B------:R-:W-:Y:S02]  /*5a40*/  @P1 IADD3 R4, P0, R4, R16, RZ ;  /* 0x0000001004041210 */ /* 0x000fe40007f1e0ff */
[----:B------:R-:W3:Y:S02]  /*5a50*/  LDSM.16.M88.4 R16, [R249+0x800] ;  /* 0x00080000f910783b */ /* 0x000ee40000000200 */
[----:B------:R-:W-:Y:S02]  /*5a60*/  @P1 IADD3.X R5, R5, R14, RZ, P0, !PT ;  /* 0x0000000e05051210 */ /* 0x000fe400007fe4ff */
[C---:B------:R-:W-:Y:S01]  /*5a70*/  @P1 LEA R14, P0, R4.reuse, c[0x0][0x1f8], 0x1 ;  /* 0x00007e00040e1a11 */ /* 0x040fe200078008ff */
[----:B------:R-:W-:Y:S01]  /*5a80*/  @!PT LDS RZ, [RZ] ;  /* 0x00000000fffff984 */ /* 0x000fe20000000800 */
[----:B------:R-:W-:Y:S01]  /*5a90*/  @!PT LDS RZ, [RZ] ;  /* 0x00000000fffff984 */ /* 0x000fe20000000800 */
[----:B------:R-:W-:Y:S01]  /*5aa0*/  @!PT LDS RZ, [RZ] ;  /* 0x00000000fffff984 */ /* 0x000fe20000000800 */
[----:B------:R4:W-:Y:S03]  /*5ab0*/  @P1 LDGSTS.E.BYPASS.LTC128B.128 [R127+0x100], [R128.64], !P6 ;  /* 0x00100000807f1fae */ /* 0x0009e6000f101d46 */
[----:B------:R-:W-:Y:S02]  /*5ac0*/  @P1 LEA.HI.X R15, R4, c[0x0][0x1fc], R5, 0x1, P0 ;  /* 0x00007f00040f1a11 */ /* 0x000fe400000f0c05 */
[C---:B------:R-:W-:Y:S01]  /*5ad0*/  @P1 LEA R20, P0, R0.reuse, c[0x0][0x1f8], 0x1 ;  /* 0x00007e0000141a11 */ /* 0x040fe200078008ff */
[----:B------:R3:W-:Y:S03]  /*5ae0*/  @P1 LDGSTS.E.BYPASS.LTC128B.128 [R127+0x2100], [R30.64], !P5 ;  /* 0x021000001e7f1fae */ /* 0x0007e6000e901d46 */
[----:B------:R-:W-:Y:S02]  /*5af0*/  @P1 LEA.HI.X R21, R0, c[0x0][0x1fc], R2, 0x1, P0 ;  /* 0x00007f0000151a11 */ /* 0x000fe400000f0c02 */
[----:B------:R-:W2:Y:S01]  /*5b00*/  LDL R0, [R1] ;  /* 0x0000000001007983 */ /* 0x000ea20000100800 */
[C---:B------:R-:W-:Y:S04]  /*5b10*/  @P1 LEA R156, P0, R7.reuse, c[0x0][0x1f8], 0x1 ;  /* 0x00007e00079c1a11 */ /* 0x040fe800078008ff */
[----:B------:R3:W-:Y:S01]  /*5b20*/  @P1 LDGSTS.E.BYPASS.LTC128B.128 [R127+0x4100], [R22.64], !P4 ;  /* 0x04100000167f1fae */ /* 0x0007e2000e101d46 */
[----:B------:R-:W-:Y:S02]  /*5b30*/  @P1 LEA.HI.X R157, R7, c[0x0][0x1fc], R13, 0x1, P0 ;  /* 0x00007f00079d1a11 */ /* 0x000fe400000f0c0d */
[C---:B------:R-:W-:Y:S02]  /*5b40*/  @P1 LEA R124, P0, R12.reuse, c[0x0][0x1f8], 0x1 ;  /* 0x00007e000c7c1a11 */ /* 0x040fe400078008ff */
[----:B------:R3:W-:Y:S02]  /*5b50*/  @P1 LDGSTS.E.BYPASS.LTC128B.128 [R127+0x6100], [R28.64], !P3 ;  /* 0x061000001c7f1fae */ /* 0x0007e4000d901d46 */
[----:B------:R-:W-:Y:S02]  /*5b60*/  @P1 LEA.HI.X R125, R12, c[0x0][0x1fc], R6, 0x1, P0 ;  /* 0x00007f000c7d1a11 */ /* 0x000fe400000f0c06 */
[C---:B-1---5:R-:W-:Y:S01]  /*5b70*/  HMMA.16816.F32 R4, R168.reuse, R8, RZ ;  /* 0x00000008a804723c */ /* 0x062fe200000018ff */
[----:B------:R3:W-:Y:S01]  /*5b80*/  @P1 LDGSTS.E.BYPASS.LTC128B.128 [R127+0x1100], [R14.64], !P6 ;  /* 0x011000000e7f1fae */ /* 0x0007e2000f101d46 */
[----:B----4-:R-:W-:Y:S04]  /*5b90*/  IMAD.MOV.U32 R129, RZ, RZ, c[0x0][0x2c4] ;  /* 0x0000b100ff817624 */ /* 0x010fe800078e00ff */
[----:B------:R1:W-:Y:S01]  /*5ba0*/  @P1 LDGSTS.E.BYPASS.LTC128B.128 [R127+0x3100], [R20.64], !P5 ;  /* 0x03100000147f1fae */ /* 0x0003e2000e901d46 */
[----:B------:R-:W-:Y:S01]  /*5bb0*/  ISETP.NE.AND P2, PT, R129, 0x1, PT ;  /* 0x000000018100780c */ /* 0x000fe20003f45270 */
[C---:B------:R-:W-:Y:S03]  /*5bc0*/  HMMA.16816.F32 R8, R168.reuse, R10, RZ ;  /* 0x0000000aa808723c */ /* 0x040fe600000018ff */
[----:B------:R4:W-:Y:S05]  /*5bd0*/  @P1 LDGSTS.E.BYPASS.LTC128B.128 [R127+0x5100], [R156.64], !P4 ;  /* 0x051000009c7f1fae */ /* 0x0009ea000e101d46 */
[----:B------:R1:W-:Y:S05]  /*5be0*/  @P1 LDGSTS.E.BYPASS.LTC128B.128 [R127+0x7100], [R124.64], !P3 ;  /* 0x071000007c7f1fae */ /* 0x0003ea000d901d46 */
[----:B------:R-:W4:Y:S05]  /*5bf0*/  LDL R2, [R1+0x2c] ;  /* 0x00002c0001027983 */ /* 0x000f2a0000100800 */
[----:B------:R-:W0:Y:S01]  /*5c00*/  LDGDEPBAR ;  /* 0x00000000000079af */ /* 0x000e220000000000 */
[C---:B---3--:R-:W-:Y:S08]  /*5c10*/  HMMA.16816.F32 R12, R168.reuse, R16, RZ ;  /* 0x00000010a80c723c */ /* 0x048ff000000018ff */
[C---:B------:R-:W-:Y:S01]  /*5c20*/  HMMA.16816.F32 R16, R168.reuse, R18, RZ ;  /* 0x00000012a810723c */ /* 0x040fe200000018ff */
[----:B-1----:R-:W3:Y:S07]  /*5c30*/  LDL R125, [R1+0x34] ;  /* 0x00003400017d7983 */ /* 0x002eee0000100800 */
[C---:B------:R-:W-:Y:S01]  /*5c40*/  HMMA.16816.F32 R20, R168.reuse, R24, RZ ;  /* 0x00000018a814723c */ /* 0x040fe200000018ff */
[----:B------:R-:W3:Y:S07]  /*5c50*/  LDL R124, [R1+0x30] ;  /* 0x00003000017c7983 */ /* 0x000eee0000100800 */
[C---:B------:R-:W-:Y:S01]  /*5c60*/  HMMA.16816.F32 R24, R168.reuse, R26, RZ ;  /* 0x0000001aa818723c */ /* 0x040fe200000018ff */
[----:B------:R-:W-:Y:S05]  /*5c70*/  STL [R1+0x104], R168 ;  /* 0x000104a801007387 */ /* 0x000fea0000100800 */
[----:B------:R-:W-:Y:S02]  /*5c80*/  STL [R1+0x100], R169 ;  /* 0x000100a901007387 */ /* 0x000fe40000100800 */
[C---:B------:R-:W-:Y:S03]  /*5c90*/  HMMA.16816.F32 R28, R168.reuse, R32, RZ ;  /* 0x00000020a81c723c */ /* 0x040fe600000018ff */
[----:B------:R-:W-:Y:S05]  /*5ca0*/  STL [R1+0xfc], R170 ;  /* 0x0000fcaa01007387 */ /* 0x000fea0000100800 */
[----:B------:R-:W-:Y:S01]  /*5cb0*/  HMMA.16816.F32 R32, R168, R34, RZ ;  /* 0x00000022a820723c */ /* 0x000fe200000018ff */
[----:B------:R-:W-:Y:S05]  /*5cc0*/  STL [R1+0xf8], R171 ;  /* 0x0000f8ab01007387 */ /* 0x000fea0000100800 */
[----:B------:R-:W-:Y:S02]  /*5cd0*/  STL [R1+0x114], R172 ;  /* 0x000114ac01007387 */ /* 0x000fe40000100800 */
[C---:B------:R-:W-:Y:S03]  /*5ce0*/  HMMA.16816.F32 R4, R172.reuse, R176, R4 ;  /* 0x000000b0ac04723c */ /* 0x040fe60000001804 */
[----:B------:R-:W-:Y:S05]  /*5cf0*/  STL [R1+0x110], R173 ;  /* 0x000110ad01007387 */ /* 0x000fea0000100800 */
[C---:B------:R-:W-:Y:S01]  /*5d00*/  HMMA.16816.F32 R8, R172.reuse, R178, R8 ;  /* 0x000000b2ac08723c */ /* 0x040fe20000001808 */
        /* <DEDUP_REMOVED lines=14> */
[----:B------:R-:W-:Y:S01]  /*5df0*/  HMMA.16816.F32 R32, R172, R190, R32 ;  /* 0x000000beac20723c */ /* 0x000fe20000001820 */
[----:B------:R-:W-:Y:S05]  /*5e00*/  STL [R1+0x128], R199 ;  /* 0x000128c701007387 */ /* 0x000fea0000100800 */
[----:B--2---:R-:W1:Y:S05]  /*5e10*/  LDSM.16.M88.4 R176, [R0] ;  /* 0x0000000000b0783b */ /* 0x004e6a0000000200 */
[----:B------:R-:W2:Y:S05]  /*5e20*/  LDSM.16.M88.4 R180, [R0+0x800] ;  /* 0x0008000000b4783b */ /* 0x000eaa0000000200 */
        /* <DEDUP_REMOVED lines=30> */
[----:B------:R1:W4:Y:S07]  /*6010*/  LDSM.16.M88.4 R176, [R126] ;  /* 0x000000007eb0783b */ /* 0x00032e0000000200 */
[C---:B--2---:R-:W-:Y:S08]  /*6020*/  HMMA.16816.F32 R20, R200.reuse, R180, R20 ;  /* 0x000000b4c814723c */ /* 0x044ff00000001814 */
[C---:B------:R-:W-:Y:S01]  /*6030*/  HMMA.16816.F32 R24, R200.reuse, R182, R24 ;  /* 0x000000b6c818723c */ /* 0x040fe20000001818 */
[----:B------:R2:W4:Y:S07]  /*6040*/  LDSM.16.M88.4 R180, [R125] ;  /* 0x000000007db4783b */ /* 0x00052e0000000200 */
[C---:B---3--:R-:W-:Y:S01]  /*6050*/  HMMA.16816.F32 R28, R200.reuse, R184, R28 ;  /* 0x000000b8c81c723c */ /* 0x048fe2000000181c */
[----:B-1----:R-:W3:Y:S07]  /*6060*/  LDL R126, [R1+0x28] ;  /* 0x00002800017e7983 */ /* 0x002eee0000100800 */
[----:B------:R-:W-:Y:S01]  /*6070*/  HMMA.16816.F32 R32, R200, R186, R32 ;  /* 0x000000bac820723c */ /* 0x000fe20000001820 */
[----:B------:R1:W4:Y:S05]  /*6080*/  LDSM.16.M88.4 R184, [R124] ;  /* 0x000000007cb8783b */ /* 0x00032a0000000200 */
[----:B--2---:R-:W2:Y:S02]  /*6090*/  LDL R125, [R1+0x24] ;  /* 0x00002400017d7983 */ /* 0x004ea40000100800 */
[C---:B----4-:R-:W-:Y:S08]  /*60a0*/  HMMA.16816.F32 R4, R204.reuse, R176, R4 ;  /* 0x000000b0cc04723c */ /* 0x050ff00000001804 */
[C---:B------:R-:W-:Y:S01]  /*60b0*/  HMMA.16816.F32 R8, R204.reuse, R178, R8 ;  /* 0x000000b2cc08723c */ /* 0x040fe20000001808 */
[----:B------:R4:W4:Y:S05]  /*60c0*/  LDSM.16.M88.4 R176, [R2] ;  /* 0x0000000002b0783b */ /* 0x00092a0000000200 */
[----:B-1----:R-:W2:Y:S02]  /*60d0*/  LDL R124, [R1+0x20] ;  /* 0x00002000017c7983 */ /* 0x002ea40000100800 */
[C---:B------:R-:W-:Y:S08]  /*60e0*/  HMMA.16816.F32 R12, R204.reuse, R180, R12 ;  /* 0x000000b4cc0c723c */ /* 0x040ff0000000180c */
[C---:B------:R-:W-:Y:S01]  /*60f0*/  HMMA.16816.F32 R16, R204.reuse, R182, R16 ;  /* 0x000000b6cc10723c */ /* 0x040fe20000001810 */
[----:B------:R-:W1:Y:S07]  /*6100*/  LDSM.16.M88.4 R180, [R0+0x2000] ;  /* 0x0020000000b4783b */ /* 0x000e6e0000000200 */
[C---:B------:R-:W-:Y:S01]  /*6110*/  HMMA.16816.F32 R20, R204.reuse, R184, R20 ;  /* 0x000000b8cc14723c */ /* 0x040fe20000001814 */
[----:B----4-:R-:W2:Y:S07]  /*6120*/  LDL R2, [R1+0x1c] ;  /* 0x00001c0001027983 */ /* 0x010eae0000100800 */
        /* <DEDUP_REMOVED lines=33> */
[C---:B------:R-:W-:Y:S08]  /*6340*/  HMMA.16816.F32 R16, R216.reuse, R182, R16 ;  /* 0x000000b6d810723c */ /* 0x040ff00000001810 */
[C---:B------:R-:W-:Y:S08]  /*6350*/  HMMA.16816.F32 R20, R216.reuse, R184, R20 ;  /* 0x000000b8d814723c */ /* 0x040ff00000001814 */
[C---:B------:R-:W-:Y:S08]  /*6360*/  HMMA.16816.F32 R24, R216.reuse, R186, R24 ;  /* 0x000000bad818723c */ /* 0x040ff00000001818 */
[C---:B------:R-:W-:Y:S08]  /*6370*/  HMMA.16816.F32 R28, R216.reuse, R176, R28 ;  /* 0x000000b0d81c723c */ /* 0x040ff0000000181c */
[----:B------:R-:W-:Y:S01]  /*6380*/  HMMA.16816.F32 R32, R216, R178, R32 ;  /* 0x000000b2d820723c */ /* 0x000fe20000001820 */
[----:B---3--:R1:W3:Y:S05]  /*6390*/  LDSM.16.M88.4 R180, [R126] ;  /* 0x000000007eb4783b */ /* 0x0082ea0000000200 */
[----:B--2---:R2:W2:Y:S05]  /*63a0*/  LDSM.16.M88.4 R184, [R125] ;  /* 0x000000007db8783b */ /* 0x0044aa0000000200 */
[----:B-1----:R-:W4:Y:S05]  /*63b0*/  LDL R126, [R1+0x18] ;  /* 0x00001800017e7983 */ /* 0x002f2a0000100800 */
[----:B------:R1:W2:Y:S05]  /*63c0*/  LDSM.16.M88.4 R176, [R124] ;  /* 0x000000007cb0783b */ /* 0x0002aa0000000200 */
[----:B--2---:R-:W2:Y:S01]  /*63d0*/  LDL R125, [R1+0x14] ;  /* 0x00001400017d7983 */ /* 0x004ea20000100800 */
[C---:B---3--:R-:W-:Y:S08]  /*63e0*/  HMMA.16816.F32 R4, R220.reuse, R180, R4 ;  /* 0x000000b4dc04723c */ /* 0x048ff00000001804 */
[C---:B------:R-:W-:Y:S01]  /*63f0*/  HMMA.16816.F32 R8, R220.reuse, R182, R8 ;  /* 0x000000b6dc08723c */ /* 0x040fe20000001808 */
[----:B------:R3:W3:Y:S05]  /*6400*/  LDSM.16.M88.4 R180, [R2] ;  /* 0x0000000002b4783b */ /* 0x0006ea0000000200 */
[----:B-1----:R-:W2:Y:S02]  /*6410*/  LDL R124, [R1+0x10] ;  /* 0x00001000017c7983 */ /* 0x002ea40000100800 */
[C---:B------:R-:W-:Y:S08]  /*6420*/  HMMA.16816.F32 R12, R220.reuse, R184, R12 ;  /* 0x000000b8dc0c723c */ /* 0x040ff0000000180c */
[C---:B------:R-:W-:Y:S01]  /*6430*/  HMMA.16816.F32 R16, R220.reuse, R186, R16 ;  /* 0x000000badc10723c */ /* 0x040fe20000001810 */
[----:B------:R-:W1:Y:S07]  /*6440*/  LDSM.16.M88.4 R184, [R0+0x4000] ;  /* 0x0040000000b8783b */ /* 0x000e6e0000000200 */
[C---:B------:R-:W-:Y:S01]  /*6450*/  HMMA.16816.F32 R20, R220.reuse, R176, R20 ;  /* 0x000000b0dc14723c */ /* 0x040fe20000001814 */
[----:B---3--:R-:W2:Y:S05]  /*6460*/  LDL R2, [R1+0xc] ;  /* 0x00000c0001027983 */ /* 0x008eaa0000100800 */
[----:B------:R-:W2:Y:S02]  /*6470*/  LDL.LU R170, [R1+0x60] ;  /* 0x0000600001aa7983 */ /* 0x000ea40000300800 */
[C---:B------:R-:W-:Y:S03]  /*6480*/  HMMA.16816.F32 R24, R220.reuse, R178, R24 ;  /* 0x000000b2dc18723c */ /* 0x040fe60000001818 */
[----:B------:R-:W1:Y:S05]  /*6490*/  LDSM.16.M88.4 R176, [R0+0x4800] ;  /* 0x0048000000b0783b */ /* 0x000e6a0000000200 */
[----:B------:R-:W2:Y:S01]  /*64a0*/  LDL R128, [R1+0xb4] ;  /* 0x0000b40001807983 */ /* 0x000ea20000100800 */
[C---:B------:R-:W-:Y:S04]  /*64b0*/  HMMA.16816.F32 R28, R220.reuse, R180, R28 ;  /* 0x000000b4dc1c723c */ /* 0x040fe8000000181c */
[----:B------:R-:W2:Y:S04]  /*64c0*/  LDL R131, [R1+0xa4] ;  /* 0x0000a40001837983 */ /* 0x000ea80000100800 */
[----:B------:R-:W-:Y:S01]  /*64d0*/  HMMA.16816.F32 R32, R220, R182, R32 ;  /* 0x000000b6dc20723c */ /* 0x000fe20000001820 */
[----:B------:R-:W1:Y:S05]  /*64e0*/  LDSM.16.M88.4 R180, [R0+0x5000] ;  /* 0x0050000000b4783b */ /* 0x000e6a0000000200 */
[----:B------:R-:W2:Y:S02]  /*64f0*/  LDL R130, [R1+0xb0] ;  /* 0x0000b00001827983 */ /* 0x000ea40000100800 */
        /* <DEDUP_REMOVED lines=33> */
[----:B----4-:R1:W4:Y:S05]  /*6710*/  LDSM.16.M88.4 R184, [R126] ;  /* 0x000000007eb8783b */ /* 0x01032a0000000200 */
[----:B--2---:R-:W2:Y:S05]  /*6720*/  LDSM.16.M88.4 R176, [R125] ;  /* 0x000000007db0783b */ /* 0x004eaa0000000200 */
[----:B-1----:R-:W3:Y:S05]  /*6730*/  LDL R126, [R1+0x80] ;  /* 0x00008000017e7983 */ /* 0x002eea0000100800 */
[----:B------:R1:W2:Y:S01]  /*6740*/  LDSM.16.M88.4 R180, [R124] ;  /* 0x000000007cb4783b */ /* 0x0002a20000000200 */
[C---:B----4-:R-:W-:Y:S08]  /*6750*/  HMMA.16816.F32 R4, R236.reuse, R184, R4 ;  /* 0x000000b8ec04723c */ /* 0x050ff00000001804 */
[C---:B------:R-:W-:Y:S01]  /*6760*/  HMMA.16816.F32 R8, R236.reuse, R186, R8 ;  /* 0x000000baec08723c */ /* 0x040fe20000001808 */
[----:B--2---:R-:W2:Y:S05]  /*6770*/  LDSM.16.M88.4 R184, [R2] ;  /* 0x0000000002b8783b */ /* 0x004eaa0000000200 */
[----:B-1----:R-:W4:Y:S02]  /*6780*/  LDL.64 R124, [R1+0x70] ;  /* 0x00007000017c7983 */ /* 0x002f240000100a00 */
[C---:B------:R-:W-:Y:S03]  /*6790*/  HMMA.16816.F32 R12, R236.reuse, R176, R12 ;  /* 0x000000b0ec0c723c */ /* 0x040fe6000000180c */
[C---:B------:R-:W-:Y:S02]  /*67a0*/  ISETP.GE.AND P1, PT, R170.reuse, 0x1, PT ;  /* 0x00000001aa00780c */ /* 0x040fe40003f26270 */
[----:B------:R-:W-:Y:S03]  /*67b0*/  IADD3 R171, R170, -0x1, RZ ;  /* 0xffffffffaaab7810 */ /* 0x000fe60007ffe0ff */
[C---:B------:R-:W-:Y:S01]  /*67c0*/  HMMA.16816.F32 R16, R236.reuse, R178, R16 ;  /* 0x000000b2ec10723c */ /* 0x040fe20000001810 */
[----:B------:R-:W1:Y:S07]  /*67d0*/  LDSM.16.M88.4 R176, [R0+0x6000] ;  /* 0x0060000000b0783b */ /* 0x000e6e0000000200 */
[C---:B------:R-:W-:Y:S04]  /*67e0*/  HMMA.16816.F32 R20, R236.reuse, R180, R20 ;  /* 0x000000b4ec14723c */ /* 0x040fe80000001814 */
[----:B------:R-:W-:Y:S04]  /*67f0*/  @P1 SHF.R.S32.HI R156, RZ, 0x1f, R171 ;  /* 0x0000001fff9c1819 */ /* 0x000fe800000114ab */
[C---:B------:R-:W-:Y:S01]  /*6800*/  HMMA.16816.F32 R24, R236.reuse, R182, R24 ;  /* 0x000000b6ec18723c */ /* 0x040fe20000001818 */
[----:B------:R-:W1:Y:S03]  /*6810*/  LDSM.16.M88.4 R180, [R0+0x6800] ;  /* 0x0068000000b4783b */ /* 0x000e660000000200 */
[----:B------:R-:W-:Y:S04]  /*6820*/  @P1 IMAD R156, R156, c[0x0][0x1e0], RZ ;  /* 0x000078009c9c1a24 */ /* 0x000fe800078e02ff */
[C---:B------:R-:W-:Y:S01]  /*6830*/  @P1 IMAD R156, R171.reuse, c[0x0][0x1e4], R156 ;  /* 0x00007900ab9c1a24 */ /* 0x040fe200078e029c */
[C---:B--2---:R-:W-:Y:S08]  /*6840*/  HMMA.16816.F32 R28, R236.reuse, R184, R28 ;  /* 0x000000b8ec1c723c */ /* 0x044ff0000000181c */
[----:B------:R-:W-:Y:S01]  /*6850*/  HMMA.16816.F32 R32, R236, R186, R32 ;  /* 0x000000baec20723c */ /* 0x000fe20000001820 */
[----:B------:R-:W2:Y:S07]  /*6860*/  LDSM.16.M88.4 R184, [R0+0x7000] ;  /* 0x0070000000b8783b */ /* 0x000eae0000000200 */
[C---:B-1----:R-:W-:Y:S08]  /*6870*/  HMMA.16816.F32 R4, R240.reuse, R176, R4 ;  /* 0x000000b0f004723c */ /* 0x042ff00000001804 */
[C---:B------:R-:W-:Y:S01]  /*6880*/  HMMA.16816.F32 R8, R240.reuse, R178, R8 ;  /* 0x000000b2f008723c */ /* 0x040fe20000001808 */
[----:B------:R-:W1:Y:S07]  /*6890*/  LDSM.16.M88.4 R176, [R0+0x7800] ;  /* 0x0078000000b0783b */ /* 0x000e6e0000000200 */
[C---:B------:R-:W-:Y:S08]  /*68a0*/  HMMA.16816.F32 R12, R240.reuse, R180, R12 ;  /* 0x000000b4f00c723c */ /* 0x040ff0000000180c */
        /* <DEDUP_REMOVED lines=8> */
[C---:B------:R-:W-:Y:S07]  /*6930*/  HMMA.16816.F32 R4, R244.reuse, R180, R4 ;  /* 0x000000b4f404723c */ /* 0x040fee0000001804 */
[----:B------:R-:W-:Y:S01]  /*6940*/  @P1 IMAD.WIDE.U32 R180, R171, c[0x0][0x1e0], RZ ;  /* 0x00007800abb41a25 */ /* 0x000fe200078e00ff */
[C---:B------:R-:W-:Y:S04]  /*6950*/  HMMA.16816.F32 R8, R244.reuse, R182, R8 ;  /* 0x000000b6f408723c */ /* 0x040fe80000001808 */
[----:B------:R-:W-:Y:S01]  /*6960*/  @P1 IADD3 R156, R181, R156, RZ ;  /* 0x0000009cb59c1210 */ /* 0x000fe20007ffe0ff */
[C---:B------:R-:W-:Y:S03]  /*6970*/  @P1 IMAD.SHL.U32 R157, R180.reuse, 0x40, RZ ;  /* 0x00000040b49d1824 */ /* 0x040fe600078e00ff */
[----:B------:R-:W-:Y:S01]  /*6980*/  @P1 SHF.L.U64.HI R156, R180, 0x6, R156 ;  /* 0x00000006b49c1819 */ /* 0x000fe2000001029c */
[C---:B--2---:R-:W-:Y:S01]  /*6990*/  HMMA.16816.F32 R12, R244.reuse, R184, R12 ;  /* 0x000000b8f40c723c */ /* 0x044fe2000000180c */
[----:B------:R-:W2:Y:S01]  /*69a0*/  LDSM.16.M88.4 R180, [R250+0x7800] ;  /* 0x00780000fab4783b */ /* 0x000ea20000000200 */
[----:B------:R-:W-:Y:S04]  /*69b0*/  DEPBAR.LE SB0, 0x0 ;  /* 0x000080000000791a */ /* 0x000fe80000000000 */
[----:B------:R-:W-:Y:S02]  /*69c0*/  BAR.SYNC.DEFER_BLOCKING 0x0 ;  /* 0x0000000000007b1d */ /* 0x000fe40000010000 */
[C---:B------:R-:W-:Y:S08]  /*69d0*/  HMMA.16816.F32 R16, R244.reuse, R186, R16 ;  /* 0x000000baf410723c */ /* 0x040ff00000001810 */
[C---:B-1----:R-:W-:Y:S08]  /*69e0*/  HMMA.16816.F32 R20, R244.reuse, R176, R20 ;  /* 0x000000b0f414723c */ /* 0x042ff00000001814 */
[C---:B------:R-:W-:Y:S08]  /*69f0*/  HMMA.16816.F32 R24, R244.reuse, R178, R24 ;  /* 0x000000b2f418723c */ /* 0x040ff00000001818 */
[C---:B--2---:R-:W-:Y:S08]  /*6a00*/  HMMA.16816.F32 R28, R244.reuse, R180, R28 ;  /* 0x000000b4f41c723c */ /* 0x044ff0000000181c */
[----:B------:R-:W-:Y:S04]  /*6a10*/  HMMA.16816.F32 R32, R244, R182, R32 ;  /* 0x000000b6f420723c */ /* 0x000fe80000001820 */
[C---:B----4-:R-:W-:Y:S05]  /*6a20*/  @P1 IADD3 R0, P0, R157.reuse, R124, RZ ;  /* 0x0000007c9d001210 */ /* 0x050fea0007f1e0ff */
[----:B---3--:R-:W-:Y:S03]  /*6a30*/  @P1 IMAD.X R2, R156, 0x1, R126, P0 ;  /* 0x000000019c021824 */ /* 0x008fe600000e067e */
[C---:B------:R-:W-:Y:S04]  /*6a40*/  @P1 LEA R184, P0, R0.reuse, c[0x0][0x1c8], 0x1 ;  /* 0x0000720000b81a11 */ /* 0x040fe800078008ff */
[----:B------:R-:W-:Y:S02]  /*6a50*/  @P1 LEA.HI.X R185, R0, c[0x0][0x1cc], R2, 0x1, P0 ;  /* 0x0000730000b91a11 */ /* 0x000fe400000f0c02 */
[----:B------:R-:W-:Y:S02]  /*6a60*/  @P1 IADD3 R189, P0, R124, 0x40, RZ ;  /* 0x000000407cbd1810 */ /* 0x000fe40007f1e0ff */
[----:B------:R-:W-:Y:S01]  /*6a70*/  IADD3 R0, R130, R131, RZ ;  /* 0x0000008382007210 */ /* 0x000fe20007ffe0ff */
[----:B------:R-:W-:Y:S01]  /*6a80*/  @!PT LDS RZ, [RZ] ;  /* 0x00000000fffff984 */ /* 0x000fe20000000800 */
[----:B------:R-:W-:Y:S01]  /*6a90*/  @!PT LDS RZ, [RZ] ;  /* 0x00000000fffff984 */ /* 0x000fe20000000800 */
[----:B------:R-:W-:Y:S01]  /*6aa0*/  @!PT LDS RZ, [RZ] ;  /* 0x00000000fffff984 */ /* 0x000fe20000000800 */
[----:B------:R1:W-:Y:S01]  /*6ab0*/  @P1 LDGSTS.E.BYPASS.LTC128B.128 [R127+0x10100], [R184.64], !P6 ;  /* 0x10100000b87f1fae */ /* 0x0003e2000f101d46 */
[----:B------:R-:W-:Y:S02]  /*6ac0*/  @P1 IADD3.X R190, RZ, R126, RZ, P0, !PT ;  /* 0x0000007effbe1210 */ /* 0x000fe400007fe4ff */
[C---:B------:R-:W-:Y:S01]  /*6ad0*/  @P1 IADD3 R2, P0, R157.reuse, R189, RZ ;  /* 0x000000bd9d021210 */ /* 0x040fe20007f1e0ff */
[----:B------:R-:W-:Y:S04]  /*6ae0*/  @P2 IMAD.HI.U32 R159, R0, c[0x0][0x2c8], RZ ;  /* 0x0000b200009f2a27 */ /* 0x000fe800078e00ff */
[----:B------:R-:W-:Y:S01]  /*6af0*/  @P1 IMAD.X R177, R156, 0x1, R190, P0 ;  /* 0x000000019cb11824 */ /* 0x000fe200000e06be */
[C---:B------:R-:W-:Y:S02]  /*6b00*/  @P1 LEA R176, P0, R2.reuse, c[0x0][0x1c8], 0x1 ;  /* 0x0000720002b01a11 */ /* 0x040fe400078008ff */
[----:B------:R-:W-:Y:S02]  /*6b10*/  @P2 SHF.R.U32.HI R0, RZ, c[0x0][0x2cc], R159 ;  /* 0x0000b300ff002a19 */ /* 0x000fe4000001169f */
[----:B------:R-:W-:Y:S02]  /*6b20*/  @P1 LEA.HI.X R177, R2, c[0x0][0x1cc], R177, 0x1, P0 ;  /* 0x0000730002b11a11 */ /* 0x000fe400000f0cb1 */
[----:B------:R-:W-:Y:S01]  /*6b30*/  @P1 IADD3 R188, P0, R124, 0x80, RZ ;  /* 0x000000807cbc1810 */ /* 0x000fe20007f1e0ff */
[----:B------:R-:W2:Y:S01]  /*6b40*/  SHFL.IDX PT, R179, R0, RZ, 0x1c1f ;  /* 0x001c1fff00b37589 */ /* 0x000ea200000e0000 */
[----:B------:R-:W-:Y:S03]  /*6b50*/  MOV R159, 0xffffffc0 ;  /* 0xffffffc0009f7802 */ /* 0x000fe60000000f00 */
[----:B------:R-:W-:Y:S01]  /*6b60*/  @P1 IMAD.X R186, RZ, RZ, R126, P0 ;  /* 0x000000ffffba1224 */ /* 0x000fe200000e067e */
[----:B------:R3:W-:Y:S01]  /*6b70*/  @P1 LDGSTS.E.BYPASS.LTC128B.128 [R127+0x12100], [R176.64], !P5 ;  /* 0x12100000b07f1fae */ /* 0x0007e2000e901d46 */
[----:B------:R-:W-:Y:S04]  /*6b80*/  IMAD R159, R170, R159, 0x1 ;  /* 0x00000001aa9f7424 */ /* 0x000fe800078e029f */
[----:B------:R4:W1:Y:S02]  /*6b90*/  SHFL.IDX PT, R178, R0, 0x1, 0x1c1f ;  /* 0x003c1f0000b27f89 */ /* 0x00086400000e0000 */
[----:B----4-:R-:W-:Y:S04]  /*6ba0*/  @P1 IADD3 R0, P0, R157, R188, RZ ;  /* 0x000000bc9d001210 */ /* 0x010fe80007f1e0ff */
[----:B------:R-:W-:Y:S02]  /*6bb0*/  @P1 IADD3.X R2, R156, R186, RZ, P0, !PT ;  /* 0x000000ba9c021210 */ /* 0x000fe400007fe4ff */
[C---:B---3--:R-:W-:Y:S04]  /*6bc0*/  @P1 LEA R176, P0, R0.reuse, c[0x0][0x1c8], 0x1 ;  /* 0x0000720000b01a11 */ /* 0x048fe800078008ff */
[----:B------:R-:W-:Y:S02]  /*6bd0*/  @P1 LEA.HI.X R177, R0, c[0x0][0x1cc], R2, 0x1, P0 ;  /* 0x0000730000b11a11 */ /* 0x000fe400000f0c02 */
[----:B------:R-:W-:Y:S02]  /*6be0*/  IADD3 R0, R159, c[0x0][0x1d0], -R128 ;  /* 0x000074009f007a10 */ /* 0x000fe40007ffe880 */
[----:B------:R-:W-:Y:S01]  /*6bf0*/  @P1 IADD3 R180, P0, R124, 0xc0, RZ ;  /* 0x000000c07cb41810 */ /* 0x000fe20007f1e0ff */
[----:B------:R3:W-:Y:S01]  /*6c00*/  @P1 LDGSTS.E.BYPASS.LTC128B.128 [R127+0x14100], [R176.64], !P4 ;  /* 0x14100000b07f1fae */ /* 0x0007e2000e101d46 */
[----:B------:R-:W-:Y:S05]  /*6c10*/  IADD3 R0, R0, -c[0x0][0x168], RZ ;  /* 0x80005a0000007a10 */ /* 0x000fea0007ffe0ff */
[C---:B--2---:R-:W-:Y:S01]  /*6c20*/  IMAD.IADD R2, R0.reuse, 0x1, R179 ;  /* 0x0000000100027824 */ /* 0x044fe200078e02b3 */
[----:B-1----:R-:W-:Y:S01]  /*6c30*/  IADD3 R0, R0, R178, RZ ;  /* 0x000000b200007210 */ /* 0x002fe20007ffe0ff */
[----:B------:R-:W-:Y:S01]  /*6c40*/  @P1 IMAD.X R179, RZ, RZ, R126, P0 ;  /* 0x000000ffffb31224 */ /* 0x000fe200000e067e */
[----:B------:R-:W-:Y:S04]  /*6c50*/  @P1 IADD3 R159, P0, R157, R180, RZ ;  /* 0x000000b49d9f1210 */ /* 0x000fe80007f1e0ff */
[----:B---3--:R-:W-:Y:S02]  /*6c60*/  @P1 IADD3.X R177, R156, R179, RZ, P0, !PT ;  /* 0x000000b39cb11210 */ /* 0x008fe400007fe4ff */
[C---:B------:R-:W-:Y:S04]  /*6c70*/  @P1 LEA R176, P0, R159.reuse, c[0x0][0x1c8], 0x1 ;  /* 0x000072009fb01a11 */ /* 0x040fe800078008ff */
[----:B------:R-:W-:Y:S01]  /*6c80*/  @P1 LEA.HI.X R177, R159, c[0x0][0x1cc], R177, 0x1, P0 ;  /* 0x000073009fb11a11 */ /* 0x000fe200000f0cb1 */
[----:B------:R-:W-:Y:S04]  /*6c90*/  @P1 IMAD.MOV.U32 R159, RZ, RZ, c[0x0][0x1e0] ;  /* 0x00007800ff9f1624 */ /* 0x000fe800078e00ff */
[----:B------:R1:W-:Y:S01]  /*6ca0*/  @P1 LDGSTS.E.BYPASS.LTC128B.128 [R127+0x16100], [R176.64], !P3 ;  /* 0x16100000b07f1fae */ /* 0x0003e2000d901d46 */
[C---:B------:R-:W-:Y:S02]  /*6cb0*/  @P1 LEA R157, P0, R159.reuse, R157, 0x5 ;  /* 0x0000009d9f9d1211 */ /* 0x040fe400078028ff */
[----:B-1----:R-:W-:Y:S04]  /*6cc0*/  @P1 MOV R176, c[0x0][0x1e4] ;  /* 0x0000790000b01a02 */ /* 0x002fe80000000f00 */
[----:B------:R-:W-:Y:S02]  /*6cd0*/  @P1 LEA.HI.X R156, R159, R156, R176, 0x5, P0 ;  /* 0x0000009c9f9c1211 */ /* 0x000fe400000f2cb0 */
[----:B------:R-:W-:Y:S04]  /*6ce0*/  ISETP.GT.AND P0, PT, R2, RZ, PT ;  /* 0x000000ff0200720c */ /* 0x000fe80003f04270 */
[----:B------:R-:W-:Y:S02]  /*6cf0*/  FSEL R185, R4, -INF , P0 ;  /* 0xff80000004b97808 */ /* 0x000fe40000000000 */
[----:B------:R-:W-:Y:S04]  /*6d00*/  ISETP.GT.AND P0, PT, R2, 0x1, PT ;  /* 0x000000010200780c */ /* 0x000fe80003f04270 */
[----:B------:R-:W-:Y:S02]  /*6d10*/  FSEL R181, R5, -INF , P0 ;  /* 0xff80000005b57808 */ /* 0x000fe40000000000 */
[----:B------:R-:W-:Y:S04]  /*6d20*/  ISETP.GT.AND P0, PT, R0, RZ, PT ;  /* 0x000000ff0000720c */ /* 0x000fe80003f04270 */
[----:B------:R-:W-:Y:S02]  /*6d30*/  FSEL R187, R6, -INF , P0 ;  /* 0xff80000006bb7808 */ /* 0x000fe40000000000 */
[----:B------:R-:W-:Y:S02]  /*6d40*/  ISETP.GT.AND P0, PT, R0, 0x1, PT ;  /* 0x000000010000780c */ /* 0x000fe40003f04270 */
[----:B------:R-:W-:Y:S02]  /*6d50*/  FMNMX.FTZ R6, R185, R3, !PT ;  /* 0x00000003b9067209 */ /* 0x000fe40007810000 */
        /* <DEDUP_REMOVED lines=37> */
[----:B------:R-:W-:Y:S04]  /*6fb0*/  ISETP.GT.AND P0, PT, R2, 0x20, PT ;  /* 0x000000200200780c */ /* 0x000fe80003f04270 */
        /* <DEDUP_REMOVED lines=9> */
[----:B------:R-:W-:Y:S04]  /*7050*/  ISETP.GT.AND P0, PT, R2, 0x28, PT ;  /* 0x000000280200780c */ /* 0x000fe80003f04270 */
[----:B------:R-:W-:Y:S02]  /*7060*/  FSEL R199, R24, -INF , P0 ;  /* 0xff80000018c77808 */ /* 0x000fe40000000000 */
[C---:B------:R-:W-:Y:S02]  /*7070*/  ISETP.GT.AND P0, PT, R2.reuse, 0x29, PT ;  /* 0x000000290200780c */ /* 0x040fe40003f04270 */
        /* <DEDUP_REMOVED lines=10> */
[----:B------:R-:W-:Y:S01]  /*7120*/  FSEL R172, R32, -INF , P0 ;  /* 0xff80000020ac7808 */ /* 0x000fe20000000000 */
[----:B------:R-:W-:Y:S01]  /*7130*/  IMAD.MOV.U32 R32, RZ, RZ, R19 ;  /* 0x000000ffff207224 */ /* 0x000fe200078e0013 */
[----:B------:R-:W-:Y:S02]  /*7140*/  ISETP.GT.AND P0, PT, R2, 0x39, PT ;  /* 0x000000390200780c */ /* 0x000fe40003f04270 */
[----:B------:R-:W-:Y:S02]  /*7150*/  FMNMX.FTZ R2, R191, R4, !PT ;  /* 0x00000004bf027209 */ /* 0x000fe40007810000 */
[----:B------:R-:W-:Y:S02]  /*7160*/  FSEL R173, R33, -INF , P0 ;  /* 0xff80000021ad7808 */ /* 0x000fe40000000000 */
[----:B------:R-:W-:Y:S02]  /*7170*/  FMNMX.FTZ R6, R172, R6, !PT ;  /* 0x00000006ac067209 */ /* 0x000fe40007810000 */
[----:B------:R-:W-:Y:S02]  /*7180*/  FMNMX.FTZ R2, R18, R2, !PT ;  /* 0x0000000212027209 */ /* 0x000fe40007810000 */
[----:B------:R-:W-:Y:S02]  /*7190*/  FMNMX.FTZ R6, R173, R6, !PT ;  /* 0x00000006ad067209 */ /* 0x000fe40007810000 */
[----:B------:R-:W-:Y:S02]  /*71a0*/  ISETP.GT.AND P0, PT, R0, 0x28, PT ;  /* 0x000000280000780c */ /* 0x000fe40003f04270 */
[----:B------:R-:W-:Y:S01]  /*71b0*/  FMNMX.FTZ R2, R32, R2, !PT ;  /* 0x0000000220027209 */ /* 0x000fe20007810000 */
[----:B------:R-:W1:Y:S01]  /*71c0*/  SHFL.BFLY PT, R4, R6, 0x2, 0x1f ;  /* 0x0c401f0006047f89 */ /* 0x000e6200000e0000 */
[----:B------:R-:W-:Y:S02]  /*71d0*/  MOV R33, R23 ;  /* 0x0000001700217202 */ /* 0x000fe40000000f00 */
[----:B------:R-:W-:Y:S02]  /*71e0*/  FSEL R193, R26, -INF , P0 ;  /* 0xff8000001ac17808 */ /* 0x000fe40000000000 */
[----:B------:R-:W-:Y:S02]  /*71f0*/  FMNMX.FTZ R2, R22, R2, !PT ;  /* 0x0000000216027209 */ /* 0x000fe40007810000 */
        /* <DEDUP_REMOVED lines=16> */
[----:B------:R-:W-:Y:S02]  /*7300*/  @P1 IADD3 R2, P0, R157, R124, RZ ;  /* 0x0000007c9d021210 */ /* 0x000fe40007f1e0ff */
[----:B-1----:R-:W-:Y:S01]  /*7310*/  FMNMX.FTZ R6, R6, R4, !PT ;  /* 0x0000000406067209 */ /* 0x002fe20007810000 */
[----:B------:R-:W2:Y:S01]  /*7320*/  LDL.LU.64 R124, [R1+0x150] ;  /* 0x00015000017c7983 */ /* 0x000ea20000300a00 */
[----:B------:R-:W-:Y:S01]  /*7330*/  FMNMX.FTZ R0, R169, R0, !PT ;  /* 0x00000000a9007209 */ /* 0x000fe20007810000 */
[----:B------:R-:W-:Y:S01]  /*7340*/  @P1 IMAD.X R4, R156, 0x1, R126, P0 ;  /* 0x000000019c041824 */ /* 0x000fe200000e067e */
[C---:B------:R-:W-:Y:S02]  /*7350*/  @P1 LEA R10, P0, R2.reuse, c[0x0][0x1c8], 0x1 ;  /* 0x00007200020a1a11 */ /* 0x040fe400078008ff */
[----:B------:R-:W3:Y:S01]  /*7360*/  LDL.LU R126, [R1+0x14c] ;  /* 0x00014c00017e7983 */ /* 0x000ee20000300800 */
[----:B------:R-:W-:Y:S02]  /*7370*/  FMNMX.FTZ R0, R159, R0, !PT ;  /* 0x000000009f007209 */ /* 0x000fe40007810000 */
[----:B------:R-:W-:Y:S02]  /*7380*/  @P1 LEA.HI.X R11, R2, c[0x0][0x1cc], R4, 0x1, P0 ;  /* 0x00007300020b1a11 */ /* 0x000fe400000f0c04 */
[C---:B------:R-:W-:Y:S01]  /*7390*/  @P1 IADD3 R4, P0, R157.reuse, R189, RZ ;  /* 0x000000bd9d041210 */ /* 0x040fe20007f1e0ff */
[----:B------:R-:W1:Y:S01]  /*73a0*/  SHFL.BFLY PT, R2, R0, 0x2, 0x1f ;  /* 0x0c401f0000027f89 */ /* 0x000e6200000e0000 */
[----:B------:R-:W-:Y:S02]  /*73b0*/  MOV R35, R18 ;  /* 0x0000001200237202 */ /* 0x000fe40000000f00 */
[----:B------:R-:W-:Y:S02]  /*73c0*/  @P1 IADD3.X R190, R156, R190, RZ, P0, !PT ;  /* 0x000000be9cbe1210 */ /* 0x000fe400007fe4ff */
[C---:B------:R-:W-:Y:S01]  /*73d0*/  @P1 LEA R12, P0, R4.reuse, c[0x0][0x1c8], 0x1 ;  /* 0x00007200040c1a11 */ /* 0x040fe200078008ff */
[----:B------:R4:W-:Y:S03]  /*73e0*/  @P1 LDGSTS.E.BYPASS.LTC128B.128 [R127+0x11100], [R10.64], !P6 ;  /* 0x111000000a7f1fae */ /* 0x0009e6000f101d46 */
[----:B------:R-:W-:Y:S02]  /*73f0*/  @P1 LEA.HI.X R13, R4, c[0x0][0x1cc], R190, 0x1, P0 ;  /* 0x00007300040d1a11 */ /* 0x000fe400000f0cbe */
[C---:B------:R-:W-:Y:S01]  /*7400*/  @P1 IADD3 R4, P0, R157.reuse, R188, RZ ;  /* 0x000000bc9d041210 */ /* 0x040fe20007f1e0ff */
[----:B------:R-:W4:Y:S04]  /*7410*/  SHFL.BFLY PT, R14, R6, 0x1, 0x1f ;  /* 0x0c201f00060e7f89 */ /* 0x000f2800000e0000 */
[C---:B------:R-:W-:Y:S01]  /*7420*/  @P1 IMAD.X R186, R156.reuse, 0x1, R186, P0 ;  /* 0x000000019cba1824 */ /* 0x040fe200000e06ba */
[----:B------:R-:W-:Y:S01]  /*7430*/  @P1 IADD3 R5, P0, R157, R180, RZ ;  /* 0x000000b49d051210 */ /* 0x000fe20007f1e0ff */
[----:B------:R4:W-:Y:S03]  /*7440*/  @P1 LDGSTS.E.BYPASS.LTC128B.128 [R127+0x13100], [R12.64], !P5 ;  /* 0x131000000c7f1fae */ /* 0x0009e6000e901d46 */
[----:B------:R-:W-:Y:S02]  /*7450*/  @P1 IADD3.X R156, R156, R179, RZ, P0, !PT ;  /* 0x000000b39c9c1210 */ /* 0x000fe400007fe4ff */
[----:B------:R-:W-:Y:S02]  /*7460*/  @P1 LEA R8, P0, R4, c[0x0][0x1c8], 0x1 ;  /* 0x0000720004081a11 */ /* 0x000fe400078008ff */
[----:B-1----:R-:W-:Y:S02]  /*7470*/  FMNMX.FTZ R0, R0, R2, !PT ;  /* 0x0000000200007209 */ /* 0x002fe40007810000 */
[----:B------:R-:W-:Y:S02]  /*7480*/  @P1 LEA.HI.X R9, R4, c[0x0][0x1cc], R186, 0x1, P0 ;  /* 0x0000730004091a11 */ /* 0x000fe400000f0cba */
[C---:B------:R-:W-:Y:S01]  /*7490*/  @P1 LEA R4, P0, R5.reuse, c[0x0][0x1c8], 0x1 ;  /* 0x0000720005041a11 */ /* 0x040fe200078008ff */
[----:B------:R-:W1:Y:S03]  /*74a0*/  SHFL.BFLY PT, R2, R0, 0x1, 0x1f ;  /* 0x0c201f0000027f89 */ /* 0x000e6600000e0000 */
[----:B------:R-:W-:Y:S02]  /*74b0*/  @P1 LEA.HI.X R5, R5, c[0x0][0x1cc], R156, 0x1, P0 ;  /* 0x0000730005051a11 */ /* 0x000fe400000f0c9c */
[----:B------:R1:W-:Y:S01]  /*74c0*/  @P1 LDGSTS.E.BYPASS.LTC128B.128 [R127+0x15100], [R8.64], !P4 ;  /* 0x15100000087f1fae */ /* 0x0003e2000e101d46 */
[----:B----4-:R-:W-:Y:S04]  /*74d0*/  FMNMX.FTZ R157, R6, R14, !PT ;  /* 0x0000000e069d7209 */ /* 0x010fe80007810000 */
[----:B------:R4:W-:Y:S01]  /*74e0*/  @P1 LDGSTS.E.BYPASS.LTC128B.128 [R127+0x17100], [R4.64], !P3 ;  /* 0x17100000047f1fae */ /* 0x0009e2000d901d46 */
[C---:B------:R-:W-:Y:S01]  /*74f0*/  FSETP.NEU.FTZ.AND P0, PT, R157.reuse, -INF , PT ;  /* 0xff8000009d00780b */ /* 0x040fe20003f1d000 */
[----:B------:R-:W-:Y:S03]  /*7500*/  FMUL.FTZ R180, R157, c[0x0][0x2d0] ;  /* 0x0000b4009db47a20 */ /* 0x000fe60000410000 */
[----:B------:R-:W4:Y:S02]  /*7510*/  LDSM.16.MT88.4 R12, [R248] ;  /* 0x00000000f80c783b */ /* 0x000f240000004200 */
[----:B------:R-:W-:Y:S03]  /*7520*/  FSEL R180, R180, RZ, P0 ;  /* 0x000000ffb4b47208 */ /* 0x000fe60000000000 */
[----:B------:R-:W4:Y:S02]  /*7530*/  LDSM.16.MT88.4 R20, [R252] ;  /* 0x00000000fc14783b */ /* 0x000f240000004200 */
[--C-:B------:R-:W-:Y:S01]  /*7540*/  FFMA.FTZ R181, R181, c[0x0][0x2d0], -R180.reuse ;  /* 0x0000b400b5b57a23 */ /* 0x100fe200000108b4 */
[----:B-1----:R-:W-:Y:S01]  /*7550*/  FMNMX.FTZ R156, R0, R2, !PT ;  /* 0x00000002009c7209 */ /* 0x002fe20007810000 */
[--C-:B------:R-:W-:Y:S01]  /*7560*/  FFMA.FTZ R185, R185, c[0x0][0x2d0], -R180.reuse ;  /* 0x0000b400b9b97a23 */ /* 0x100fe200000108b4 */
[----:B------:R-:W-:Y:S01]  /*7570*/  FSEL R0, R157, RZ, P0 ;  /* 0x000000ff9d007208 */ /* 0x000fe20000000000 */
[----:B------:R1:W-:Y:S01]  /*7580*/  MUFU.EX2 R186, R181 ;  /* 0x000000b500ba7308 */ /* 0x0003e20000000800 */
[----:B------:R-:W-:Y:S01]  /*7590*/  FSETP.NEU.FTZ.AND P0, PT, R156, -INF , PT ;  /* 0xff8000009c00780b */ /* 0x000fe20003f1d000 */
[--C-:B------:R-:W-:Y:S01]  /*75a0*/  FFMA.FTZ R176, R176, c[0x0][0x2d0], -R180.reuse ;  /* 0x0000b400b0b07a23 */ /* 0x100fe200000108b4 */
[----:B------:R-:W4:Y:S01]  /*75b0*/  LDSM.16.MT88.4 R28, [R251] ;  /* 0x00000000fb1c783b */ /* 0x000f220000004200 */
[----:B------:R-:W-:Y:S01]  /*75c0*/  FADD.FTZ R0, -R0, R3 ;  /* 0x0000000300007221 */ /* 0x000fe20000010100 */
[----:B------:R-:W-:Y:S01]  /*75d0*/  FSEL R2, R156, RZ, P0 ;  /* 0x000000ff9c027208 */ /* 0x000fe20000000000 */
[----:B------:R-:W-:Y:S02]  /*75e0*/  FFMA.FTZ R178, R178, c[0x0][0x2d0], -R180 ;  /* 0x0000b400b2b27a23 */ /* 0x000fe400000108b4 */
[----:B------:R-:W-:Y:S01]  /*75f0*/  FMUL.FTZ R0, R0, c[0x0][0x2d0] ;  /* 0x0000b40000007a20 */ /* 0x000fe20000410000 */
[----:B------:R-:W0:Y:S01]  /*7600*/  LDGDEPBAR ;  /* 0x00000000000079af */ /* 0x000e220000000000 */
[----:B------:R-:W-:Y:S04]  /*7610*/  MUFU.EX2 R185, R185 ;  /* 0x000000b900b97308 */ /* 0x000fe80000000800 */
[----:B----4-:R-:W3:Y:S05]  /*7620*/  LDL.LU R127, [R1+0x148] ;  /* 0x00014800017f7983 */ /* 0x010eea0000300800 */
[----:B------:R-:W2:Y:S01]  /*7630*/  LDL R188, [R1+0x48] ;  /* 0x0000480001bc7983 */ /* 0x000ea20000100800 */
[----:B------:R-:W1:Y:S02]  /*7640*/  MUFU.EX2 R3, R0 ;  /* 0x0000000000037308 */ /* 0x000e640000000800 */
[----:B-1----:R-:W-:Y:S05]  /*7650*/  FMUL.FTZ R181, R156, c[0x0][0x2d0] ;  /* 0x0000b4009cb57a20 */ /* 0x002fea0000410000 */
[----:B------:R-:W-:Y:S03]  /*7660*/  FSEL R181, R181, RZ, P0 ;  /* 0x000000ffb5b57208 */ /* 0x000fe60000000000 */
[----:B------:R1:W-:Y:S02]  /*7670*/  MUFU.EX2 R189, R176 ;  /* 0x000000b000bd7308 */ /* 0x0003e40000000800 */
[--C-:B------:R-:W-:Y:S02]  /*7680*/  FFMA.FTZ R187, R187, c[0x0][0x2d0], -R181.reuse ;  /* 0x0000b400bbbb7a23 */ /* 0x100fe400000108b5 */
[--C-:B------:R-:W-:Y:S02]  /*7690*/  FFMA.FTZ R184, R184, c[0x0][0x2d0], -R181.reuse ;  /* 0x0000b400b8b87a23 */ /* 0x100fe400000108b5 */
[--C-:B------:R-:W-:Y:S02]  /*76a0*/  FFMA.FTZ R177, R177, c[0x0][0x2d0], -R181.reuse ;  /* 0x0000b400b1b17a23 */ /* 0x100fe400000108b5 */
[--C-:B------:R-:W-:Y:S02]  /*76b0*/  FFMA.FTZ R7, R7, c[0x0][0x2d0], -R181.reuse ;  /* 0x0000b40007077a23 */ /* 0x100fe400000108b5 */
[----:B------:R-:W1:Y:S01]  /*76c0*/  MUFU.EX2 R182, R178 ;  /* 0x000000b200b67308 */ /* 0x000e620000000800 */
[----:B------:R-:W-:Y:S02]  /*76d0*/  FFMA.FTZ R159, R159, c[0x0][0x2d0], -R181 ;  /* 0x0000b4009f9f7a23 */ /* 0x000fe400000108b5 */
[C---:B------:R-:W-:Y:S02]  /*76e0*/  FMUL.FTZ R24, R3.reuse, R144 ;  /* 0x0000009003187220 */ /* 0x040fe40000410000 */
[----:B------:R-:W3:Y:S01]  /*76f0*/  LDL R144, [R1+0x4] ;  /* 0x0000040001907983 */ /* 0x000ee20000100800 */
[----:B------:R-:W-:Y:S02]  /*7700*/  FADD.FTZ R0, -R2, R158 ;  /* 0x0000009e02007221 */ /* 0x000fe40000010100 */
[C---:B------:R-:W-:Y:S02]  /*7710*/  FMUL.FTZ R4, R3.reuse, R160 ;  /* 0x000000a003047220 */ /* 0x040fe40000410000 */
[----:B------:R-:W-:Y:S01]  /*7720*/  FMUL.FTZ R0, R0, c[0x0][0x2d0] ;  /* 0x0000b40000007a20 */ /* 0x000fe20000410000 */
[----:B------:R-:W-:Y:S01]  /*7730*/  MUFU.EX2 R183, R184 ;  /* 0x000000b800b77308 */ /* 0x000fe20000000800 */
[C---:B------:R-:W-:Y:S01]  /*7740*/  FMUL.FTZ R5, R3.reuse, R161 ;  /* 0x000000a103057220 */ /* 0x040fe20000410000 */
[----:B-1----:R-:W-:Y:S01]  /*7750*/  F2FP.PACK_AB R176, R186, R185 ;  /* 0x000000b9bab0723e */ /* 0x002fe200000000ff */
[C---:B------:R-:W-:Y:S01]  /*7760*/  FMUL.FTZ R8, R3.reuse, R164 ;  /* 0x000000a403087220 */ /* 0x040fe20000410000 */
[----:B------:R-:W-:Y:S01]  /*7770*/  MOV R161, R32 ;  /* 0x0000002000a17202 */ /* 0x000fe20000000f00 */
[C---:B------:R-:W-:Y:S02]  /*7780*/  FMUL.FTZ R9, R3.reuse, R165 ;  /* 0x000000a503097220 */ /* 0x040fe40000410000 */
[C---:B------:R-:W-:Y:S02]  /*7790*/  FMUL.FTZ R16, R3.reuse, R136 ;  /* 0x0000008803107220 */ /* 0x040fe40000410000 */
[C---:B------:R-:W-:Y:S01]  /*77a0*/  FMUL.FTZ R17, R3.reuse, R137 ;  /* 0x0000008903117220 */ /* 0x040fe20000410000 */
[----:B------:R-:W-:Y:S01]  /*77b0*/  MUFU.EX2 R190, R177 ;  /* 0x000000b100be7308 */ /* 0x000fe20000000800 */
[C---:B------:R-:W-:Y:S01]  /*77c0*/  FMUL.FTZ R25, R3.reuse, R145 ;  /* 0x0000009103197220 */ /* 0x040fe20000410000 */
[----:B------:R-:W-:Y:S01]  /*77d0*/  F2FP.PACK_AB R178, R182, R189 ;  /* 0x000000bdb6b2723e */ /* 0x000fe200000000ff */
[----:B------:R-:W-:Y:S02]  /*77e0*/  IMAD.MOV.U32 R160, RZ, RZ, R35 ;  /* 0x000000ffffa07224 */ /* 0x000fe400078e0023 */
[----:B------:R-:W-:Y:S02]  /*77f0*/  IMAD.MOV.U32 R158, RZ, RZ, R33 ;  /* 0x000000ffff9e7224 */ /* 0x000fe400078e0021 */
[C---:B------:R-:W-:Y:S03]  /*7800*/  FMUL.FTZ R32, R3.reuse, R152 ;  /* 0x0000009803207220 */ /* 0x040fe60000410000 */
[----:B------:R-:W1:Y:S01]  /*7810*/  MUFU.EX2 R184, R7 ;  /* 0x0000000700b87308 */ /* 0x000e620000000800 */
        /* <DEDUP_REMOVED lines=13> */
[C---:B------:R-:W-:Y:S01]  /*78f0*/  FMUL.FTZ R56, R3.reuse, R56 ;  /* 0x0000003803387220 */ /* 0x040fe20000410000 */
[----:B-1----:R-:W-:Y:S01]  /*7900*/  F2FP.PACK_AB R179, R184, R190 ;  /* 0x000000beb8b3723e */ /* 0x002fe200000000ff */
[C---:B------:R-:W-:Y:S01]  /*7910*/  FMUL.FTZ R57, R3.reuse, R57 ;  /* 0x0000003903397220 */ /* 0x040fe20000410000 */
[----:B------:R-:W-:Y:S01]  /*7920*/  MOV R164, R184 ;  /* 0x000000b800a47202 */ /* 0x000fe20000000f00 */
[--C-:B------:R-:W-:Y:S02]  /*7930*/  FFMA.FTZ R2, R128, c[0x0][0x2d0], -R180.reuse ;  /* 0x0000b40080027a23 */ /* 0x100fe400000108b4 */
[C---:B------:R-:W-:Y:S01]  /*7940*/  FMUL.FTZ R60, R3.reuse, R60 ;  /* 0x0000003c033c7220 */ /* 0x040fe20000410000 */
[----:B------:R-:W3:Y:S01]  /*7950*/  LDL.LU R128, [R1+0x144] ;  /* 0x0001440001807983 */ /* 0x000ee20000300800 */
[C---:B------:R-:W-:Y:S01]  /*7960*/  FMUL.FTZ R61, R3.reuse, R61 ;  /* 0x0000003d033d7220 */ /* 0x040fe20000410000 */
[----:B------:R-:W-:Y:S01]  /*7970*/  MUFU.EX2 R159, R159 ;  /* 0x0000009f009f7308 */ /* 0x000fe20000000800 */
[----:B------:R-:W-:Y:S02]  /*7980*/  FMUL.FTZ R64, R3, R64 ;  /* 0x0000004003407220 */ /* 0x000fe40000410000 */
[C---:B------:R-:W-:Y:S02]  /*7990*/  FMUL.FTZ R6, R0.reuse, R162 ;  /* 0x000000a200067220 */ /* 0x040fe40000410000 */
[C---:B------:R-:W-:Y:S02]  /*79a0*/  FMUL.FTZ R7, R0.reuse, R163 ;  /* 0x000000a300077220 */ /* 0x040fe40000410000 */
[C---:B------:R-:W-:Y:S01]  /*79b0*/  FMUL.FTZ R10, R0.reuse, R166 ;  /* 0x000000a6000a7220 */ /* 0x040fe20000410000 */
[----:B------:R-:W-:Y:S01]  /*79c0*/  MOV R166, R182 ;  /* 0x000000b600a67202 */ /* 0x000fe20000000f00 */
[C---:B------:R-:W-:Y:S02]  /*79d0*/  FMUL.FTZ R11, R0.reuse, R167 ;  /* 0x000000a7000b7220 */ /* 0x040fe40000410000 */
[C---:B------:R-:W-:Y:S01]  /*79e0*/  FMUL.FTZ R18, R0.reuse, R138 ;  /* 0x0000008a00127220 */ /* 0x040fe20000410000 */
[----:B------:R-:W-:Y:S01]  /*79f0*/  F2FP.PACK_AB R177, R183, R187 ;  /* 0x000000bbb7b1723e */ /* 0x000fe200000000ff */
[C---:B------:R-:W-:Y:S02]  /*7a00*/  FMUL.FTZ R19, R0.reuse, R139 ;  /* 0x0000008b00137220 */ /* 0x040fe40000410000 */
[----:B------:R-:W-:Y:S01]  /*7a10*/  LDSM.16.MT88.4 R136, [R248+0x800] ;  /* 0x00080000f888783b */ /* 0x000fe20000004200 */
[C---:B------:R-:W-:Y:S02]  /*7a20*/  FMUL.FTZ R26, R0.reuse, R146 ;  /* 0x00000092001a7220 */ /* 0x040fe40000410000 */
[----:B------:R-:W-:Y:S01]  /*7a30*/  FMUL.FTZ R27, R0, R147 ;  /* 0x00000093001b7220 */ /* 0x000fe20000410000 */
[C---:B------:R-:W-:Y:S05]  /*7a40*/  HMMA.16816.F32 R4, R176.reuse, R12, R4 ;  /* 0x0000000cb004723c */ /* 0x040fea0000001804 */
[--C-:B------:R-:W-:Y:S02]  /*7a50*/  FFMA.FTZ R152, R194, c[0x0][0x2d0], -R180.reuse ;  /* 0x0000b400c2987a23 */ /* 0x100fe400000108b4 */
[C---:B------:R-:W-:Y:S01]  /*7a60*/  FMUL.FTZ R12, R3.reuse, R132 ;  /* 0x00000084030c7220 */ /* 0x040fe20000410000 */
[C---:B------:R-:W-:Y:S04]  /*7a70*/  HMMA.16816.F32 R8, R176.reuse, R14, R8 ;  /* 0x0000000eb008723c */ /* 0x040fe80000001808 */
[----:B------:R-:W-:Y:S02]  /*7a80*/  FMUL.FTZ R13, R3, R133 ;  /* 0x00000085030d7220 */ /* 0x000fe40000410000 */
[C---:B------:R-:W-:Y:S02]  /*7a90*/  FMUL.FTZ R35, R0.reuse, R155 ;  /* 0x0000009b00237220 */ /* 0x040fe40000410000 */
[C---:B------:R-:W-:Y:S04]  /*7aa0*/  FMUL.FTZ R14, R0.reuse, R134 ;  /* 0x00000086000e7220 */ /* 0x040fe80000410000 */
[C---:B------:R-:W-:Y:S02]  /*7ab0*/  FMUL.FTZ R15, R0.reuse, R135 ;  /* 0x00000087000f7220 */ /* 0x040fe40000410000 */
[--C-:B------:R-:W-:Y:S02]  /*7ac0*/  FFMA.FTZ R153, R195, c[0x0][0x2d0], -R180.reuse ;  /* 0x0000b400c3997a23 */ /* 0x100fe400000108b4 */
[C---:B------:R-:W-:Y:S02]  /*7ad0*/  FMUL.FTZ R38, R0.reuse, R38 ;  /* 0x0000002600267220 */ /* 0x040fe40000410000 */
[C---:B------:R-:W-:Y:S01]  /*7ae0*/  FMUL.FTZ R39, R0.reuse, R39 ;  /* 0x0000002700277220 */ /* 0x040fe20000410000 */
[C---:B------:R-:W-:Y:S03]  /*7af0*/  HMMA.16816.F32 R12, R176.reuse, R20, R12 ;  /* 0x00000014b00c723c */ /* 0x040fe6000000180c */
[C---:B------:R-:W-:Y:S02]  /*7b00*/  FMUL.FTZ R42, R0.reuse, R42 ;  /* 0x0000002a002a7220 */ /* 0x040fe40000410000 */
[C---:B------:R-:W-:Y:S02]  /*7b10*/  FMUL.FTZ R43, R0.reuse, R43 ;  /* 0x0000002b002b7220 */ /* 0x040fe40000410000 */
[C---:B------:R-:W-:Y:S01]  /*7b20*/  FMUL.FTZ R20, R3.reuse, R140 ;  /* 0x0000008c03147220 */ /* 0x040fe20000410000 */
[C---:B------:R-:W-:Y:S04]  /*7b30*/  HMMA.16816.F32 R16, R176.reuse, R22, R16 ;  /* 0x00000016b010723c */ /* 0x040fe80000001810 */
[C---:B------:R-:W-:Y:S02]  /*7b40*/  FMUL.FTZ R21, R3.reuse, R141 ;  /* 0x0000008d03157220 */ /* 0x040fe40000410000 */
[C---:B------:R-:W-:Y:S02]  /*7b50*/  FMUL.FTZ R46, R0.reuse, R46 ;  /* 0x0000002e002e7220 */ /* 0x040fe40000410000 */
[C---:B------:R-:W-:Y:S04]  /*7b60*/  FMUL.FTZ R22, R0.reuse, R142 ;  /* 0x0000008e00167220 */ /* 0x040fe80000410000 */
[C---:B------:R-:W-:Y:S02]  /*7b70*/  FMUL.FTZ R23, R0.reuse, R143 ;  /* 0x0000008f00177220 */ /* 0x040fe40000410000 */
[----:B------:R-:W-:Y:S01]  /*7b80*/  LDSM.16.MT88.4 R140, [R252+0x800] ;  /* 0x00080000fc8c783b */ /* 0x000fe20000004200 */
[C---:B------:R-:W-:Y:S02]  /*7b90*/  FMUL.FTZ R47, R0.reuse, R47 ;  /* 0x0000002f002f7220 */ /* 0x040fe40000410000 */
[C---:B------:R-:W-:Y:S02]  /*7ba0*/  FMUL.FTZ R50, R0.reuse, R50 ;  /* 0x0000003200327220 */ /* 0x040fe40000410000 */
        /* <DEDUP_REMOVED lines=9> */
[C---:B------:R-:W-:Y:S02]  /*7c40*/  FMUL.FTZ R58, R0.reuse, R58 ;  /* 0x0000003a003a7220 */ /* 0x040fe40000410000 */
[C---:B------:R-:W-:Y:S02]  /*7c50*/  FMUL.FTZ R59, R0.reuse, R59 ;  /* 0x0000003b003b7220 */ /* 0x040fe40000410000 */
[----:B------:R-:W-:Y:S02]  /*7c60*/  IMAD.MOV.U32 R167, RZ, RZ, R161 ;  /* 0x000000ffffa77224 */ /* 0x000fe400078e00a1 */
[----:B------:R1:W-:Y:S01]  /*7c70*/  MUFU.EX2 R161, R2 ;  /* 0x0000000200a17308 */ /* 0x0003e20000000800 */
        /* <DEDUP_REMOVED lines=11> */
[C---:B------:R-:W-:Y:S02]  /*7d30*/  FMUL.FTZ R74, R0.reuse, R74 ;  /* 0x0000004a004a7220 */ /* 0x040fe40000410000 */
[--C-:B-1----:R-:W-:Y:S02]  /*7d40*/  FFMA.FTZ R2, R129, c[0x0][0x2d0], -R180.reuse ;  /* 0x0000b40081027a23 */ /* 0x102fe400000108b4 */
[C---:B------:R-:W-:Y:S01]  /*7d50*/  FMUL.FTZ R75, R0.reuse, R75 ;  /* 0x0000004b004b7220 */ /* 0x040fe20000410000 */
[----:B------:R-:W4:Y:S01]  /*7d60*/  LDL.LU R129, [R1+0x140] ;  /* 0x0001400001817983 */ /* 0x000f220000300800 */
[----:B------:R1:W-:Y:S01]  /*7d70*/  MUFU.EX2 R163, R2 ;  /* 0x0000000200a37308 */ /* 0x0003e20000000800 */
[C---:B------:R-:W-:Y:S02]  /*7d80*/  FMUL.FTZ R76, R3.reuse, R76 ;  /* 0x0000004c034c7220 */ /* 0x040fe40000410000 */
[C---:B------:R-:W-:Y:S01]  /*7d90*/  FMUL.FTZ R77, R3.reuse, R77 ;  /* 0x0000004d034d7220 */ /* 0x040fe20000410000 */
[----:B------:R-:W4:Y:S01]  /*7da0*/  LDL.LU R146, [R1+0x64] ;  /* 0x0000640001927983 */ /* 0x000f220000300800 */
[C---:B------:R-:W-:Y:S02]  /*7db0*/  FMUL.FTZ R78, R0.reuse, R78 ;  /* 0x0000004e004e7220 */ /* 0x040fe40000410000 */
[C---:B------:R-:W-:Y:S02]  /*7dc0*/  FMUL.FTZ R79, R0.reuse, R79 ;  /* 0x0000004f004f7220 */ /* 0x040fe40000410000 */
[----:B------:R-:W4:Y:S01]  /*7dd0*/  LDL.LU R145, [R1+0x68] ;  /* 0x0000680001917983 */ /* 0x000f220000300800 */
[C---:B------:R-:W-:Y:S02]  /*7de0*/  FMUL.FTZ R80, R3.reuse, R80 ;  /* 0x0000005003507220 */ /* 0x040fe40000410000 */
[C---:B------:R-:W-:Y:S02]  /*7df0*/  FMUL.FTZ R81, R3.reuse, R81 ;  /* 0x0000005103517220 */ /* 0x040fe40000410000 */
[C---:B------:R-:W-:Y:S02]  /*7e00*/  FMUL.FTZ R82, R0.reuse, R82 ;  /* 0x0000005200527220 */ /* 0x040fe40000410000 */
[C---:B------:R-:W-:Y:S02]  /*7e10*/  FMUL.FTZ R83, R0.reuse, R83 ;  /* 0x0000005300537220 */ /* 0x040fe40000410000 */
[C---:B------:R-:W-:Y:S02]  /*7e20*/  FMUL.FTZ R84, R3.reuse, R84 ;  /* 0x0000005403547220 */ /* 0x040fe40000410000 */
[C---:B------:R-:W-:Y:S02]  /*7e30*/  FMUL.FTZ R85, R3.reuse, R85 ;  /* 0x0000005503557220 */ /* 0x040fe40000410000 */
[----:B------:R-:W-:Y:S02]  /*7e40*/  FMUL.FTZ R86, R0, R86 ;  /* 0x0000005600567220 */ /* 0x000fe40000410000 */
[--C-:B-1----:R-:W-:Y:S02]  /*7e50*/  FFMA.FTZ R2, R130, c[0x0][0x2d0], -R181.reuse ;  /* 0x0000b40082027a23 */ /* 0x102fe400000108b5 */
[----:B------:R-:W4:Y:S01]  /*7e60*/  LDL.LU R130, [R1+0x13c] ;  /* 0x00013c0001827983 */ /* 0x000f220000300800 */
[C---:B------:R-:W-:Y:S01]  /*7e70*/  FMUL.FTZ R87, R0.reuse, R87 ;  /* 0x0000005700577220 */ /* 0x040fe20000410000 */
        /* <DEDUP_REMOVED lines=12> */
[C---:B------:R-:W-:Y:S02]  /*7f40*/  FMUL.FTZ R99, R0.reuse, R99 ;  /* 0x0000006300637220 */ /* 0x040fe40000410000 */
[--C-:B-1----:R-:W-:Y:S02]  /*7f50*/  FFMA.FTZ R2, R191, c[0x0][0x2d0], -R181.reuse ;  /* 0x0000b400bf027a23 */ /* 0x102fe400000108b5 */
[C---:B------:R-:W-:Y:S02]  /*7f60*/  FMUL.FTZ R100, R3.reuse, R100 ;  /* 0x0000006403647220 */ /* 0x040fe40000410000 */
[----:B------:R1:W1:Y:S01]  /*7f70*/  MUFU.EX2 R182, R2 ;  /* 0x0000000200b67308 */ /* 0x0002620000000800 */
        /* <DEDUP_REMOVED lines=17> */
[----:B--2---:R2:W3:Y:S01]  /*8090*/  LDSM.16.MT88.4 R132, [R188] ;  /* 0x00000000bc84783b */ /* 0x0044e20000004200 */
        /* <DEDUP_REMOVED lines=9> */
[----:B---3--:R-:W-:Y:S02]  /*8130*/  FMUL.FTZ R126, R0, R126 ;  /* 0x0000007e007e7220 */ /* 0x008fe40000410000 */
[----:B-1----:R-:W-:Y:S02]  /*8140*/  FFMA.FTZ R2, R196, c[0x0][0x2d0], -R180 ;  /* 0x0000b400c4027a23 */ /* 0x002fe400000108b4 */
[----:B------:R1:W5:Y:S01]  /*8150*/  LDL.LU R196, [R1+0x134] ;  /* 0x0001340001c47983 */ /* 0x0003620000300800 */
[----:B--2---:R-:W-:Y:S01]  /*8160*/  MOV R188, R34 ;  /* 0x0000002200bc7202 */ /* 0x004fe20000000f00 */
[C---:B------:R-:W-:Y:S02]  /*8170*/  FMUL.FTZ R34, R0.reuse, R154 ;  /* 0x0000009a00227220 */ /* 0x040fe40000410000 */
[----:B------:R-:W-:Y:S02]  /*8180*/  FMUL.FTZ R127, R0, R127 ;  /* 0x0000007f007f7220 */ /* 0x000fe40000410000 */
[----:B------:R-:W-:Y:S02]  /*8190*/  IMAD.MOV.U32 R165, RZ, RZ, R188 ;  /* 0x000000ffffa57224 */ /* 0x000fe400078e00bc */
[----:B------:R2:W3:Y:S01]  /*81a0*/  MUFU.EX2 R188, R2 ;  /* 0x0000000200bc7308 */ /* 0x0004e20000000800 */
[----:B------:R-:W-:Y:S02]  /*81b0*/  IMAD.MOV.U32 R154, RZ, RZ, R164 ;  /* 0x000000ffff9a7224 */ /* 0x000fe400078e00a4 */
[C---:B------:R-:W-:Y:S02]  /*81c0*/  FMUL.FTZ R124, R3.reuse, R124 ;  /* 0x0000007c037c7220 */ /* 0x040fe40000410000 */
[C---:B------:R-:W-:Y:S01]  /*81d0*/  FMUL.FTZ R125, R3.reuse, R125 ;  /* 0x0000007d037d7220 */ /* 0x040fe20000410000 */
[C---:B------:R-:W-:Y:S08]  /*81e0*/  HMMA.16816.F32 R28, R176.reuse, R132, R28 ;  /* 0x00000084b01c723c */ /* 0x040ff0000000181c */
[C---:B------:R-:W-:Y:S01]  /*81f0*/  HMMA.16816.F32 R32, R176.reuse, R134, R32 ;  /* 0x00000086b020723c */ /* 0x040fe20000001820 */
[----:B------:R-:W1:Y:S03]  /*8200*/  LDSM.16.MT88.4 R132, [R248+0x2000] ;  /* 0x00200000f884783b */ /* 0x000e660000004200 */
[--C-:B--2---:R-:W-:Y:S04]  /*8210*/  FFMA.FTZ R2, R160, c[0x0][0x2d0], -R181.reuse ;  /* 0x0000b400a0027a23 */ /* 0x104fe800000108b5 */
[----:B------:R2:W-:Y:S01]  /*8220*/  MUFU.EX2 R160, R2 ;  /* 0x0000000200a07308 */ /* 0x0005e20000000800 */
[----:B------:R-:W-:Y:S03]  /*8230*/  FMUL.FTZ R128, R3, R128 ;  /* 0x0000008003807220 */ /* 0x000fe60000410000 */
[----:B--2---:R-:W-:Y:S02]  /*8240*/  FFMA.FTZ R2, R167, c[0x0][0x2d0], -R181 ;  /* 0x0000b400a7027a23 */ /* 0x004fe400000108b5 */
[----:B------:R-:W-:Y:S01]  /*8250*/  IMAD.MOV.U32 R167, RZ, RZ, R166 ;  /* 0x000000ffffa77224 */ /* 0x000fe200078e00a6 */
[C---:B-1----:R-:W-:Y:S04]  /*8260*/  HMMA.16816.F32 R36, R176.reuse, R132, R36 ;  /* 0x00000084b024723c */ /* 0x042fe80000001824 */
[----:B------:R-:W-:Y:S04]  /*8270*/  MOV R148, R167 ;  /* 0x000000a700947202 */ /* 0x000fe80000000f00 */
        /* <DEDUP_REMOVED lines=8> */
[C---:B----4-:R-:W-:Y:S02]  /*8300*/  FMUL.FTZ R129, R3.reuse, R129 ;  /* 0x0000008103817220 */ /* 0x050fe40000410000 */
[----:B------:R-:W-:Y:S02]  /*8310*/  FFMA.FTZ R185, R3, R146, R185 ;  /* 0x0000009203b97223 */ /* 0x000fe400000100b9 */
[C---:B------:R-:W-:Y:S01]  /*8320*/  FFMA.FTZ R187, R0.reuse, R145, R187 ;  /* 0x0000009100bb7223 */ /* 0x040fe200000100bb */
[C---:B-1----:R-:W-:Y:S03]  /*8330*/  HMMA.16816.F32 R60, R176.reuse, R132, R60 ;  /* 0x00000084b03c723c */ /* 0x042fe6000000183c */
[C---:B------:R-:W-:Y:S05]  /*8340*/  FMUL.FTZ R130, R0.reuse, R130 ;  /* 0x0000008200827220 */ /* 0x040fea0000410000 */
[C---:B------:R-:W-:Y:S01]  /*8350*/  HMMA.16816.F32 R64, R176.reuse, R134, R64 ;  /* 0x00000086b040723c */ /* 0x040fe20000001840 */
[----:B------:R-:W1:Y:S07]  /*8360*/  LDSM.16.MT88.4 R132, [R248+0x4000] ;  /* 0x00400000f884783b */ /* 0x000e6e0000004200 */
[C---:B-1----:R-:W-:Y:S08]  /*8370*/  HMMA.16816.F32 R68, R176.reuse, R132, R68 ;  /* 0x00000084b044723c */ /* 0x042ff00000001844 */
[C---:B------:R-:W-:Y:S01]  /*8380*/  HMMA.16816.F32 R72, R176.reuse, R134, R72 ;  /* 0x00000086b048723c */ /* 0x040fe20000001848 */
[----:B------:R-:W1:Y:S03]  /*8390*/  LDSM.16.MT88.4 R132, [R252+0x4000] ;  /* 0x00400000fc84783b */ /* 0x000e660000004200 */
[----:B------:R-:W-:Y:S02]  /*83a0*/  FMUL.FTZ R131, R0, R131 ;  /* 0x0000008300837220 */ /* 0x000fe40000410000 */
[--C-:B------:R-:W-:Y:S02]  /*83b0*/  FFMA.FTZ R0, R197, c[0x0][0x2d0], -R180.reuse ;  /* 0x0000b400c5007a23 */ /* 0x100fe400000108b4 */
[----:B------:R2:W5:Y:S02]  /*83c0*/  LDL.LU R197, [R1+0x130] ;  /* 0x0001300001c57983 */ /* 0x0005640000300800 */
[----:B------:R4:W-:Y:S02]  /*83d0*/  MUFU.EX2 R166, R0 ;  /* 0x0000000000a67308 */ /* 0x0009e40000000800 */
[--C-:B----4-:R-:W-:Y:S02]  /*83e0*/  FFMA.FTZ R0, R198, c[0x0][0x2d0], -R180.reuse ;  /* 0x0000b400c6007a23 */ /* 0x110fe400000108b4 */
[----:B------:R2:W5:Y:S06]  /*83f0*/  LDL.LU R198, [R1+0x12c] ;  /* 0x00012c0001c67983 */ /* 0x00056c0000300800 */
[----:B------:R4:W-:Y:S01]  /*8400*/  MUFU.EX2 R145, R0 ;  /* 0x0000000000917308 */ /* 0x0009e20000000800 */
[C---:B-1----:R-:W-:Y:S08]  /*8410*/  HMMA.16816.F32 R76, R176.reuse, R132, R76 ;  /* 0x00000084b04c723c */ /* 0x042ff0000000184c */
[C---:B------:R-:W-:Y:S01]  /*8420*/  HMMA.16816.F32 R80, R176.reuse, R134, R80 ;  /* 0x00000086b050723c */ /* 0x040fe20000001850 */
[----:B------:R-:W1:Y:S03]  /*8430*/  LDSM.16.MT88.4 R132, [R251+0x4000] ;  /* 0x00400000fb84783b */ /* 0x000e660000004200 */
[--C-:B----4-:R-:W-:Y:S04]  /*8440*/  FFMA.FTZ R0, R165, c[0x0][0x2d0], -R181.reuse ;  /* 0x0000b400a5007a23 */ /* 0x110fe800000108b5 */
[----:B------:R4:W-:Y:S01]  /*8450*/  MUFU.EX2 R167, R0 ;  /* 0x0000000000a77308 */ /* 0x0009e20000000800 */
[C---:B-1----:R-:W-:Y:S03]  /*8460*/  HMMA.16816.F32 R84, R176.reuse, R132, R84 ;  /* 0x00000084b054723c */ /* 0x042fe60000001854 */
[--C-:B----4-:R-:W-:Y:S02]  /*8470*/  FFMA.FTZ R0, R158, c[0x0][0x2d0], -R181.reuse ;  /* 0x0000b4009e007a23 */ /* 0x110fe400000108b5 */
[--C-:B------:R-:W-:Y:S04]  /*8480*/  FFMA.FTZ R158, R172, c[0x0][0x2d0], -R180.reuse ;  /* 0x0000b400ac9e7a23 */ /* 0x100fe800000108b4 */
[----:B------:R1:W-:Y:S01]  /*8490*/  MUFU.EX2 R191, R0 ;  /* 0x0000000000bf7308 */ /* 0x0003e20000000800 */
[C---:B------:R-:W-:Y:S01]  /*84a0*/  HMMA.16816.F32 R88, R176.reuse, R134, R88 ;  /* 0x00000086b058723c */ /* 0x040fe20000001858 */
[----:B------:R-:W4:Y:S02]  /*84b0*/  LDSM.16.MT88.4 R132, [R144+0x4000] ;  /* 0x004000009084783b */ /* 0x000f240000004200 */
[--C-:B-1----:R-:W-:Y:S03]  /*84c0*/  FFMA.FTZ R0, R199, c[0x0][0x2d0], -R180.reuse ;  /* 0x0000b400c7007a23 */ /* 0x102fe600000108b4 */
[----:B------:R2:W5:Y:S03]  /*84d0*/  LDL.LU R199, [R1+0x128] ;  /* 0x0001280001c77983 */ /* 0x0005660000300800 */
[----:B------:R1:W-:Y:S01]  /*84e0*/  MUFU.EX2 R3, R0 ;  /* 0x0000000000037308 */ /* 0x0003e20000000800 */
[C---:B----4-:R-:W-:Y:S08]  /*84f0*/  HMMA.16816.F32 R92, R176.reuse, R132, R92 ;  /* 0x00000084b05c723c */ /* 0x050ff0000000185c */
[C---:B------:R-:W-:Y:S01]  /*8500*/  HMMA.16816.F32 R96, R176.reuse, R134, R96 ;  /* 0x00000086b060723c */ /* 0x040fe20000001860 */
[----:B------:R-:W4:Y:S03]  /*8510*/  LDSM.16.MT88.4 R132, [R248+0x6000] ;  /* 0x00600000f884783b */ /* 0x000f260000004200 */
[--C-:B-1----:R-:W-:Y:S02]  /*8520*/  FFMA.FTZ R0, R192, c[0x0][0x2d0], -R180.reuse ;  /* 0x0000b400c0007a23 */ /* 0x102fe400000108b4 */
[----:B------:R2:W5:Y:S01]  /*8530*/  LDL.LU R192, [R1+0x124] ;  /* 0x0001240001c07983 */ /* 0x0005620000300800 */
[----:B------:R-:W-:Y:S01]  /*8540*/  FFMA.FTZ R180, R173, c[0x0][0x2d0], -R180 ;  /* 0x0000b400adb47a23 */ /* 0x000fe200000108b4 */
[----:B------:R1:W-:Y:S10]  /*8550*/  MUFU.EX2 R165, R0 ;  /* 0x0000000000a57308 */ /* 0x0003f40000000800 */
[----:B------:R-:W-:Y:S01]  /*8560*/  MUFU.EX2 R180, R180 ;  /* 0x000000b400b47308 */ /* 0x000fe20000000800 */
[----:B-1----:R-:W-:Y:S02]  /*8570*/  FFMA.FTZ R0, R193, c[0x0][0x2d0], -R181 ;  /* 0x0000b400c1007a23 */ /* 0x002fe400000108b5 */
[----:B------:R2:W5:Y:S05]  /*8580*/  LDL.LU R193, [R1+0x120] ;  /* 0x0001200001c17983 */ /* 0x00056a0000300800 */
[----:B------:R2:W5:Y:S01]  /*8590*/  LDL.LU R194, [R1+0x11c] ;  /* 0x00011c0001c27983 */ /* 0x0005620000300800 */
[C---:B----4-:R-:W-:Y:S04]  /*85a0*/  HMMA.16816.F32 R100, R176.reuse, R132, R100 ;  /* 0x00000084b064723c */ /* 0x050fe80000001864 */
[----:B------:R2:W5:Y:S04]  /*85b0*/  LDL.LU R195, [R1+0x118] ;  /* 0x0001180001c37983 */ /* 0x0005680000300800 */
[C---:B------:R-:W-:Y:S01]  /*85c0*/  HMMA.16816.F32 R104, R176.reuse, R134, R104 ;  /* 0x00000086b068723c */ /* 0x040fe20000001868 */
[----:B------:R-:W1:Y:S05]  /*85d0*/  LDSM.16.MT88.4 R132, [R252+0x6000] ;  /* 0x00600000fc84783b */ /* 0x000e6a0000004200 */
[----:B------:R2:W5:Y:S05]  /*85e0*/  LDL.LU R172, [R1+0x114] ;  /* 0x0001140001ac7983 */ /* 0x00056a0000300800 */
[----:B------:R2:W5:Y:S01]  /*85f0*/  LDL.LU R173, [R1+0x110] ;  /* 0x0001100001ad7983 */ /* 0x0005620000300800 */
        /* <DEDUP_REMOVED lines=10> */
[----:B------:R-:W-:Y:S03]  /*86a0*/  F2FP.PACK_AB R132, R163, R161 ;  /* 0x000000a1a384723e */ /* 0x000fe600000000ff */
[----:B---3--:R-:W-:Y:S04]  /*86b0*/  F2FP.PACK_AB R134, R188, R184 ;  /* 0x000000b8bc86723e */ /* 0x008fe800000000ff */
[----:B------:R3:W-:Y:S10]  /*86c0*/  MUFU.EX2 R176, R0 ;  /* 0x0000000000b07308 */ /* 0x0007f40000000800 */
[----:B------:R-:W-:Y:S01]  /*86d0*/  MUFU.EX2 R178, R153 ;  /* 0x0000009900b27308 */ /* 0x000fe20000000800 */
[----:B-1----:R-:W-:Y:S01]  /*86e0*/  F2FP.PACK_AB R135, R177, R160 ;  /* 0x000000a0b187723e */ /* 0x002fe200000000ff */
[----:B------:R-:W-:Y:S01]  /*86f0*/  FADD.FTZ R2, R186, R185 ;  /* 0x000000b9ba027221 */ /* 0x000fe20000010000 */
[----:B------:R-:W-:Y:S01]  /*8700*/  MOV R186, R145 ;  /* 0x0000009100ba7202 */ /* 0x000fe20000000f00 */
[----:B------:R-:W-:Y:S02]  /*8710*/  IMAD.MOV.U32 R185, RZ, RZ, R3 ;  /* 0x000000ffffb97224 */ /* 0x000fe400078e0003 */
[----:B------:R-:W-:Y:S01]  /*8720*/  FADD.FTZ R3, R183, R187 ;  /* 0x000000bbb7037221 */ /* 0x000fe20000010000 */
[----:B------:R-:W-:Y:S01]  /*8730*/  MOV R183, R144 ;  /* 0x0000009000b77202 */ /* 0x000fe20000000f00 */
[C---:B------:R-:W-:Y:S05]  /*8740*/  HMMA.16816.F32 R4, R132.reuse, R136, R4 ;  /* 0x000000888404723c */ /* 0x040fea0000001804 */
[----:B---3--:R-:W-:Y:S02]  /*8750*/  FFMA.FTZ R0, R174, c[0x0][0x2d0], -R181 ;  /* 0x0000b400ae007a23 */ /* 0x008fe400000108b5 */
[----:B------:R2:W5:Y:S01]  /*8760*/  LDL.LU R174, [R1+0x10c] ;  /* 0x00010c0001ae7983 */ /* 0x0005620000300800 */
[C---:B------:R-:W-:Y:S01]  /*8770*/  HMMA.16816.F32 R8, R132.reuse, R138, R8 ;  /* 0x0000008a8408723c */ /* 0x040fe20000001808 */
[----:B------:R1:W-:Y:S03]  /*8780*/  MUFU.EX2 R164, R0 ;  /* 0x0000000000a47308 */ /* 0x0003e60000000800 */
[----:B------:R-:W3:Y:S01]  /*8790*/  LDSM.16.MT88.4 R136, [R251+0x800] ;  /* 0x00080000fb88783b */ /* 0x000ee20000004200 */
[----:B------:R-:W-:Y:S02]  /*87a0*/  IMAD.MOV.U32 R187, RZ, RZ, R177 ;  /* 0x000000ffffbb7224 */ /* 0x000fe400078e00b1 */
[----:B------:R-:W-:Y:S01]  /*87b0*/  FADD.FTZ R2, R189, R2 ;  /* 0x00000002bd027221 */ /* 0x000fe20000010000 */
[C---:B------:R-:W-:Y:S03]  /*87c0*/  HMMA.16816.F32 R12, R132.reuse, R140, R12 ;  /* 0x0000008c840c723c */ /* 0x040fe6000000180c */
[----:B------:R-:W-:Y:S01]  /*87d0*/  MUFU.EX2 R189, R158 ;  /* 0x0000009e00bd7308 */ /* 0x000fe20000000800 */
[----:B------:R-:W-:Y:S02]  /*87e0*/  FADD.FTZ R155, R148, R2 ;  /* 0x00000002949b7221 */ /* 0x000fe40000010000 */
[----:B------:R-:W-:Y:S01]  /*87f0*/  LDSM.16.MT88.4 R148, [R251+0x1000] ;  /* 0x00100000fb94783b */ /* 0x000fe20000004200 */
[----:B------:R-:W-:Y:S01]  /*8800*/  FFMA.FTZ R2, R169, c[0x0][0x2d0], -R181 ;  /* 0x0000b400a9027a23 */ /* 0x000fe200000108b5 */
[C---:B------:R-:W-:Y:S03]  /*8810*/  HMMA.16816.F32 R16, R132.reuse, R142, R16 ;  /* 0x0000008e8410723c */ /* 0x040fe60000001810 */
[----:B------:R-:W4:Y:S01]  /*8820*/  LDSM.16.MT88.4 R140, [R144+0x800] ;  /* 0x00080000908c783b */ /* 0x000f220000004200 */
[----:B------:R-:W-:Y:S01]  /*8830*/  FADD.FTZ R3, R190, R3 ;  /* 0x00000003be037221 */ /* 0x000fe20000010000 */
[----:B------:R-:W-:Y:S03]  /*8840*/  MUFU.EX2 R177, R152 ;  /* 0x0000009800b17308 */ /* 0x000fe60000000800 */
[----:B------:R-:W-:Y:S04]  /*8850*/  FADD.FTZ R154, R154, R3 ;  /* 0x000000039a9a7221 */ /* 0x000fe80000010000 */
[----:B-1----:R-:W-:Y:S02]  /*8860*/  FFMA.FTZ R0, R175, c[0x0][0x2d0], -R181 ;  /* 0x0000b400af007a23 */ /* 0x002fe400000108b5 */
[----:B------:R2:W5:Y:S01]  /*8870*/  LDL.LU R175, [R1+0x108] ;  /* 0x0001080001af7983 */ /* 0x0005620000300800 */
[----:B------:R-:W-:Y:S01]  /*8880*/  FADD.FTZ R3, R161, R155 ;  /* 0x0000009ba1037221 */ /* 0x000fe20000010000 */
[----:B------:R1:W1:Y:S03]  /*8890*/  MUFU.EX2 R190, R0 ;  /* 0x0000000000be7308 */ /* 0x0002660000000800 */
[----:B------:R-:W-:Y:S04]  /*88a0*/  FADD.FTZ R3, R163, R3 ;  /* 0x00000003a3037221 */ /* 0x000fe80000010000 */
[----:B------:R-:W-:Y:S03]  /*88b0*/  FADD.FTZ R3, R184, R3 ;  /* 0x00000003b8037221 */ /* 0x000fe60000010000 */
[----:B------:R2:W-:Y:S01]  /*88c0*/  MUFU.EX2 R158, R2 ;  /* 0x00000002009e7308 */ /* 0x0005e20000000800 */
[C---:B---3--:R-:W-:Y:S08]  /*88d0*/  HMMA.16816.F32 R20, R132.reuse, R136, R20 ;  /* 0x000000888414723c */ /* 0x048ff00000001814 */
[C---:B------:R-:W-:Y:S01]  /*88e0*/  HMMA.16816.F32 R24, R132.reuse, R138, R24 ;  /* 0x0000008a8418723c */ /* 0x040fe20000001818 */
[----:B------:R-:W3:Y:S03]  /*88f0*/  LDSM.16.MT88.4 R136, [R248+0x2800] ;  /* 0x00280000f888783b */ /* 0x000ee60000004200 */
[----:B-1----:R-:W-:Y:S02]  /*8900*/  FFMA.FTZ R0, R168, c[0x0][0x2d0], -R181 ;  /* 0x0000b400a8007a23 */ /* 0x002fe400000108b5 */
[----:B------:R1:W5:Y:S02]  /*8910*/  LDL.LU R168, [R1+0x104] ;  /* 0x0001040001a87983 */ /* 0x0003640000300800 */
[C---:B----4-:R-:W-:Y:S01]  /*8920*/  HMMA.16816.F32 R28, R132.reuse, R140, R28 ;  /* 0x0000008c841c723c */ /* 0x050fe2000000181c */
[----:B------:R4:W1:Y:S02]  /*8930*/  MUFU.EX2 R179, R0 ;  /* 0x0000000000b37308 */ /* 0x0008640000000800 */
[----:B------:R1:W5:Y:S01]  /*8940*/  LDL.LU R169, [R1+0x100] ;  /* 0x0001000001a97983 */ /* 0x0003620000300800 */
[----:B--2---:R-:W-:Y:S04]  /*8950*/  FADD.FTZ R2, R188, R3 ;  /* 0x00000003bc027221 */ /* 0x004fe80000010000 */
[C---:B------:R-:W-:Y:S01]  /*8960*/  HMMA.16816.F32 R32, R132.reuse, R142, R32 ;  /* 0x0000008e8420723c */ /* 0x040fe20000001820 */
[----:B------:R-:W2:Y:S03]  /*8970*/  LDSM.16.MT88.4 R140, [R252+0x2800] ;  /* 0x00280000fc8c783b */ /* 0x000ea60000004200 */
[----:B------:R-:W-:Y:S02]  /*8980*/  IMAD.MOV.U32 R3, RZ, RZ, R190 ;  /* 0x000000ffff037224 */ /* 0x000fe400078e00be */
[----:B----4-:R-:W-:Y:S02]  /*8990*/  FADD.FTZ R0, R162, R154 ;  /* 0x0000009aa2007221 */ /* 0x010fe40000010000 */
[----:B------:R-:W-:Y:S04]  /*89a0*/  LDSM.16.MT88.4 R152, [R251+0x1800] ;  /* 0x00180000fb98783b */ /* 0x000fe80000004200 */
[----:B------:R-:W-:Y:S01]  /*89b0*/  FADD.FTZ R0, R182, R0 ;  /* 0x00000000b6007221 */ /* 0x000fe20000010000 */
[C---:B---3--:R-:W-:Y:S03]  /*89c0*/  HMMA.16816.F32 R36, R132.reuse, R136, R36 ;  /* 0x000000888424723c */ /* 0x048fe60000001824 */
[----:B------:R-:W-:Y:S05]  /*89d0*/  FADD.FTZ R0, R160, R0 ;  /* 0x00000000a0007221 */ /* 0x000fea0000010000 */
[C---:B------:R-:W-:Y:S01]  /*89e0*/  HMMA.16816.F32 R40, R132.reuse, R138, R40 ;  /* 0x0000008a8428723c */ /* 0x040fe20000001828 */
[----:B------:R-:W3:Y:S07]  /*89f0*/  LDSM.16.MT88.4 R136, [R251+0x2800] ;  /* 0x00280000fb88783b */ /* 0x000eee0000004200 */
[C---:B--2---:R-:W-:Y:S08]  /*8a00*/  HMMA.16816.F32 R44, R132.reuse, R140, R44 ;  /* 0x0000008c842c723c */ /* 0x044ff0000000182c */
[C---:B------:R-:W-:Y:S01]  /*8a10*/  HMMA.16816.F32 R48, R132.reuse, R142, R48 ;  /* 0x0000008e8430723c */ /* 0x040fe20000001830 */
[----:B------:R-:W2:Y:S07]  /*8a20*/  LDSM.16.MT88.4 R140, [R144+0x2800] ;  /* 0x00280000908c783b */ /* 0x000eae0000004200 */
[C---:B---3--:R-:W-:Y:S08]  /*8a30*/  HMMA.16816.F32 R52, R132.reuse, R136, R52 ;  /* 0x000000888434723c */ /* 0x048ff00000001834 */
        /* <DEDUP_REMOVED lines=22> */
[----:B------:R-:W2:Y:S05]  /*8ba0*/  LDSM.16.MT88.4 R140, [R144+0x6800] ;  /* 0x00680000908c783b */ /* 0x000eaa0000004200 */
[----:B------:R-:W4:Y:S02]  /*8bb0*/  LDSM.16.MT88.4 R144, [R248+0x1000] ;  /* 0x00100000f890783b */ /* 0x000f240000004200 */
[C---:B---3--:R-:W-:Y:S08]  /*8bc0*/  HMMA.16816.F32 R116, R132.reuse, R136, R116 ;  /* 0x000000888474723c */ /* 0x048ff00000001874 */
[C---:B------:R-:W-:Y:S01]  /*8bd0*/  HMMA.16816.F32 R120, R132.reuse, R138, R120 ;  /* 0x0000008a8478723c */ /* 0x040fe20000001878 */
[----:B------:R-:W3:Y:S07]  /*8be0*/  LDSM.16.MT88.4 R136, [R252+0x1000] ;  /* 0x00100000fc88783b */ /* 0x000eee0000004200 */
[C---:B--2---:R-:W-:Y:S08]  /*8bf0*/  HMMA.16816.F32 R124, R132.reuse, R140, R124 ;  /* 0x0000008c847c723c */ /* 0x044ff0000000187c */
[----:B------:R-:W-:Y:S01]  /*8c00*/  HMMA.16816.F32 R128, R132, R142, R128 ;  /* 0x0000008e8480723c */ /* 0x000fe20000001880 */
[----:B------:R-:W2:Y:S06]  /*8c10*/  LDSM.16.MT88.4 R140, [R183+0x1000] ;  /* 0x00100000b78c783b */ /* 0x000eac0000004200 */
[----:B------:R-:W-:Y:S02]  /*8c20*/  F2FP.PACK_AB R132, R186, R166 ;  /* 0x000000a6ba84723e */ /* 0x000fe400000000ff */
[----:B------:R-:W-:Y:S03]  /*8c30*/  F2FP.PACK_AB R133, R191, R167 ;  /* 0x000000a7bf85723e */ /* 0x000fe600000000ff */
[----:B------:R-:W-:Y:S02]  /*8c40*/  F2FP.PACK_AB R134, R165, R185 ;  /* 0x000000b9a586723e */ /* 0x000fe400000000ff */
[----:B------:R-:W-:Y:S07]  /*8c50*/  F2FP.PACK_AB R135, R164, R176 ;  /* 0x000000b0a487723e */ /* 0x000fee00000000ff */
[C---:B----4-:R-:W-:Y:S08]  /*8c60*/  HMMA.16816.F32 R4, R132.reuse, R144, R4 ;  /* 0x000000908404723c */ /* 0x050ff00000001804 */
[C---:B------:R-:W-:Y:S01]  /*8c70*/  HMMA.16816.F32 R8, R132.reuse, R146, R8 ;  /* 0x000000928408723c */ /* 0x040fe20000001808 */
[----:B------:R-:W-:Y:S07]  /*8c80*/  LDSM.16.MT88.4 R144, [R252+0x3000] ;  /* 0x00300000fc90783b */ /* 0x000fee0000004200 */
[C---:B---3--:R-:W-:Y:S08]  /*8c90*/  HMMA.16816.F32 R12, R132.reuse, R136, R12 ;  /* 0x00000088840c723c */ /* 0x048ff0000000180c */
[C---:B------:R-:W-:Y:S01]  /*8ca0*/  HMMA.16816.F32 R16, R132.reuse, R138, R16 ;  /* 0x0000008a8410723c */ /* 0x040fe20000001810 */
[----:B------:R-:W3:Y:S07]  /*8cb0*/  LDSM.16.MT88.4 R136, [R248+0x3000] ;  /* 0x00300000f888783b */ /* 0x000eee0000004200 */
[C---:B------:R-:W-:Y:S08]  /*8cc0*/  HMMA.16816.F32 R20, R132.reuse, R148, R20 ;  /* 0x000000948414723c */ /* 0x040ff00000001814 */
[C---:B------:R-:W-:Y:S01]  /*8cd0*/  HMMA.16816.F32 R24, R132.reuse, R150, R24 ;  /* 0x000000968418723c */ /* 0x040fe20000001818 */
[----:B------:R-:W4:Y:S07]  /*8ce0*/  LDSM.16.MT88.4 R148, [R251+0x3000] ;  /* 0x00300000fb94783b */ /* 0x000f2e0000004200 */
[C---:B--2---:R-:W-:Y:S08]  /*8cf0*/  HMMA.16816.F32 R28, R132.reuse, R140, R28 ;  /* 0x0000008c841c723c */ /* 0x044ff0000000181c */
[C---:B------:R-:W-:Y:S01]  /*8d00*/  HMMA.16816.F32 R32, R132.reuse, R142, R32 ;  /* 0x0000008e8420723c */ /* 0x040fe20000001820 */
[----:B------:R-:W-:Y:S07]  /*8d10*/  LDSM.16.MT88.4 R140, [R248+0x5000] ;  /* 0x00500000f88c783b */ /* 0x000fee0000004200 */
[C---:B---3--:R-:W-:Y:S08]  /*8d20*/  HMMA.16816.F32 R36, R132.reuse, R136, R36 ;  /* 0x000000888424723c */ /* 0x048ff00000001824 */
[C---:B------:R-:W-:Y:S01]  /*8d30*/  HMMA.16816.F32 R40, R132.reuse, R138, R40 ;  /* 0x0000008a8428723c */ /* 0x040fe20000001828 */
[----:B------:R-:W2:Y:S07]  /*8d40*/  LDSM.16.MT88.4 R136, [R183+0x3000] ;  /* 0x00300000b788783b */ /* 0x000eae0000004200 */
[C---:B------:R-:W-:Y:S08]  /*8d50*/  HMMA.16816.F32 R44, R132.reuse, R144, R44 ;  /* 0x00000090842c723c */ /* 0x040ff0000000182c */
[C---:B------:R-:W-:Y:S01]  /*8d60*/  HMMA.16816.F32 R48, R132.reuse, R146, R48 ;  /* 0x000000928430723c */ /* 0x040fe20000001830 */
[----:B------:R-:W3:Y:S07]  /*8d70*/  LDSM.16.MT88.4 R144, [R252+0x5000] ;  /* 0x00500000fc90783b */ /* 0x000eee0000004200 */
[C---:B----4-:R-:W-:Y:S08]  /*8d80*/  HMMA.16816.F32 R52, R132.reuse, R148, R52 ;  /* 0x000000948434723c */ /* 0x050ff00000001834 */
[C---:B------:R-:W-:Y:S01]  /*8d90*/  HMMA.16816.F32 R56, R132.reuse, R150, R56 ;  /* 0x000000968438723c */ /* 0x040fe20000001838 */
[----:B------:R-:W-:Y:S07]  /*8da0*/  LDSM.16.MT88.4 R148, [R183+0x5000] ;  /* 0x00500000b794783b */ /* 0x000fee0000004200 */
[C---:B--2---:R-:W-:Y:S08]  /*8db0*/  HMMA.16816.F32 R60, R132.reuse, R136, R60 ;  /* 0x00000088843c723c */ /* 0x044ff0000000183c */
[C---:B------:R-:W-:Y:S01]  /*8dc0*/  HMMA.16816.F32 R64, R132.reuse, R138, R64 ;  /* 0x0000008a8440723c */ /* 0x040fe20000001840 */
[----:B------:R-:W2:Y:S07]  /*8dd0*/  LDSM.16.MT88.4 R136, [R251+0x5000] ;  /* 0x00500000fb88783b */ /* 0x000eae0000004200 */
[C---:B------:R-:W-:Y:S08]  /*8de0*/  HMMA.16816.F32 R68, R132.reuse, R140, R68 ;  /* 0x0000008c8444723c */ /* 0x040ff00000001844 */
[C---:B------:R-:W-:Y:S01]  /*8df0*/  HMMA.16816.F32 R72, R132.reuse, R142, R72 ;  /* 0x0000008e8448723c */ /* 0x040fe20000001848 */
[----:B------:R-:W4:Y:S07]  /*8e00*/  LDSM.16.MT88.4 R140, [R248+0x7000] ;  /* 0x00700000f88c783b */ /* 0x000f2e0000004200 */
[C---:B---3--:R-:W-:Y:S08]  /*8e10*/  HMMA.16816.F32 R76, R132.reuse, R144, R76 ;  /* 0x00000090844c723c */ /* 0x048ff0000000184c */
[C---:B------:R-:W-:Y:S01]  /*8e20*/  HMMA.16816.F32 R80, R132.reuse, R146, R80 ;  /* 0x000000928450723c */ /* 0x040fe20000001850 */
[----:B------:R-:W-:Y:S07]  /*8e30*/  LDSM.16.MT88.4 R144, [R251+0x7000] ;  /* 0x00700000fb90783b */ /* 0x000fee0000004200 */
[C---:B--2---:R-:W-:Y:S08]  /*8e40*/  HMMA.16816.F32 R84, R132.reuse, R136, R84 ;  /* 0x000000888454723c */ /* 0x044ff00000001854 */
[C---:B------:R-:W-:Y:S01]  /*8e50*/  HMMA.16816.F32 R88, R132.reuse, R138, R88 ;  /* 0x0000008a8458723c */ /* 0x040fe20000001858 */
[----:B------:R-:W2:Y:S07]  /*8e60*/  LDSM.16.MT88.4 R136, [R252+0x7000] ;  /* 0x00700000fc88783b */ /* 0x000eae0000004200 */
[C---:B------:R-:W-:Y:S08]  /*8e70*/  HMMA.16816.F32 R92, R132.reuse, R148, R92 ;  /* 0x00000094845c723c */ /* 0x040ff0000000185c */
[C---:B------:R-:W-:Y:S01]  /*8e80*/  HMMA.16816.F32 R96, R132.reuse, R150, R96 ;  /* 0x000000968460723c */ /* 0x040fe20000001860 */
[----:B------:R-:W3:Y:S07]  /*8e90*/  LDSM.16.MT88.4 R148, [R183+0x7000] ;  /* 0x00700000b794783b */ /* 0x000eee0000004200 */
[C---:B----4-:R-:W-:Y:S07]  /*8ea0*/  HMMA.16816.F32 R100, R132.reuse, R140, R100 ;  /* 0x0000008c8464723c */ /* 0x050fee0000001864 */
[----:B------:R-:W-:Y:S01]  /*8eb0*/  MOV R141, R167 ;  /* 0x000000a7008d7202 */ /* 0x000fe20000000f00 */
[C---:B------:R-:W-:Y:S04]  /*8ec0*/  HMMA.16816.F32 R104, R132.reuse, R142, R104 ;  /* 0x0000008e8468723c */ /* 0x040fe80000001868 */
[----:B------:R-:W-:Y:S03]  /*8ed0*/  IMAD.MOV.U32 R140, RZ, RZ, R166 ;  /* 0x000000ffff8c7224 */ /* 0x000fe600078e00a6 */
[----:B------:R-:W-:Y:S01]  /*8ee0*/  MOV R143, R165 ;  /* 0x000000a5008f7202 */ /* 0x000fe20000000f00 */
[----:B------:R-:W-:Y:S01]  /*8ef0*/  IMAD.MOV.U32 R142, RZ, RZ, R164 ;  /* 0x000000ffff8e7224 */ /* 0x000fe200078e00a4 */
[C---:B--2---:R-:W-:Y:S01]  /*8f00*/  HMMA.16816.F32 R108, R132.reuse, R136, R108 ;  /* 0x00000088846c723c */ /* 0x044fe2000000186c */
[----:B------:R-:W2:Y:S07]  /*8f10*/  LDSM.16.MT88.4 R164, [R248+0x1800] ;  /* 0x00180000f8a4783b */ /* 0x000eae0000004200 */
[C---:B------:R-:W-:Y:S01]  /*8f20*/  HMMA.16816.F32 R112, R132.reuse, R138, R112 ;  /* 0x0000008a8470723c */ /* 0x040fe20000001870 */
[----:B------:R-:W4:Y:S07]  /*8f30*/  LDSM.16.MT88.4 R136, [R252+0x1800] ;  /* 0x00180000fc88783b */ /* 0x000f2e0000004200 */
[C---:B------:R-:W-:Y:S07]  /*8f40*/  HMMA.16816.F32 R116, R132.reuse, R144, R116 ;  /* 0x000000908474723c */ /* 0x040fee0000001874 */
[----:B------:R-:W-:Y:S01]  /*8f50*/  MOV R144, R183 ;  /* 0x000000b700907202 */ /* 0x000fe20000000f00 */
[C---:B------:R-:W-:Y:S04]  /*8f60*/  HMMA.16816.F32 R120, R132.reuse, R146, R120 ;  /* 0x000000928478723c */ /* 0x040fe80000001878 */
[----:B------:R-:W-:Y:S03]  /*8f70*/  IMAD.MOV.U32 R145, RZ, RZ, R187 ;  /* 0x000000ffff917224 */ /* 0x000fe600078e00bb */
[----:B------:R-:W-:Y:S01]  /*8f80*/  IMAD.MOV.U32 R147, RZ, RZ, R180 ;  /* 0x000000ffff937224 */ /* 0x000fe200078e00b4 */
[C---:B---3--:R-:W-:Y:S01]  /*8f90*/  HMMA.16816.F32 R124, R132.reuse, R148, R124 ;  /* 0x00000094847c723c */ /* 0x048fe2000000187c */
[----:B------:R3:W3:Y:S03]  /*8fa0*/  LDSM.16.MT88.4 R180, [R144+0x1800] ;  /* 0x0018000090b4783b */ /* 0x0006e60000004200 */
[----:B------:R-:W-:Y:S03]  /*8fb0*/  MOV R146, R186 ;  /* 0x000000ba00927202 */ /* 0x000fe60000000f00 */
[----:B------:R-:W-:Y:S01]  /*8fc0*/  MOV R149, R191 ;  /* 0x000000bf00957202 */ /* 0x000fe20000000f00 */
[----:B------:R-:W-:Y:S04]  /*8fd0*/  HMMA.16816.F32 R128, R132, R150, R128 ;  /* 0x000000968480723c */ /* 0x000fe80000001880 */
[----:B------:R-:W-:Y:S02]  /*8fe0*/  MOV R148, R185 ;  /* 0x000000b900947202 */ /* 0x000fe40000000f00 */
[----:B------:R-:W3:Y:S01]  /*8ff0*/  LDSM.16.MT88.4 R184, [R248+0x3800] ;  /* 0x00380000f8b8783b */ /* 0x000ee20000004200 */
[----:B------:R-:W-:Y:S01]  /*9000*/  IMAD.MOV.U32 R135, RZ, RZ, R178 ;  /* 0x000000ffff877224 */ /* 0x000fe200078e00b2 */
[----:B------:R-:W-:Y:S03]  /*9010*/  MOV R133, R189 ;  /* 0x000000bd00857202 */ /* 0x000fe60000000f00 */
[----:B------:R-:W3:Y:S01]  /*9020*/  LDSM.16.MT88.4 R188, [R252+0x3800] ;  /* 0x00380000fcbc783b */ /* 0x000ee20000004200 */
[----:B-1----:R-:W-:Y:S02]  /*9030*/  MOV R134, R179 ;  /* 0x000000b300867202 */ /* 0x002fe40000000f00 */
[----:B------:R-:W-:Y:S02]  /*9040*/  MOV R150, R177 ;  /* 0x000000b100967202 */ /* 0x000fe40000000f00 */
[----:B------:R-:W-:Y:S02]  /*9050*/  MOV R151, R176 ;  /* 0x000000b000977202 */ /* 0x000fe40000000f00 */
[----:B------:R-:W-:Y:S02]  /*9060*/  F2FP.PACK_AB R176, R135, R150 ;  /* 0x0000009687b0723e */ /* 0x000fe400000000ff */
[----:B------:R-:W-:Y:S02]  /*9070*/  F2FP.PACK_AB R177, R134, R3 ;  /* 0x0000000386b1723e */ /* 0x000fe400000000ff */
[----:B------:R-:W-:Y:S02]  /*9080*/  F2FP.PACK_AB R178, R147, R133 ;  /* 0x0000008593b2723e */ /* 0x000fe400000000ff */
[----:B------:R-:W-:Y:S07]  /*9090*/  F2FP.PACK_AB R179, R159, R158 ;  /* 0x0000009e9fb3723e */ /* 0x000fee00000000ff */
[C---:B--2---:R-:W-:Y:S07]  /*90a0*/  HMMA.16816.F32 R160, R176.reuse, R164, R4 ;  /* 0x000000a4b0a0723c */ /* 0x044fee0000001804 */
[----:B------:R-:W-:Y:S01]  /*90b0*/  IMAD.MOV.U32 R4, RZ, RZ, R133 ;  /* 0x000000ffff047224 */ /* 0x000fe200078e0085 */
[C---:B------:R-:W-:Y:S04]  /*90c0*/  HMMA.16816.F32 R164, R176.reuse, R166, R8 ;  /* 0x000000a6b0a4723c */ /* 0x040fe80000001808 */
[----:B------:R-:W-:Y:S01]  /*90d0*/  MOV R5, R134 ;  /* 0x0000008600057202 */ /* 0x000fe20000000f00 */
[----:B------:R-:W-:Y:S01]  /*90e0*/  IMAD.MOV.U32 R7, RZ, RZ, R150 ;  /* 0x000000ffff077224 */ /* 0x000fe200078e0096 */
[----:B------:R-:W-:Y:S01]  /*90f0*/  MOV R6, R135 ;  /* 0x0000008700067202 */ /* 0x000fe20000000f00 */
[----:B------:R-:W-:Y:S01]  /*9100*/  IMAD.MOV.U32 R10, RZ, RZ, R149 ;  /* 0x000000ffff0a7224 */ /* 0x000fe200078e0095 */
[C---:B----4-:R-:W-:Y:S04]  /*9110*/  HMMA.16816.F32 R132, R176.reuse, R136, R12 ;  /* 0x00000088b084723c */ /* 0x050fe8000000180c */
[----:B------:R-:W-:Y:S02]  /*9120*/  MOV R11, R146 ;  /* 0x00000092000b7202 */ /* 0x000fe40000000f00 */
[----:B------:R-:W-:Y:S01]  /*9130*/  MOV R8, R151 ;  /* 0x0000009700087202 */ /* 0x000fe20000000f00 */
[----:B------:R-:W-:Y:S01]  /*9140*/  IMAD.MOV.U32 R14, RZ, RZ, R142 ;  /* 0x000000ffff0e7224 */ /* 0x000fe200078e008e */
[C---:B------:R-:W-:Y:S04]  /*9150*/  HMMA.16816.F32 R136, R176.reuse, R138, R16 ;  /* 0x0000008ab088723c */ /* 0x040fe80000001810 */
[----:B------:R-:W-:Y:S02]  /*9160*/  MOV R15, R143 ;  /* 0x0000008f000f7202 */ /* 0x000fe40000000f00 */
[----:B------:R-:W-:Y:S01]  /*9170*/  MOV R13, R147 ;  /* 0x00000093000d7202 */ /* 0x000fe20000000f00 */
[----:B------:R-:W-:Y:S01]  /*9180*/  IMAD.MOV.U32 R19, RZ, RZ, R141 ;  /* 0x000000ffff137224 */ /* 0x000fe200078e008d */
[----:B------:R-:W-:Y:S02]  /*9190*/  MOV R18, R140 ;  /* 0x0000008c00127202 */ /* 0x000fe40000000f00 */
[C---:B------:R-:W-:Y:S03]  /*91a0*/  HMMA.16816.F32 R140, R176.reuse, R152, R20 ;  /* 0x00000098b08c723c */ /* 0x040fe60000001814 */
[----:B------:R-:W-:Y:S04]  /*91b0*/  MOV R9, R148 ;  /* 0x0000009400097202 */ /* 0x000fe80000000f00 */
[----:B------:R-:W-:Y:S02]  /*91c0*/  MOV R22, R144 ;  /* 0x0000009000167202 */ /* 0x000fe40000000f00 */
[----:B------:R-:W-:Y:S02]  /*91d0*/  MOV R23, R145 ;  /* 0x0000009100177202 */ /* 0x000fe40000000f00 */
[C---:B---3--:R-:W-:Y:S01]  /*91e0*/  HMMA.16816.F32 R144, R176.reuse, R154, R24 ;  /* 0x0000009ab090723c */ /* 0x048fe20000001818 */
[----:B------:R-:W-:Y:S07]  /*91f0*/  LDSM.16.MT88.4 R24, [R251+0x7800] ;  /* 0x00780000fb18783b */ /* 0x000fee0000004200 */
[C---:B------:R-:W-:Y:S01]  /*9200*/  HMMA.16816.F32 R148, R176.reuse, R180, R28 ;  /* 0x000000b4b094723c */ /* 0x040fe2000000181c */
[----:B------:R-:W2:Y:S06]  /*9210*/  LDL R28, [R1+0x88] ;  /* 0x00008800011c7983 */ /* 0x000eac0000100800 */
[----:B------:R-:W-:Y:S01]  /*9220*/  MOV R180, R7 ;  /* 0x0000000700b47202 */ /* 0x000fe20000000f00 */
[C---:B------:R-:W-:Y:S04]  /*9230*/  HMMA.16816.F32 R152, R176.reuse, R182, R32 ;  /* 0x000000b6b098723c */ /* 0x040fe80000001820 */
[----:B------:R-:W-:Y:S01]  /*9240*/  IMAD.MOV.U32 R181, RZ, RZ, R6 ;  /* 0x000000ffffb57224 */ /* 0x000fe200078e0006 */
[----:B------:R-:W-:Y:S01]  /*9250*/  MOV R30, R4 ;  /* 0x00000004001e7202 */ /* 0x000fe20000000f00 */
[----:B------:R-:W-:Y:S01]  /*9260*/  IMAD.MOV.U32 R31, RZ, RZ, R13 ;  /* 0x000000ffff1f7224 */ /* 0x000fe200078e000d */
[----:B------:R-:W-:Y:S01]  /*9270*/  MOV R182, R11 ;  /* 0x0000000b00b67202 */ /* 0x000fe20000000f00 */
[C---:B------:R-:W-:Y:S04]  /*9280*/  HMMA.16816.F32 R36, R176.reuse, R184, R36 ;  /* 0x000000b8b024723c */ /* 0x040fe80000001824 */
[----:B------:R-:W-:Y:S01]  /*9290*/  MOV R32, R9 ;  /* 0x0000000900207202 */ /* 0x000fe20000000f00 */
[----:B------:R-:W-:Y:S01]  /*92a0*/  IMAD.MOV.U32 R183, RZ, RZ, R10 ;  /* 0x000000ffffb77224 */ /* 0x000fe200078e000a */
[----:B------:R-:W-:Y:S01]  /*92b0*/  MOV R33, R8 ;  /* 0x0000000800217202 */ /* 0x000fe20000000f00 */
[----:B------:R-:W-:Y:S01]  /*92c0*/  IMAD.MOV.U32 R185, RZ, RZ, R19 ;  /* 0x000000ffffb97224 */ /* 0x000fe200078e0013 */
[C---:B------:R-:W-:Y:S01]  /*92d0*/  HMMA.16816.F32 R40, R176.reuse, R186, R40 ;  /* 0x000000bab028723c */ /* 0x040fe20000001828 */
[----:B------:R-:W-:Y:S03]  /*92e0*/  LDSM.16.MT88.4 R8, [R22+0x3800] ;  /* 0x003800001608783b */ /* 0x000fe60000004200 */
[----:B------:R-:W-:Y:S01]  /*92f0*/  MOV R184, R18 ;  /* 0x0000001200b87202 */ /* 0x000fe20000000f00 */
[----:B------:R-:W-:Y:S01]  /*9300*/  IMAD.MOV.U32 R34, RZ, RZ, R15 ;  /* 0x000000ffff227224 */ /* 0x000fe200078e000f */
[----:B------:R-:W-:Y:S01]  /*9310*/  MOV R35, R14 ;  /* 0x0000000e00237202 */ /* 0x000fe20000000f00 */
[----:B------:R-:W-:Y:S01]  /*9320*/  LDSM.16.MT88.4 R16, [R252+0x5800] ;  /* 0x00580000fc10783b */ /* 0x000fe20000004200 */
[C---:B------:R-:W-:Y:S04]  /*9330*/  HMMA.16816.F32 R44, R176.reuse, R188, R44 ;  /* 0x000000bcb02c723c */ /* 0x040fe8000000182c */
[----:B------:R-:W-:Y:S01]  /*9340*/  MOV R187, R23 ;  /* 0x0000001700bb7202 */ /* 0x000fe20000000f00 */
[----:B------:R-:W-:Y:S01]  /*9350*/  FADD.FTZ R2, R184, R2 ;  /* 0x00000002b8027221 */ /* 0x000fe20000010000 */
[----:B------:R-:W-:Y:S01]  /*9360*/  MOV R29, R5 ;  /* 0x00000005001d7202 */ /* 0x000fe20000000f00 */
[----:B------:R-:W-:Y:S01]  /*9370*/  LDSM.16.MT88.4 R12, [R248+0x5800] ;  /* 0x00580000f80c783b */ /* 0x000fe20000004200 */
[C---:B------:R-:W-:Y:S04]  /*9380*/  HMMA.16816.F32 R48, R176.reuse, R190, R48 ;  /* 0x000000beb030723c */ /* 0x040fe80000001830 */
[----:B------:R-:W-:Y:S01]  /*9390*/  FADD.FTZ R0, R187, R0 ;  /* 0x00000000bb007221 */ /* 0x000fe20000010000 */
[----:B------:R-:W1:Y:S01]  /*93a0*/  LDSM.16.MT88.4 R4, [R251+0x3800] ;  /* 0x00380000fb04783b */ /* 0x000e620000004200 */
[----:B------:R-:W-:Y:S01]  /*93b0*/  FADD.FTZ R2, R182, R2 ;  /* 0x00000002b6027221 */ /* 0x000fe20000010000 */
[----:B------:R-:W-:Y:S01]  /*93c0*/  MOV R186, R22 ;  /* 0x0000001600ba7202 */ /* 0x000fe20000000f00 */
[----:B------:R-:W-:Y:S02]  /*93d0*/  FADD.FTZ R0, R185, R0 ;  /* 0x00000000b9007221 */ /* 0x000fe40000010000 */
[----:B------:R-:W3:Y:S02]  /*93e0*/  LDSM.16.MT88.4 R20, [R251+0x5800] ;  /* 0x00580000fb14783b */ /* 0x000ee40000004200 */
[----:B------:R-:W-:Y:S02]  /*93f0*/  FADD.FTZ R2, R32, R2 ;  /* 0x0000000220027221 */ /* 0x000fe40000010000 */
[----:B------:R-:W-:Y:S02]  /*9400*/  FADD.FTZ R0, R183, R0 ;  /* 0x00000000b7007221 */ /* 0x000fe40000010000 */
[----:B------:R-:W-:Y:S02]  /*9410*/  FADD.FTZ R2, R34, R2 ;  /* 0x0000000222027221 */ /* 0x000fe40000010000 */
[----:B------:R-:W-:Y:S02]  /*9420*/  FADD.FTZ R0, R33, R0 ;  /* 0x0000000021007221 */ /* 0x000fe40000010000 */
[----:B------:R-:W-:Y:S02]  /*9430*/  FADD.FTZ R2, R180, R2 ;  /* 0x00000002b4027221 */ /* 0x000fe40000010000 */
[----:B------:R-:W-:Y:S04]  /*9440*/  FADD.FTZ R0, R35, R0 ;  /* 0x0000000023007221 */ /* 0x000fe80000010000 */
[----:B------:R-:W-:Y:S02]  /*9450*/  FADD.FTZ R3, R3, R0 ;  /* 0x0000000003037221 */ /* 0x000fe40000010000 */
[----:B------:R-:W-:Y:S02]  /*9460*/  FADD.FTZ R0, R181, R2 ;  /* 0x00000002b5007221 */ /* 0x000fe40000010000 */
[----:B------:R-:W-:Y:S02]  /*9470*/  FADD.FTZ R3, R29, R3 ;  /* 0x000000031d037221 */ /* 0x000fe40000010000 */
[----:B------:R-:W-:Y:S02]  /*9480*/  FADD.FTZ R2, R30, R0 ;  /* 0x000000001e027221 */ /* 0x000fe40000010000 */
[----:B------:R-:W-:Y:S01]  /*9490*/  FADD.FTZ R0, R158, R3 ;  /* 0x000000039e007221 */ /* 0x000fe20000010000 */
[----:B------:R-:W-:Y:S01]  /*94a0*/  MOV R158, R156 ;  /* 0x0000009c009e7202 */ /* 0x000fe20000000f00 */
[----:B------:R-:W-:Y:S01]  /*94b0*/  FADD.FTZ R2, R31, R2 ;  /* 0x000000021f027221 */ /* 0x000fe20000010000 */
[----:B------:R-:W-:Y:S01]  /*94c0*/  MOV R3, R157 ;  /* 0x0000009d00037202 */ /* 0x000fe20000000f00 */
[----:B------:R-:W-:Y:S01]  /*94d0*/  FADD.FTZ R0, R159, R0 ;  /* 0x000000009f007221 */ /* 0x000fe20000010000 */
[C---:B-1----:R-:W-:Y:S08]  /*94e0*/  HMMA.16816.F32 R52, R176.reuse, R4, R52 ;  /* 0x00000004b034723c */ /* 0x042ff00000001834 */
[C---:B------:R-:W-:Y:S01]  /*94f0*/  HMMA.16816.F32 R56, R176.reuse, R6, R56 ;  /* 0x00000006b038723c */ /* 0x040fe20000001838 */
[----:B------:R-:W1:Y:S07]  /*9500*/  LDSM.16.MT88.4 R4, [R186+0x5800] ;  /* 0x00580000ba04783b */ /* 0x000e6e0000004200 */
[C---:B------:R-:W-:Y:S08]  /*9510*/  HMMA.16816.F32 R60, R176.reuse, R8, R60 ;  /* 0x00000008b03c723c */ /* 0x040ff0000000183c */
[C---:B------:R-:W-:Y:S01]  /*9520*/  HMMA.16816.F32 R64, R176.reuse, R10, R64 ;  /* 0x0000000ab040723c */ /* 0x040fe20000001840 */
[----:B------:R-:W4:Y:S07]  /*9530*/  LDSM.16.MT88.4 R8, [R248+0x7800] ;  /* 0x00780000f808783b */ /* 0x000f2e0000004200 */
[C---:B------:R-:W-:Y:S08]  /*9540*/  HMMA.16816.F32 R68, R176.reuse, R12, R68 ;  /* 0x0000000cb044723c */ /* 0x040ff00000001844 */
[C---:B------:R-:W-:Y:S01]  /*9550*/  HMMA.16816.F32 R72, R176.reuse, R14, R72 ;  /* 0x0000000eb048723c */ /* 0x040fe20000001848 */
[----:B------:R-:W4:Y:S07]  /*9560*/  LDSM.16.MT88.4 R12, [R252+0x7800] ;  /* 0x00780000fc0c783b */ /* 0x000f2e0000004200 */
[C---:B------:R-:W-:Y:S08]  /*9570*/  HMMA.16816.F32 R76, R176.reuse, R16, R76 ;  /* 0x00000010b04c723c */ /* 0x040ff0000000184c */
[C---:B------:R-:W-:Y:S01]  /*9580*/  HMMA.16816.F32 R80, R176.reuse, R18, R80 ;  /* 0x00000012b050723c */ /* 0x040fe20000001850 */
[----:B------:R-:W4:Y:S07]  /*9590*/  LDSM.16.MT88.4 R16, [R186+0x7800] ;  /* 0x00780000ba10783b */ /* 0x000f2e0000004200 */
[C---:B---3--:R-:W-:Y:S08]  /*95a0*/  HMMA.16816.F32 R84, R176.reuse, R20, R84 ;  /* 0x00000014b054723c */ /* 0x048ff00000001854 */
[C---:B------:R-:W-:Y:S08]  /*95b0*/  HMMA.16816.F32 R88, R176.reuse, R22, R88 ;  /* 0x00000016b058723c */ /* 0x040ff00000001858 */
[C---:B-1----:R-:W-:Y:S08]  /*95c0*/  HMMA.16816.F32 R92, R176.reuse, R4, R92 ;  /* 0x00000004b05c723c */ /* 0x042ff0000000185c */
[C---:B------:R-:W-:Y:S08]  /*95d0*/  HMMA.16816.F32 R96, R176.reuse, R6, R96 ;  /* 0x00000006b060723c */ /* 0x040ff00000001860 */
[C---:B----4-:R-:W-:Y:S08]  /*95e0*/  HMMA.16816.F32 R100, R176.reuse, R8, R100 ;  /* 0x00000008b064723c */ /* 0x050ff00000001864 */
[C---:B------:R-:W-:Y:S08]  /*95f0*/  HMMA.16816.F32 R104, R176.reuse, R10, R104 ;  /* 0x0000000ab068723c */ /* 0x040ff00000001868 */
[C---:B------:R-:W-:Y:S08]  /*9600*/  HMMA.16816.F32 R108, R176.reuse, R12, R108 ;  /* 0x0000000cb06c723c */ /* 0x040ff0000000186c */
[C---:B------:R-:W-:Y:S08]  /*9610*/  HMMA.16816.F32 R112, R176.reuse, R14, R112 ;  /* 0x0000000eb070723c */ /* 0x040ff00000001870 */
[C---:B------:R-:W-:Y:S08]  /*9620*/  HMMA.16816.F32 R116, R176.reuse, R24, R116 ;  /* 0x00000018b074723c */ /* 0x040ff00000001874 */
[C---:B------:R-:W-:Y:S08]  /*9630*/  HMMA.16816.F32 R120, R176.reuse, R26, R120 ;  /* 0x0000001ab078723c */ /* 0x040ff00000001878 */
[C---:B------:R-:W-:Y:S08]  /*9640*/  HMMA.16816.F32 R124, R176.reuse, R16, R124 ;  /* 0x00000010b07c723c */ /* 0x040ff0000000187c */
[----:B------:R-:W-:Y:S03]  /*9650*/  HMMA.16816.F32 R128, R176, R18, R128 ;  /* 0x00000012b080723c */ /* 0x000fe60000001880 */
[----:B--2---:R-:W-:Y:S02]  /*9660*/  ISETP.GT.AND P0, PT, R170, R28, PT ;  /* 0x0000001caa00720c */ /* 0x004fe40003f04270 */
[----:B------:R1:W5:Y:S05]  /*9670*/  LDL.LU R170, [R1+0xfc] ;  /* 0x0000fc0001aa7983 */ /* 0x00036a0000300800 */
[----:B------:R-:W-:Y:S05]  /*9680*/  STL [R1+0x64], R2 ;  /* 0x0000640201007387 */ /* 0x000fea0000100800 */
[----:B------:R-:W-:Y:S05]  /*9690*/  STL [R1+0x5c], R171 ;  /* 0x00005cab01007387 */ /* 0x000fea0000100800 */
[----:B------:R2:W-:Y:S02]  /*96a0*/  STL [R1+0x68], R0 ;  /* 0x0000680001007387 */ /* 0x0005e40000100800 */
[----:B--2---:R-:W-:Y:S03]  /*96b0*/  IMAD.MOV.U32 R0, RZ, RZ, R171 ;  /* 0x000000ffff007224 */ /* 0x004fe600078e00ab */
[----:B------:R1:W5:Y:S05]  /*96c0*/  LDL.LU R171, [R1+0xf8] ;  /* 0x0000f80001ab7983 */ /* 0x00036a0000300800 */
[----:B------:R1:W-:Y:S01]  /*96d0*/  STL [R1+0x60], R0 ;  /* 0x0000600001007387 */ /* 0x0003e20000100800 */
[----:B------:R-:W-:-:S05]  /*96e0*/  @P0 BRA `(.L_x_477) ;  /* 0xffffbf3000000947 */ /* 0x000fca000383ffff */
.L_x_476:
[----:B-1----:R-:W2:Y:S02]  /*96f0*/  LDL R0, [R1+0x5c] ;  /* 0x00005c0001007983 */ /* 0x002ea40000100800 */
[----:B--2---:R-:W-:-:S13]  /*9700*/  ISETP.GE.AND P0, PT, R0, RZ, PT ;  /* 0x000000ff0000720c */ /* 0x004fda0003f06270 */
[----:B------:R-:W-:Y:S05]  /*9710*/  @!P0 BRA `(.L_x_478) ;  /* 0x000035c000008947 */ /* 0x000fea0003800000 */
[----:B------:R-:W-:Y:S02]  /*9720*/  MOV R159, R156 ;  /* 0x0000009c009f7202 */ /* 0x000fe40000000f00 */
[----:B------:R-:W-:Y:S02]  /*9730*/  MOV R158, R157 ;  /* 0x0000009d009e7202 */ /* 0x000fe40000000f00 */
.L_x_479:
[----:B------:R-:W2:Y:S01]  /*9740*/  LDL R156, [R1+0x8] ;  /* 0x00000800019c7983 */ /* 0x000ea20000100800 */
[----:B------:R-:W-:Y:S04]  /*9750*/  DEPBAR.LE SB0, 0x0 ;  /* 0x000080000000791a */ /* 0x000fe80000000000 */
[----:B------:R-:W-:Y:S01]  /*9760*/  WARPSYNC 0xffffffff ;  /* 0xffffffff00007948 */ /* 0x000fe20003800000 */
[----:B------:R-:W3:Y:S06]  /*9770*/  LDL.64 R30, [R1+0x78] ;  /* 0x00007800011e7983 */ /* 0x000eec0000100a00 */
[----:B------:R-:W4:Y:S06]  /*9780*/  LDL R29, [R1+0x44] ;  /* 0x00004400011d7983 */ /* 0x000f2c0000100800 */
[----:B------:R-:W4:Y:S06]  /*9790*/  LDL R23, [R1+0x84] ;  /* 0x0000840001177983 */ /* 0x000f2c0000100800 */
[----:B------:R-:W4:Y:S06]  /*97a0*/  LDL R28, [R1+0x40] ;  /* 0x00004000011c7983 */ /* 0x000f2c0000100800 */
[----:B------:R-:W4:Y:S06]  /*97b0*/  LDL R14, [R1+0x3c] ;  /* 0x00003c00010e7983 */ /* 0x000f2c0000100800 */
[----:B------:R1:W-:Y:S06]  /*97c0*/  STL [R1+0xfc], R130 ;  /* 0x0000fc8201007387 */ /* 0x0003ec0000100800 */
[----:B------:R-:W-:Y:S06]  /*97d0*/  BAR.SYNC.DEFER_BLOCKING 0x0 ;  /* 0x0000000000007b1d */ /* 0x000fec0000010000 */
[----:B------:R-:W2:Y:S06]  /*97e0*/  LDSM.16.M88.4 R8, [R249] ;  /* 0x00000000f908783b */ /* 0x000eac0000000200 */
[----:B-1----:R-:W4:Y:S06]  /*97f0*/  LDL.LU R130, [R1+0x5c] ;  /* 0x00005c0001827983 */ /* 0x002f2c0000300800 */
[----:B------:R1:W-:Y:S06]  /*9800*/  STL [R1+0xf8], R131 ;  /* 0x0000f88301007387 */ /* 0x0003ec0000100800 */
[----:B------:R-:W2:Y:S06]  /*9810*/  LDSM.16.M88.4 R16, [R249+0x800] ;  /* 0x00080000f910783b */ /* 0x000eac0000000200 */
[----:B------:R-:W2:Y:S06]  /*9820*/  LDSM.16.M88.4 R24, [R249+0x1000] ;  /* 0x00100000f918783b */ /* 0x000eac0000000200 */
[----:B------:R-:W2:Y:S06]  /*9830*/  LDSM.16.M88.4 R32, [R249+0x1800] ;  /* 0x00180000f920783b */ /* 0x000eac0000000200 */
[----:B------:R-:W4:Y:S06]  /*9840*/  LDL R157, [R1+0x2c] ;  /* 0x00002c00019d7983 */ /* 0x000f2c0000100800 */
[----:B-1----:R-:W4:Y:S06]  /*9850*/  LDL R131, [R1+0x58] ;  /* 0x0000580001837983 */ /* 0x002f2c0000100800 */
[----:B--2---:R1:W2:Y:S01]  /*9860*/  LDSM.16.M88.4 R176, [R156] ;  /* 0x000000009cb0783b */ /* 0x0042a20000000200 */
[----:B---3--:R-:W-:Y:S05]  /*9870*/  IADD3 R15, P0, R30, 0x40, RZ ;  /* 0x000000401e0f7810 */ /* 0x008fea0007f1e0ff */
[----:B----4-:R3:W4:Y:S01]  /*9880*/  LDSM.16.M88.4 R180, [R29] ;  /* 0x000000001db4783b */ /* 0x0107220000000200 */
[----:B------:R-:W-:Y:S05]  /*9890*/  IADD3.X R21, RZ, R23, RZ, P0, !PT ;  /* 0x00000017ff157210 */ /* 0x000fea00007fe4ff */
[----:B-1----:R-:W4:Y:S06]  /*98a0*/  LDL R156, [R1] ;  /* 0x00000000019c7983 */ /* 0x002f2c0000100800 */
[----:B------:R1:W1:Y:S06]  /*98b0*/  LDSM.16.M88.4 R184, [R28] ;  /* 0x000000001cb8783b */ /* 0x00026c0000000200 */
[----:B------:R1:W1:Y:S01]  /*98c0*/  LDSM.16.M88.4 R188, [R14] ;  /* 0x000000000ebc783b */ /* 0x0002620000000200 */
[----:B------:R-:W-:Y:S01]  /*98d0*/  SHF.R.S32.HI R0, RZ, 0x1f, R130 ;  /* 0x0000001fff007819 */ /* 0x000fe20000011482 */
[----:B------:R-:W-:Y:S04]  /*98e0*/  IMAD.WIDE.U32 R6, R130, c[0x0][0x208], RZ ;  /* 0x0000820082067a25 */ /* 0x000fe800078e00ff */
[----:B------:R-:W-:Y:S01]  /*98f0*/  IMAD R0, R0, c[0x0][0x208], RZ ;  /* 0x0000820000007a24 */ /* 0x000fe200078e02ff */
[----:B------:R-:W-:Y:S03]  /*9900*/  SHF.L.U32 R4, R6, 0x6, RZ ;  /* 0x0000000606047819 */ /* 0x000fe600000006ff */
[----:B------:R-:W-:Y:S01]  /*9910*/  IMAD R0, R130, c[0x0][0x20c], R0 ;  /* 0x0000830082007a24 */ /* 0x000fe200078e0200 */
[C---:B------:R-:W-:Y:S02]  /*9920*/  IADD3 R2, P1, R4.reuse, R30, RZ ;  /* 0x0000001e04027210 */ /* 0x040fe40007f3e0ff */
[----:B------:R-:W-:Y:S02]  /*9930*/  IADD3 R3, P2, R4, R15, RZ ;  /* 0x0000000f04037210 */ /* 0x000fe40007f5e0ff */
[----:B------:R-:W-:Y:S02]  /*9940*/  IADD3 R0, R7, R0, RZ ;  /* 0x0000000007007210 */ /* 0x000fe40007ffe0ff */
[----:B------:R-:W-:Y:S02]  /*9950*/  LEA R12, P0, R2, c[0x0][0x1f8], 0x1 ;  /* 0x00007e00020c7a11 */ /* 0x000fe400078008ff */
[----:B------:R-:W-:Y:S04]  /*9960*/  SHF.L.U64.HI R0, R6, 0x6, R0 ;  /* 0x0000000606007819 */ /* 0x000fe80000010200 */
[----:B------:R-:W-:Y:S02]  /*9970*/  IADD3.X R5, R0, R23, RZ, P1, !PT ;  /* 0x0000001700057210 */ /* 0x000fe40000ffe4ff */
[C---:B------:R-:W-:Y:S02]  /*9980*/  LEA R6, P1, R3.reuse, c[0x0][0x1f8], 0x1 ;  /* 0x00007e0003067a11 */ /* 0x040fe400078208ff */
[----:B------:R-:W-:Y:S02]  /*9990*/  LEA.HI.X R13, R2, c[0x0][0x1fc], R5, 0x1, P0 ;  /* 0x00007f00020d7a11 */ /* 0x000fe400000f0c05 */
[----:B------:R-:W-:Y:S02]  /*99a0*/  IADD3.X R7, R0, R21, RZ, P2, !PT ;  /* 0x0000001500077210 */ /* 0x000fe400017fe4ff */
[----:B------:R-:W-:Y:S02]  /*99b0*/  IADD3 R20, P0, R30, 0x80, RZ ;  /* 0x000000801e147810 */ /* 0x000fe40007f1e0ff */
[----:B------:R-:W-:Y:S02]  /*99c0*/  LEA.HI.X R7, R3, c[0x0][0x1fc], R7, 0x1, P1 ;  /* 0x00007f0003077a11 */ /* 0x000fe400008f0c07 */
[----:B------:R-:W-:Y:S01]  /*99d0*/  IADD3.X R22, RZ, R23, RZ, P0, !PT ;  /* 0x00000017ff167210 */ /* 0x000fe200007fe4ff */
[----:B------:R-:W-:Y:S01]  /*99e0*/  @!PT LDS RZ, [RZ] ;  /* 0x00000000fffff984 */ /* 0x000fe20000000800 */
[----:B------:R-:W-:Y:S01]  /*99f0*/  @!PT LDS RZ, [RZ] ;  /* 0x00000000fffff984 */ /* 0x000fe20000000800 */
[----:B------:R-:W-:Y:S01]  /*9a00*/  @!PT LDS RZ, [RZ] ;  /* 0x00000000fffff984 */ /* 0x000fe20000000800 */
[----:B------:R1:W-:Y:S01]  /*9a10*/  LDGSTS.E.BYPASS.LTC128B.128 [R131+0x100], [R12.64], !P6 ;  /* 0x001000000c837fae */ /* 0x0003e2000f101d46 */
[----:B------:R-:W-:Y:S05]  /*9a20*/  IADD3 R3, P0, R4, R20, RZ ;  /* 0x0000001404037210 */ /* 0x000fea0007f1e0ff */
[----:B------:R2:W-:Y:S01]  /*9a30*/  LDGSTS.E.BYPASS.LTC128B.128 [R131+0x2100], [R6.64], !P5 ;  /* 0x0210000006837fae */ /* 0x0005e2000e901d46 */
[----:B-1----:R-:W-:Y:S02]  /*9a40*/  MOV R12, c[0x0][0x208] ;  /* 0x00008200000c7a02 */ /* 0x002fe40000000f00 */
[----:B------:R-:W-:Y:S02]  /*9a50*/  MOV R13, c[0x0][0x20c] ;  /* 0x00008300000d7a02 */ /* 0x000fe40000000f00 */
[----:B------:R-:W-:Y:S02]  /*9a60*/  LEA R2, P1, R12, R4, 0x5 ;  /* 0x000000040c027211 */ /* 0x000fe400078228ff */
[C---:B--2---:R-:W-:Y:S02]  /*9a70*/  LEA R6, P2, R3.reuse, c[0x0][0x1f8], 0x1 ;  /* 0x00007e0003067a11 */ /* 0x044fe400078408ff */
[----:B------:R-:W-:Y:S02]  /*9a80*/  IADD3.X R7, R0, R22, RZ, P0, !PT ;  /* 0x0000001600077210 */ /* 0x000fe400007fe4ff */
[----:B------:R-:W-:Y:S02]  /*9a90*/  IADD3 R5, P0, R30, 0xc0, RZ ;  /* 0x000000c01e057810 */ /* 0x000fe40007f1e0ff */
[----:B------:R-:W-:Y:S02]  /*9aa0*/  LEA.HI.X R7, R3, c[0x0][0x1fc], R7, 0x1, P2 ;  /* 0x00007f0003077a11 */ /* 0x000fe400010f0c07 */
[----:B------:R-:W-:Y:S02]  /*9ab0*/  LEA.HI.X R3, R12, R0, R13, 0x5, P1 ;  /* 0x000000000c037211 */ /* 0x000fe400008f2c0d */
[----:B------:R-:W-:Y:S01]  /*9ac0*/  IADD3 R4, P1, R4, R5, RZ ;  /* 0x0000000504047210 */ /* 0x000fe20007f3e0ff */
[----:B------:R1:W-:Y:S01]  /*9ad0*/  LDGSTS.E.BYPASS.LTC128B.128 [R131+0x4100], [R6.64], !P4 ;  /* 0x0410000006837fae */ /* 0x0003e2000e101d46 */
[----:B---3--:R-:W-:Y:S02]  /*9ae0*/  IADD3.X R29, RZ, R23, RZ, P0, !PT ;  /* 0x00000017ff1d7210 */ /* 0x008fe400007fe4ff */
[----:B------:R-:W-:Y:S02]  /*9af0*/  LEA R12, P0, R4, c[0x0][0x1f8], 0x1 ;  /* 0x00007e00040c7a11 */ /* 0x000fe400078008ff */
[----:B------:R-:W-:Y:S02]  /*9b00*/  IADD3 R28, P2, R2, R5, RZ ;  /* 0x00000005021c7210 */ /* 0x000fe40007f5e0ff */
[----:B-1----:R-:W-:Y:S02]  /*9b10*/  IADD3.X R6, R0, R29, RZ, P1, !PT ;  /* 0x0000001d00067210 */ /* 0x002fe40000ffe4ff */
[----:B------:R-:W-:Y:S02]  /*9b20*/  IADD3 R0, P1, R2, R30, RZ ;  /* 0x0000001e02007210 */ /* 0x000fe40007f3e0ff */
[----:B------:R-:W-:Y:S02]  /*9b30*/  LEA.HI.X R13, R4, c[0x0][0x1fc], R6, 0x1, P0 ;  /* 0x00007f00040d7a11 */ /* 0x000fe400000f0c06 */
[----:B------:R-:W-:Y:S02]  /*9b40*/  LEA R14, P0, R0, c[0x0][0x1f8], 0x1 ;  /* 0x00007e00000e7a11 */ /* 0x000fe400078008ff */
[C---:B------:R-:W-:Y:S01]  /*9b50*/  IADD3.X R6, R3.reuse, R23, RZ, P1, !PT ;  /* 0x0000001703067210 */ /* 0x040fe20000ffe4ff */
[----:B------:R1:W-:Y:S01]  /*9b60*/  LDGSTS.E.BYPASS.LTC128B.128 [R131+0x6100], [R12.64], !P3 ;  /* 0x061000000c837fae */ /* 0x0003e2000d901d46 */
[----:B------:R-:W-:Y:S02]  /*9b70*/  IADD3 R4, P1, R2, R15, RZ ;  /* 0x0000000f02047210 */ /* 0x000fe40007f3e0ff */
[----:B------:R-:W-:Y:S02]  /*9b80*/  LEA.HI.X R15, R0, c[0x0][0x1fc], R6, 0x1, P0 ;  /* 0x00007f00000f7a11 */ /* 0x000fe400000f0c06 */
[----:B------:R-:W-:Y:S02]  /*9b90*/  IADD3 R0, P0, R2, R20, RZ ;  /* 0x0000001402007210 */ /* 0x000fe40007f1e0ff */
[C---:B------:R-:W-:Y:S01]  /*9ba0*/  IADD3.X R21, R3.reuse, R21, RZ, P1, !PT ;  /* 0x0000001503157210 */ /* 0x040fe20000ffe4ff */
[----:B------:R1:W-:Y:S01]  /*9bb0*/  LDGSTS.E.BYPASS.LTC128B.128 [R131+0x1100], [R14.64], !P6 ;  /* 0x011000000e837fae */ /* 0x0003e2000f101d46 */
[C---:B------:R-:W-:Y:S02]  /*9bc0*/  LEA R20, P1, R4.reuse, c[0x0][0x1f8], 0x1 ;  /* 0x00007e0004147a11 */ /* 0x040fe400078208ff */
[C---:B------:R-:W-:Y:S02]  /*9bd0*/  IADD3.X R2, R3.reuse, R22, RZ, P0, !PT ;  /* 0x0000001603027210 */ /* 0x040fe400007fe4ff */
[----:B------:R-:W-:Y:S02]  /*9be0*/  LEA.HI.X R21, R4, c[0x0][0x1fc], R21, 0x1, P1 ;  /* 0x00007f0004157a11 */ /* 0x000fe400008f0c15 */
[C---:B-----5:R-:W-:Y:S03]  /*9bf0*/  HMMA.16816.F32 R4, R168.reuse, R8, RZ ;  /* 0x00000008a804723c */ /* 0x060fe600000018ff */
[C---:B------:R-:W-:Y:S01]  /*9c00*/  LEA R22, P0, R0.reuse, c[0x0][0x1f8], 0x1 ;  /* 0x00007e0000167a11 */ /* 0x040fe200078008ff */
[----:B------:R2:W-:Y:S01]  /*9c10*/  LDGSTS.E.BYPASS.LTC128B.128 [R131+0x3100], [R20.64], !P5 ;  /* 0x0310000014837fae */ /* 0x0005e2000e901d46 */
[----:B------:R-:W-:Y:S02]  /*9c20*/  IADD3.X R3, R3, R29, RZ, P2, !PT ;  /* 0x0000001d03037210 */ /* 0x000fe400017fe4ff */
[----:B------:R-:W-:Y:S01]  /*9c30*/  LEA.HI.X R23, R0, c[0x0][0x1fc], R2, 0x1, P0 ;  /* 0x00007f0000177a11 */ /* 0x000fe200000f0c02 */
[C---:B------:R-:W-:Y:S01]  /*9c40*/  HMMA.16816.F32 R8, R168.reuse, R10, RZ ;  /* 0x0000000aa808723c */ /* 0x040fe200000018ff */
[C---:B------:R-:W-:Y:S01]  /*9c50*/  LEA R2, P0, R28.reuse, c[0x0][0x1f8], 0x1 ;  /* 0x00007e001c027a11 */ /* 0x040fe200078008ff */
[----:B------:R-:W3:Y:S03]  /*9c60*/  LDL R0, [R1+0x30] ;  /* 0x0000300001007983 */ /* 0x000ee60000100800 */
[----:B------:R-:W-:Y:S02]  /*9c70*/  LEA.HI.X R3, R28, c[0x0][0x1fc], R3, 0x1, P0 ;  /* 0x00007f001c037a11 */ /* 0x000fe400000f0c03 */
[C---:B------:R-:W-:Y:S01]  /*9c80*/  ISETP.GT.AND P0, PT, R130.reuse, RZ, PT ;  /* 0x000000ff8200720c */ /* 0x040fe20003f04270 */
[----:B------:R2:W-:Y:S01]  /*9c90*/  LDGSTS.E.BYPASS.LTC128B.128 [R131+0x5100], [R22.64], !P4 ;  /* 0x0510000016837fae */ /* 0x0005e2000e101d46 */
[----:B------:R-:W-:Y:S01]  /*9ca0*/  IADD3 R130, R130, -0x1, RZ ;  /* 0xffffffff82827810 */ /* 0x000fe20007ffe0ff */
[C---:B-1----:R-:W-:Y:S04]  /*9cb0*/  HMMA.16816.F32 R12, R168.reuse, R16, RZ ;  /* 0x00000010a80c723c */ /* 0x042fe800000018ff */
[----:B------:R1:W-:Y:S04]  /*9cc0*/  LDGSTS.E.BYPASS.LTC128B.128 [R131+0x7100], [R2.64], !P3 ;  /* 0x0710000002837fae */ /* 0x0003e8000d901d46 */
[C---:B------:R-:W-:Y:S02]  /*9cd0*/  HMMA.16816.F32 R16, R168.reuse, R18, RZ ;  /* 0x00000012a810723c */ /* 0x040fe400000018ff */
[----:B------:R-:W0:Y:S06]  /*9ce0*/  LDGDEPBAR ;  /* 0x00000000000079af */ /* 0x000e2c0000000000 */
[C---:B--2---:R-:W-:Y:S01]  /*9cf0*/  HMMA.16816.F32 R20, R168.reuse, R24, RZ ;  /* 0x00000018a814723c */ /* 0x044fe200000018ff */
[----:B-1----:R-:W2:Y:S07]  /*9d00*/  LDL R2, [R1+0x38] ;  /* 0x0000380001027983 */ /* 0x002eae0000100800 */
[C---:B------:R-:W-:Y:S01]  /*9d10*/  HMMA.16816.F32 R24, R168.reuse, R26, RZ ;  /* 0x0000001aa818723c */ /* 0x040fe200000018ff */
[----:B------:R-:W2:Y:S07]  /*9d20*/  LDL R3, [R1+0x34] ;  /* 0x0000340001037983 */ /* 0x000eae0000100800 */
[C---:B------:R-:W-:Y:S08]  /*9d30*/  HMMA.16816.F32 R28, R168.reuse, R32, RZ ;  /* 0x00000020a81c723c */ /* 0x040ff000000018ff */
[----:B------:R-:W-:Y:S08]  /*9d40*/  HMMA.16816.F32 R32, R168, R34, RZ ;  /* 0x00000022a820723c */ /* 0x000ff000000018ff */
[C---:B------:R-:W-:Y:S08]  /*9d50*/  HMMA.16816.F32 R4, R172.reuse, R176, R4 ;  /* 0x000000b0ac04723c */ /* 0x040ff00000001804 */
[C---:B------:R-:W-:Y:S08]  /*9d60*/  HMMA.16816.F32 R8, R172.reuse, R178, R8 ;  /* 0x000000b2ac08723c */ /* 0x040ff00000001808 */
[C---:B----4-:R-:W-:Y:S08]  /*9d70*/  HMMA.16816.F32 R12, R172.reuse, R180, R12 ;  /* 0x000000b4ac0c723c */ /* 0x050ff0000000180c */
[C---:B------:R-:W-:Y:S08]  /*9d80*/  HMMA.16816.F32 R16, R172.reuse, R182, R16 ;  /* 0x000000b6ac10723c */ /* 0x040ff00000001810 */
[C---:B------:R-:W-:Y:S08]  /*9d90*/  HMMA.16816.F32 R20, R172.reuse, R184, R20 ;  /* 0x000000b8ac14723c */ /* 0x040ff00000001814 */
[C---:B------:R-:W-:Y:S01]  /*9da0*/  HMMA.16816.F32 R24, R172.reuse, R186, R24 ;  /* 0x000000baac18723c */ /* 0x040fe20000001818 */
[----:B------:R-:W1:Y:S07]  /*9db0*/  LDSM.16.M88.4 R176, [R156] ;  /* 0x000000009cb0783b */ /* 0x000e6e0000000200 */
[C---:B------:R-:W-:Y:S01]  /*9dc0*/  HMMA.16816.F32 R28, R172.reuse, R188, R28 ;  /* 0x000000bcac1c723c */ /* 0x040fe2000000181c */
[----:B------:R-:W4:Y:S07]  /*9dd0*/  LDSM.16.M88.4 R180, [R156+0x800] ;  /* 0x000800009cb4783b */ /* 0x000f2e0000000200 */
[----:B------:R-:W-:Y:S01]  /*9de0*/  HMMA.16816.F32 R32, R172, R190, R32 ;  /* 0x000000beac20723c */ /* 0x000fe20000001820 */
[----:B------:R-:W4:Y:S06]  /*9df0*/  LDSM.16.M88.4 R184, [R156+0x1000] ;  /* 0x001000009cb8783b */ /* 0x000f2c0000000200 */
[----:B------:R-:W2:Y:S06]  /*9e00*/  LDL.64 R188, [R1+0x70] ;  /* 0x0000700001bc7983 */ /* 0x000eac0000100a00 */
[----:B------:R-:W2:Y:S01]  /*9e10*/  LDL R190, [R1+0x80] ;  /* 0x0000800001be7983 */ /* 0x000ea20000100800 */
[C---:B-1----:R-:W-:Y:S08]  /*9e20*/  HMMA.16816.F32 R4, R192.reuse, R176, R4 ;  /* 0x000000b0c004723c */ /* 0x042ff00000001804 */
[C---:B------:R-:W-:Y:S01]  /*9e30*/  HMMA.16816.F32 R8, R192.reuse, R178, R8 ;  /* 0x000000b2c008723c */ /* 0x040fe20000001808 */
[----:B------:R-:W1:Y:S07]  /*9e40*/  LDSM.16.M88.4 R176, [R156+0x1800] ;  /* 0x001800009cb0783b */ /* 0x000e6e0000000200 */
[C---:B----4-:R-:W-:Y:S08]  /*9e50*/  HMMA.16816.F32 R12, R192.reuse, R180, R12 ;  /* 0x000000b4c00c723c */ /* 0x050ff0000000180c */
[C---:B------:R-:W-:Y:S01]  /*9e60*/  HMMA.16816.F32 R16, R192.reuse, R182, R16 ;  /* 0x000000b6c010723c */ /* 0x040fe20000001810 */
[----:B------:R-:W4:Y:S07]  /*9e70*/  LDSM.16.M88.4 R180, [R250] ;  /* 0x00000000fab4783b */ /* 0x000f2e0000000200 */
        /* <DEDUP_REMOVED lines=20> */
[----:B------:R-:W3:Y:S07]  /*9fc0*/  LDSM.16.M88.4 R184, [R249+0x3800] ;  /* 0x00380000f9b8783b */ /* 0x000eee0000000200 */
[C---:B-1----:R-:W-:Y:S08]  /*9fd0*/  HMMA.16816.F32 R12, R200.reuse, R176, R12 ;  /* 0x000000b0c80c723c */ /* 0x042ff0000000180c */
[C---:B------:R-:W-:Y:S08]  /*9fe0*/  HMMA.16816.F32 R16, R200.reuse, R178, R16 ;  /* 0x000000b2c810723c */ /* 0x040ff00000001810 */
[C---:B----4-:R-:W-:Y:S08]  /*9ff0*/  HMMA.16816.F32 R20, R200.reuse, R180, R20 ;  /* 0x000000b4c814723c */ /* 0x050ff00000001814 */
[C---:B------:R-:W-:Y:S08]  /*a000*/  HMMA.16816.F32 R24, R200.reuse, R182, R24 ;  /* 0x000000b6c818723c */ /* 0x040ff00000001818 */
[C---:B---3--:R-:W-:Y:S08]  /*a010*/  HMMA.16816.F32 R28, R200.reuse, R184, R28 ;  /* 0x000000b8c81c723c */ /* 0x048ff0000000181c */
[----:B------:R-:W-:Y:S01]  /*a020*/  HMMA.16816.F32 R32, R200, R186, R32 ;  /* 0x000000bac820723c */ /* 0x000fe20000001820 */
[----:B------:R1:W-:Y:S06]  /*a030*/  LDSM.16.M88.4 R184, [R0] ;  /* 0x0000000000b8783b */ /* 0x0003ec0000000200 */
[----:B--2---:R3:W3:Y:S06]  /*a040*/  LDSM.16.M88.4 R176, [R2] ;  /* 0x0000000002b0783b */ /* 0x0046ec0000000200 */
[----:B------:R4:W3:Y:S06]  /*a050*/  LDSM.16.M88.4 R180, [R3] ;  /* 0x0000000003b4783b */ /* 0x0008ec0000000200 */
[----:B-1----:R-:W2:Y:S06]  /*a060*/  LDL R0, [R1+0x1c] ;  /* 0x00001c0001007983 */ /* 0x002eac0000100800 */
[----:B---3--:R-:W3:Y:S06]  /*a070*/  LDL R2, [R1+0x20] ;  /* 0x0000200001027983 */ /* 0x008eec0000100800 */
[----:B----4-:R-:W4:Y:S01]  /*a080*/  LDL R3, [R1+0x24] ;  /* 0x0000240001037983 */ /* 0x010f220000100800 */
[C---:B------:R-:W-:Y:S08]  /*a090*/  HMMA.16816.F32 R4, R204.reuse, R176, R4 ;  /* 0x000000b0cc04723c */ /* 0x040ff00000001804 */
[C---:B------:R-:W-:Y:S01]  /*a0a0*/  HMMA.16816.F32 R8, R204.reuse, R178, R8 ;  /* 0x000000b2cc08723c */ /* 0x040fe20000001808 */
[----:B------:R1:W1:Y:S07]  /*a0b0*/  LDSM.16.M88.4 R176, [R157] ;  /* 0x000000009db0783b */ /* 0x00026e0000000200 */
[C---:B------:R-:W-:Y:S08]  /*a0c0*/  HMMA.16816.F32 R12, R204.reuse, R180, R12 ;  /* 0x000000b4cc0c723c */ /* 0x040ff0000000180c */
[C---:B------:R-:W-:Y:S01]  /*a0d0*/  HMMA.16816.F32 R16, R204.reuse, R182, R16 ;  /* 0x000000b6cc10723c */ /* 0x040fe20000001810 */
[----:B------:R-:W1:Y:S07]  /*a0e0*/  LDSM.16.M88.4 R180, [R156+0x2000] ;  /* 0x002000009cb4783b */ /* 0x000e6e0000000200 */
[C---:B------:R-:W-:Y:S01]  /*a0f0*/  HMMA.16816.F32 R20, R204.reuse, R184, R20 ;  /* 0x000000b8cc14723c */ /* 0x040fe20000001814 */
[----:B-1----:R-:W2:Y:S07]  /*a100*/  LDL R157, [R1+0x28] ;  /* 0x00002800019d7983 */ /* 0x002eae0000100800 */
        /* <DEDUP_REMOVED lines=38> */
[----:B---3--:R1:W-:Y:S06]  /*a370*/  LDSM.16.M88.4 R176, [R2] ;  /* 0x0000000002b0783b */ /* 0x0083ec0000000200 */
[----:B----4-:R3:W-:Y:S06]  /*a380*/  LDSM.16.M88.4 R184, [R3] ;  /* 0x0000000003b8783b */ /* 0x0107ec0000000200 */
[----:B-1----:R-:W4:Y:S06]  /*a390*/  LDL R2, [R1+0x10] ;  /* 0x0000100001027983 */ /* 0x002f2c0000100800 */
[----:B---3--:R-:W3:Y:S06]  /*a3a0*/  LDL R3, [R1+0x14] ;  /* 0x0000140001037983 */ /* 0x008eec0000100800 */
[----:B--2---:R1:W2:Y:S06]  /*a3b0*/  LDSM.16.M88.4 R180, [R157] ;  /* 0x000000009db4783b */ /* 0x0042ac0000000200 */
[----:B-1----:R-:W4:Y:S01]  /*a3c0*/  LDL R157, [R1+0x18] ;  /* 0x00001800019d7983 */ /* 0x002f220000100800 */
[C---:B--2---:R-:W-:Y:S08]  /*a3d0*/  HMMA.16816.F32 R4, R220.reuse, R180, R4 ;  /* 0x000000b4dc04723c */ /* 0x044ff00000001804 */
[C---:B------:R-:W-:Y:S01]  /*a3e0*/  HMMA.16816.F32 R8, R220.reuse, R182, R8 ;  /* 0x000000b6dc08723c */ /* 0x040fe20000001808 */
[----:B------:R1:W2:Y:S07]  /*a3f0*/  LDSM.16.M88.4 R180, [R0] ;  /* 0x0000000000b4783b */ /* 0x0002ae0000000200 */
[C---:B------:R-:W-:Y:S08]  /*a400*/  HMMA.16816.F32 R12, R220.reuse, R184, R12 ;  /* 0x000000b8dc0c723c */ /* 0x040ff0000000180c */
[C---:B------:R-:W-:Y:S01]  /*a410*/  HMMA.16816.F32 R16, R220.reuse, R186, R16 ;  /* 0x000000badc10723c */ /* 0x040fe20000001810 */
[----:B------:R-:W2:Y:S07]  /*a420*/  LDSM.16.M88.4 R184, [R156+0x4000] ;  /* 0x004000009cb8783b */ /* 0x000eae0000000200 */
[C---:B------:R-:W-:Y:S01]  /*a430*/  HMMA.16816.F32 R20, R220.reuse, R176, R20 ;  /* 0x000000b0dc14723c */ /* 0x040fe20000001814 */
[----:B-1----:R-:W4:Y:S06]  /*a440*/  LDL R0, [R1+0xc] ;  /* 0x00000c0001007983 */ /* 0x002f2c0000100800 */
[----:B------:R-:W-:Y:S01]  /*a450*/  STL [R1+0x5c], R130 ;  /* 0x00005c8201007387 */ /* 0x000fe20000100800 */
[C---:B------:R-:W-:Y:S05]  /*a460*/  HMMA.16816.F32 R24, R220.reuse, R178, R24 ;  /* 0x000000b2dc18723c */ /* 0x040fea0000001818 */
[----:B------:R-:W1:Y:S03]  /*a470*/  LDSM.16.M88.4 R176, [R156+0x4800] ;  /* 0x004800009cb0783b */ /* 0x000e660000000200 */
[C---:B--2---:R-:W-:Y:S08]  /*a480*/  HMMA.16816.F32 R28, R220.reuse, R180, R28 ;  /* 0x000000b4dc1c723c */ /* 0x044ff0000000181c */
[----:B------:R-:W-:Y:S01]  /*a490*/  HMMA.16816.F32 R32, R220, R182, R32 ;  /* 0x000000b6dc20723c */ /* 0x000fe20000001820 */
[----:B------:R-:W2:Y:S07]  /*a4a0*/  LDSM.16.M88.4 R180, [R156+0x5000] ;  /* 0x005000009cb4783b */ /* 0x000eae0000000200 */
[C---:B------:R-:W-:Y:S08]  /*a4b0*/  HMMA.16816.F32 R4, R224.reuse, R184, R4 ;  /* 0x000000b8e004723c */ /* 0x040ff00000001804 */
[C---:B------:R-:W-:Y:S01]  /*a4c0*/  HMMA.16816.F32 R8, R224.reuse, R186, R8 ;  /* 0x000000bae008723c */ /* 0x040fe20000001808 */
[----:B------:R-:W2:Y:S07]  /*a4d0*/  LDSM.16.M88.4 R184, [R156+0x5800] ;  /* 0x005800009cb8783b */ /* 0x000eae0000000200 */
[C---:B-1----:R-:W-:Y:S08]  /*a4e0*/  HMMA.16816.F32 R12, R224.reuse, R176, R12 ;  /* 0x000000b0e00c723c */ /* 0x042ff0000000180c */
[C---:B------:R-:W-:Y:S01]  /*a4f0*/  HMMA.16816.F32 R16, R224.reuse, R178, R16 ;  /* 0x000000b2e010723c */ /* 0x040fe20000001810 */
[----:B------:R-:W1:Y:S07]  /*a500*/  LDSM.16.M88.4 R176, [R250+0x4000] ;  /* 0x00400000fab0783b */ /* 0x000e6e0000000200 */
[C---:B--2---:R-:W-:Y:S08]  /*a510*/  HMMA.16816.F32 R20, R224.reuse, R180, R20 ;  /* 0x000000b4e014723c */ /* 0x044ff00000001814 */
[C---:B------:R-:W-:Y:S01]  /*a520*/  HMMA.16816.F32 R24, R224.reuse, R182, R24 ;  /* 0x000000b6e018723c */ /* 0x040fe20000001818 */
[----:B------:R-:W2:Y:S07]  /*a530*/  LDSM.16.M88.4 R180, [R250+0x4800] ;  /* 0x00480000fab4783b */ /* 0x000eae0000000200 */
[C---:B------:R-:W-:Y:S08]  /*a540*/  HMMA.16816.F32 R28, R224.reuse, R184, R28 ;  /* 0x000000b8e01c723c */ /* 0x040ff0000000181c */
        /* <DEDUP_REMOVED lines=17> */
[C---:B------:R-:W-:Y:S08]  /*a660*/  HMMA.16816.F32 R12, R232.reuse, R184, R12 ;  /* 0x000000b8e80c723c */ /* 0x040ff0000000180c */
[C---:B------:R-:W-:Y:S08]  /*a670*/  HMMA.16816.F32 R16, R232.reuse, R186, R16 ;  /* 0x000000bae810723c */ /* 0x040ff00000001810 */
[C---:B-1----:R-:W-:Y:S08]  /*a680*/  HMMA.16816.F32 R20, R232.reuse, R176, R20 ;  /* 0x000000b0e814723c */ /* 0x042ff00000001814 */
[C---:B------:R-:W-:Y:S01]  /*a690*/  HMMA.16816.F32 R24, R232.reuse, R178, R24 ;  /* 0x000000b2e818723c */ /* 0x040fe20000001818 */
[----:B---3--:R-:W-:Y:S07]  /*a6a0*/  LDSM.16.M88.4 R176, [R3] ;  /* 0x0000000003b0783b */ /* 0x008fee0000000200 */
[C---:B--2---:R-:W-:Y:S08]  /*a6b0*/  HMMA.16816.F32 R28, R232.reuse, R180, R28 ;  /* 0x000000b4e81c723c */ /* 0x044ff0000000181c */
[----:B------:R-:W-:Y:S01]  /*a6c0*/  HMMA.16816.F32 R32, R232, R182, R32 ;  /* 0x000000b6e820723c */ /* 0x000fe20000001820 */
[----:B----4-:R-:W-:Y:S06]  /*a6d0*/  LDSM.16.M88.4 R180, [R2] ;  /* 0x0000000002b4783b */ /* 0x010fec0000000200 */
[----:B------:R-:W1:Y:S02]  /*a6e0*/  LDSM.16.M88.4 R184, [R157] ;  /* 0x000000009db8783b */ /* 0x000e640000000200 */
[C---:B-1----:R-:W-:Y:S08]  /*a6f0*/  HMMA.16816.F32 R4, R236.reuse, R184, R4 ;  /* 0x000000b8ec04723c */ /* 0x042ff00000001804 */
[C---:B------:R-:W-:Y:S01]  /*a700*/  HMMA.16816.F32 R8, R236.reuse, R186, R8 ;  /* 0x000000baec08723c */ /* 0x040fe20000001808 */
[----:B------:R-:W1:Y:S07]  /*a710*/  LDSM.16.M88.4 R184, [R0] ;  /* 0x0000000000b8783b */ /* 0x000e6e0000000200 */
[C---:B------:R-:W-:Y:S08]  /*a720*/  HMMA.16816.F32 R12, R236.reuse, R176, R12 ;  /* 0x000000b0ec0c723c */ /* 0x040ff0000000180c */
[C---:B------:R-:W-:Y:S01]  /*a730*/  HMMA.16816.F32 R16, R236.reuse, R178, R16 ;  /* 0x000000b2ec10723c */ /* 0x040fe20000001810 */
[----:B------:R-:W2:Y:S07]  /*a740*/  LDSM.16.M88.4 R176, [R156+0x6000] ;  /* 0x006000009cb0783b */ /* 0x000eae0000000200 */
        /* <DEDUP_REMOVED lines=8> */
[----:B------:R2:W4:Y:S07]  /*a7d0*/  LDSM.16.M88.4 R176, [R156+0x7800] ;  /* 0x007800009cb0783b */ /* 0x00052e0000000200 */
[C---:B---3--:R-:W-:Y:S08]  /*a7e0*/  HMMA.16816.F32 R12, R240.reuse, R180, R12 ;  /* 0x000000b4f00c723c */ /* 0x048ff0000000180c */
[C---:B------:R-:W-:Y:S01]  /*a7f0*/  HMMA.16816.F32 R16, R240.reuse, R182, R16 ;  /* 0x000000b6f010723c */ /* 0x040fe20000001810 */
[----:B------:R-:W3:Y:S03]  /*a800*/  LDSM.16.M88.4 R180, [R250+0x6000] ;  /* 0x00600000fab4783b */ /* 0x000ee60000000200 */
[----:B--2---:R-:W-:Y:S04]  /*a810*/  @P0 SHF.R.S32.HI R156, RZ, 0x1f, R130 ;  /* 0x0000001fff9c0819 */ /* 0x004fe80000011482 */
[C---:B-1----:R-:W-:Y:S08]  /*a820*/  HMMA.16816.F32 R20, R240.reuse, R184, R20 ;  /* 0x000000b8f014723c */ /* 0x042ff00000001814 */
[C---:B------:R-:W-:Y:S01]  /*a830*/  HMMA.16816.F32 R24, R240.reuse, R186, R24 ;  /* 0x000000baf018723c */ /* 0x040fe20000001818 */
[----:B------:R-:W1:Y:S07]  /*a840*/  LDSM.16.M88.4 R184, [R250+0x6800] ;  /* 0x00680000fab8783b */ /* 0x000e6e0000000200 */
[C---:B----4-:R-:W-:Y:S08]  /*a850*/  HMMA.16816.F32 R28, R240.reuse, R176, R28 ;  /* 0x000000b0f01c723c */ /* 0x050ff0000000181c */
[----:B------:R-:W-:Y:S01]  /*a860*/  HMMA.16816.F32 R32, R240, R178, R32 ;  /* 0x000000b2f020723c */ /* 0x000fe20000001820 */
[----:B------:R-:W2:Y:S07]  /*a870*/  LDSM.16.M88.4 R176, [R250+0x7000] ;  /* 0x00700000fab0783b */ /* 0x000eae0000000200 */
[C---:B---3--:R-:W-:Y:S08]  /*a880*/  HMMA.16816.F32 R4, R244.reuse, R180, R4 ;  /* 0x000000b4f404723c */ /* 0x048ff00000001804 */
[C---:B------:R-:W-:Y:S01]  /*a890*/  HMMA.16816.F32 R8, R244.reuse, R182, R8 ;  /* 0x000000b6f408723c */ /* 0x040fe20000001808 */
[----:B------:R-:W3:Y:S01]  /*a8a0*/  LDSM.16.M88.4 R180, [R250+0x7800] ;  /* 0x00780000fab4783b */ /* 0x000ee20000000200 */
[----:B------:R-:W-:Y:S05]  /*a8b0*/  DEPBAR.LE SB0, 0x0 ;  /* 0x000080000000791a */ /* 0x000fea0000000000 */
[----:B------:R-:W-:Y:S01]  /*a8c0*/  BAR.SYNC.DEFER_BLOCKING 0x0 ;  /* 0x0000000000007b1d */ /* 0x000fe20000010000 */
[C---:B-1----:R-:W-:Y:S08]  /*a8d0*/  HMMA.16816.F32 R12, R244.reuse, R184, R12 ;  /* 0x000000b8f40c723c */ /* 0x042ff0000000180c */
[----:B------:R-:W-:Y:S01]  /*a8e0*/  FMNMX.FTZ R0, R4, R158, !PT ;  /* 0x0000009e04007209 */ /* 0x000fe20007810000 */
[C---:B------:R-:W-:Y:S03]  /*a8f0*/  HMMA.16816.F32 R16, R244.reuse, R186, R16 ;  /* 0x000000baf410723c */ /* 0x040fe60000001810 */
[----:B------:R-:W-:Y:S02]  /*a900*/  FMNMX.FTZ R0, R5, R0, !PT ;  /* 0x0000000005007209 */ /* 0x000fe40007810000 */
[----:B------:R-:W-:Y:S03]  /*a910*/  FMNMX.FTZ R2, R6, R159, !PT ;  /* 0x0000009f06027209 */ /* 0x000fe60007810000 */
[C---:B--2---:R-:W-:Y:S04]  /*a920*/  HMMA.16816.F32 R20, R244.reuse, R176, R20 ;  /* 0x000000b0f414723c */ /* 0x044fe80000001814 */
[----:B------:R-:W-:Y:S02]  /*a930*/  FMNMX.FTZ R0, R8, R0, !PT ;  /* 0x0000000008007209 */ /* 0x000fe40007810000 */
[----:B------:R-:W-:Y:S01]  /*a940*/  FMNMX.FTZ R2, R7, R2, !PT ;  /* 0x0000000207027209 */ /* 0x000fe20007810000 */
[----:B------:R-:W-:Y:S01]  /*a950*/  @P0 IMAD R176, R156, c[0x0][0x1e0], RZ ;  /* 0x000078009cb00a24 */ /* 0x000fe200078e02ff */
[C---:B------:R-:W-:Y:S04]  /*a960*/  HMMA.16816.F32 R24, R244.reuse, R178, R24 ;  /* 0x000000b2f418723c */ /* 0x040fe80000001818 */
[----:B------:R-:W-:Y:S01]  /*a970*/  FMNMX.FTZ R0, R9, R0, !PT ;  /* 0x0000000009007209 */ /* 0x000fe20007810000 */
[----:B------:R-:W-:Y:S01]  /*a980*/  @P0 IMAD.WIDE.U32 R156, R130, c[0x0][0x1e0], RZ ;  /* 0x00007800829c0a25 */ /* 0x000fe200078e00ff */
[----:B------:R-:W-:Y:S02]  /*a990*/  FMNMX.FTZ R2, R10, R2, !PT ;  /* 0x000000020a027209 */ /* 0x000fe40007810000 */
[C---:B---3--:R-:W-:Y:S04]  /*a9a0*/  HMMA.16816.F32 R28, R244.reuse, R180, R28 ;  /* 0x000000b4f41c723c */ /* 0x048fe8000000181c */
[----:B------:R-:W-:Y:S01]  /*a9b0*/  FMNMX.FTZ R0, R12, R0, !PT ;  /* 0x000000000c007209 */ /* 0x000fe20007810000 */
[----:B------:R-:W-:Y:S01]  /*a9c0*/  @P0 IMAD R176, R130, c[0x0][0x1e4], R176 ;  /* 0x0000790082b00a24 */ /* 0x000fe200078e02b0 */
[----:B------:R-:W-:Y:S01]  /*a9d0*/  FMNMX.FTZ R2, R11, R2, !PT ;  /* 0x000000020b027209 */ /* 0x000fe20007810000 */
[----:B------:R-:W2:Y:S01]  /*a9e0*/  LDL.LU R130, [R1+0xfc] ;  /* 0x0000fc0001827983 */ /* 0x000ea20000300800 */
        /* <DEDUP_REMOVED lines=22> */
[----:B------:R-:W-:Y:S01]  /*ab50*/  @P0 SHF.L.U32 R177, R156, 0x6, RZ ;  /* 0x000000069cb10819 */ /* 0x000fe200000006ff */
[----:B------:R-:W1:Y:S01]  /*ab60*/  SHFL.BFLY PT, R180, R3, 0x2, 0x1f ;  /* 0x0c401f0003b47f89 */ /* 0x000e6200000e0000 */
[----:B------:R-:W-:Y:S02]  /*ab70*/  FMNMX.FTZ R0, R34, R0, !PT ;  /* 0x0000000022007209 */ /* 0x000fe40007810000 */
[----:B------:R-:W-:Y:S02]  /*ab80*/  @P0 IADD3 R176, R157, R176, RZ ;  /* 0x000000b09db00210 */ /* 0x000fe40007ffe0ff */
[----:B------:R-:W-:Y:S02]  /*ab90*/  FMNMX.FTZ R0, R35, R0, !PT ;  /* 0x0000000023007209 */ /* 0x000fe40007810000 */
[----:B------:R-:W-:Y:S02]  /*aba0*/  @P0 IADD3 R187, P1, R188, 0x40, RZ ;  /* 0x00000040bcbb0810 */ /* 0x000fe40007f3e0ff */
[----:B------:R-:W-:Y:S01]  /*abb0*/  @P0 IADD3 R157, P2, R177, R188, RZ ;  /* 0x000000bcb19d0210 */ /* 0x000fe20007f5e0ff */
[----:B------:R-:W3:Y:S01]  /*abc0*/  SHFL.BFLY PT, R2, R0, 0x2, 0x1f ;  /* 0x0c401f0000027f89 */ /* 0x000ee200000e0000 */
[----:B------:R-:W-:Y:S02]  /*abd0*/  @P0 SHF.L.U64.HI R176, R156, 0x6, R176 ;  /* 0x000000069cb00819 */ /* 0x000fe400000102b0 */
[-C--:B------:R-:W-:Y:S02]  /*abe0*/  @P0 IADD3.X R186, RZ, R190.reuse, RZ, P1, !PT ;  /* 0x000000beffba0210 */ /* 0x080fe40000ffe4ff */
[C---:B------:R-:W-:Y:S02]  /*abf0*/  @P0 LEA R178, P1, R157.reuse, c[0x0][0x1c8], 0x1 ;  /* 0x000072009db20a11 */ /* 0x040fe400078208ff */
[----:B------:R-:W-:Y:S04]  /*ac00*/  @P0 IADD3.X R156, R176, R190, RZ, P2, !PT ;  /* 0x000000beb09c0210 */ /* 0x000fe800017fe4ff */
[----:B------:R-:W-:Y:S02]  /*ac10*/  @P0 LEA.HI.X R179, R157, c[0x0][0x1cc], R156, 0x1, P1 ;  /* 0x000073009db30a11 */ /* 0x000fe400008f0c9c */
[----:B-1----:R-:W-:Y:S03]  /*ac20*/  FMNMX.FTZ R180, R3, R180, !PT ;  /* 0x000000b403b47209 */ /* 0x002fe60007810000 */
[----:B------:R-:W-:Y:S01]  /*ac30*/  @!PT LDS RZ, [RZ] ;  /* 0x00000000fffff984 */ /* 0x000fe20000000800 */
[----:B------:R1:W-:Y:S06]  /*ac40*/  @P0 LDGSTS.E.BYPASS.LTC128B.128 [R131+0x10100], [R178.64], !P6 ;  /* 0x10100000b2830fae */ /* 0x0003ec000f101d46 */
[----:B------:R-:W4:Y:S01]  /*ac50*/  SHFL.BFLY PT, R181, R180, 0x1, 0x1f ;  /* 0x0c201f00b4b57f89 */ /* 0x000f2200000e0000 */
[----:B---3--:R-:W-:Y:S02]  /*ac60*/  FMNMX.FTZ R0, R0, R2, !PT ;  /* 0x0000000200007209 */ /* 0x008fe40007810000 */
[C---:B------:R-:W-:Y:S03]  /*ac70*/  @P0 IADD3 R2, P2, R177.reuse, R187, RZ ;  /* 0x000000bbb1020210 */ /* 0x040fe60007f5e0ff */
[----:B------:R-:W3:Y:S01]  /*ac80*/  SHFL.BFLY PT, R3, R0, 0x1, 0x1f ;  /* 0x0c201f0000037f89 */ /* 0x000ee200000e0000 */
[----:B------:R-:W-:Y:S02]  /*ac90*/  @P0 LEA R182, P1, R2, c[0x0][0x1c8], 0x1 ;  /* 0x0000720002b60a11 */ /* 0x000fe400078208ff */
[----:B------:R-:W-:Y:S04]  /*aca0*/  @P0 IADD3.X R156, R176, R186, RZ, P2, !PT ;  /* 0x000000bab09c0210 */ /* 0x000fe800017fe4ff */
[----:B------:R-:W-:Y:S02]  /*acb0*/  @P0 LEA.HI.X R183, R2, c[0x0][0x1cc], R156, 0x1, P1 ;  /* 0x0000730002b70a11 */ /* 0x000fe400008f0c9c */
[----:B------:R-:W-:Y:S03]  /*acc0*/  @P0 IADD3 R185, P1, R188, 0x80, RZ ;  /* 0x00000080bcb90810 */ /* 0x000fe60007f3e0ff */
[----:B------:R3:W-:Y:S01]  /*acd0*/  @P0 LDGSTS.E.BYPASS.LTC128B.128 [R131+0x12100], [R182.64], !P5 ;  /* 0x12100000b6830fae */ /* 0x0007e2000e901d46 */
[----:B------:R-:W-:Y:S02]  /*ace0*/  @P0 IADD3.X R184, RZ, R190, RZ, P1, !PT ;  /* 0x000000beffb80210 */ /* 0x000fe40000ffe4ff */
[----:B-1----:R-:W-:Y:S02]  /*acf0*/  @P0 IADD3 R179, P2, R177, R185, RZ ;  /* 0x000000b9b1b30210 */ /* 0x002fe40007f5e0ff */
[----:B----4-:R-:W-:Y:S02]  /*ad00*/  FMNMX.FTZ R157, R180, R181, !PT ;  /* 0x000000b5b49d7209 */ /* 0x010fe40007810000 */
[----:B------:R-:W-:Y:S03]  /*ad10*/  @P0 LEA R178, P1, R179, c[0x0][0x1c8], 0x1 ;  /* 0x00007200b3b20a11 */ /* 0x000fe600078208ff */
[----:B------:R-:W-:Y:S01]  /*ad20*/  FADD.FTZ R2, -R157, R158 ;  /* 0x0000009e9d027221 */ /* 0x000fe20000010100 */
[----:B---3--:R-:W-:Y:S03]  /*ad30*/  FMNMX.FTZ R156, R0, R3, !PT ;  /* 0x00000003009c7209 */ /* 0x008fe60007810000 */
[----:B------:R-:W-:Y:S01]  /*ad40*/  FMUL.FTZ R0, R2, c[0x0][0x2d0] ;  /* 0x0000b40002007a20 */ /* 0x000fe20000410000 */
[----:B------:R-:W-:Y:S03]  /*ad50*/  @P0 IADD3.X R3, R176, R184, RZ, P2, !PT ;  /* 0x000000b8b0030210 */ /* 0x000fe600017fe4ff */
[----:B------:R1:W3:Y:S01]  /*ad60*/  MUFU.EX2 R2, R0 ;  /* 0x0000000000027308 */ /* 0x0002e20000000800 */
[----:B------:R-:W-:Y:S02]  /*ad70*/  @P0 LEA.HI.X R179, R179, c[0x0][0x1cc], R3, 0x1, P1 ;  /* 0x00007300b3b30a11 */ /* 0x000fe400008f0c03 */
[----:B------:R-:W-:Y:S03]  /*ad80*/  @P0 IADD3 R181, P1, R188, 0xc0, RZ ;  /* 0x000000c0bcb50810 */ /* 0x000fe60007f3e0ff */
[----:B------:R4:W-:Y:S01]  /*ad90*/  @P0 LDGSTS.E.BYPASS.LTC128B.128 [R131+0x14100], [R178.64], !P4 ;  /* 0x14100000b2830fae */ /* 0x0009e2000e101d46 */
[----:B------:R-:W-:Y:S02]  /*ada0*/  @P0 IADD3 R3, P2, R177, R181, RZ ;  /* 0x000000b5b1030210 */ /* 0x000fe40007f5e0ff */
[----:B------:R-:W-:Y:S01]  /*adb0*/  MOV R182, R188 ;  /* 0x000000bc00b67202 */ /* 0x000fe20000000f00 */
[----:B------:R-:W-:Y:S01]  /*adc0*/  FMUL.FTZ R188, R157, c[0x0][0x2d0] ;  /* 0x0000b4009dbc7a20 */ /* 0x000fe20000410000 */
[----:B------:R-:W-:Y:S02]  /*add0*/  MOV R183, R189 ;  /* 0x000000bd00b77202 */ /* 0x000fe40000000f00 */
[----:B------:R-:W-:Y:S01]  /*ade0*/  @P0 IADD3.X R180, RZ, R190, RZ, P1, !PT ;  /* 0x000000beffb40210 */ /* 0x000fe20000ffe4ff */
[--C-:B------:R-:W-:Y:S01]  /*adf0*/  FFMA.FTZ R4, R4, c[0x0][0x2d0], -R188.reuse ;  /* 0x0000b40004047a23 */ /* 0x100fe200000108bc */
[----:B------:R-:W-:Y:S01]  /*ae00*/  @P0 LEA R158, P1, R3, c[0x0][0x1c8], 0x1 ;  /* 0x00007200039e0a11 */ /* 0x000fe200078208ff */
[--C-:B------:R-:W-:Y:S02]  /*ae10*/  FFMA.FTZ R5, R5, c[0x0][0x2d0], -R188.reuse ;  /* 0x0000b40005057a23 */ /* 0x100fe400000108bc */
[----:B------:R4:W-:Y:S01]  /*ae20*/  MUFU.EX2 R189, R4 ;  /* 0x0000000400bd7308 */ /* 0x0009e20000000800 */
[--C-:B------:R-:W-:Y:S02]  /*ae30*/  FFMA.FTZ R8, R8, c[0x0][0x2d0], -R188.reuse ;  /* 0x0000b40008087a23 */ /* 0x100fe400000108bc */
[--C-:B------:R-:W-:Y:S02]  /*ae40*/  FFMA.FTZ R9, R9, c[0x0][0x2d0], -R188.reuse ;  /* 0x0000b40009097a23 */ /* 0x100fe400000108bc */
[----:B------:R-:W-:Y:S02]  /*ae50*/  FFMA.FTZ R16, R16, c[0x0][0x2d0], -R188 ;  /* 0x0000b40010107a23 */ /* 0x000fe400000108bc */
[----:B-1----:R-:W-:Y:S01]  /*ae60*/  FADD.FTZ R0, -R156, R159 ;  /* 0x0000009f9c007221 */ /* 0x002fe20000010100 */
[----:B------:R-:W-:Y:S01]  /*ae70*/  @P0 IADD3.X R159, R176, R180, RZ, P2, !PT ;  /* 0x000000b4b09f0210 */ /* 0x000fe200017fe4ff */
[----:B---3--:R-:W-:Y:S01]  /*ae80*/  FMUL.FTZ R132, R2, R132 ;  /* 0x0000008402847220 */ /* 0x008fe20000410000 */
[----:B------:R1:W-:Y:S01]  /*ae90*/  MUFU.EX2 R191, R5 ;  /* 0x0000000500bf7308 */ /* 0x0003e20000000800 */
[----:B------:R-:W-:Y:S01]  /*aea0*/  FMUL.FTZ R0, R0, c[0x0][0x2d0] ;  /* 0x0000b40000007a20 */ /* 0x000fe20000410000 */
[----:B------:R-:W-:Y:S01]  /*aeb0*/  @P0 LEA.HI.X R159, R3, c[0x0][0x1cc], R159, 0x1, P1 ;  /* 0x00007300039f0a11 */ /* 0x000fe200008f0c9f */
[C---:B------:R-:W-:Y:S01]  /*aec0*/  FMUL.FTZ R133, R2.reuse, R133 ;  /* 0x0000008502857220 */ /* 0x040fe20000410000 */
[----:B------:R-:W-:Y:S01]  /*aed0*/  @P0 MOV R3, c[0x0][0x1e0] ;  /* 0x0000780000030a02 */ /* 0x000fe20000000f00 */
[C---:B------:R-:W-:Y:S02]  /*aee0*/  FMUL.FTZ R136, R2.reuse, R136 ;  /* 0x0000008802887220 */ /* 0x040fe40000410000 */
[----:B------:R3:W-:Y:S01]  /*aef0*/  @P0 LDGSTS.E.BYPASS.LTC128B.128 [R131+0x16100], [R158.64], !P3 ;  /* 0x161000009e830fae */ /* 0x0007e2000d901d46 */
[C---:B------:R-:W-:Y:S01]  /*af00*/  @P0 LEA R177, P1, R3.reuse, R177, 0x5 ;  /* 0x000000b103b10211 */ /* 0x040fe200078228ff */
[C---:B------:R-:W-:Y:S01]  /*af10*/  FMUL.FTZ R137, R2.reuse, R137 ;  /* 0x0000008902897220 */ /* 0x040fe20000410000 */
[----:B------:R3:W-:Y:S01]  /*af20*/  MUFU.EX2 R183, R8 ;  /* 0x0000000800b77308 */ /* 0x0007e20000000800 */
[C---:B------:R-:W-:Y:S02]  /*af30*/  FMUL.FTZ R140, R2.reuse, R140 ;  /* 0x0000008c028c7220 */ /* 0x040fe40000410000 */
[C---:B------:R-:W-:Y:S01]  /*af40*/  FMUL.FTZ R141, R2.reuse, R141 ;  /* 0x0000008d028d7220 */ /* 0x040fe20000410000 */
[----:B----4-:R-:W-:Y:S01]  /*af50*/  @P0 MOV R4, c[0x0][0x1e4] ;  /* 0x0000790000040a02 */ /* 0x010fe20000000f00 */
[C---:B------:R-:W-:Y:S02]  /*af60*/  FMUL.FTZ R144, R2.reuse, R144 ;  /* 0x0000009002907220 */ /* 0x040fe40000410000 */
[C---:B------:R-:W-:Y:S01]  /*af70*/  FMUL.FTZ R145, R2.reuse, R145 ;  /* 0x0000009102917220 */ /* 0x040fe20000410000 */
[----:B------:R-:W-:Y:S01]  /*af80*/  @P0 LEA.HI.X R176, R3, R176, R4, 0x5, P1 ;  /* 0x000000b003b00211 */ /* 0x000fe200008f2c04 */
[C---:B------:R-:W-:Y:S01]  /*af90*/  FMUL.FTZ R148, R2.reuse, R148 ;  /* 0x0000009402947220 */ /* 0x040fe20000410000 */
[----:B------:R-:W-:Y:S01]  /*afa0*/  @P0 IADD3 R3, P2, R177, R182, RZ ;  /* 0x000000b6b1030210 */ /* 0x000fe20007f5e0ff */
[----:B------:R-:W4:Y:S01]  /*afb0*/  MUFU.EX2 R0, R0 ;  /* 0x0000000000007308 */ /* 0x000f220000000800 */
[C---:B------:R-:W-:Y:S02]  /*afc0*/  FMUL.FTZ R149, R2.reuse, R149 ;  /* 0x0000009502957220 */ /* 0x040fe40000410000 */
[----:B------:R-:W-:Y:S01]  /*afd0*/  @P0 LEA R178, P1, R3, c[0x0][0x1c8], 0x1 ;  /* 0x0000720003b20a11 */ /* 0x000fe200078208ff */
[----:B------:R-:W-:Y:S01]  /*afe0*/  FMUL.FTZ R152, R2, R152 ;  /* 0x0000009802987220 */ /* 0x000fe20000410000 */
[----:B------:R-:W-:Y:S01]  /*aff0*/  @P0 IADD3.X R4, R176, R190, RZ, P2, !PT ;  /* 0x000000beb0040210 */ /* 0x000fe200017fe4ff */
[C---:B------:R-:W-:Y:S01]  /*b000*/  FMUL.FTZ R153, R2.reuse, R153 ;  /* 0x0000009902997220 */ /* 0x040fe20000410000 */
[----:B-1----:R-:W-:Y:S01]  /*b010*/  @P0 IADD3 R5, P2, R177, R185, RZ ;  /* 0x000000b9b1050210 */ /* 0x002fe20007f5e0ff */
[----:B------:R-:W-:Y:S01]  /*b020*/  FMUL.FTZ R36, R2, R36 ;  /* 0x0000002402247220 */ /* 0x000fe20000410000 */
[----:B------:R-:W-:Y:S01]  /*b030*/  @P0 LEA.HI.X R179, R3, c[0x0][0x1cc], R4, 0x1, P1 ;  /* 0x0000730003b30a11 */ /* 0x000fe200008f0c04 */
[----:B------:R1:W1:Y:S01]  /*b040*/  MUFU.EX2 R182, R9 ;  /* 0x0000000900b67308 */ /* 0x0002620000000800 */
[----:B------:R-:W-:Y:S01]  /*b050*/  @P0 IADD3 R4, P1, R177, R187, RZ ;  /* 0x000000bbb1040210 */ /* 0x000fe20007f3e0ff */
[----:B------:R-:W-:Y:S01]  /*b060*/  FMUL.FTZ R3, R156, c[0x0][0x2d0] ;  /* 0x0000b4009c037a20 */ /* 0x000fe20000410000 */
[----:B------:R-:W-:Y:S01]  /*b070*/  @P0 IADD3.X R184, R176, R184, RZ, P2, !PT ;  /* 0x000000b8b0b80210 */ /* 0x000fe200017fe4ff */
[----:B------:R1:W-:Y:S01]  /*b080*/  @P0 LDGSTS.E.BYPASS.LTC128B.128 [R131+0x11100], [R178.64], !P6 ;  /* 0x11100000b2830fae */ /* 0x0003e2000f101d46 */
[----:B---3--:R-:W-:Y:S01]  /*b090*/  @P0 LEA R158, P2, R4, c[0x0][0x1c8], 0x1 ;  /* 0x00007200049e0a11 */ /* 0x008fe200078408ff */
[--C-:B------:R-:W-:Y:S01]  /*b0a0*/  FFMA.FTZ R6, R6, c[0x0][0x2d0], -R3.reuse ;  /* 0x0000b40006067a23 */ /* 0x100fe20000010803 */
[----:B------:R-:W-:Y:S01]  /*b0b0*/  @P0 IADD3.X R186, R176, R186, RZ, P1, !PT ;  /* 0x000000bab0ba0210 */ /* 0x000fe20000ffe4ff */
[--C-:B------:R-:W-:Y:S01]  /*b0c0*/  FFMA.FTZ R7, R7, c[0x0][0x2d0], -R3.reuse ;  /* 0x0000b40007077a23 */ /* 0x100fe20000010803 */
[----:B------:R-:W-:Y:S01]  /*b0d0*/  @P0 IADD3 R177, P1, R177, R181, RZ ;  /* 0x000000b5b1b10210 */ /* 0x000fe20007f3e0ff */
[--C-:B------:R-:W-:Y:S01]  /*b0e0*/  FFMA.FTZ R10, R10, c[0x0][0x2d0], -R3.reuse ;  /* 0x0000b4000a0a7a23 */ /* 0x100fe20000010803 */
[----:B------:R-:W-:Y:S01]  /*b0f0*/  @P0 LEA.HI.X R159, R4, c[0x0][0x1cc], R186, 0x1, P2 ;  /* 0x00007300049f0a11 */ /* 0x000fe200010f0cba */
[--C-:B------:R-:W-:Y:S01]  /*b100*/  FFMA.FTZ R11, R11, c[0x0][0x2d0], -R3.reuse ;  /* 0x0000b4000b0b7a23 */ /* 0x100fe20000010803 */
[----:B------:R-:W-:Y:S01]  /*b110*/  @P0 IADD3.X R176, R176, R180, RZ, P1, !PT ;  /* 0x000000b4b0b00210 */ /* 0x000fe20000ffe4ff */
[----:B------:R3:W-:Y:S01]  /*b120*/  MUFU.EX2 R185, R7 ;  /* 0x0000000700b97308 */ /* 0x0007e20000000800 */
[C---:B------:R-:W-:Y:S01]  /*b130*/  @P0 LEA R8, P1, R5.reuse, c[0x0][0x1c8], 0x1 ;  /* 0x0000720005080a11 */ /* 0x040fe200078208ff */
[----:B------:R3:W-:Y:S01]  /*b140*/  @P0 LDGSTS.E.BYPASS.LTC128B.128 [R131+0x13100], [R158.64], !P5 ;  /* 0x131000009e830fae */ /* 0x0007e2000e901d46 */
[C---:B----4-:R-:W-:Y:S02]  /*b150*/  FMUL.FTZ R134, R0.reuse, R134 ;  /* 0x0000008600867220 */ /* 0x050fe40000410000 */
[C---:B------:R-:W-:Y:S02]  /*b160*/  FMUL.FTZ R135, R0.reuse, R135 ;  /* 0x0000008700877220 */ /* 0x040fe40000410000 */
[C---:B------:R-:W-:Y:S02]  /*b170*/  FMUL.FTZ R138, R0.reuse, R138 ;  /* 0x0000008a008a7220 */ /* 0x040fe40000410000 */
[C---:B------:R-:W-:Y:S01]  /*b180*/  FMUL.FTZ R139, R0.reuse, R139 ;  /* 0x0000008b008b7220 */ /* 0x040fe20000410000 */
[----:B-1----:R-:W-:Y:S01]  /*b190*/  @P0 LEA.HI.X R9, R5, c[0x0][0x1cc], R184, 0x1, P1 ;  /* 0x0000730005090a11 */ /* 0x002fe200008f0cb8 */
[----:B------:R1:W4:Y:S01]  /*b1a0*/  MUFU.EX2 R180, R6 ;  /* 0x0000000600b47308 */ /* 0x0003220000000800 */
[C---:B------:R-:W-:Y:S01]  /*b1b0*/  @P0 LEA R4, P1, R177.reuse, c[0x0][0x1c8], 0x1 ;  /* 0x00007200b1040a11 */ /* 0x040fe200078208ff */
[C---:B------:R-:W-:Y:S02]  /*b1c0*/  FMUL.FTZ R142, R0.reuse, R142 ;  /* 0x0000008e008e7220 */ /* 0x040fe40000410000 */
[----:B------:R4:W-:Y:S01]  /*b1d0*/  @P0 LDGSTS.E.BYPASS.LTC128B.128 [R131+0x15100], [R8.64], !P4 ;  /* 0x1510000008830fae */ /* 0x0009e2000e101d46 */
[----:B------:R-:W-:Y:S01]  /*b1e0*/  @P0 LEA.HI.X R5, R177, c[0x0][0x1cc], R176, 0x1, P1 ;  /* 0x00007300b1050a11 */ /* 0x000fe200008f0cb0 */
[C---:B------:R-:W-:Y:S02]  /*b1f0*/  FMUL.FTZ R143, R0.reuse, R143 ;  /* 0x0000008f008f7220 */ /* 0x040fe40000410000 */
[C---:B------:R-:W-:Y:S02]  /*b200*/  FMUL.FTZ R146, R0.reuse, R146 ;  /* 0x0000009200927220 */ /* 0x040fe40000410000 */
[----:B------:R4:W-:Y:S01]  /*b210*/  @P0 LDGSTS.E.BYPASS.LTC128B.128 [R131+0x17100], [R4.64], !P3 ;  /* 0x1710000004830fae */ /* 0x0009e2000d901d46 */
[----:B------:R4:W-:Y:S01]  /*b220*/  MUFU.EX2 R190, R11 ;  /* 0x0000000b00be7308 */ /* 0x0009e20000000800 */
[C---:B------:R-:W-:Y:S02]  /*b230*/  FMUL.FTZ R147, R0.reuse, R147 ;  /* 0x0000009300937220 */ /* 0x040fe40000410000 */
[C---:B---3--:R-:W-:Y:S02]  /*b240*/  FMUL.FTZ R7, R0.reuse, R163 ;  /* 0x000000a300077220 */ /* 0x048fe40000410000 */
[----:B------:R-:W3:Y:S01]  /*b250*/  LDSM.16.MT88.4 R176, [R248] ;  /* 0x00000000f8b0783b */ /* 0x000ee20000004200 */
[C---:B------:R-:W-:Y:S02]  /*b260*/  FMUL.FTZ R150, R0.reuse, R150 ;  /* 0x0000009600967220 */ /* 0x040fe40000410000 */
[C---:B------:R-:W-:Y:S02]  /*b270*/  FMUL.FTZ R151, R0.reuse, R151 ;  /* 0x0000009700977220 */ /* 0x040fe40000410000 */
[----:B------:R-:W4:Y:S01]  /*b280*/  MUFU.EX2 R159, R10 ;  /* 0x0000000a009f7308 */ /* 0x000f220000000800 */
[C---:B------:R-:W-:Y:S01]  /*b290*/  FMUL.FTZ R154, R0.reuse, R154 ;  /* 0x0000009a009a7220 */ /* 0x040fe20000410000 */
[----:B------:R-:W0:Y:S01]  /*b2a0*/  LDGDEPBAR ;  /* 0x00000000000079af */ /* 0x000e220000000000 */
[----:B-1----:R-:W-:Y:S01]  /*b2b0*/  FMUL.FTZ R6, R0, R162 ;  /* 0x000000a200067220 */ /* 0x002fe20000410000 */
[----:B------:R-:W-:Y:S01]  /*b2c0*/  F2FP.PACK_AB R162, R182, R183 ;  /* 0x000000b7b6a2723e */ /* 0x000fe200000000ff */
[----:B------:R-:W-:Y:S02]  /*b2d0*/  FMUL.FTZ R155, R0, R155 ;  /* 0x0000009b009b7220 */ /* 0x000fe40000410000 */
[----:B------:R-:W-:Y:S02]  /*b2e0*/  FMUL.FTZ R37, R2, R37 ;  /* 0x0000002502257220 */ /* 0x000fe40000410000 */
[----:B------:R-:W-:Y:S02]  /*b2f0*/  FMUL.FTZ R38, R0, R38 ;  /* 0x0000002600267220 */ /* 0x000fe40000410000 */
[C---:B----4-:R-:W-:Y:S02]  /*b300*/  FMUL.FTZ R8, R2.reuse, R164 ;  /* 0x000000a402087220 */ /* 0x050fe40000410000 */
[----:B------:R-:W-:Y:S02]  /*b310*/  FMUL.FTZ R9, R2, R165 ;  /* 0x000000a502097220 */ /* 0x000fe40000410000 */
[----:B------:R-:W-:Y:S01]  /*b320*/  FMUL.FTZ R11, R0, R167 ;  /* 0x000000a7000b7220 */ /* 0x000fe20000410000 */
[----:B------:R-:W4:Y:S01]  /*b330*/  LDL.LU R131, [R1+0xf8] ;  /* 0x0000f80001837983 */ /* 0x000f220000300800 */
[C---:B------:R-:W-:Y:S01]  /*b340*/  FMUL.FTZ R4, R2.reuse, R160 ;  /* 0x000000a002047220 */ /* 0x040fe20000410000 */
[----:B------:R-:W-:Y:S01]  /*b350*/  F2FP.PACK_AB R160, R191, R189 ;  /* 0x000000bdbfa0723e */ /* 0x000fe200000000ff */
[----:B------:R-:W-:Y:S01]  /*b360*/  FMUL.FTZ R5, R2, R161 ;  /* 0x000000a102057220 */ /* 0x000fe20000410000 */
[----:B------:R-:W-:Y:S01]  /*b370*/  F2FP.PACK_AB R161, R185, R180 ;  /* 0x000000b4b9a1723e */ /* 0x000fe200000000ff */
[----:B------:R-:W-:Y:S01]  /*b380*/  FMUL.FTZ R39, R0, R39 ;  /* 0x0000002700277220 */ /* 0x000fe20000410000 */
[----:B------:R-:W4:Y:S01]  /*b390*/  LDL R158, [R1+0x48] ;  /* 0x00004800019e7983 */ /* 0x000f220000100800 */
[----:B------:R-:W-:Y:S01]  /*b3a0*/  FMUL.FTZ R40, R2, R40 ;  /* 0x0000002802287220 */ /* 0x000fe20000410000 */
[----:B------:R-:W-:Y:S01]  /*b3b0*/  F2FP.PACK_AB R163, R190, R159 ;  /* 0x0000009fbea3723e */ /* 0x000fe200000000ff */
[----:B------:R-:W-:Y:S02]  /*b3c0*/  FMUL.FTZ R10, R0, R166 ;  /* 0x000000a6000a7220 */ /* 0x000fe40000410000 */
[C---:B------:R-:W-:Y:S01]  /*b3d0*/  FMUL.FTZ R41, R2.reuse, R41 ;  /* 0x0000002902297220 */ /* 0x040fe20000410000 */
[----:B------:R-:W1:Y:S01]  /*b3e0*/  LDSM.16.MT88.4 R164, [R252] ;  /* 0x00000000fca4783b */ /* 0x000e620000004200 */
[C---:B------:R-:W-:Y:S02]  /*b3f0*/  FMUL.FTZ R44, R2.reuse, R44 ;  /* 0x0000002c022c7220 */ /* 0x040fe40000410000 */
[C---:B------:R-:W-:Y:S02]  /*b400*/  FMUL.FTZ R45, R2.reuse, R45 ;  /* 0x0000002d022d7220 */ /* 0x040fe40000410000 */
[C---:B------:R-:W-:Y:S01]  /*b410*/  FMUL.FTZ R48, R2.reuse, R48 ;  /* 0x0000003002307220 */ /* 0x040fe20000410000 */
[C---:B---3--:R-:W-:Y:S01]  /*b420*/  HMMA.16816.F32 R4, R160.reuse, R176, R4 ;  /* 0x000000b0a004723c */ /* 0x048fe20000001804 */
[----:B------:R-:W3:Y:S04]  /*b430*/  LDL R177, [R1+0x4] ;  /* 0x0000040001b17983 */ /* 0x000ee80000100800 */
[C---:B------:R-:W-:Y:S02]  /*b440*/  FMUL.FTZ R49, R2.reuse, R49 ;  /* 0x0000003102317220 */ /* 0x040fe40000410000 */
[C---:B------:R-:W-:Y:S01]  /*b450*/  FMUL.FTZ R52, R2.reuse, R52 ;  /* 0x0000003402347220 */ /* 0x040fe20000410000 */
[C---:B------:R-:W-:Y:S04]  /*b460*/  HMMA.16816.F32 R8, R160.reuse, R178, R8 ;  /* 0x000000b2a008723c */ /* 0x040fe80000001808 */
[C---:B------:R-:W-:Y:S02]  /*b470*/  FMUL.FTZ R53, R2.reuse, R53 ;  /* 0x0000003502357220 */ /* 0x040fe40000410000 */
[C---:B------:R-:W-:Y:S01]  /*b480*/  FMUL.FTZ R56, R2.reuse, R56 ;  /* 0x0000003802387220 */ /* 0x040fe20000410000 */
[----:B------:R-:W-:Y:S01]  /*b490*/  MOV R179, R191 ;  /* 0x000000bf00b37202 */ /* 0x000fe20000000f00 */
[C---:B------:R-:W-:Y:S01]  /*b4a0*/  FMUL.FTZ R57, R2.reuse, R57 ;  /* 0x0000003902397220 */ /* 0x040fe20000410000 */
[----:B------:R-:W-:Y:S03]  /*b4b0*/  MUFU.EX2 R191, R16 ;  /* 0x0000001000bf7308 */ /* 0x000fe60000000800 */
[C---:B------:R-:W-:Y:S01]  /*b4c0*/  FMUL.FTZ R60, R2.reuse, R60 ;  /* 0x0000003c023c7220 */ /* 0x040fe20000410000 */
[----:B------:R-:W-:Y:S01]  /*b4d0*/  MOV R178, R183 ;  /* 0x000000b700b27202 */ /* 0x000fe20000000f00 */
[C---:B------:R-:W-:Y:S02]  /*b4e0*/  FMUL.FTZ R61, R2.reuse, R61 ;  /* 0x0000003d023d7220 */ /* 0x040fe40000410000 */
[C---:B------:R-:W-:Y:S02]  /*b4f0*/  FMUL.FTZ R64, R2.reuse, R64 ;  /* 0x0000004002407220 */ /* 0x040fe40000410000 */
[C---:B------:R-:W-:Y:S02]  /*b500*/  FMUL.FTZ R65, R2.reuse, R65 ;  /* 0x0000004102417220 */ /* 0x040fe40000410000 */
        /* <DEDUP_REMOVED lines=8> */
[----:B------:R-:W1:Y:S03]  /*b590*/  LDSM.16.MT88.4 R164, [R251] ;  /* 0x00000000fba4783b */ /* 0x000e660000004200 */
[C---:B------:R-:W-:Y:S02]  /*b5a0*/  FMUL.FTZ R80, R2.reuse, R80 ;  /* 0x0000005002507220 */ /* 0x040fe40000410000 */
[C---:B------:R-:W-:Y:S02]  /*b5b0*/  FMUL.FTZ R81, R2.reuse, R81 ;  /* 0x0000005102517220 */ /* 0x040fe40000410000 */
[C---:B------:R-:W-:Y:S04]  /*b5c0*/  FMUL.FTZ R84, R2.reuse, R84 ;  /* 0x0000005402547220 */ /* 0x040fe80000410000 */
        /* <DEDUP_REMOVED lines=18> */
[----:B------:R-:W-:Y:S01]  /*b6f0*/  FMUL.FTZ R120, R2, R120 ;  /* 0x0000007802787220 */ /* 0x000fe20000410000 */
[C---:B------:R-:W-:Y:S04]  /*b700*/  HMMA.16816.F32 R144, R160.reuse, R166, R144 ;  /* 0x000000a6a090723c */ /* 0x040fe80000001890 */
        /* <DEDUP_REMOVED lines=40> */
[----:B------:R-:W-:Y:S02]  /*b990*/  FMUL.FTZ R121, R2, R121 ;  /* 0x0000007902797220 */ /* 0x000fe40000410000 */
[C---:B------:R-:W-:Y:S02]  /*b9a0*/  FMUL.FTZ R122, R0.reuse, R122 ;  /* 0x0000007a007a7220 */ /* 0x040fe40000410000 */
[----:B------:R-:W-:Y:S02]  /*b9b0*/  FMUL.FTZ R123, R0, R123 ;  /* 0x0000007b007b7220 */ /* 0x000fe40000410000 */
[C---:B------:R-:W-:Y:S02]  /*b9c0*/  FMUL.FTZ R124, R2.reuse, R124 ;  /* 0x0000007c027c7220 */ /* 0x040fe40000410000 */
[C---:B------:R-:W-:Y:S02]  /*b9d0*/  FMUL.FTZ R125, R2.reuse, R125 ;  /* 0x0000007d027d7220 */ /* 0x040fe40000410000 */
[C---:B------:R-:W-:Y:S02]  /*b9e0*/  FMUL.FTZ R128, R2.reuse, R128 ;  /* 0x0000008002807220 */ /* 0x040fe40000410000 */
[----:B------:R-:W-:Y:S02]  /*b9f0*/  FMUL.FTZ R129, R2, R129 ;  /* 0x0000008102817220 */ /* 0x000fe40000410000 */
[--C-:B------:R-:W-:Y:S02]  /*ba00*/  FFMA.FTZ R17, R17, c[0x0][0x2d0], -R188.reuse ;  /* 0x0000b40011117a23 */ /* 0x100fe400000108bc */
[--C-:B------:R-:W-:Y:S02]  /*ba10*/  FFMA.FTZ R18, R18, c[0x0][0x2d0], -R3.reuse ;  /* 0x0000b40012127a23 */ /* 0x100fe40000010803 */
[--C-:B------:R-:W-:Y:S01]  /*ba20*/  FFMA.FTZ R19, R19, c[0x0][0x2d0], -R3.reuse ;  /* 0x0000b40013137a23 */ /* 0x100fe20000010803 */
        /* <DEDUP_REMOVED lines=10> */
[--C-:B------:R-:W-:Y:S02]  /*bad0*/  FFMA.FTZ R34, R34, c[0x0][0x2d0], -R3.reuse ;  /* 0x0000b40022227a23 */ /* 0x100fe40000010803 */
[C---:B------:R-:W-:Y:S02]  /*bae0*/  FMUL.FTZ R126, R0.reuse, R126 ;  /* 0x0000007e007e7220 */ /* 0x040fe40000410000 */
[C---:B------:R-:W-:Y:S02]  /*baf0*/  FMUL.FTZ R127, R0.reuse, R127 ;  /* 0x0000007f007f7220 */ /* 0x040fe40000410000 */
[----:B--2---:R-:W-:Y:S02]  /*bb00*/  FMUL.FTZ R130, R0, R130 ;  /* 0x0000008200827220 */ /* 0x004fe40000410000 */
[--C-:B------:R-:W-:Y:S02]  /*bb10*/  FFMA.FTZ R14, R14, c[0x0][0x2d0], -R3.reuse ;  /* 0x0000b4000e0e7a23 */ /* 0x100fe40000010803 */
[--C-:B------:R-:W-:Y:S02]  /*bb20*/  FFMA.FTZ R15, R15, c[0x0][0x2d0], -R3.reuse ;  /* 0x0000b4000f0f7a23 */ /* 0x100fe40000010803 */
[----:B------:R-:W-:Y:S01]  /*bb30*/  FFMA.FTZ R3, R35, c[0x0][0x2d0], -R3 ;  /* 0x0000b40023037a23 */ /* 0x000fe20000010803 */
[----:B------:R1:W-:Y:S01]  /*bb40*/  MUFU.EX2 R183, R14 ;  /* 0x0000000e00b77308 */ /* 0x0003e20000000800 */
[--C-:B------:R-:W-:Y:S02]  /*bb50*/  FFMA.FTZ R21, R21, c[0x0][0x2d0], -R188.reuse ;  /* 0x0000b40015157a23 */ /* 0x100fe400000108bc */
[--C-:B------:R-:W-:Y:S02]  /*bb60*/  FFMA.FTZ R20, R20, c[0x0][0x2d0], -R188.reuse ;  /* 0x0000b40014147a23 */ /* 0x100fe400000108bc */
[--C-:B------:R-:W-:Y:S02]  /*bb70*/  FFMA.FTZ R32, R32, c[0x0][0x2d0], -R188.reuse ;  /* 0x0000b40020207a23 */ /* 0x100fe400000108bc */
[--C-:B------:R-:W-:Y:S02]  /*bb80*/  FFMA.FTZ R12, R12, c[0x0][0x2d0], -R188.reuse ;  /* 0x0000b4000c0c7a23 */ /* 0x100fe400000108bc */
[----:B------:R-:W-:Y:S01]  /*bb90*/  FFMA.FTZ R13, R13, c[0x0][0x2d0], -R188 ;  /* 0x0000b4000d0d7a23 */ /* 0x000fe200000108bc */
[----:B------:R-:W-:Y:S10]  /*bba0*/  MUFU.EX2 R20, R20 ;  /* 0x0000001400147308 */ /* 0x000ff40000000800 */
[----:B------:R2:W-:Y:S01]  /*bbb0*/  MUFU.EX2 R181, R12 ;  /* 0x0000000c00b57308 */ /* 0x0005e20000000800 */
[----:B-1----:R-:W-:Y:S09]  /*bbc0*/  F2FP.PACK_AB R14, R176, R191 ;  /* 0x000000bfb00e723e */ /* 0x002ff200000000ff */
[----:B------:R-:W-:Y:S10]  /*bbd0*/  MUFU.EX2 R187, R13 ;  /* 0x0000000d00bb7308 */ /* 0x000ff40000000800 */
[----:B------:R-:W1:Y:S01]  /*bbe0*/  MUFU.EX2 R184, R15 ;  /* 0x0000000f00b87308 */ /* 0x000e620000000800 */
[----:B--2---:R-:W-:Y:S09]  /*bbf0*/  MOV R12, R182 ;  /* 0x000000b6000c7202 */ /* 0x004ff20000000f00 */
[----:B------:R2:W2:Y:S01]  /*bc00*/  MUFU.EX2 R182, R18 ;  /* 0x0000001200b67308 */ /* 0x0004a20000000800 */
[----:B----4-:R-:W-:Y:S01]  /*bc10*/  FMUL.FTZ R131, R0, R131 ;  /* 0x0000008300837220 */ /* 0x010fe20000410000 */
[----:B------:R4:W3:Y:S01]  /*bc20*/  LDSM.16.MT88.4 R164, [R158] ;  /* 0x000000009ea4783b */ /* 0x0008e20000004200 */
[----:B-1----:R-:W-:Y:S05]  /*bc30*/  F2FP.PACK_AB R13, R184, R183 ;  /* 0x000000b7b80d723e */ /* 0x002fea00000000ff */
[----:B--2---:R-:W-:Y:S01]  /*bc40*/  LDSM.16.MT88.4 R16, [R251+0x800] ;  /* 0x00080000fb10783b */ /* 0x004fe20000004200 */
[----:B------:R-:W-:Y:S05]  /*bc50*/  F2FP.PACK_AB R15, R186, R182 ;  /* 0x000000b6ba0f723e */ /* 0x000fea00000000ff */
[----:B----4-:R-:W2:Y:S01]  /*bc60*/  LDL.LU R158, [R1+0x64] ;  /* 0x00006400019e7983 */ /* 0x010ea20000300800 */
[C---:B---3--:R-:W-:Y:S08]  /*bc70*/  HMMA.16816.F32 R148, R160.reuse, R164, R148 ;  /* 0x000000a4a094723c */ /* 0x048ff00000001894 */
        /* <DEDUP_REMOVED lines=17> */
[----:B--2---:R-:W-:Y:S01]  /*bd90*/  FFMA.FTZ R158, R2, R158, R189 ;  /* 0x0000009e029e7223 */ /* 0x004fe200000100bd */
[----:B------:R-:W-:Y:S02]  /*bda0*/  MOV R189, R12 ;  /* 0x0000000c00bd7202 */ /* 0x000fe40000000f00 */
[----:B------:R-:W2:Y:S01]  /*bdb0*/  LDL.LU R2, [R1+0x68] ;  /* 0x0000680001027983 */ /* 0x000ea20000300800 */
[-C--:B------:R-:W-:Y:S01]  /*bdc0*/  F2FP.PACK_AB R12, R187, R181.reuse ;  /* 0x000000b5bb0c723e */ /* 0x080fe200000000ff */
        /* <DEDUP_REMOVED lines=18> */
[----:B--2---:R-:W-:Y:S02]  /*bef0*/  FFMA.FTZ R2, R0, R2, R180 ;  /* 0x0000000200027223 */ /* 0x004fe400000100b4 */
[----:B------:R-:W-:Y:S02]  /*bf00*/  MUFU.EX2 R180, R23 ;  /* 0x0000001700b47308 */ /* 0x000fe40000000800 */
[C---:B-1----:R-:W-:Y:S04]  /*bf10*/  HMMA.16816.F32 R124, R160.reuse, R164, R124 ;  /* 0x000000a4a07c723c */ /* 0x042fe8000000187c */
[----:B------:R-:W-:Y:S02]  /*bf20*/  FADD.FTZ R0, R179, R158 ;  /* 0x0000009eb3007221 */ /* 0x000fe40000010000 */
[----:B------:R-:W-:Y:S02]  /*bf30*/  FADD.FTZ R2, R185, R2 ;  /* 0x00000002b9027221 */ /* 0x000fe40000010000 */
[----:B------:R-:W-:Y:S01]  /*bf40*/  FADD.FTZ R0, R178, R0 ;  /* 0x00000000b2007221 */ /* 0x000fe20000010000 */
[----:B------:R-:W-:Y:S01]  /*bf50*/  HMMA.16816.F32 R128, R160, R166, R128 ;  /* 0x000000a6a080723c */ /* 0x000fe20000001880 */
[----:B------:R-:W1:Y:S01]  /*bf60*/  LDSM.16.MT88.4 R160, [R248+0x800] ;  /* 0x00080000f8a0783b */ /* 0x000e620000004200 */
[----:B------:R-:W-:Y:S01]  /*bf70*/  MUFU.EX2 R179, R26 ;  /* 0x0000001a00b37308 */ /* 0x000fe20000000800 */
[----:B------:R-:W-:Y:S04]  /*bf80*/  FADD.FTZ R2, R159, R2 ;  /* 0x000000029f027221 */ /* 0x000fe80000010000 */
[----:B------:R-:W2:Y:S01]  /*bf90*/  LDSM.16.MT88.4 R164, [R252+0x800] ;  /* 0x00080000fca4783b */ /* 0x000ea20000004200 */
[----:B------:R-:W-:Y:S04]  /*bfa0*/  FADD.FTZ R2, R190, R2 ;  /* 0x00000002be027221 */ /* 0x000fe80000010000 */
[----:B------:R-:W-:Y:S01]  /*bfb0*/  MUFU.EX2 R178, R27 ;  /* 0x0000001b00b27308 */ /* 0x000fe20000000800 */
[----:B------:R-:W-:Y:S04]  /*bfc0*/  FADD.FTZ R2, R183, R2 ;  /* 0x00000002b7027221 */ /* 0x000fe80000010000 */
[----:B------:R-:W-:Y:S05]  /*bfd0*/  FADD.FTZ R2, R184, R2 ;  /* 0x00000002b8027221 */ /* 0x000fea0000010000 */
[----:B------:R-:W-:Y:S10]  /*bfe0*/  MUFU.EX2 R159, R34 ;  /* 0x00000022009f7308 */ /* 0x000ff40000000800 */
[----:B------:R3:W-:Y:S01]  /*bff0*/  MUFU.EX2 R185, R32 ;  /* 0x0000002000b97308 */ /* 0x0007e20000000800 */
[C---:B-1----:R-:W-:Y:S09]  /*c000*/  HMMA.16816.F32 R4, R12.reuse, R160, R4 ;  /* 0x000000a00c04723c */ /* 0x042ff20000001804 */
[----:B------:R-:W-:Y:S01]  /*c010*/  MUFU.EX2 R158, R3 ;  /* 0x00000003009e7308 */ /* 0x000fe20000000800 */
[C---:B------:R-:W-:Y:S01]  /*c020*/  HMMA.16816.F32 R8, R12.reuse, R162, R8 ;  /* 0x000000a20c08723c */ /* 0x040fe20000001808 */
[----:B------:R-:W1:Y:S07]  /*c030*/  LDSM.16.MT88.4 R160, [R177+0x800] ;  /* 0x00080000b1a0783b */ /* 0x000e6e0000004200 */
[C---:B--2---:R-:W-:Y:S07]  /*c040*/  HMMA.16816.F32 R132, R12.reuse, R164, R132 ;  /* 0x000000a40c84723c */ /* 0x044fee0000001884 */
[----:B------:R-:W-:Y:S01]  /*c050*/  MOV R165, R181 ;  /* 0x000000b500a57202 */ /* 0x000fe20000000f00 */
[C---:B------:R-:W-:Y:S01]  /*c060*/  HMMA.16816.F32 R136, R12.reuse, R166, R136 ;  /* 0x000000a60c88723c */ /* 0x040fe20000001888 */
[----:B------:R2:W-:Y:S03]  /*c070*/  MUFU.EX2 R167, R21 ;  /* 0x0000001500a77308 */ /* 0x0005e60000000800 */
[----:B------:R-:W-:Y:S04]  /*c080*/  MOV R164, R191 ;  /* 0x000000bf00a47202 */ /* 0x000fe80000000f00 */
[C---:B------:R-:W-:Y:S03]  /*c090*/  HMMA.16816.F32 R140, R12.reuse, R16, R140 ;  /* 0x000000100c8c723c */ /* 0x040fe6000000188c */
[----:B------:R4:W4:Y:S01]  /*c0a0*/  MUFU.EX2 R181, R22 ;  /* 0x0000001600b57308 */ /* 0x0009220000000800 */
[----:B---3--:R-:W-:Y:S04]  /*c0b0*/  MOV R32, R164 ;  /* 0x000000a400207202 */ /* 0x008fe80000000f00 */
[C---:B------:R-:W-:Y:S01]  /*c0c0*/  HMMA.16816.F32 R144, R12.reuse, R18, R144 ;  /* 0x000000120c90723c */ /* 0x040fe20000001890 */
[----:B------:R-:W3:Y:S04]  /*c0d0*/  LDSM.16.MT88.4 R16, [R248+0x2800] ;  /* 0x00280000f810783b */ /* 0x000ee80000004200 */
[----:B------:R-:W-:Y:S03]  /*c0e0*/  MUFU.EX2 R166, R24 ;  /* 0x0000001800a67308 */ /* 0x000fe60000000800 */
[C---:B-1----:R-:W-:Y:S04]  /*c0f0*/  HMMA.16816.F32 R148, R12.reuse, R160, R148 ;  /* 0x000000a00c94723c */ /* 0x042fe80000001894 */
[----:B--2---:R-:W-:Y:S01]  /*c100*/  MOV R21, R189 ;  /* 0x000000bd00157202 */ /* 0x004fe20000000f00 */
[--C-:B------:R-:W-:Y:S01]  /*c110*/  FFMA.FTZ R189, R28, c[0x0][0x2d0], -R188.reuse ;  /* 0x0000b4001cbd7a23 */ /* 0x100fe200000108bc */
[----:B------:R-:W-:Y:S01]  /*c120*/  MOV R28, R187 ;  /* 0x000000bb001c7202 */ /* 0x000fe20000000f00 */
[----:B------:R1:W2:Y:S01]  /*c130*/  MUFU.EX2 R191, R25 ;  /* 0x0000001900bf7308 */ /* 0x0002a20000000800 */
[--C-:B------:R-:W-:Y:S01]  /*c140*/  FFMA.FTZ R187, R29, c[0x0][0x2d0], -R188.reuse ;  /* 0x0000b4001dbb7a23 */ /* 0x100fe200000108bc */
[C---:B------:R-:W-:Y:S01]  /*c150*/  HMMA.16816.F32 R152, R12.reuse, R162, R152 ;  /* 0x000000a20c98723c */ /* 0x040fe20000001898 */
[----:B------:R-:W2:Y:S02]  /*c160*/  LDSM.16.MT88.4 R160, [R252+0x2800] ;  /* 0x00280000fca0783b */ /* 0x000ea40000004200 */
[----:B------:R-:W-:Y:S01]  /*c170*/  MOV R29, R21 ;  /* 0x00000015001d7202 */ /* 0x000fe20000000f00 */
[----:B------:R-:W-:Y:S01]  /*c180*/  FFMA.FTZ R188, R33, c[0x0][0x2d0], -R188 ;  /* 0x0000b40021bc7a23 */ /* 0x000fe200000108bc */
[----:B------:R-:W-:Y:S02]  /*c190*/  MOV R33, R20 ;  /* 0x0000001400217202 */ /* 0x000fe40000000f00 */
[----:B----4-:R-:W-:Y:S01]  /*c1a0*/  LDSM.16.MT88.4 R20, [R248+0x1000] ;  /* 0x00100000f814783b */ /* 0x010fe20000004200 */
[----:B------:R-:W-:Y:S01]  /*c1b0*/  FADD.FTZ R0, R29, R0 ;  /* 0x000000001d007221 */ /* 0x000fe20000010000 */
[----:B------:R-:W-:Y:S03]  /*c1c0*/  MUFU.EX2 R189, R189 ;  /* 0x000000bd00bd7308 */ /* 0x000fe60000000800 */
[-C--:B------:R-:W-:Y:S01]  /*c1d0*/  MOV R184, R33.reuse ;  /* 0x0000002100b87202 */ /* 0x080fe20000000f00 */
[----:B------:R-:W-:Y:S04]  /*c1e0*/  FADD.FTZ R0, R165, R0 ;  /* 0x00000000a5007221 */ /* 0x000fe80000010000 */
[----:B------:R-:W-:Y:S02]  /*c1f0*/  FADD.FTZ R0, R28, R0 ;  /* 0x000000001c007221 */ /* 0x000fe40000010000 */
[----:B------:R-:W-:Y:S02]  /*c200*/  MUFU.EX2 R188, R188 ;  /* 0x000000bc00bc7308 */ /* 0x000fe40000000800 */
[----:B------:R-:W-:Y:S01]  /*c210*/  FADD.FTZ R3, R32, R0 ;  /* 0x0000000020037221 */ /* 0x000fe20000010000 */
[----:B-1----:R-:W-:Y:S01]  /*c220*/  LDSM.16.MT88.4 R24, [R251+0x1000] ;  /* 0x00100000fb18783b */ /* 0x002fe20000004200 */
[----:B------:R-:W-:Y:S01]  /*c230*/  FADD.FTZ R0, R182, R2 ;  /* 0x00000002b6007221 */ /* 0x000fe20000010000 */
[C---:B---3--:R-:W-:Y:S03]  /*c240*/  HMMA.16816.F32 R36, R12.reuse, R16, R36 ;  /* 0x000000100c24723c */ /* 0x048fe60000001824 */
[----:B------:R-:W-:Y:S02]  /*c250*/  FADD.FTZ R0, R186, R0 ;  /* 0x00000000ba007221 */ /* 0x000fe40000010000 */
[----:B------:R-:W-:Y:S02]  /*c260*/  MUFU.EX2 R187, R187 ;  /* 0x000000bb00bb7308 */ /* 0x000fe40000000800 */
[----:B------:R-:W-:Y:S01]  /*c270*/  FADD.FTZ R0, R181, R0 ;  /* 0x00000000b5007221 */ /* 0x000fe20000010000 */
[C---:B------:R-:W-:Y:S01]  /*c280*/  HMMA.16816.F32 R40, R12.reuse, R18, R40 ;  /* 0x000000120c28723c */ /* 0x040fe20000001828 */
[----:B------:R-:W1:Y:S03]  /*c290*/  LDSM.16.MT88.4 R16, [R251+0x2800] ;  /* 0x00280000fb10783b */ /* 0x000e660000004200 */
[C---:B------:R-:W-:Y:S04]  /*c2a0*/  FADD.FTZ R0, R180.reuse, R0 ;  /* 0x00000000b4007221 */ /* 0x040fe80000010000 */
[----:B------:R-:W-:Y:S01]  /*c2b0*/  FADD.FTZ R0, R179, R0 ;  /* 0x00000000b3007221 */ /* 0x000fe20000010000 */
        /* <DEDUP_REMOVED lines=31> */
[----:B------:R-:W-:Y:S01]  /*c4b0*/  HMMA.16816.F32 R128, R12, R162, R128 ;  /* 0x000000a20c80723c */ /* 0x000fe20000001880 */
[----:B------:R-:W2:Y:S06]  /*c4c0*/  LDSM.16.MT88.4 R160, [R177+0x1000] ;  /* 0x00100000b1a0783b */ /* 0x000eac0000004200 */
[----:B------:R-:W-:Y:S02]  /*c4d0*/  F2FP.PACK_AB R12, R167, R33 ;  /* 0x00000021a70c723e */ /* 0x000fe400000000ff */
[----:B------:R-:W-:Y:S01]  /*c4e0*/  F2FP.PACK_AB R14, R191, R166 ;  /* 0x000000a6bf0e723e */ /* 0x000fe200000000ff */
[----:B------:R-:W-:Y:S02]  /*c4f0*/  LDSM.16.MT88.4 R32, [R248+0x3800] ;  /* 0x00380000f820783b */ /* 0x000fe40000004200 */
[----:B------:R-:W-:Y:S02]  /*c500*/  F2FP.PACK_AB R13, R180, R181 ;  /* 0x000000b5b40d723e */ /* 0x000fe400000000ff */
[----:B------:R-:W-:Y:S07]  /*c510*/  F2FP.PACK_AB R15, R178, R179 ;  /* 0x000000b3b20f723e */ /* 0x000fee00000000ff */
[C---:B------:R-:W-:Y:S08]  /*c520*/  HMMA.16816.F32 R4, R12.reuse, R20, R4 ;  /* 0x000000140c04723c */ /* 0x040ff00000001804 */
[C---:B------:R-:W-:Y:S01]  /*c530*/  HMMA.16816.F32 R8, R12.reuse, R22, R8 ;  /* 0x000000160c08723c */ /* 0x040fe20000001808 */
[----:B------:R-:W-:Y:S07]  /*c540*/  LDSM.16.MT88.4 R20, [R252+0x3000] ;  /* 0x00300000fc14783b */ /* 0x000fee0000004200 */
[C---:B-1----:R-:W-:Y:S08]  /*c550*/  HMMA.16816.F32 R132, R12.reuse, R16, R132 ;  /* 0x000000100c84723c */ /* 0x042ff00000001884 */
[C---:B------:R-:W-:Y:S01]  /*c560*/  HMMA.16816.F32 R136, R12.reuse, R18, R136 ;  /* 0x000000120c88723c */ /* 0x040fe20000001888 */
[----:B------:R-:W1:Y:S07]  /*c570*/  LDSM.16.MT88.4 R16, [R248+0x3000] ;  /* 0x00300000f810783b */ /* 0x000e6e0000004200 */
[C---:B------:R-:W-:Y:S08]  /*c580*/  HMMA.16816.F32 R140, R12.reuse, R24, R140 ;  /* 0x000000180c8c723c */ /* 0x040ff0000000188c */
[C---:B------:R-:W-:Y:S01]  /*c590*/  HMMA.16816.F32 R144, R12.reuse, R26, R144 ;  /* 0x0000001a0c90723c */ /* 0x040fe20000001890 */
[----:B------:R-:W3:Y:S07]  /*c5a0*/  LDSM.16.MT88.4 R24, [R251+0x3000] ;  /* 0x00300000fb18783b */ /* 0x000eee0000004200 */
[C---:B--2---:R-:W-:Y:S08]  /*c5b0*/  HMMA.16816.F32 R148, R12.reuse, R160, R148 ;  /* 0x000000a00c94723c */ /* 0x044ff00000001894 */
[C---:B------:R-:W-:Y:S01]  /*c5c0*/  HMMA.16816.F32 R152, R12.reuse, R162, R152 ;  /* 0x000000a20c98723c */ /* 0x040fe20000001898 */
[----:B------:R-:W-:Y:S07]  /*c5d0*/  LDSM.16.MT88.4 R160, [R248+0x5000] ;  /* 0x00500000f8a0783b */ /* 0x000fee0000004200 */
[C---:B-1----:R-:W-:Y:S08]  /*c5e0*/  HMMA.16816.F32 R36, R12.reuse, R16, R36 ;  /* 0x000000100c24723c */ /* 0x042ff00000001824 */
[C---:B------:R-:W-:Y:S01]  /*c5f0*/  HMMA.16816.F32 R40, R12.reuse, R18, R40 ;  /* 0x000000120c28723c */ /* 0x040fe20000001828 */
[----:B------:R-:W1:Y:S07]  /*c600*/  LDSM.16.MT88.4 R16, [R177+0x3000] ;  /* 0x00300000b110783b */ /* 0x000e6e0000004200 */
[C---:B------:R-:W-:Y:S08]  /*c610*/  HMMA.16816.F32 R44, R12.reuse, R20, R44 ;  /* 0x000000140c2c723c */ /* 0x040ff0000000182c */
[C---:B------:R-:W-:Y:S01]  /*c620*/  HMMA.16816.F32 R48, R12.reuse, R22, R48 ;  /* 0x000000160c30723c */ /* 0x040fe20000001830 */
[----:B------:R-:W2:Y:S07]  /*c630*/  LDSM.16.MT88.4 R20, [R252+0x5000] ;  /* 0x00500000fc14783b */ /* 0x000eae0000004200 */
[C---:B---3--:R-:W-:Y:S08]  /*c640*/  HMMA.16816.F32 R52, R12.reuse, R24, R52 ;  /* 0x000000180c34723c */ /* 0x048ff00000001834 */
        /* <DEDUP_REMOVED lines=15> */
[C---:B------:R-:W-:Y:S08]  /*c740*/  HMMA.16816.F32 R96, R12.reuse, R26, R96 ;  /* 0x0000001a0c60723c */ /* 0x040ff00000001860 */
[C---:B---3--:R-:W-:Y:S07]  /*c750*/  HMMA.16816.F32 R100, R12.reuse, R160, R100 ;  /* 0x000000a00c64723c */ /* 0x048fee0000001864 */
[----:B------:R-:W-:Y:S01]  /*c760*/  MOV R160, R177 ;  /* 0x000000b100a07202 */ /* 0x000fe20000000f00 */
[C---:B------:R-:W-:Y:S01]  /*c770*/  HMMA.16816.F32 R104, R12.reuse, R162, R104 ;  /* 0x000000a20c68723c */ /* 0x040fe20000001868 */
[----:B------:R-:W2:Y:S03]  /*c780*/  MUFU.EX2 R177, R30 ;  /* 0x0000001e00b17308 */ /* 0x000ea60000000800 */
[----:B------:R-:W3:Y:S01]  /*c790*/  LDSM.16.MT88.4 R24, [R160+0x7000] ;  /* 0x00700000a018783b */ /* 0x000ee20000004200 */
[----:B------:R-:W-:Y:S02]  /*c7a0*/  MOV R182, R160 ;  /* 0x000000a000b67202 */ /* 0x000fe40000000f00 */
[----:B------:R-:W-:Y:S01]  /*c7b0*/  MOV R162, R166 ;  /* 0x000000a600a27202 */ /* 0x000fe20000000f00 */
[C---:B-1----:R-:W-:Y:S04]  /*c7c0*/  HMMA.16816.F32 R108, R12.reuse, R16, R108 ;  /* 0x000000100c6c723c */ /* 0x042fe8000000186c */
[----:B------:R-:W-:Y:S02]  /*c7d0*/  MOV R163, R167 ;  /* 0x000000a700a37202 */ /* 0x000fe40000000f00 */
[----:B------:R-:W1:Y:S01]  /*c7e0*/  LDSM.16.MT88.4 R164, [R248+0x1800] ;  /* 0x00180000f8a4783b */ /* 0x000e620000004200 */
[----:B------:R-:W-:Y:S01]  /*c7f0*/  MOV R161, R176 ;  /* 0x000000b000a17202 */ /* 0x000fe20000000f00 */
[C---:B------:R-:W-:Y:S01]  /*c800*/  HMMA.16816.F32 R112, R12.reuse, R18, R112 ;  /* 0x000000120c70723c */ /* 0x040fe20000001870 */
[----:B------:R4:W2:Y:S03]  /*c810*/  MUFU.EX2 R176, R31 ;  /* 0x0000001f00b07308 */ /* 0x0008a60000000800 */
[----:B------:R-:W1:Y:S01]  /*c820*/  LDSM.16.MT88.4 R16, [R252+0x1800] ;  /* 0x00180000fc10783b */ /* 0x000e620000004200 */
[----:B------:R-:W-:Y:S02]  /*c830*/  MOV R190, R162 ;  /* 0x000000a200be7202 */ /* 0x000fe40000000f00 */
[----:B------:R-:W-:Y:S01]  /*c840*/  MOV R183, R163 ;  /* 0x000000a300b77202 */ /* 0x000fe20000000f00 */
[C---:B------:R-:W-:Y:S04]  /*c850*/  HMMA.16816.F32 R116, R12.reuse, R20, R116 ;  /* 0x000000140c74723c */ /* 0x040fe80000001874 */
[----:B------:R-:W-:Y:S04]  /*c860*/  MOV R2, R161 ;  /* 0x000000a100027202 */ /* 0x000fe80000000f00 */
[C---:B------:R-:W-:Y:S01]  /*c870*/  HMMA.16816.F32 R120, R12.reuse, R22, R120 ;  /* 0x000000160c78723c */ /* 0x040fe20000001878 */
[----:B------:R1:W-:Y:S03]  /*c880*/  LDSM.16.MT88.4 R20, [R160+0x1800] ;  /* 0x00180000a014783b */ /* 0x0003e60000004200 */
[----:B------:R-:W-:Y:S02]  /*c890*/  FADD.FTZ R2, R2, R3 ;  /* 0x0000000302027221 */ /* 0x000fe40000010000 */
[----:B------:R-:W-:Y:S02]  /*c8a0*/  FADD.FTZ R3, R178, R0 ;  /* 0x00000000b2037221 */ /* 0x000fe40000010000 */
[----:B------:R-:W-:Y:S01]  /*c8b0*/  FADD.FTZ R2, R184, R2 ;  /* 0x00000002b8027221 */ /* 0x000fe20000010000 */
[----:B----4-:R-:W4:Y:S01]  /*c8c0*/  LDSM.16.MT88.4 R28, [R251+0x1800] ;  /* 0x00180000fb1c783b */ /* 0x010f220000004200 */
[C---:B---3--:R-:W-:Y:S03]  /*c8d0*/  HMMA.16816.F32 R124, R12.reuse, R24, R124 ;  /* 0x000000180c7c723c */ /* 0x048fe6000000187c */
[----:B--2---:R-:W-:Y:S02]  /*c8e0*/  FADD.FTZ R3, R177, R3 ;  /* 0x00000003b1037221 */ /* 0x004fe40000010000 */
[----:B------:R-:W-:Y:S02]  /*c8f0*/  FADD.FTZ R2, R183, R2 ;  /* 0x00000002b7027221 */ /* 0x000fe40000010000 */
[----:B------:R-:W-:Y:S01]  /*c900*/  FADD.FTZ R3, R176, R3 ;  /* 0x00000003b0037221 */ /* 0x000fe20000010000 */
[----:B------:R-:W-:Y:S01]  /*c910*/  HMMA.16816.F32 R128, R12, R26, R128 ;  /* 0x0000001a0c80723c */ /* 0x000fe20000001880 */
[----:B------:R-:W2:Y:S03]  /*c920*/  LDSM.16.MT88.4 R24, [R252+0x3800] ;  /* 0x00380000fc18783b */ /* 0x000ea60000004200 */
[----:B------:R-:W-:Y:S03]  /*c930*/  FADD.FTZ R2, R190, R2 ;  /* 0x00000002be027221 */ /* 0x000fe60000010000 */
[----:B------:R-:W-:Y:S01]  /*c940*/  F2FP.PACK_AB R12, R187, R189 ;  /* 0x000000bdbb0c723e */ /* 0x000fe200000000ff */
[----:B------:R-:W-:Y:S01]  /*c950*/  FADD.FTZ R2, R191, R2 ;  /* 0x00000002bf027221 */ /* 0x000fe20000010000 */
[----:B------:R-:W-:Y:S03]  /*c960*/  F2FP.PACK_AB R13, R176, R177 ;  /* 0x000000b1b00d723e */ /* 0x000fe600000000ff */
[----:B------:R-:W-:Y:S01]  /*c970*/  F2FP.PACK_AB R14, R188, R185 ;  /* 0x000000b9bc0e723e */ /* 0x000fe200000000ff */
[----:B------:R-:W-:Y:S01]  /*c980*/  FADD.FTZ R0, R189, R2 ;  /* 0x00000002bd007221 */ /* 0x000fe20000010000 */
[----:B------:R-:W-:Y:S03]  /*c990*/  F2FP.PACK_AB R15, R158, R159 ;  /* 0x0000009f9e0f723e */ /* 0x000fe600000000ff */
[----:B------:R-:W-:Y:S04]  /*c9a0*/  FADD.FTZ R0, R187, R0 ;  /* 0x00000000bb007221 */ /* 0x000fe80000010000 */
[C---:B-1----:R-:W-:Y:S01]  /*c9b0*/  HMMA.16816.F32 R160, R12.reuse, R164, R4 ;  /* 0x000000a40ca0723c */ /* 0x042fe20000001804 */
[----:B------:R-:W1:Y:S02]  /*c9c0*/  LDSM.16.MT88.4 R4, [R251+0x3800] ;  /* 0x00380000fb04783b */ /* 0x000e640000004200 */
[----:B------:R-:W-:Y:S02]  /*c9d0*/  FADD.FTZ R2, R185, R0 ;  /* 0x00000000b9027221 */ /* 0x000fe40000010000 */
[----:B------:R-:W-:Y:S01]  /*c9e0*/  FADD.FTZ R0, R159, R3 ;  /* 0x000000039f007221 */ /* 0x000fe20000010000 */
[----:B------:R-:W-:Y:S01]  /*c9f0*/  MOV R159, R156 ;  /* 0x0000009c009f7202 */ /* 0x000fe20000000f00 */
[----:B------:R-:W-:Y:S01]  /*ca00*/  FADD.FTZ R2, R188, R2 ;  /* 0x00000002bc027221 */ /* 0x000fe20000010000 */
[C---:B------:R-:W-:Y:S01]  /*ca10*/  HMMA.16816.F32 R164, R12.reuse, R166, R8 ;  /* 0x000000a60ca4723c */ /* 0x040fe20000001808 */
[----:B------:R-:W3:Y:S03]  /*ca20*/  LDSM.16.MT88.4 R8, [R182+0x3800] ;  /* 0x00380000b608783b */ /* 0x000ee60000004200 */
[----:B------:R-:W-:Y:S01]  /*ca30*/  FADD.FTZ R0, R158, R0 ;  /* 0x000000009e007221 */ /* 0x000fe20000010000 */
[----:B------:R-:W-:Y:S02]  /*ca40*/  MOV R158, R157 ;  /* 0x0000009d009e7202 */ /* 0x000fe40000000f00 */
[----:B------:R-:W-:Y:S01]  /*ca50*/  STL [R1+0x64], R2 ;  /* 0x0000640201007387 */ /* 0x000fe20000100800 */
[C---:B------:R-:W-:Y:S05]  /*ca60*/  HMMA.16816.F32 R132, R12.reuse, R16, R132 ;  /* 0x000000100c84723c */ /* 0x040fea0000001884 */
[----:B------:R-:W-:Y:S03]  /*ca70*/  STL [R1+0x68], R0 ;  /* 0x0000680001007387 */ /* 0x000fe60000100800 */
[C---:B------:R-:W-:Y:S03]  /*ca80*/  HMMA.16816.F32 R136, R12.reuse, R18, R136 ;  /* 0x000000120c88723c */ /* 0x040fe60000001888 */
[----:B------:R-:W1:Y:S05]  /*ca90*/  LDSM.16.MT88.4 R16, [R248+0x5800] ;  /* 0x00580000f810783b */ /* 0x000e6a0000004200 */
[C---:B----4-:R-:W-:Y:S08]  /*caa0*/  HMMA.16816.F32 R140, R12.reuse, R28, R140 ;  /* 0x0000001c0c8c723c */ /* 0x050ff0000000188c */
[C---:B------:R-:W-:Y:S01]  /*cab0*/  HMMA.16816.F32 R144, R12.reuse, R30, R144 ;  /* 0x0000001e0c90723c */ /* 0x040fe20000001890 */
[----:B------:R-:W-:Y:S07]  /*cac0*/  LDSM.16.MT88.4 R28, [R251+0x5800] ;  /* 0x00580000fb1c783b */ /* 0x000fee0000004200 */
[C---:B------:R-:W-:Y:S08]  /*cad0*/  HMMA.16816.F32 R148, R12.reuse, R20, R148 ;  /* 0x000000140c94723c */ /* 0x040ff00000001894 */
[C---:B------:R-:W-:Y:S01]  /*cae0*/  HMMA.16816.F32 R152, R12.reuse, R22, R152 ;  /* 0x000000160c98723c */ /* 0x040fe20000001898 */
[----:B------:R-:W4:Y:S07]  /*caf0*/  LDSM.16.MT88.4 R20, [R252+0x5800] ;  /* 0x00580000fc14783b */ /* 0x000f2e0000004200 */
[C---:B------:R-:W-:Y:S08]  /*cb00*/  HMMA.16816.F32 R36, R12.reuse, R32, R36 ;  /* 0x000000200c24723c */ /* 0x040ff00000001824 */
[C---:B------:R-:W-:Y:S08]  /*cb10*/  HMMA.16816.F32 R40, R12.reuse, R34, R40 ;  /* 0x000000220c28723c */ /* 0x040ff00000001828 */
[C---:B--2---:R-:W-:Y:S08]  /*cb20*/  HMMA.16816.F32 R44, R12.reuse, R24, R44 ;  /* 0x000000180c2c723c */ /* 0x044ff0000000182c */
[C---:B------:R-:W-:Y:S01]  /*cb30*/  HMMA.16816.F32 R48, R12.reuse, R26, R48 ;  /* 0x0000001a0c30723c */ /* 0x040fe20000001830 */
[----:B------:R-:W-:Y:S07]  /*cb40*/  LDSM.16.MT88.4 R24, [R251+0x7800] ;  /* 0x00780000fb18783b */ /* 0x000fee0000004200 */
[C---:B-1----:R-:W-:Y:S08]  /*cb50*/  HMMA.16816.F32 R52, R12.reuse, R4, R52 ;  /* 0x000000040c34723c */ /* 0x042ff00000001834 */
[C---:B------:R-:W-:Y:S01]  /*cb60*/  HMMA.16816.F32 R56, R12.reuse, R6, R56 ;  /* 0x000000060c38723c */ /* 0x040fe20000001838 */
[----:B------:R-:W1:Y:S07]  /*cb70*/  LDSM.16.MT88.4 R4, [R182+0x5800] ;  /* 0x00580000b604783b */ /* 0x000e6e0000004200 */
        /* <DEDUP_REMOVED lines=8> */
[----:B------:R-:W4:Y:S07]  /*cc00*/  LDSM.16.MT88.4 R20, [R182+0x7800] ;  /* 0x00780000b614783b */ /* 0x000f2e0000004200 */
[C---:B------:R-:W-:Y:S08]  /*cc10*/  HMMA.16816.F32 R84, R12.reuse, R28, R84 ;  /* 0x0000001c0c54723c */ /* 0x040ff00000001854 */
[C---:B------:R-:W-:Y:S08]  /*cc20*/  HMMA.16816.F32 R88, R12.reuse, R30, R88 ;  /* 0x0000001e0c58723c */ /* 0x040ff00000001858 */
[C---:B-1----:R-:W-:Y:S08]  /*cc30*/  HMMA.16816.F32 R92, R12.reuse, R4, R92 ;  /* 0x000000040c5c723c */ /* 0x042ff0000000185c */
[C---:B------:R-:W-:Y:S08]  /*cc40*/  HMMA.16816.F32 R96, R12.reuse, R6, R96 ;  /* 0x000000060c60723c */ /* 0x040ff00000001860 */
[C---:B--2---:R-:W-:Y:S08]  /*cc50*/  HMMA.16816.F32 R100, R12.reuse, R8, R100 ;  /* 0x000000080c64723c */ /* 0x044ff00000001864 */
[C---:B------:R-:W-:Y:S08]  /*cc60*/  HMMA.16816.F32 R104, R12.reuse, R10, R104 ;  /* 0x0000000a0c68723c */ /* 0x040ff00000001868 */
[C---:B---3--:R-:W-:Y:S08]  /*cc70*/  HMMA.16816.F32 R108, R12.reuse, R16, R108 ;  /* 0x000000100c6c723c */ /* 0x048ff0000000186c */
[C---:B------:R-:W-:Y:S08]  /*cc80*/  HMMA.16816.F32 R112, R12.reuse, R18, R112 ;  /* 0x000000120c70723c */ /* 0x040ff00000001870 */
[C---:B------:R-:W-:Y:S08]  /*cc90*/  HMMA.16816.F32 R116, R12.reuse, R24, R116 ;  /* 0x000000180c74723c */ /* 0x040ff00000001874 */
[C---:B------:R-:W-:Y:S08]  /*cca0*/  HMMA.16816.F32 R120, R12.reuse, R26, R120 ;  /* 0x0000001a0c78723c */ /* 0x040ff00000001878 */
[C---:B----4-:R-:W-:Y:S08]  /*ccb0*/  HMMA.16816.F32 R124, R12.reuse, R20, R124 ;  /* 0x000000140c7c723c */ /* 0x050ff0000000187c */
[----:B------:R-:W-:Y:S01]  /*ccc0*/  HMMA.16816.F32 R128, R12, R22, R128 ;  /* 0x000000160c80723c */ /* 0x000fe20000001880 */
[----:B------:R-:W-:-:S07]  /*ccd0*/  @P0 BRA `(.L_x_479) ;  /* 0xffffca6000000947 */ /* 0x000fce000383ffff */
.L_x_478:
[----:B------:R-:W-:Y:S07]  /*cce0*/  @!UPT UIADD3 URZ, URZ, URZ, URZ ;  /* 0x0000003f3f3ff290 */ /* 0x000fee000fffe03f */
[----:B------:R-:W-:Y:S02]  /*ccf0*/  MOV R7, 0x1f ;  /* 0x0000001f00077802 */ /* 0x000fe40000000f00 */
[----:B------:R-:W-:Y:S01]  /*cd00*/  MOV R6, 0xffffffff ;  /* 0xffffffff00067802 */ /* 0x000fe20000000f00 */
[----:B------:R-:W-:Y:S06]  /*cd10*/  BRA.DIV ~URZ, `(.L_x_480) ;  /* 0x00002f227f007947 */ /* 0x000fec000b800000 */
[----:B------:R-:W2:Y:S04]  /*cd20*/  LDL R0, [R1+0x64] ;  /* 0x0000640001007983 */ /* 0x000ea80000100800 */
[----:B--2---:R1:W2:Y:S02]  /*cd30*/  SHFL.BFLY PT, R4, R0, 0x2, 0x1f ;  /* 0x0c401f0000047f89 */ /* 0x0042a400000e0000 */
.L_x_512:
[----:B-1----:R-:W3:Y:S02]  /*cd40*/  LDL.LU R0, [R1+0x64] ;  /* 0x0000640001007983 */ /* 0x002ee40000300800 */
[----:B--23--:R-:W-:Y:S01]  /*cd50*/  FADD.FTZ R4, R4, R0 ;  /* 0x0000000004047221 */ /* 0x00cfe20000010000 */
[----:B------:R-:W-:Y:S05]  /*cd60*/  BRA.DIV ~URZ, `(.L_x_481) ;  /* 0x00002f327f007947 */ /* 0x000fea000b800000 */
[----:B------:R-:W2:Y:S04]  /*cd70*/  LDL.LU R5, [R1+0x68] ;  /* 0x0000680001057983 */ /* 0x000ea80000300800 */
[----:B------:R-:W1:Y:S02]  /*cd80*/  SHFL.BFLY PT, R2, R4, 0x1, 0x1f ;  /* 0x0c201f0004027f89 */ /* 0x000e6400000e0000 */
[----:B-1----:R-:W-:-:S02]  /*cd90*/  FADD.FTZ R4, R4, R2 ;  /* 0x0000000204047221 */ /* 0x002fc40000010000 */
[----:B--2---:R-:W1:Y:S02]  /*cda0*/  SHFL.BFLY PT, R0, R5, 0x2, 0x1f ;  /* 0x0c401f0005007f89 */ /* 0x004e6400000e0000 */
[----:B-1----:R-:W-:-:S05]  /*cdb0*/  FADD.FTZ R0, R0, R5 ;  /* 0x0000000500007221 */ /* 0x002fca0000010000 */
[----:B------:R1:W2:Y:S02]  /*cdc0*/  SHFL.BFLY PT, R3, R0, 0x1, 0x1f ;  /* 0x0c201f0000037f89 */ /* 0x0002a400000e0000 */
.L_x_513:
[----:B------:R-:W-:Y:S01]  /*cdd0*/  FSETP.NE.FTZ.AND P1, PT, R4, RZ, PT ;  /* 0x000000ff0400720b */ /* 0x000fe20003f35000 */
[----:B--2---:R-:W-:Y:S01]  /*cde0*/  FADD.FTZ R3, R3, R0 ;  /* 0x0000000003037221 */ /* 0x004fe20000010000 */
[----:B------:R-:W-:Y:S02]  /*cdf0*/  MOV R2, RZ ;  /* 0x000000ff00027202 */ /* 0x000fe40000000f00 */
[----:B-1----:R-:W-:Y:S02]  /*ce00*/  MOV R0, RZ ;  /* 0x000000ff00007202 */ /* 0x002fe40000000f00 */
[----:B------:R-:W-:Y:S02]  /*ce10*/  FSETP.NE.FTZ.AND P0, PT, R3, RZ, PT ;  /* 0x000000ff0300720b */ /* 0x000fe40003f15000 */
[----:B-----5:R-:W-:-:S05]  /*ce20*/  MOV R174, 0xff800000 ;  /* 0xff80000000ae7802 */ /* 0x020fca0000000f00 */
[----:B------:R-:W1:Y:S01]  /*ce30*/  @P1 MUFU.RCP R2, R4 ;  /* 0x0000000400021308 */ /* 0x000e620000001000 */
[----:B------:R-:W-:-:S07]  /*ce40*/  @P1 MOV R6, 0x3f317218 ;  /* 0x3f31721800061802 */ /* 0x000fce0000000f00 */
[----:B------:R-:W2:Y:S01]  /*ce50*/  @P1 MUFU.LG2 R4, R4 ;  /* 0x0000000400041308 */ /* 0x000ea20000000c00 */
[----:B-1----:R-:W-:-:S07]  /*ce60*/  FMUL.FTZ R158, R2, R36 ;  /* 0x00000024029e7220 */ /* 0x002fce0000410000 */
[----:B------:R-:W1:Y:S01]  /*ce70*/  @P0 MUFU.RCP R0, R3 ;  /* 0x0000000300000308 */ /* 0x000e620000001000 */
        /* <DEDUP_REMOVED lines=64> */
[----:B------:R3:W4:Y:S01]  /*d280*/  @P0 MUFU.LG2 R2, R3 ;  /* 0x0000000300020308 */ /* 0x0007220000000c00 */
[----:B--2---:R-:W-:Y:S02]  /*d290*/  @P1 FMUL.FTZ R5, R4, 0.69314718246459960938 ;  /* 0x3f31721804051820 */ /* 0x004fe40000410000 */
[----:B------:R-:W-:Y:S02]  /*d2a0*/  @P1 FMUL.FTZ R4, R6, c[0x0][0x2d0] ;  /* 0x0000b40006041a20 */ /* 0x000fe40000410000 */
[----:B-1----:R-:W-:Y:S01]  /*d2b0*/  FMUL.FTZ R6, R0, R46 ;  /* 0x0000002e00067220 */ /* 0x002fe20000410000 */
[----:B------:R-:W-:Y:S01]  /*d2c0*/  MOV R46, 0x1 ;  /* 0x00000001002e7802 */ /* 0x000fe20000000f00 */
[----:B------:R-:W-:-:S02]  /*d2d0*/  @P1 FFMA.FTZ R174, R4, R157, R5 ;  /* 0x0000009d04ae1223 */ /* 0x000fc40000010005 */
[C---:B------:R-:W-:Y:S02]  /*d2e0*/  FMUL.FTZ R45, R0.reuse, R43 ;  /* 0x0000002b002d7220 */ /* 0x040fe40000410000 */
[C---:B------:R-:W-:Y:S02]  /*d2f0*/  FMUL.FTZ R162, R0.reuse, R162 ;  /* 0x000000a200a27220 */ /* 0x040fe40000410000 */
[C---:B------:R-:W-:Y:S02]  /*d300*/  FMUL.FTZ R163, R0.reuse, R163 ;  /* 0x000000a300a37220 */ /* 0x040fe40000410000 */
[----:B------:R-:W-:Y:S01]  /*d310*/  FMUL.FTZ R166, R0, R166 ;  /* 0x000000a600a67220 */ /* 0x000fe20000410000 */
[----:B---3--:R-:W-:Y:S01]  /*d320*/  @P0 MOV R3, 0x3f317218 ;  /* 0x3f31721800030802 */ /* 0x008fe20000000f00 */
[----:B----4-:R-:W-:Y:S02]  /*d330*/  @P0 FMUL.FTZ R2, R2, 0.69314718246459960938 ;  /* 0x3f31721802020820 */ /* 0x010fe40000410000 */
[----:B------:R-:W-:-:S02]  /*d340*/  FMUL.FTZ R61, R0, R167 ;  /* 0x000000a7003d7220 */ /* 0x000fc40000410000 */
[----:B------:R-:W-:Y:S02]  /*d350*/  @P0 FMUL.FTZ R3, R3, c[0x0][0x2d0] ;  /* 0x0000b40003030a20 */ /* 0x000fe40000410000 */
        /* <DEDUP_REMOVED lines=58> */
[----:B------:R-:W-:Y:S01]  /*d700*/  PRMT R0, R46, 0x7610, R0 ;  /* 0x000076102e007816 */ /* 0x000fe20000000000 */
[----:B------:R-:W-:-:S02]  /*d710*/  @P0 FFMA.FTZ R65, R3, R156, R2 ;  /* 0x0000009c03410223 */ /* 0x000fc40000010002 */
.L_x_473:
[----:B------:R1:W5:Y:S01]  /*d720*/  LDL R48, [R1+0xc4] ;  /* 0x0000c40001307983 */ /* 0x0003620000100800 */
[----:B------:R-:W-:Y:S03]  /*d730*/  BSSY B0, `(.L_x_482) ;  /* 0x0000012000007945 */ /* 0x000fe60003800000 */
[----:B------:R-:W3:Y:S02]  /*d740*/  S2R R67, SR_TID.X ;  /* 0x0000000000437919 */ /* 0x000ee40000002100 */
[----:B---3--:R-:W-:-:S13]  /*d750*/  LOP3.LUT P0, RZ, R67, 0xff, RZ, 0xc0, !PT ;  /* 0x000000ff43ff7812 */ /* 0x008fda000780c0ff */
[----:B------:R-:W-:Y:S05]  /*d760*/  @P0 BRA `(.L_x_483) ;  /* 0x000000e000000947 */ /* 0x000fea0003800000 */
[----:B-1----:R-:W1:Y:S01]  /*d770*/  S2R R46, SR_LANEID ;  /* 0x00000000002e7919 */ /* 0x002e620000000000 */
[----:B------:R-:W-:Y:S01]  /*d780*/  VOTEU.ANY UR4, UPT, PT ;  /* 0x0000000000047886 */ /* 0x000fe200038e0100 */
[----:B------:R-:W-:Y:S01]  /*d790*/  IMAD.MOV.U32 R47, RZ, RZ, c[0x0][0x584] ;  /* 0x00016100ff2f7624 */ /* 0x000fe200078e00ff */
[----:B------:R-:W1:Y:S08]  /*d7a0*/  FLO.U32 R3, UR4 ;  /* 0x0000000400037d00 */ /* 0x000e7000080e0000 */
[----:B------:R-:W3:Y:S01]  /*d7b0*/  POPC R2, UR4 ;  /* 0x0000000400027d09 */ /* 0x000ee20008000000 */
[----:B-1----:R-:W-:Y:S01]  /*d7c0*/  ISETP.EQ.U32.AND P0, PT, R3, R46, PT ;  /* 0x0000002e0300720c */ /* 0x002fe20003f02070 */
[----:B------:R-:W-:-:S12]  /*d7d0*/  IMAD.MOV.U32 R46, RZ, RZ, c[0x0][0x580] ;  /* 0x00016000ff2e7624 */ /* 0x000fd800078e00ff */
[----:B---3--:R1:W3:Y:S04]  /*d7e0*/  @P0 ATOMG.E.ADD.STRONG.GPU PT, R2, [R46.64], R2 ;  /* 0x000000022e0209a8 */ /* 0x0082e800081ee1c6 */
[----:B-1----:R-:W1:Y:S04]  /*d7f0*/  S2R R46, SR_LTMASK ;  /* 0x00000000002e7919 */ /* 0x002e680000003900 */
[----:B---3--:R1:W3:Y:S02]  /*d800*/  SHFL.IDX PT, R3, R2, R3, 0x1f ;  /* 0x00001f0302037589 */ /* 0x0082e400000e0000 */
[----:B-1----:R-:W-:-:S06]  /*d810*/  LOP3.LUT R2, R46, UR4, RZ, 0xc0, !PT ;  /* 0x000000042e027c12 */ /* 0x002fcc000f8ec0ff */
[----:B------:R-:W3:Y:S02]  /*d820*/  POPC R2, R2 ;  /* 0x0000000200027309 */ /* 0x000ee40000000000 */
[----:B---3-5:R-:W-:-:S05]  /*d830*/  IADD3 R48, R3, c[0x0][0xc], R2 ;  /* 0x0000030003307a10 */ /* 0x028fca0007ffe002 */
[----:B------:R1:W-:Y:S02]  /*d840*/  STL [R1+0xc4], R48 ;  /* 0x0000c43001007387 */ /* 0x0003e40000100800 */
.L_x_483:
[----:B-1----:R-:W-:Y:S05]  /*d850*/  BSYNC B0 ;  /* 0x0000000000007941 */ /* 0x002fea0003800000 */
.L_x_482:
[----:B------:R-:W-:Y:S01]  /*d860*/  PRMT R0, R0, 0x9910, RZ ;  /* 0x0000991000007816 */ /* 0x000fe200000000ff */
[----:B------:R-:W-:Y:S01]  /*d870*/  BSSY B1, `(.L_x_484) ;  /* 0x0000226000017945 */ /* 0x000fe20003800000 */
[----:B-----5:R-:W-:Y:S02]  /*d880*/  IMAD.MOV.U32 R81, RZ, RZ, R48 ;  /* 0x000000ffff517224 */ /* 0x020fe400078e0030 */
[----:B------:R-:W-:Y:S01]  /*d890*/  ISETP.NE.AND P0, PT, R0, RZ, PT ;  /* 0x000000ff0000720c */ /* 0x000fe20003f05270 */
[----:B------:R-:W-:-:S12]  /*d8a0*/  IMAD.MOV.U32 R83, RZ, RZ, -0x1 ;  /* 0xffffffffff537424 */ /* 0x000fd800078e00ff */
[----:B------:R-:W-:Y:S05]  /*d8b0*/  @!P0 BRA `(.L_x_485) ;  /* 0x000015a000008947 */ /* 0x000fea0003800000 */
[----:B------:R-:W3:Y:S04]  /*d8c0*/  LDL R87, [R1+0xc8] ;  /* 0x0000c80001577983 */ /* 0x000ee80000100800 */
[----:B------:R-:W4:Y:S04]  /*d8d0*/  LDL R85, [R1+0xcc] ;  /* 0x0000cc0001557983 */ /* 0x000f280000100800 */
[----:B------:R-:W5:Y:S04]  /*d8e0*/  LDL R79, [R1+0xd4] ;  /* 0x0000d400014f7983 */ /* 0x000f680000100800 */
[----:B--2---:R-:W2:Y:S04]  /*d8f0*/  LDL R77, [R1+0xd0] ;  /* 0x0000d000014d7983 */ /* 0x004ea80000100800 */
[----:B------:R-:W2:Y:S04]  /*d900*/  LDL R75, [R1+0xe4] ;  /* 0x0000e400014b7983 */ /* 0x000ea80000100800 */
[----:B------:R-:W2:Y:S04]  /*d910*/  LDL R73, [R1+0xdc] ;  /* 0x0000dc0001497983 */ /* 0x000ea80000100800 */
[----:B------:R-:W2:Y:S04]  /*d920*/  LDL R71, [R1+0xe0] ;  /* 0x0000e00001477983 */ /* 0x000ea80000100800 */
[----:B------:R-:W2:Y:S01]  /*d930*/  LDL R69, [R1+0xd8] ;  /* 0x0000d80001457983 */ /* 0x000ea20000100800 */
[----:B------:R-:W-:Y:S01]  /*d940*/  WARPSYNC 0xffffffff ;  /* 0xffffffff00007948 */ /* 0x000fe20003800000 */
[----:B------:R-:W-:-:S02]  /*d950*/  F2FP.PACK_AB R64, R161, R160 ;  /* 0x000000a0a140723e */ /* 0x000fc400000000ff */
[----:B------:R-:W-:Y:S01]  /*d960*/  BAR.SYNC.DEFER_BLOCKING 0x1, 0x100 ;  /* 0x0044000000007b1d */ /* 0x000fe20000010000 */
        /* <DEDUP_REMOVED lines=62> */
[----:B------:R-:W-:Y:S01]  /*dd50*/  F2FP.PACK_AB R0, R131, R130 ;  /* 0x000000828300723e */ /* 0x000fe200000000ff */
[----:B---3--:R1:W-:Y:S04]  /*dd60*/  STS [R87], R64 ;  /* 0x0000004057007388 */ /* 0x0083e80000000800 */
[----:B------:R1:W-:Y:S04]  /*dd70*/  STS [R87+0x400], R63 ;  /* 0x0004003f57007388 */ /* 0x0003e80000000800 */
[----:B----4-:R1:W-:Y:S04]  /*dd80*/  STS [R85], R62 ;  /* 0x0000003e55007388 */ /* 0x0103e80000000800 */
[----:B------:R1:W-:Y:S04]  /*dd90*/  STS [R85+0x400], R61 ;  /* 0x0004003d55007388 */ /* 0x0003e80000000800 */
[----:B-----5:R1:W-:Y:S04]  /*dda0*/  STS [R79], R60 ;  /* 0x0000003c4f007388 */ /* 0x0203e80000000800 */
[----:B------:R1:W-:Y:S04]  /*ddb0*/  STS [R79+0x400], R59 ;  /* 0x0004003b4f007388 */ /* 0x0003e80000000800 */
[----:B--2---:R1:W-:Y:S04]  /*ddc0*/  STS [R77], R58 ;  /* 0x0000003a4d007388 */ /* 0x0043e80000000800 */
[----:B------:R1:W-:Y:S04]  /*ddd0*/  STS [R77+0x400], R57 ;  /* 0x000400394d007388 */ /* 0x0003e80000000800 */
[----:B------:R1:W-:Y:S04]  /*dde0*/  STS [R75], R56 ;  /* 0x000000384b007388 */ /* 0x0003e80000000800 */
[----:B------:R1:W-:Y:S04]  /*ddf0*/  STS [R75+0x400], R55 ;  /* 0x000400374b007388 */ /* 0x0003e80000000800 */
[----:B------:R1:W-:Y:S04]  /*de00*/  STS [R73], R54 ;  /* 0x0000003649007388 */ /* 0x0003e80000000800 */
[----:B------:R1:W-:Y:S04]  /*de10*/  STS [R73+0x400], R53 ;  /* 0x0004003549007388 */ /* 0x0003e80000000800 */
[----:B------:R1:W-:Y:S04]  /*de20*/  STS [R71], R52 ;  /* 0x0000003447007388 */ /* 0x0003e80000000800 */
[----:B------:R1:W-:Y:S04]  /*de30*/  STS [R71+0x400], R51 ;  /* 0x0004003347007388 */ /* 0x0003e80000000800 */
[----:B------:R1:W-:Y:S04]  /*de40*/  STS [R69], R50 ;  /* 0x0000003245007388 */ /* 0x0003e80000000800 */
        /* <DEDUP_REMOVED lines=49> */
[----:B------:R-:W-:Y:S06]  /*e160*/  BAR.SYNC.DEFER_BLOCKING 0x1, 0x100 ;  /* 0x0044000000007b1d */ /* 0x000fec0000010000 */
[----:B------:R-:W-:Y:S05]  /*e170*/  BRA.CONV ~URZ, `(.L_x_486) ;  /* 0x000000737f007947 */ /* 0x000fea000b800000 */
[----:B-1----:R-:W-:Y:S01]  /*e180*/  SHF.R.S32.HI R5, RZ, 0x1f, R67 ;  /* 0x0000001fff057819 */ /* 0x002fe20000011443 */
[----:B------:R-:W-:Y:S01]  /*e190*/  IMAD.MOV.U32 R4, RZ, RZ, RZ ;  /* 0x000000ffff047224 */ /* 0x000fe200078e00ff */
[----:B------:R-:W-:Y:S01]  /*e1a0*/  MOV R6, 0xe1f0 ;  /* 0x0000e1f000067802 */ /* 0x000fe20000000f00 */
[----:B------:R-:W-:Y:S01]  /*e1b0*/  IMAD.MOV.U32 R0, RZ, RZ, 0x1f ;  /* 0x0000001fff007424 */ /* 0x000fe200078e00ff */
[----:B------:R-:W-:-:S04]  /*e1c0*/  LEA.HI R5, R5, R67, RZ, 0x7 ;  /* 0x0000004305057211 */ /* 0x000fc800078f38ff */
[----:B------:R-:W-:Y:S02]  /*e1d0*/  SHF.R.S32.HI R5, RZ, 0x7, R5 ;  /* 0x00000007ff057819 */ /* 0x000fe40000011405 */
[----:B------:R-:W-:Y:S05]  /*e1e0*/  CALL.REL.NOINC `($__internal_1_$__cuda_sm70_shflsync_idx_p) ;  /* 0x00001f7000007944 */ /* 0x000fea0003c00000 */
.L_x_486:
[----:B-1----:R-:W2:Y:S04]  /*e1f0*/  LDL R2, [R1+0xb0] ;  /* 0x0000b00001027983 */ /* 0x002ea80000100800 */
[----:B------:R-:W3:Y:S04]  /*e200*/  LDL R13, [R1+0xec] ;  /* 0x0000ec00010d7983 */ /* 0x000ee80000100800 */
[----:B------:R-:W4:Y:S04]  /*e210*/  LDL.LU R11, [R1+0xa8] ;  /* 0x0000a800010b7983 */ /* 0x000f280000300800 */
[----:B------:R-:W2:Y:S04]  /*e220*/  LDL.LU R12, [R1+0xac] ;  /* 0x0000ac00010c7983 */ /* 0x000ea80000300800 */
[----:B------:R-:W2:Y:S01]  /*e230*/  LDL.LU R17, [R1+0xa4] ;  /* 0x0000a40001117983 */ /* 0x000ea20000300800 */
[----:B------:R-:W-:-:S03]  /*e240*/  IMAD.MOV.U32 R0, RZ, RZ, 0x1 ;  /* 0x00000001ff007424 */ /* 0x000fc600078e00ff */
[----:B------:R-:W3:Y:S02]  /*e250*/  LDL R14, [R1+0xf4] ;  /* 0x0000f400010e7983 */ /* 0x000ee40000100800 */
[----:B------:R-:W-:Y:S02]  /*e260*/  ISETP.NE.AND P0, PT, R0, c[0x0][0x4e8], PT ;  /* 0x00013a0000007a0c */ /* 0x000fe40003f05270 */
[----:B------:R-:W1:Y:S04]  /*e270*/  S2R R16, SR_TID.X ;  /* 0x0000000000107919 */ /* 0x000e680000002100 */
[----:B------:R2:W5:Y:S04]  /*e280*/  LDL.64 R86, [R1+0x90] ;  /* 0x0000900001567983 */ /* 0x0005680000100a00 */
[----:B------:R2:W5:Y:S04]  /*e290*/  LDL R85, [R1+0xc0] ;  /* 0x0000c00001557983 */ /* 0x0005680000100800 */
[----:B------:R2:W5:Y:S04]  /*e2a0*/  LDL R84, [R1+0xa0] ;  /* 0x0000a00001547983 */ /* 0x0005680000100800 */
[----:B------:R2:W5:Y:S04]  /*e2b0*/  LDL R82, [R1+0xbc] ;  /* 0x0000bc0001527983 */ /* 0x0005680000100800 */
[----:B------:R2:W5:Y:S01]  /*e2c0*/  LDL R80, [R1+0x9c] ;  /* 0x00009c0001507983 */ /* 0x0005620000100800 */
[----:B-1----:R-:W-:-:S04]  /*e2d0*/  SHF.R.S32.HI R15, RZ, 0x1f, R16 ;  /* 0x0000001fff0f7819 */ /* 0x002fc80000011410 */
[----:B------:R-:W-:-:S04]  /*e2e0*/  LEA.HI R15, R15, R16, RZ, 0x5 ;  /* 0x000000100f0f7211 */ /* 0x000fc800078f28ff */
[----:B------:R-:W-:-:S04]  /*e2f0*/  LOP3.LUT R15, R15, 0xffffffe0, RZ, 0xc0, !PT ;  /* 0xffffffe00f0f7812 */ /* 0x000fc800078ec0ff */
[----:B------:R-:W-:Y:S02]  /*e300*/  IADD3 R15, -R15, R16, RZ ;  /* 0x000000100f0f7210 */ /* 0x000fe40007ffe1ff */
[----:B----4-:R-:W-:-:S05]  /*e310*/  SHF.R.S32.HI R5, RZ, 0x1f, R11 ;  /* 0x0000001fff057819 */ /* 0x010fca000001140b */
[----:B------:R-:W-:Y:S01]  /*e320*/  IMAD R6, R5, c[0x0][0x490], RZ ;  /* 0x0001240005067a24 */ /* 0x000fe200078e02ff */
[----:B--2---:R-:W-:Y:S01]  /*e330*/  IADD3 R4, R2, R17, RZ ;  /* 0x0000001102047210 */ /* 0x004fe20007ffe0ff */
[----:B------:R-:W-:-:S04]  /*e340*/  IMAD.WIDE.U32 R2, R11, c[0x0][0x490], RZ ;  /* 0x000124000b027a25 */ /* 0x000fc800078e00ff */
[----:B------:R-:W-:-:S04]  /*e350*/  @P0 IMAD.HI.U32 R7, R4, c[0x0][0x4ec], RZ ;  /* 0x00013b0004070a27 */ /* 0x000fc800078e00ff */
[----:B------:R-:W-:Y:S02]  /*e360*/  IMAD R6, R11, c[0x0][0x494], R6 ;  /* 0x000125000b067a24 */ /* 0x000fe400078e0206 */
[----:B------:R-:W-:Y:S01]  /*e370*/  IMAD.MOV.U32 R0, RZ, RZ, R4 ;  /* 0x000000ffff007224 */ /* 0x000fe200078e0004 */
[----:B------:R-:W-:Y:S02]  /*e380*/  @P0 SHF.R.U32.HI R0, RZ, c[0x0][0x4f0], R7 ;  /* 0x00013c00ff000a19 */ /* 0x000fe40000011607 */
[----:B------:R-:W-:-:S03]  /*e390*/  IADD3 R3, R3, R6, RZ ;  /* 0x0000000603037210 */ /* 0x000fc60007ffe0ff */
[----:B------:R-:W-:Y:S02]  /*e3a0*/  IMAD.MOV R8, RZ, RZ, -R0 ;  /* 0x000000ffff087224 */ /* 0x000fe400078e0a00 */
[----:B------:R-:W-:-:S04]  /*e3b0*/  IMAD.WIDE.U32 R6, R12, c[0x0][0x498], R2 ;  /* 0x000126000c067a25 */ /* 0x000fc800078e0002 */
[----:B------:R-:W-:Y:S01]  /*e3c0*/  IMAD R2, R8, c[0x0][0x4e8], R4 ;  /* 0x00013a0008027a24 */ /* 0x000fe200078e0204 */
[----:B------:R-:W-:Y:S02]  /*e3d0*/  IADD3 R4, P1, R0, R6, RZ ;  /* 0x0000000600047210 */ /* 0x000fe40007f3e0ff */
[----:B---3--:R-:W-:Y:S02]  /*e3e0*/  IADD3 R6, R13, R17, RZ ;  /* 0x000000110d067210 */ /* 0x008fe40007ffe0ff */
[----:B------:R-:W2:Y:S01]  /*e3f0*/  LDL R13, [R1+0x58] ;  /* 0x00005800010d7983 */ /* 0x000ea20000100800 */
[----:B------:R-:W-:-:S05]  /*e400*/  SHF.R.S32.HI R10, RZ, 0x1f, R12 ;  /* 0x0000001fff0a7819 */ /* 0x000fca000001140c */
[----:B------:R-:W-:Y:S01]  /*e410*/  IMAD R9, R10, c[0x0][0x498], RZ ;  /* 0x000126000a097a24 */ /* 0x000fe200078e02ff */
[----:B------:R-:W-:-:S03]  /*e420*/  SHF.R.S32.HI R8, RZ, 0x1f, R0 ;  /* 0x0000001fff087819 */ /* 0x000fc60000011400 */
[----:B------:R-:W-:Y:S01]  /*e430*/  IMAD R3, R12, c[0x0][0x49c], R9 ;  /* 0x000127000c037a24 */ /* 0x000fe200078e0209 */
[----:B------:R-:W-:Y:S01]  /*e440*/  SHF.R.S32.HI R9, RZ, 0x1f, R2 ;  /* 0x0000001fff097819 */ /* 0x000fe20000011402 */
[----:B------:R-:W-:-:S03]  /*e450*/  IMAD R0, R5, c[0x0][0x3e8], RZ ;  /* 0x0000fa0005007a24 */ /* 0x000fc600078e02ff */
[----:B------:R-:W-:Y:S01]  /*e460*/  IADD3.X R5, R8, R7, R3, P1, !PT ;  /* 0x0000000708057210 */ /* 0x000fe20000ffe403 */
[----:B------:R-:W-:Y:S02]  /*e470*/  IMAD R3, R9, c[0x0][0x488], RZ ;  /* 0x0001220009037a24 */ /* 0x000fe400078e02ff */
[C---:B------:R-:W-:Y:S02]  /*e480*/  IMAD R7, R11.reuse, c[0x0][0x3ec], R0 ;  /* 0x0000fb000b077a24 */ /* 0x040fe400078e0200 */
[----:B------:R-:W-:-:S04]  /*e490*/  IMAD.WIDE.U32 R8, R11, c[0x0][0x3e8], RZ ;  /* 0x0000fa000b087a25 */ /* 0x000fc800078e00ff */
[C---:B------:R-:W-:Y:S02]  /*e4a0*/  IMAD R11, R2.reuse, c[0x0][0x48c], R3 ;  /* 0x00012300020b7a24 */ /* 0x040fe400078e0203 */
[----:B------:R-:W-:-:S04]  /*e4b0*/  IMAD.WIDE.U32 R4, R2, c[0x0][0x488], R4 ;  /* 0x0001220002047a25 */ /* 0x000fc800078e0004 */
[----:B------:R-:W-:Y:S01]  /*e4c0*/  @P0 IMAD.HI.U32 R2, R6, c[0x0][0x4ec], RZ ;  /* 0x00013b0006020a27 */ /* 0x000fe200078e00ff */
[----:B------:R-:W-:-:S03]  /*e4d0*/  IADD3 R3, R9, R7, RZ ;  /* 0x0000000709037210 */ /* 0x000fc60007ffe0ff */
[----:B------:R-:W-:Y:S01]  /*e4e0*/  IMAD.MOV.U32 R0, RZ, RZ, R6 ;  /* 0x000000ffff007224 */ /* 0x000fe200078e0006 */
[----:B------:R-:W-:Y:S01]  /*e4f0*/  @P0 SHF.R.U32.HI R0, RZ, c[0x0][0x4f0], R2 ;  /* 0x00013c00ff000a19 */ /* 0x000fe20000011602 */
[----:B------:R-:W-:Y:S01]  /*e500*/  IMAD.IADD R5, R5, 0x1, R11 ;  /* 0x0000000105057824 */ /* 0x000fe200078e020b */
[----:B------:R-:W-:Y:S01]  /*e510*/  LEA R9, P0, R4, c[0x0][0x450], 0x2 ;  /* 0x0001140004097a11 */ /* 0x000fe200078010ff */
[----:B------:R-:W-:Y:S01]  /*e520*/  IMAD R10, R10, c[0x0][0x3f0], RZ ;  /* 0x0000fc000a0a7a24 */ /* 0x000fe200078e02ff */
[----:B------:R-:W-:Y:S02]  /*e530*/  MOV R2, R8 ;  /* 0x0000000800027202 */ /* 0x000fe40000000f00 */
[----:B------:R-:W-:Y:S01]  /*e540*/  LEA.HI.X R4, R4, c[0x0][0x454], R5, 0x2, P0 ;  /* 0x0001150004047a11 */ /* 0x000fe200000f1405 */
[C---:B------:R-:W-:Y:S02]  /*e550*/  IMAD R5, R12.reuse, c[0x0][0x3f4], R10 ;  /* 0x0000fd000c057a24 */ /* 0x040fe400078e020a */
[----:B------:R-:W-:Y:S01]  /*e560*/  IMAD.WIDE.U32 R2, R12, c[0x0][0x3f0], R2 ;  /* 0x0000fc000c027a25 */ /* 0x000fe200078e0002 */
[----:B------:R-:W-:-:S02]  /*e570*/  LOP3.LUT P0, RZ, R15, 0x3, RZ, 0xc0, !PT ;  /* 0x000000030fff7812 */ /* 0x000fc4000780c0ff */
[----:B------:R1:W5:Y:S01]  /*e580*/  LDL R15, [R1+0xb8] ;  /* 0x0000b800010f7983 */ /* 0x0003620000100800 */
[----:B------:R-:W-:Y:S01]  /*e590*/  IMAD.IADD R3, R3, 0x1, R5 ;  /* 0x0000000103037824 */ /* 0x000fe200078e0205 */
[----:B------:R-:W-:Y:S02]  /*e5a0*/  IADD3 R5, R14, R17, RZ ;  /* 0x000000110e057210 */ /* 0x000fe40007ffe0ff */
[----:B------:R1:W5:Y:S01]  /*e5b0*/  LDL R14, [R1+0x98] ;  /* 0x00009800010e7983 */ /* 0x0003620000100800 */
[----:B------:R-:W-:-:S03]  /*e5c0*/  ULDC UR5, c[0x0][0x4e8] ;  /* 0x00013a0000057ab9 */ /* 0x000fc60000000800 */
[----:B------:R-:W-:Y:S01]  /*e5d0*/  SHFL.IDX PT, R10, R9, RZ, 0x1c1f ;  /* 0x001c1fff090a7589 */ /* 0x000fe200000e0000 */
[----:B------:R-:W-:-:S03]  /*e5e0*/  ULDC UR4, c[0x0][0x388] ;  /* 0x0000e20000047ab9 */ /* 0x000fc60000000800 */
[----:B------:R-:W3:Y:S01]  /*e5f0*/  SHFL.IDX PT, R11, R4, RZ, 0x1c1f ;  /* 0x001c1fff040b7589 */ /* 0x000ee200000e0000 */
[----:B------:R-:W-:-:S03]  /*e600*/  IMAD.MOV R7, RZ, RZ, -R0 ;  /* 0x000000ffff077224 */ /* 0x000fc600078e0a00 */
[----:B------:R-:W-:Y:S04]  /*e610*/  SHFL.IDX PT, R8, R9, 0x1, 0x1c1f ;  /* 0x003c1f0009087f89 */ /* 0x000fe800000e0000 */
[----:B------:R4:W1:Y:S01]  /*e620*/  SHFL.IDX PT, R9, R4, 0x1, 0x1c1f ;  /* 0x003c1f0004097f89 */ /* 0x00086200000e0000 */
[----:B------:R-:W-:-:S03]  /*e630*/  UIMAD UR4, UR5, UR4, URZ ;  /* 0x00000004050472a4 */ /* 0x000fc6000f8e023f */
[----:B------:R-:W1:Y:S03]  /*e640*/  S2R R18, SR_TID.X ;  /* 0x0000000000127919 */ /* 0x000e660000002100 */
[----:B------:R-:W-:Y:S02]  /*e650*/  ISETP.GE.OR P1, PT, R5, UR4, P0 ;  /* 0x0000000405007c0c */ /* 0x000fe40008726670 */
[----:B------:R-:W-:Y:S01]  /*e660*/  SHF.R.S32.HI R12, RZ, 0x1f, R0 ;  /* 0x0000001fff0c7819 */ /* 0x000fe20000011400 */
[----:B----4-:R-:W-:Y:S01]  /*e670*/  IMAD R4, R7, c[0x0][0x4e8], R6 ;  /* 0x00013a0007047a24 */ /* 0x010fe200078e0206 */
[----:B------:R-:W-:-:S04]  /*e680*/  IADD3 R7, R5, 0x8, RZ ;  /* 0x0000000805077810 */ /* 0x000fc80007ffe0ff */
[----:B------:R-:W-:Y:S01]  /*e690*/  ISETP.GE.OR P0, PT, R7, UR4, P0 ;  /* 0x0000000407007c0c */ /* 0x000fe20008706670 */
[----:B------:R-:W-:-:S04]  /*e6a0*/  IMAD R6, R12, c[0x0][0x3e0], RZ ;  /* 0x0000f8000c067a24 */ /* 0x000fc800078e02ff */
[----:B---3--:R3:W-:Y:S01]  /*e6b0*/  @!P1 ST.E [R10.64], R174 ;  /* 0x000000ae0a009985 */ /* 0x0087e2000c101906 */
[----:B------:R-:W-:Y:S01]  /*e6c0*/  IMAD.WIDE.U32 R2, R0, c[0x0][0x3e0], R2 ;  /* 0x0000f80000027a25 */ /* 0x000fe200078e0002 */
[----:B-1----:R-:W-:-:S03]  /*e6d0*/  SHF.R.S32.HI R16, RZ, 0x1f, R18 ;  /* 0x0000001fff107819 */ /* 0x002fc60000011412 */
[----:B------:R-:W-:Y:S01]  /*e6e0*/  IMAD R5, R0, c[0x0][0x3e4], R6 ;  /* 0x0000f90000057a24 */ /* 0x000fe200078e0206 */
[----:B------:R-:W-:Y:S02]  /*e6f0*/  SHF.R.S32.HI R0, RZ, 0x1f, R4 ;  /* 0x0000001fff007819 */ /* 0x000fe40000011404 */
[----:B------:R3:W-:Y:S01]  /*e700*/  @!P0 ST.E [R8.64], R65 ;  /* 0x0000004108008985 */ /* 0x0007e2000c101906 */
[----:B------:R-:W-:Y:S01]  /*e710*/  IMAD.IADD R3, R3, 0x1, R5 ;  /* 0x0000000103037824 */ /* 0x000fe200078e0205 */
[----:B------:R-:W-:Y:S01]  /*e720*/  LEA.HI R16, R16, R18, RZ, 0x3 ;  /* 0x0000001210107211 */ /* 0x000fe200078f18ff */
[----:B------:R-:W-:Y:S02]  /*e730*/  IMAD R0, R0, c[0x0][0x3d8], RZ ;  /* 0x0000f60000007a24 */ /* 0x000fe400078e02ff */
[----:B------:R-:W-:Y:S01]  /*e740*/  IMAD.WIDE.U32 R2, R4, c[0x0][0x3d8], R2 ;  /* 0x0000f60004027a25 */ /* 0x000fe200078e0002 */
[----:B------:R-:W-:-:S03]  /*e750*/  SHF.R.S32.HI R16, RZ, 0x3, R16 ;  /* 0x00000003ff107819 */ /* 0x000fc60000011410 */
[----:B------:R-:W-:Y:S01]  /*e760*/  IMAD R0, R4, c[0x0][0x3dc], R0 ;  /* 0x0000f70004007a24 */ /* 0x000fe200078e0200 */
[----:B------:R-:W-:Y:S01]  /*e770*/  LEA R5, P0, R2, c[0x0][0x380], 0x1 ;  /* 0x0000e00002057a11 */ /* 0x000fe200078008ff */
[----:B------:R-:W-:-:S03]  /*e780*/  IMAD.IADD R4, R16, 0x1, R17 ;  /* 0x0000000110047824 */ /* 0x000fc600078e0211 */
[----:B------:R-:W-:-:S04]  /*e790*/  IADD3 R3, R3, R0, RZ ;  /* 0x0000000003037210 */ /* 0x000fc80007ffe0ff */
[----:B------:R-:W-:Y:S02]  /*e7a0*/  LEA.HI.X R3, R2, c[0x0][0x384], R3, 0x1, P0 ;  /* 0x0000e10002037a11 */ /* 0x000fe400000f0c03 */
[----:B------:R-:W-:Y:S01]  /*e7b0*/  ISETP.GE.AND P0, PT, R4, UR4, PT ;  /* 0x0000000404007c0c */ /* 0x000fe2000bf06270 */
[----:B------:R3:W1:Y:S01]  /*e7c0*/  SHFL.IDX PT, R0, R5, RZ, 0x181f ;  /* 0x00181fff05007589 */ /* 0x00066200000e0000 */
[----:B------:R-:W-:Y:S03]  /*e7d0*/  BSSY B0, `(.L_x_487) ;  /* 0x0000023000007945 */ /* 0x000fe60003800000 */
[----:B------:R3:W4:Y:S04]  /*e7e0*/  SHFL.IDX PT, R2, R3, RZ, 0x181f ;  /* 0x00181fff03027589 */ /* 0x00072800000e0000 */
[----:B--2---:R3:W2:Y:S04]  /*e7f0*/  LDS.128 R44, [R13+0x1080] ;  /* 0x001080000d2c7984 */ /* 0x0046a80000000c00 */
        /* <DEDUP_REMOVED lines=12> */
[----:B--2-4-:R-:W2:Y:S01]  /*e8c0*/  LDS.128 R28, [R13+0x80] ;  /* 0x000080000d1c7984 */ /* 0x014ea20000000c00 */
[----:B-----5:R-:W-:-:S02]  /*e8d0*/  ISETP.GE.AND P3, PT, R86, c[0x0][0x3c8], PT ;  /* 0x0000f20056007a0c */ /* 0x020fc40003f66270 */
[----:B------:R-:W-:Y:S01]  /*e8e0*/  ISETP.GE.AND P2, PT, R84, c[0x0][0x3c8], PT ;  /* 0x0000f20054007a0c */ /* 0x000fe20003f46270 */
[----:B------:R-:W4:Y:S01]  /*e8f0*/  LDS.128 R24, [R13+0x4080] ;  /* 0x004080000d187984 */ /* 0x000f220000000c00 */
[----:B------:R-:W-:Y:S02]  /*e900*/  ISETP.GE.AND P1, PT, R80, c[0x0][0x3c8], PT ;  /* 0x0000f20050007a0c */ /* 0x000fe40003f26270 */
[----:B------:R-:W-:Y:S01]  /*e910*/  ISETP.GE.AND P0, PT, R14, c[0x0][0x3c8], PT ;  /* 0x0000f2000e007a0c */ /* 0x000fe20003f06270 */
[----:B------:R-:W3:Y:S04]  /*e920*/  LDS.128 R20, [R13+0x8080] ;  /* 0x008080000d147984 */ /* 0x000ee80000000c00 */
[----:B------:R1:W3:Y:S02]  /*e930*/  LDS.128 R16, [R13+0xc080] ;  /* 0x00c080000d107984 */ /* 0x0002e40000000c00 */
[----:B-1----:R-:W-:-:S02]  /*e940*/  @!P3 LEA R12, P4, R86, R0, 0x1 ;  /* 0x00000000560cb211 */ /* 0x002fc400078808ff */
[-C--:B---3--:R-:W-:Y:S02]  /*e950*/  @!P2 LEA R10, P6, R84, R0.reuse, 0x1 ;  /* 0x00000000540aa211 */ /* 0x088fe400078c08ff */
[----:B------:R-:W-:Y:S02]  /*e960*/  @!P1 LEA R8, P5, R80, R0, 0x1 ;  /* 0x0000000050089211 */ /* 0x000fe400078a08ff */
[-C--:B------:R-:W-:Y:S02]  /*e970*/  @!P2 LEA.HI.X R11, R84, R2.reuse, R85, 0x1, P6 ;  /* 0x00000002540ba211 */ /* 0x080fe400030f0c55 */
[-C--:B------:R-:W-:Y:S02]  /*e980*/  @!P1 LEA.HI.X R9, R80, R2.reuse, R82, 0x1, P5 ;  /* 0x0000000250099211 */ /* 0x080fe400028f0c52 */
[----:B------:R-:W-:Y:S02]  /*e990*/  @!P3 LEA.HI.X R13, R86, R2, R87, 0x1, P4 ;  /* 0x00000002560db211 */ /* 0x000fe400020f0c57 */
[----:B------:R-:W-:-:S03]  /*e9a0*/  @!P0 LEA R6, P4, R14, R0, 0x1 ;  /* 0x000000000e068211 */ /* 0x000fc600078808ff */
[----:B--2---:R1:W-:Y:S01]  /*e9b0*/  @!P3 ST.E.128 [R12.64], R28 ;  /* 0x0000001c0c00b985 */ /* 0x0043e2000c101d06 */
[----:B------:R-:W-:-:S03]  /*e9c0*/  @!P0 LEA.HI.X R7, R14, R2, R15, 0x1, P4 ;  /* 0x000000020e078211 */ /* 0x000fc600020f0c0f */
[----:B----4-:R1:W-:Y:S04]  /*e9d0*/  @!P2 ST.E.128 [R10.64], R24 ;  /* 0x000000180a00a985 */ /* 0x0103e8000c101d06 */
[----:B------:R1:W-:Y:S04]  /*e9e0*/  @!P1 ST.E.128 [R8.64], R20 ;  /* 0x0000001408009985 */ /* 0x0003e8000c101d06 */
[----:B------:R1:W-:Y:S02]  /*e9f0*/  @!P0 ST.E.128 [R6.64], R16 ;  /* 0x0000001006008985 */ /* 0x0003e4000c101d06 */
.L_x_488:
[----:B--2-4-:R-:W-:Y:S05]  /*ea00*/  BSYNC B0 ;  /* 0x0000000000007941 */ /* 0x014fea0003800000 */
.L_x_487:
[----:B-1----:R-:W-:Y:S01]  /*ea10*/  IADD3 R6, R4, 0x20, RZ ;  /* 0x0000002004067810 */ /* 0x002fe20007ffe0ff */
[----:B------:R1:W2:Y:S01]  /*ea20*/  SHFL.IDX PT, R2, R3, 0x1, 0x181f ;  /* 0x00381f0003027f89 */ /* 0x0002a200000e0000 */
[----:B------:R-:W-:Y:S02]  /*ea30*/  BSSY B0, `(.L_x_489) ;  /* 0x0000014000007945 */ /* 0x000fe40003800000 */
[----:B------:R-:W-:Y:S01]  /*ea40*/  ISETP.GE.AND P0, PT, R6, UR4, PT ;  /* 0x0000000406007c0c */ /* 0x000fe2000bf06270 */
[----:B------:R1:W4:-:S12]  /*ea50*/  SHFL.IDX PT, R0, R5, 0x1, 0x181f ;  /* 0x00381f0005007f89 */ /* 0x00031800000e0000 */
[----:B------:R-:W-:Y:S05]  /*ea60*/  @P0 BRA `(.L_x_490) ;  /* 0x0000010000000947 */ /* 0x000fea0003800000 */
[----:B-----5:R-:W-:Y:S02]  /*ea70*/  ISETP.GE.AND P3, PT, R86, c[0x0][0x3c8], PT ;  /* 0x0000f20056007a0c */ /* 0x020fe40003f66270 */
[----:B------:R-:W-:Y:S02]  /*ea80*/  ISETP.GE.AND P2, PT, R84, c[0x0][0x3c8], PT ;  /* 0x0000f20054007a0c */ /* 0x000fe40003f46270 */
[----:B------:R-:W-:Y:S02]  /*ea90*/  ISETP.GE.AND P1, PT, R80, c[0x0][0x3c8], PT ;  /* 0x0000f20050007a0c */ /* 0x000fe40003f26270 */
[----:B------:R-:W-:-:S07]  /*eaa0*/  ISETP.GE.AND P0, PT, R14, c[0x0][0x3c8], PT ;  /* 0x0000f2000e007a0c */ /* 0x000fce0003f06270 */
[-C--:B----4-:R-:W-:Y:S02]  /*eab0*/  @!P3 LEA R12, P4, R86, R0.reuse, 0x1 ;  /* 0x00000000560cb211 */ /* 0x090fe400078808ff */
[----:B---3--:R-:W-:Y:S02]  /*eac0*/  @!P2 LEA R10, P6, R84, R0, 0x1 ;  /* 0x00000000540aa211 */ /* 0x008fe400078c08ff */
[----:B--2---:R-:W-:Y:S02]  /*ead0*/  @!P3 LEA.HI.X R13, R86, R2, R87, 0x1, P4 ;  /* 0x00000002560db211 */ /* 0x004fe400020f0c57 */
[-C--:B------:R-:W-:Y:S02]  /*eae0*/  @!P1 LEA R8, P5, R80, R0.reuse, 0x1 ;  /* 0x0000000050089211 */ /* 0x080fe400078a08ff */
[----:B------:R-:W-:Y:S01]  /*eaf0*/  @!P0 LEA R6, P4, R14, R0, 0x1 ;  /* 0x000000000e068211 */ /* 0x000fe200078808ff */
[----:B------:R2:W-:Y:S01]  /*eb00*/  @!P3 ST.E.128 [R12.64], R44 ;  /* 0x0000002c0c00b985 */ /* 0x0005e2000c101d06 */
[----:B------:R-:W-:-:S02]  /*eb10*/  @!P2 LEA.HI.X R11, R84, R2, R85, 0x1, P6 ;  /* 0x00000002540ba211 */ /* 0x000fc400030f0c55 */
[-C--:B------:R-:W-:Y:S02]  /*eb20*/  @!P1 LEA.HI.X R9, R80, R2.reuse, R82, 0x1, P5 ;  /* 0x0000000250099211 */ /* 0x080fe400028f0c52 */
[----:B------:R-:W-:Y:S01]  /*eb30*/  @!P0 LEA.HI.X R7, R14, R2, R15, 0x1, P4 ;  /* 0x000000020e078211 */ /* 0x000fe200020f0c0f */
[----:B------:R2:W-:Y:S04]  /*eb40*/  @!P2 ST.E.128 [R10.64], R40 ;  /* 0x000000280a00a985 */ /* 0x0005e8000c101d06 */
[----:B------:R2:W-:Y:S04]  /*eb50*/  @!P1 ST.E.128 [R8.64], R36 ;  /* 0x0000002408009985 */ /* 0x0005e8000c101d06 */
[----:B------:R2:W-:Y:S02]  /*eb60*/  @!P0 ST.E.128 [R6.64], R32 ;  /* 0x0000002006008985 */ /* 0x0005e4000c101d06 */
.L_x_490:
[----:B------:R-:W-:Y:S05]  /*eb70*/  BSYNC B0 ;  /* 0x0000000000007941 */ /* 0x000fea0003800000 */
.L_x_489:
[----:B--2---:R-:W-:Y:S01]  /*eb80*/  IADD3 R6, R4, 0x40, RZ ;  /* 0x0000004004067810 */ /* 0x004fe20007ffe0ff */
[----:B------:R2:W1:Y:S01]  /*eb90*/  SHFL.IDX PT, R2, R3, 0x2, 0x181f ;  /* 0x00581f0003027f89 */ /* 0x00046200000e0000 */
[----:B------:R-:W-:Y:S02]  /*eba0*/  BSSY B0, `(.L_x_491) ;  /* 0x0000014000007945 */ /* 0x000fe40003800000 */
[----:B------:R-:W-:Y:S01]  /*ebb0*/  ISETP.GE.AND P0, PT, R6, UR4, PT ;  /* 0x0000000406007c0c */ /* 0x000fe2000bf06270 */
[----:B----4-:R2:W4:-:S12]  /*ebc0*/  SHFL.IDX PT, R0, R5, 0x2, 0x181f ;  /* 0x00581f0005007f89 */ /* 0x01051800000e0000 */
[----:B------:R-:W-:Y:S05]  /*ebd0*/  @P0 BRA `(.L_x_492) ;  /* 0x0000010000000947 */ /* 0x000fea0003800000 */
[----:B-----5:R-:W-:Y:S02]  /*ebe0*/  ISETP.GE.AND P3, PT, R86, c[0x0][0x3c8], PT ;  /* 0x0000f20056007a0c */ /* 0x020fe40003f66270 */
[----:B------:R-:W-:Y:S02]  /*ebf0*/  ISETP.GE.AND P2, PT, R84, c[0x0][0x3c8], PT ;  /* 0x0000f20054007a0c */ /* 0x000fe40003f46270 */
[----:B------:R-:W-:Y:S02]  /*ec00*/  ISETP.GE.AND P1, PT, R80, c[0x0][0x3c8], PT ;  /* 0x0000f20050007a0c */ /* 0x000fe40003f26270 */
[----:B------:R-:W-:-:S07]  /*ec10*/  ISETP.GE.AND P0, PT, R14, c[0x0][0x3c8], PT ;  /* 0x0000f2000e007a0c */ /* 0x000fce0003f06270 */
[-C--:B----4-:R-:W-:Y:S02]  /*ec20*/  @!P3 LEA R12, P4, R86, R0.reuse, 0x1 ;  /* 0x00000000560cb211 */ /* 0x090fe400078808ff */
[----:B---3--:R-:W-:Y:S02]  /*ec30*/  @!P2 LEA R10, P6, R84, R0, 0x1 ;  /* 0x00000000540aa211 */ /* 0x008fe400078c08ff */
[----:B-1----:R-:W-:Y:S02]  /*ec40*/  @!P3 LEA.HI.X R13, R86, R2, R87, 0x1, P4 ;  /* 0x00000002560db211 */ /* 0x002fe400020f0c57 */
        /* <DEDUP_REMOVED lines=9> */
.L_x_492:
[----:B------:R-:W-:Y:S05]  /*ece0*/  BSYNC B0 ;  /* 0x0000000000007941 */ /* 0x000fea0003800000 */
.L_x_491:
[----:B-1----:R1:W2:Y:S04]  /*ecf0*/  SHFL.IDX PT, R2, R3, 0x3, 0x181f ;  /* 0x00781f0003027f89 */ /* 0x0022a800000e0000 */
[----:B----4-:R4:W3:Y:S02]  /*ed00*/  SHFL.IDX PT, R0, R5, 0x3, 0x181f ;  /* 0x00781f0005007f89 */ /* 0x0108e400000e0000 */
[----:B-123--:R-:W-:-:S04]  /*ed10*/  IADD3 R3, R4, 0x60, RZ ;  /* 0x0000006004037810 */ /* 0x00efc80007ffe0ff */
[----:B------:R-:W-:-:S13]  /*ed20*/  ISETP.GE.AND P0, PT, R3, UR4, PT ;  /* 0x0000000403007c0c */ /* 0x000fda000bf06270 */
[----:B------:R-:W-:Y:S05]  /*ed30*/  @P0 BRA `(.L_x_493) ;  /* 0x00000d9000000947 */ /* 0x000fea0003800000 */
[----:B----45:R-:W-:Y:S02]  /*ed40*/  ISETP.GE.AND P2, PT, R86, c[0x0][0x3c8], PT ;  /* 0x0000f20056007a0c */ /* 0x030fe40003f46270 */
[----:B------:R-:W-:Y:S02]  /*ed50*/  ISETP.GE.AND P1, PT, R84, c[0x0][0x3c8], PT ;  /* 0x0000f20054007a0c */ /* 0x000fe40003f26270 */
[----:B------:R-:W-:-:S09]  /*ed60*/  ISETP.GE.AND P0, PT, R80, c[0x0][0x3c8], PT ;  /* 0x0000f20050007a0c */ /* 0x000fd20003f06270 */
[-C--:B------:R-:W-:Y:S02]  /*ed70*/  @!P2 LEA R8, P5, R86, R0.reuse, 0x1 ;  /* 0x000000005608a211 */ /* 0x080fe400078a08ff */
[-C--:B------:R-:W-:Y:S02]  /*ed80*/  @!P1 LEA R6, P4, R84, R0.reuse, 0x1 ;  /* 0x0000000054069211 */ /* 0x080fe400078808ff */
[----:B------:R-:W-:Y:S02]  /*ed90*/  @!P0 LEA R4, P3, R80, R0, 0x1 ;  /* 0x0000000050048211 */ /* 0x000fe400078608ff */
[-C--:B------:R-:W-:Y:S02]  /*eda0*/  @!P2 LEA.HI.X R9, R86, R2.reuse, R87, 0x1, P5 ;  /* 0x000000025609a211 */ /* 0x080fe400028f0c57 */
[-C--:B------:R-:W-:Y:S02]  /*edb0*/  @!P1 LEA.HI.X R7, R84, R2.reuse, R85, 0x1, P4 ;  /* 0x0000000254079211 */ /* 0x080fe400020f0c55 */
[----:B------:R-:W-:Y:S01]  /*edc0*/  @!P0 LEA.HI.X R5, R80, R2, R82, 0x1, P3 ;  /* 0x0000000250058211 */ /* 0x000fe200018f0c52 */
[----:B------:R1:W-:Y:S04]  /*edd0*/  @!P2 ST.E.128 [R8.64], R72 ;  /* 0x000000480800a985 */ /* 0x0003e8000c101d06 */
[----:B------:R1:W-:Y:S04]  /*ede0*/  @!P1 ST.E.128 [R6.64], R68 ;  /* 0x0000004406009985 */ /* 0x0003e8000c101d06 */
[----:B------:R1:W-:Y:S01]  /*edf0*/  @!P0 ST.E.128 [R4.64], R64 ;  /* 0x0000004004008985 */ /* 0x0003e2000c101d06 */
[----:B------:R-:W-:-:S13]  /*ee00*/  ISETP.GE.AND P0, PT, R14, c[0x0][0x3c8], PT ;  /* 0x0000f2000e007a0c */ /* 0x000fda0003f06270 */
[----:B------:R-:W-:Y:S05]  /*ee10*/  @P0 BRA `(.L_x_493) ;  /* 0x00000cb000000947 */ /* 0x000fea0003800000 */
[----:B-1----:R-:W-:-:S04]  /*ee20*/  LEA R4, P0, R14, R0, 0x1 ;  /* 0x000000000e047211 */ /* 0x002fc800078008ff */
[----:B------:R-:W-:-:S05]  /*ee30*/  LEA.HI.X R5, R14, R2, R15, 0x1, P0 ;  /* 0x000000020e057211 */ /* 0x000fca00000f0c0f */
[----:B------:R1:W-:Y:S01]  /*ee40*/  ST.E.128 [R4.64], R76 ;  /* 0x0000004c04007985 */ /* 0x0003e2000c101d06 */
[----:B------:R-:W-:Y:S05]  /*ee50*/  BRA `(.L_x_493) ;  /* 0x00000c7000007947 */ /* 0x000fea0003800000 */
.L_x_485:
[----:B------:R-:W3:Y:S04]  /*ee60*/  LDL R0, [R1+0xa4] ;  /* 0x0000a40001007983 */ /* 0x000ee80000100800 */
[----:B------:R-:W4:Y:S04]  /*ee70*/  LDL R14, [R1+0xa8] ;  /* 0x0000a800010e7983 */ /* 0x000f280000100800 */
[----:B------:R-:W5:Y:S01]  /*ee80*/  LDL R13, [R1+0xac] ;  /* 0x0000ac00010d7983 */ /* 0x000f620000100800 */
[----:B------:R-:W-:Y:S03]  /*ee90*/  BSSY B0, `(.L_x_494) ;  /* 0x0000025000007945 */ /* 0x000fe60003800000 */
[----:B------:R-:W1:Y:S02]  /*eea0*/  S2R R12, SR_TID.X ;  /* 0x00000000000c7919 */ /* 0x000e640000002100 */
[----:B-1----:R-:W-:Y:S01]  /*eeb0*/  ISETP.GE.AND P0, PT, R12, 0x80, PT ;  /* 0x000000800c00780c */ /* 0x002fe20003f06270 */
[----:B---3--:R-:W-:Y:S01]  /*eec0*/  IMAD.MOV.U32 R11, RZ, RZ, R0 ;  /* 0x000000ffff0b7224 */ /* 0x008fe200078e0000 */
[----:B----4-:R-:W-:-:S02]  /*eed0*/  SHF.R.S32.HI R7, RZ, 0x1f, R14 ;  /* 0x0000001fff077819 */ /* 0x010fc4000001140e */
[----:B-----5:R-:W-:-:S09]  /*eee0*/  SHF.R.S32.HI R8, RZ, 0x1f, R13 ;  /* 0x0000001fff087819 */ /* 0x020fd2000001140d */
[----:B------:R-:W-:Y:S05]  /*eef0*/  @P0 BRA `(.L_x_495) ;  /* 0x000001e000000947 */ /* 0x000fea0003800000 */
[----:B------:R-:W-:Y:S02]  /*ef00*/  MOV R2, c[0x0][0x4e8] ;  /* 0x00013a0000027a02 */ /* 0x000fe40000000f00 */
[----:B------:R-:W-:-:S03]  /*ef10*/  IADD3 R6, R11, R12, RZ ;  /* 0x0000000c0b067210 */ /* 0x000fc60007ffe0ff */
[----:B------:R-:W-:-:S05]  /*ef20*/  IMAD R0, R2, c[0x0][0x388], RZ ;  /* 0x0000e20002007a24 */ /* 0x000fca00078e02ff */
[----:B------:R-:W-:-:S13]  /*ef30*/  ISETP.GE.AND P0, PT, R6, R0, PT ;  /* 0x000000000600720c */ /* 0x000fda0003f06270 */
[----:B------:R-:W-:Y:S05]  /*ef40*/  @P0 BRA `(.L_x_495) ;  /* 0x0000019000000947 */ /* 0x000fea0003800000 */
[----:B------:R-:W-:Y:S01]  /*ef50*/  ISETP.NE.AND P0, PT, R2, 0x1, PT ;  /* 0x000000010200780c */ /* 0x000fe20003f05270 */
[----:B------:R-:W-:Y:S01]  /*ef60*/  IMAD R4, R7, c[0x0][0x490], RZ ;  /* 0x0001240007047a24 */ /* 0x000fe200078e02ff */
[----:B------:R-:W-:Y:S01]  /*ef70*/  MOV R0, R6 ;  /* 0x0000000600007202 */ /* 0x000fe20000000f00 */
[----:B------:R-:W-:-:S04]  /*ef80*/  IMAD.WIDE.U32 R2, R14, c[0x0][0x490], RZ ;  /* 0x000124000e027a25 */ /* 0x000fc800078e00ff */
[----:B------:R-:W-:Y:S02]  /*ef90*/  IMAD R4, R14, c[0x0][0x494], R4 ;  /* 0x000125000e047a24 */ /* 0x000fe400078e0204 */
[----:B------:R-:W-:-:S03]  /*efa0*/  IMAD R10, R8, c[0x0][0x498], RZ ;  /* 0x00012600080a7a24 */ /* 0x000fc600078e02ff */
[----:B------:R-:W-:Y:S01]  /*efb0*/  IADD3 R3, R3, R4, RZ ;  /* 0x0000000403037210 */ /* 0x000fe20007ffe0ff */
[----:B------:R-:W-:-:S05]  /*efc0*/  @P0 IMAD.HI.U32 R5, R6, c[0x0][0x4ec], RZ ;  /* 0x00013b0006050a27 */ /* 0x000fca00078e00ff */
[----:B------:R-:W-:Y:S01]  /*efd0*/  @P0 SHF.R.U32.HI R0, RZ, c[0x0][0x4f0], R5 ;  /* 0x00013c00ff000a19 */ /* 0x000fe20000011605 */
[----:B------:R-:W-:-:S03]  /*efe0*/  IMAD.WIDE.U32 R4, R13, c[0x0][0x498], R2 ;  /* 0x000126000d047a25 */ /* 0x000fc600078e0002 */
[C---:B------:R-:W-:Y:S01]  /*eff0*/  IADD3 R9, -R0.reuse, RZ, RZ ;  /* 0x000000ff00097210 */ /* 0x040fe20007ffe1ff */
[----:B------:R-:W-:Y:S01]  /*f000*/  IMAD R3, R13, c[0x0][0x49c], R10 ;  /* 0x000127000d037a24 */ /* 0x000fe200078e020a */
[----:B------:R-:W-:-:S03]  /*f010*/  IADD3 R4, P0, R0, R4, RZ ;  /* 0x0000000400047210 */ /* 0x000fc60007f1e0ff */
[----:B------:R-:W-:Y:S01]  /*f020*/  IMAD R2, R9, c[0x0][0x4e8], R6 ;  /* 0x00013a0009027a24 */ /* 0x000fe200078e0206 */
[----:B------:R-:W-:-:S04]  /*f030*/  SHF.R.S32.HI R6, RZ, 0x1f, R0 ;  /* 0x0000001fff067819 */ /* 0x000fc80000011400 */
[----:B------:R-:W-:Y:S02]  /*f040*/  SHF.R.S32.HI R0, RZ, 0x1f, R2 ;  /* 0x0000001fff007819 */ /* 0x000fe40000011402 */
[----:B------:R-:W-:-:S03]  /*f050*/  IADD3.X R5, R6, R5, R3, P0, !PT ;  /* 0x0000000506057210 */ /* 0x000fc600007fe403 */
[----:B------:R-:W-:-:S04]  /*f060*/  IMAD R0, R0, c[0x0][0x488], RZ ;  /* 0x0001220000007a24 */ /* 0x000fc800078e02ff */
[C---:B------:R-:W-:Y:S02]  /*f070*/  IMAD R0, R2.reuse, c[0x0][0x48c], R0 ;  /* 0x0001230002007a24 */ /* 0x040fe400078e0200 */
[----:B------:R-:W-:-:S05]  /*f080*/  IMAD.WIDE.U32 R2, R2, c[0x0][0x488], R4 ;  /* 0x0001220002027a25 */ /* 0x000fca00078e0004 */
[----:B------:R-:W-:Y:S02]  /*f090*/  IADD3 R0, R3, R0, RZ ;  /* 0x0000000003007210 */ /* 0x000fe40007ffe0ff */
[----:B------:R-:W-:-:S04]  /*f0a0*/  LEA R4, P0, R2, c[0x0][0x450], 0x2 ;  /* 0x0001140002047a11 */ /* 0x000fc800078010ff */
[----:B------:R-:W-:Y:S02]  /*f0b0*/  LEA.HI.X R5, R2, c[0x0][0x454], R0, 0x2, P0 ;  /* 0x0001150002057a11 */ /* 0x000fe400000f1400 */
[----:B------:R-:W-:-:S05]  /*f0c0*/  MOV R0, 0xff800000 ;  /* 0xff80000000007802 */ /* 0x000fca0000000f00 */
[----:B------:R1:W-:Y:S02]  /*f0d0*/  STG.E [R4.64], R0 ;  /* 0x0000000004007986 */ /* 0x0003e4000c101906 */
.L_x_495:
[----:B------:R-:W-:Y:S05]  /*f0e0*/  BSYNC B0 ;  /* 0x0000000000007941 */ /* 0x000fea0003800000 */
.L_x_494:
[----:B------:R-:W3:Y:S01]  /*f0f0*/  LDL R2, [R1+0xec] ;  /* 0x0000ec0001027983 */ /* 0x000ee20000100800 */
[----:B-1----:R-:W-:Y:S01]  /*f100*/  MOV R0, c[0x0][0x4e8] ;  /* 0x00013a0000007a02 */ /* 0x002fe20000000f00 */
[----:B------:R-:W-:Y:S01]  /*f110*/  IMAD R7, R7, c[0x0][0x3e8], RZ ;  /* 0x0000fa0007077a24 */ /* 0x000fe200078e02ff */
[----:B------:R-:W-:Y:S01]  /*f120*/  SHF.R.S32.HI R9, RZ, 0x1f, R12 ;  /* 0x0000001fff097819 */ /* 0x000fe2000001140c */
[----:B------:R-:W-:Y:S01]  /*f130*/  IMAD R5, R8, c[0x0][0x3f0], RZ ;  /* 0x0000fc0008057a24 */ /* 0x000fe200078e02ff */
[----:B------:R-:W-:Y:S01]  /*f140*/  ISETP.NE.AND P0, PT, R0, 0x1, PT ;  /* 0x000000010000780c */ /* 0x000fe20003f05270 */
[----:B------:R-:W-:Y:S01]  /*f150*/  IMAD R7, R14, c[0x0][0x3ec], R7 ;  /* 0x0000fb000e077a24 */ /* 0x000fe200078e0207 */
[----:B------:R-:W-:-:S04]  /*f160*/  LEA.HI R9, R9, R12, RZ, 0x3 ;  /* 0x0000000c09097211 */ /* 0x000fc800078f18ff */
[----:B------:R-:W-:-:S04]  /*f170*/  SHF.R.S32.HI R9, RZ, 0x3, R9 ;  /* 0x00000003ff097819 */ /* 0x000fc80000011409 */
[-C--:B------:R-:W-:Y:S02]  /*f180*/  IADD3 R12, R9, R11.reuse, RZ ;  /* 0x0000000b090c7210 */ /* 0x080fe40007ffe0ff */
[----:B---3--:R-:W-:Y:S01]  /*f190*/  IADD3 R4, R2, R11, RZ ;  /* 0x0000000b02047210 */ /* 0x008fe20007ffe0ff */
[----:B------:R-:W-:-:S03]  /*f1a0*/  IMAD.WIDE.U32 R2, R14, c[0x0][0x3e8], RZ ;  /* 0x0000fa000e027a25 */ /* 0x000fc600078e00ff */
[----:B------:R-:W-:Y:S01]  /*f1b0*/  MOV R0, R4 ;  /* 0x0000000400007202 */ /* 0x000fe20000000f00 */
[----:B------:R-:W-:-:S04]  /*f1c0*/  @P0 IMAD.HI.U32 R6, R4, c[0x0][0x4ec], RZ ;  /* 0x00013b0004060a27 */ /* 0x000fc800078e00ff */
[----:B------:R-:W-:Y:S01]  /*f1d0*/  IMAD.IADD R3, R3, 0x1, R7 ;  /* 0x0000000103037824 */ /* 0x000fe200078e0207 */
[----:B------:R-:W-:Y:S01]  /*f1e0*/  @P0 SHF.R.U32.HI R0, RZ, c[0x0][0x4f0], R6 ;  /* 0x00013c00ff000a19 */ /* 0x000fe20000011606 */
[C---:B------:R-:W-:Y:S02]  /*f1f0*/  IMAD R7, R13.reuse, c[0x0][0x3f4], R5 ;  /* 0x0000fd000d077a24 */ /* 0x040fe400078e0205 */
[----:B------:R-:W-:Y:S01]  /*f200*/  IMAD.WIDE.U32 R2, R13, c[0x0][0x3f0], R2 ;  /* 0x0000fc000d027a25 */ /* 0x000fe200078e0002 */
[----:B------:R-:W-:Y:S02]  /*f210*/  SHF.R.S32.HI R6, RZ, 0x1f, R0 ;  /* 0x0000001fff067819 */ /* 0x000fe40000011400 */
[----:B------:R-:W-:Y:S02]  /*f220*/  IADD3 R5, -R0, RZ, RZ ;  /* 0x000000ff00057210 */ /* 0x000fe40007ffe1ff */
[----:B------:R-:W-:Y:S01]  /*f230*/  IADD3 R3, R3, R7, RZ ;  /* 0x0000000703037210 */ /* 0x000fe20007ffe0ff */
[----:B------:R-:W-:-:S02]  /*f240*/  IMAD R6, R6, c[0x0][0x3e0], RZ ;  /* 0x0000f80006067a24 */ /* 0x000fc400078e02ff */
[----:B------:R-:W-:Y:S02]  /*f250*/  IMAD R4, R5, c[0x0][0x4e8], R4 ;  /* 0x00013a0005047a24 */ /* 0x000fe400078e0204 */
[C---:B------:R-:W-:Y:S02]  /*f260*/  IMAD R5, R0.reuse, c[0x0][0x3e4], R6 ;  /* 0x0000f90000057a24 */ /* 0x040fe400078e0206 */
[----:B------:R-:W-:Y:S01]  /*f270*/  IMAD.WIDE.U32 R2, R0, c[0x0][0x3e0], R2 ;  /* 0x0000f80000027a25 */ /* 0x000fe200078e0002 */
[----:B------:R-:W-:-:S03]  /*f280*/  SHF.R.S32.HI R0, RZ, 0x1f, R4 ;  /* 0x0000001fff007819 */ /* 0x000fc60000011404 */
[----:B------:R-:W-:Y:S02]  /*f290*/  IMAD.IADD R3, R3, 0x1, R5 ;  /* 0x0000000103037824 */ /* 0x000fe400078e0205 */
[----:B------:R-:W-:Y:S02]  /*f2a0*/  IMAD R0, R0, c[0x0][0x3d8], RZ ;  /* 0x0000f60000007a24 */ /* 0x000fe400078e02ff */
[----:B------:R-:W-:-:S04]  /*f2b0*/  IMAD.WIDE.U32 R2, R4, c[0x0][0x3d8], R2 ;  /* 0x0000f60004027a25 */ /* 0x000fc800078e0002 */
[----:B------:R-:W-:Y:S01]  /*f2c0*/  IMAD R4, R4, c[0x0][0x3dc], R0 ;  /* 0x0000f70004047a24 */ /* 0x000fe200078e0200 */
[----:B------:R-:W-:-:S04]  /*f2d0*/  LEA R13, P0, R2, c[0x0][0x380], 0x1 ;  /* 0x0000e000020d7a11 */ /* 0x000fc800078008ff */
[----:B------:R-:W-:-:S04]  /*f2e0*/  IADD3 R3, R3, R4, RZ ;  /* 0x0000000403037210 */ /* 0x000fc80007ffe0ff */
[----:B------:R-:W-:Y:S01]  /*f2f0*/  LEA.HI.X R3, R2, c[0x0][0x384], R3, 0x1, P0 ;  /* 0x0000e10002037a11 */ /* 0x000fe200000f0c03 */
[----:B------:R-:W-:Y:S05]  /*f300*/  BRA.DIV ~URZ, `(.L_x_496) ;  /* 0x00000a927f007947 */ /* 0x000fea000b800000 */
[----:B------:R1:W3:Y:S02]  /*f310*/  SHFL.IDX PT, R2, R3, RZ, 0x181f ;  /* 0x00181fff03027589 */ /* 0x0002e400000e0000 */
.L_x_514:
[----:B------:R-:W-:Y:S05]  /*f320*/  BRA.DIV ~URZ, `(.L_x_497) ;  /* 0x00000ae27f007947 */ /* 0x000fea000b800000 */
[----:B------:R4:W1:Y:S02]  /*f330*/  SHFL.IDX PT, R0, R13, RZ, 0x181f ;  /* 0x00181fff0d007589 */ /* 0x00086400000e0000 */
.L_x_515:
[----:B------:R-:W-:Y:S01]  /*f340*/  MOV R14, c[0x0][0x4e8] ;  /* 0x00013a00000e7a02 */ /* 0x000fe20000000f00 */
[----:B------:R-:W-:Y:S04]  /*f350*/  BSSY B0, `(.L_x_498) ;  /* 0x000001b000007945 */ /* 0x000fe80003800000 */
[----:B------:R-:W-:-:S05]  /*f360*/  IMAD R14, R14, c[0x0][0x388], RZ ;  /* 0x0000e2000e0e7a24 */ /* 0x000fca00078e02ff */
[----:B------:R-:W-:-:S13]  /*f370*/  ISETP.GE.AND P0, PT, R12, R14, PT ;  /* 0x0000000e0c00720c */ /* 0x000fda0003f06270 */
[----:B------:R-:W-:Y:S05]  /*f380*/  @P0 BRA `(.L_x_499) ;  /* 0x0000017000000947 */ /* 0x000fea0003800000 */
[----:B------:R-:W5:Y:S04]  /*f390*/  LDL.64 R6, [R1+0x90] ;  /* 0x0000900001067983 */ /* 0x000f680000100a00 */
[----:B--2---:R-:W2:Y:S04]  /*f3a0*/  LDL R4, [R1+0xa0] ;  /* 0x0000a00001047983 */ /* 0x004ea80000100800 */
[----:B----4-:R-:W4:Y:S04]  /*f3b0*/  LDL R17, [R1+0x9c] ;  /* 0x00009c0001117983 */ /* 0x010f280000100800 */
[----:B---3--:R-:W3:Y:S04]  /*f3c0*/  LDL R15, [R1+0x98] ;  /* 0x00009800010f7983 */ /* 0x008ee80000100800 */
[----:B------:R-:W3:Y:S04]  /*f3d0*/  LDL R5, [R1+0xc0] ;  /* 0x0000c00001057983 */ /* 0x000ee80000100800 */
[----:B------:R-:W3:Y:S04]  /*f3e0*/  LDL R18, [R1+0xbc] ;  /* 0x0000bc0001127983 */ /* 0x000ee80000100800 */
[----:B------:R-:W3:Y:S01]  /*f3f0*/  LDL R16, [R1+0xb8] ;  /* 0x0000b80001107983 */ /* 0x000ee20000100800 */
[----:B-----5:R-:W-:-:S02]  /*f400*/  ISETP.GE.AND P3, PT, R6, c[0x0][0x3c8], PT ;  /* 0x0000f20006007a0c */ /* 0x020fc40003f66270 */
[----:B--2---:R-:W-:Y:S02]  /*f410*/  ISETP.GE.AND P2, PT, R4, c[0x0][0x3c8], PT ;  /* 0x0000f20004007a0c */ /* 0x004fe40003f46270 */
[----:B----4-:R-:W-:Y:S02]  /*f420*/  ISETP.GE.AND P1, PT, R17, c[0x0][0x3c8], PT ;  /* 0x0000f20011007a0c */ /* 0x010fe40003f26270 */
[----:B---3--:R-:W-:-:S07]  /*f430*/  ISETP.GE.AND P0, PT, R15, c[0x0][0x3c8], PT ;  /* 0x0000f2000f007a0c */ /* 0x008fce0003f06270 */
[-C--:B-1----:R-:W-:Y:S02]  /*f440*/  @!P3 LEA R10, P4, R6, R0.reuse, 0x1 ;  /* 0x00000000060ab211 */ /* 0x082fe400078808ff */
[----:B------:R-:W-:Y:S02]  /*f450*/  @!P2 LEA R8, P6, R4, R0, 0x1 ;  /* 0x000000000408a211 */ /* 0x000fe400078c08ff */
[----:B------:R-:W-:Y:S02]  /*f460*/  @!P3 LEA.HI.X R11, R6, R2, R7, 0x1, P4 ;  /* 0x00000002060bb211 */ /* 0x000fe400020f0c07 */
[----:B------:R-:W-:Y:S02]  /*f470*/  @!P1 LEA R6, P5, R17, R0, 0x1 ;  /* 0x0000000011069211 */ /* 0x000fe400078a08ff */
[----:B------:R-:W-:Y:S02]  /*f480*/  @!P2 LEA.HI.X R9, R4, R2, R5, 0x1, P6 ;  /* 0x000000020409a211 */ /* 0x000fe400030f0c05 */
[----:B------:R-:W-:-:S02]  /*f490*/  @!P0 LEA R4, P4, R15, R0, 0x1 ;  /* 0x000000000f048211 */ /* 0x000fc400078808ff */
[-C--:B------:R-:W-:Y:S02]  /*f4a0*/  @!P1 LEA.HI.X R7, R17, R2.reuse, R18, 0x1, P5 ;  /* 0x0000000211079211 */ /* 0x080fe400028f0c12 */
[----:B------:R-:W-:Y:S01]  /*f4b0*/  @!P0 LEA.HI.X R5, R15, R2, R16, 0x1, P4 ;  /* 0x000000020f058211 */ /* 0x000fe200020f0c10 */
[----:B------:R1:W-:Y:S04]  /*f4c0*/  @!P3 ST.E.128 [R10.64], RZ ;  /* 0x000000ff0a00b985 */ /* 0x0003e8000c101d06 */
[----:B------:R1:W-:Y:S04]  /*f4d0*/  @!P2 ST.E.128 [R8.64], RZ ;  /* 0x000000ff0800a985 */ /* 0x0003e8000c101d06 */
[----:B------:R1:W-:Y:S04]  /*f4e0*/  @!P1 ST.E.128 [R6.64], RZ ;  /* 0x000000ff06009985 */ /* 0x0003e8000c101d06 */
[----:B------:R1:W-:Y:S02]  /*f4f0*/  @!P0 ST.E.128 [R4.64], RZ ;  /* 0x000000ff04008985 */ /* 0x0003e4000c101d06 */
.L_x_499:
[----:B------:R-:W-:Y:S05]  /*f500*/  BSYNC B0 ;  /* 0x0000000000007941 */ /* 0x000fea0003800000 */
.L_x_498:
[----:B------:R-:W-:Y:S05]  /*f510*/  BRA.DIV ~URZ, `(.L_x_500) ;  /* 0x000009527f007947 */ /* 0x000fea000b800000 */
[----:B---3--:R3:W2:Y:S04]  /*f520*/  SHFL.IDX PT, R2, R3, 0x1, 0x181f ;  /* 0x00381f0003027f89 */ /* 0x0086a800000e0000 */
[----:B-1----:R3:W1:Y:S02]  /*f530*/  SHFL.IDX PT, R0, R13, 0x1, 0x181f ;  /* 0x00381f000d007f89 */ /* 0x00266400000e0000 */
.L_x_516:
[----:B------:R-:W-:Y:S01]  /*f540*/  IADD3 R4, R12, 0x20, RZ ;  /* 0x000000200c047810 */ /* 0x000fe20007ffe0ff */
[----:B------:R-:W-:Y:S03]  /*f550*/  BSSY B0, `(.L_x_501) ;  /* 0x000001a000007945 */ /* 0x000fe60003800000 */
[----:B------:R-:W-:-:S13]  /*f560*/  ISETP.GE.AND P0, PT, R4, R14, PT ;  /* 0x0000000e0400720c */ /* 0x000fda0003f06270 */
[----:B------:R-:W-:Y:S05]  /*f570*/  @P0 BRA `(.L_x_502) ;  /* 0x0000017000000947 */ /* 0x000fea0003800000 */
[----:B------:R-:W5:Y:S04]  /*f580*/  LDL.64 R6, [R1+0x90] ;  /* 0x0000900001067983 */ /* 0x000f680000100a00 */
[----:B---3--:R-:W3:Y:S04]  /*f590*/  LDL R5, [R1+0xa0] ;  /* 0x0000a00001057983 */ /* 0x008ee80000100800 */
[----:B----4-:R-:W4:Y:S04]  /*f5a0*/  LDL R17, [R1+0x9c] ;  /* 0x00009c0001117983 */ /* 0x010f280000100800 */
[----:B--2---:R-:W2:Y:S04]  /*f5b0*/  LDL R15, [R1+0x98] ;  /* 0x00009800010f7983 */ /* 0x004ea80000100800 */
[----:B------:R-:W2:Y:S04]  /*f5c0*/  LDL R19, [R1+0xc0] ;  /* 0x0000c00001137983 */ /* 0x000ea80000100800 */
[----:B------:R-:W2:Y:S04]  /*f5d0*/  LDL R18, [R1+0xbc] ;  /* 0x0000bc0001127983 */ /* 0x000ea80000100800 */
[----:B------:R-:W2:Y:S01]  /*f5e0*/  LDL R16, [R1+0xb8] ;  /* 0x0000b80001107983 */ /* 0x000ea20000100800 */
[----:B-----5:R-:W-:-:S02]  /*f5f0*/  ISETP.GE.AND P3, PT, R6, c[0x0][0x3c8], PT ;  /* 0x0000f20006007a0c */ /* 0x020fc40003f66270 */
[----:B---3--:R-:W-:Y:S02]  /*f600*/  ISETP.GE.AND P2, PT, R5, c[0x0][0x3c8], PT ;  /* 0x0000f20005007a0c */ /* 0x008fe40003f46270 */
[----:B----4-:R-:W-:Y:S02]  /*f610*/  ISETP.GE.AND P1, PT, R17, c[0x0][0x3c8], PT ;  /* 0x0000f20011007a0c */ /* 0x010fe40003f26270 */
[----:B--2---:R-:W-:-:S07]  /*f620*/  ISETP.GE.AND P0, PT, R15, c[0x0][0x3c8], PT ;  /* 0x0000f2000f007a0c */ /* 0x004fce0003f06270 */
[CC--:B-1----:R-:W-:Y:S02]  /*f630*/  @!P3 LEA R10, P4, R6.reuse, R0.reuse, 0x1 ;  /* 0x00000000060ab211 */ /* 0x0c2fe400078808ff */
        /* <DEDUP_REMOVED lines=11> */
.L_x_502:
[----:B------:R-:W-:Y:S05]  /*f6f0*/  BSYNC B0 ;  /* 0x0000000000007941 */ /* 0x000fea0003800000 */
.L_x_501:
[----:B------:R-:W-:Y:S05]  /*f700*/  BRA.DIV ~URZ, `(.L_x_503) ;  /* 0x000008227f007947 */ /* 0x000fea000b800000 */
[----:B--2---:R2:W3:Y:S02]  /*f710*/  SHFL.IDX PT, R2, R3, 0x2, 0x181f ;  /* 0x00581f0003027f89 */ /* 0x0044e400000e0000 */
.L_x_517:
[----:B------:R-:W-:Y:S05]  /*f720*/  BRA.DIV ~URZ, `(.L_x_504) ;  /* 0x000008727f007947 */ /* 0x000fea000b800000 */
[----:B-1----:R1:W2:Y:S02]  /*f730*/  SHFL.IDX PT, R0, R13, 0x2, 0x181f ;  /* 0x00581f000d007f89 */ /* 0x0022a400000e0000 */
.L_x_518:
[----:B------:R-:W-:Y:S01]  /*f740*/  IADD3 R4, R12, 0x40, RZ ;  /* 0x000000400c047810 */ /* 0x000fe20007ffe0ff */
[----:B------:R-:W-:Y:S03]  /*f750*/  BSSY B0, `(.L_x_505) ;  /* 0x000001a000007945 */ /* 0x000fe60003800000 */
[----:B------:R-:W-:-:S13]  /*f760*/  ISETP.GE.AND P0, PT, R4, R14, PT ;  /* 0x0000000e0400720c */ /* 0x000fda0003f06270 */
[----:B------:R-:W-:Y:S05]  /*f770*/  @P0 BRA `(.L_x_506) ;  /* 0x0000017000000947 */ /* 0x000fea0003800000 */
[----:B------:R-:W5:Y:S04]  /*f780*/  LDL.64 R6, [R1+0x90] ;  /* 0x0000900001067983 */ /* 0x000f680000100a00 */
[----:B----4-:R-:W4:Y:S04]  /*f790*/  LDL R5, [R1+0xa0] ;  /* 0x0000a00001057983 */ /* 0x010f280000100800 */
[----:B---3--:R-:W3:Y:S04]  /*f7a0*/  LDL R17, [R1+0x9c] ;  /* 0x00009c0001117983 */ /* 0x008ee80000100800 */
[----:B--2---:R-:W2:Y:S04]  /*f7b0*/  LDL R15, [R1+0x98] ;  /* 0x00009800010f7983 */ /* 0x004ea80000100800 */
[----:B------:R-:W2:Y:S04]  /*f7c0*/  LDL R19, [R1+0xc0] ;  /* 0x0000c00001137983 */ /* 0x000ea80000100800 */
[----:B------:R-:W2:Y:S04]  /*f7d0*/  LDL R18, [R1+0xbc] ;  /* 0x0000bc0001127983 */ /* 0x000ea80000100800 */
[----:B------:R-:W2:Y:S01]  /*f7e0*/  LDL R16, [R1+0xb8] ;  /* 0x0000b80001107983 */ /* 0x000ea20000100800 */
[----:B-----5:R-:W-:-:S02]  /*f7f0*/  ISETP.GE.AND P3, PT, R6, c[0x0][0x3c8], PT ;  /* 0x0000f20006007a0c */ /* 0x020fc40003f66270 */
[----:B----4-:R-:W-:Y:S02]  /*f800*/  ISETP.GE.AND P2, PT, R5, c[0x0][0x3c8], PT ;  /* 0x0000f20005007a0c */ /* 0x010fe40003f46270 */
[----:B---3--:R-:W-:Y:S02]  /*f810*/  ISETP.GE.AND P1, PT, R17, c[0x0][0x3c8], PT ;  /* 0x0000f20011007a0c */ /* 0x008fe40003f26270 */
[----:B--2---:R-:W-:-:S07]  /*f820*/  ISETP.GE.AND P0, PT, R15, c[0x0][0x3c8], PT ;  /* 0x0000f2000f007a0c */ /* 0x004fce0003f06270 */
[CC--:B------:R-:W-:Y:S02]  /*f830*/  @!P3 LEA R10, P4, R6.reuse, R0.reuse, 0x1 ;  /* 0x00000000060ab211 */ /* 0x0c0fe400078808ff */
        /* <DEDUP_REMOVED lines=11> */
.L_x_506:
[----:B------:R-:W-:Y:S05]  /*f8f0*/  BSYNC B0 ;  /* 0x0000000000007941 */ /* 0x000fea0003800000 */
.L_x_505:
[----:B------:R-:W-:Y:S05]  /*f900*/  BRA.DIV ~URZ, `(.L_x_507) ;  /* 0x000006f27f007947 */ /* 0x000fea000b800000 */
[----:B---3--:R3:W1:Y:S04]  /*f910*/  SHFL.IDX PT, R2, R3, 0x3, 0x181f ;  /* 0x00781f0003027f89 */ /* 0x00866800000e0000 */
[----:B--2---:R3:W2:Y:S02]  /*f920*/  SHFL.IDX PT, R0, R13, 0x3, 0x181f ;  /* 0x00781f000d007f89 */ /* 0x0046a400000e0000 */
.L_x_519:
[----:B------:R-:W-:-:S04]  /*f930*/  IADD3 R12, R12, 0x60, RZ ;  /* 0x000000600c0c7810 */ /* 0x000fc80007ffe0ff */
        /* <DEDUP_REMOVED lines=8> */
[----:B-1----:R-:W2:Y:S01]  /*f9c0*/  LDL R13, [R1+0xb8] ;  /* 0x0000b800010d7983 */ /* 0x002ea20000100800 */
[----:B-----5:R-:W-:-:S02]  /*f9d0*/  ISETP.GE.AND P3, PT, R6, c[0x0][0x3c8], PT ;  /* 0x0000f20006007a0c */ /* 0x020fc40003f66270 */
[----:B---3--:R-:W-:Y:S02]  /*f9e0*/  ISETP.GE.AND P2, PT, R4, c[0x0][0x3c8], PT ;  /* 0x0000f20004007a0c */ /* 0x008fe40003f46270 */
[----:B----4-:R-:W-:Y:S02]  /*f9f0*/  ISETP.GE.AND P1, PT, R15, c[0x0][0x3c8], PT ;  /* 0x0000f2000f007a0c */ /* 0x010fe40003f26270 */
[----:B--2---:R-:W-:-:S07]  /*fa00*/  ISETP.GE.AND P0, PT, R3, c[0x0][0x3c8], PT ;  /* 0x0000f20003007a0c */ /* 0x004fce0003f06270 */
[-C--:B------:R-:W-:Y:S02]  /*fa10*/  @!P3 LEA R10, P4, R6, R0.reuse, 0x1 ;  /* 0x00000000060ab211 */ /* 0x080fe400078808ff */
        /* <DEDUP_REMOVED lines=11> */
.L_x_493:
[----:B----4-:R-:W-:Y:S05]  /*fad0*/  BSYNC B1 ;  /* 0x0000000000017941 */ /* 0x010fea0003800000 */
.L_x_484:
[----:B--2---:R-:W2:Y:S02]  /*fae0*/  LDL R0, [R1+0xf0] ;  /* 0x0000f00001007983 */ /* 0x004ea40000100800 */
[----:B--2---:R-:W-:-:S13]  /*faf0*/  ISETP.NE.AND P0, PT, R0, RZ, PT ;  /* 0x000000ff0000720c */ /* 0x004fda0003f05270 */
[----:B------:R-:W-:Y:S01]  /*fb00*/  @P0 WARPSYNC 0xffffffff ;  /* 0xffffffff00000948 */ /* 0x000fe20003800000 */
[----:B------:R-:W-:Y:S06]  /*fb10*/  @P0 BAR.SYNC.DEFER_BLOCKING 0x5, 0x100 ;  /* 0x0144000000000b1d */ /* 0x000fec0000010000 */
[----:B------:R-:W2:Y:S04]  /*fb20*/  @P0 LDS R0, [0x18100] ;  /* 0x01810000ff000984 */ /* 0x000ea80000000800 */
[----:B--2---:R2:W-:Y:S04]  /*fb30*/  @P0 STL [R1+0xc4], R0 ;  /* 0x0000c40001000387 */ /* 0x0045e80000100800 */
[----:B------:R-:W-:Y:S06]  /*fb40*/  @P0 BAR.ARV 0x4, 0x100 ;  /* 0x0104000000000b1d */ /* 0x000fec0000002000 */
[----:B------:R-:W-:Y:S05]  /*fb50*/  @P0 BRA `(.L_x_508) ;  /* 0x0000009000000947 */ /* 0x000fea0003800000 */
[----:B------:R-:W-:Y:S05]  /*fb60*/  BRA.DIV ~URZ, `(.L_x_509) ;  /* 0x000005527f007947 */ /* 0x000fea000b800000 */
[----:B--2---:R2:W4:Y:S02]  /*fb70*/  SHFL.IDX PT, R0, R81, RZ, 0x1f ;  /* 0x00001fff51007589 */ /* 0x00452400000e0000 */
.L_x_520:
[----:B-1----:R-:W1:Y:S01]  /*fb80*/  S2R R2, SR_TID.X ;  /* 0x0000000000027919 */ /* 0x002e620000002100 */
[----:B------:R-:W-:Y:S03]  /*fb90*/  WARPSYNC 0xffffffff ;  /* 0xffffffff00007948 */ /* 0x000fe60003800000 */
[----:B------:R-:W-:Y:S06]  /*fba0*/  BAR.SYNC.DEFER_BLOCKING 0x4, 0x100 ;  /* 0x0104000000007b1d */ /* 0x000fec0000010000 */
[----:B----4-:R4:W-:Y:S01]  /*fbb0*/  STL [R1+0xc4], R0 ;  /* 0x0000c40001007387 */ /* 0x0109e20000100800 */
[----:B-1----:R-:W-:-:S13]  /*fbc0*/  LOP3.LUT P0, RZ, R2, 0xff, RZ, 0xc0, !PT ;  /* 0x000000ff02ff7812 */ /* 0x002fda000780c0ff */
[----:B------:R4:W-:Y:S04]  /*fbd0*/  @!P0 STS [0x18100], R81 ;  /* 0x01810051ff008388 */ /* 0x0009e80000000800 */
[----:B------:R-:W-:Y:S06]  /*fbe0*/  BAR.ARV 0x5, 0x100 ;  /* 0x0144000000007b1d */ /* 0x000fec0000002000 */
.L_x_508:
[----:B--2-4-:R-:W2:Y:S02]  /*fbf0*/  LDL R0, [R1+0xc4] ;  /* 0x0000c40001007983 */ /* 0x014ea40000100800 */
[----:B--2---:R-:W-:-:S13]  /*fc00*/  ISETP.GE.AND P0, PT, R0, c[0x0][0x538], PT ;  /* 0x00014e0000007a0c */ /* 0x004fda0003f06270 */
[----:B-1-3-5:R-:W-:Y:S01]  /*fc10*/  @P0 CALL.REL.NOINC `(.L_x_510) ;  /* 0x0000001000000944 */ /* 0x02afe20003c00000 */
[----:B------:R-:W-:Y:S05]  /*fc20*/  BRA `(.L_x_511) ;  /* 0xffff0fc000007947 */ /* 0x000fea000383ffff */
.L_x_510:
[----:B------:R-:W-:Y:S05]  /*fc30*/  EXIT ;  /* 0x000000000000794d */ /* 0x000fea0003800000 */
.L_x_480:
[----:B------:R1:W5:Y:S01]  /*fc40*/  LDL R0, [R1+0x64] ;  /* 0x0000640001007983 */ /* 0x0003620000100800 */
[----:B------:R-:W-:Y:S02]  /*fc50*/  MOV R3, 0x2 ;  /* 0x0000000200037802 */ /* 0x000fe40000000f00 */
[----:B------:R-:W-:Y:S02]  /*fc60*/  MOV R2, 0xfc80 ;  /* 0x0000fc8000027802 */ /* 0x000fe40000000f00 */
[----:B-1---5:R-:W-:Y:S05]  /*fc70*/  CALL.REL.NOINC `($__internal_0_$__cuda_sm70_shflsync_bfly_p) ;  /* 0x000004a000007944 */ /* 0x022fea0003c00000 */
[----:B------:R-:W-:Y:S01]  /*fc80*/  MOV R4, R5 ;  /* 0x0000000500047202 */ /* 0x000fe20000000f00 */
[----:B------:R-:W-:Y:S05]  /*fc90*/  BRA `(.L_x_512) ;  /* 0xffffd0a000007947 */ /* 0x000fea000383ffff */
.L_x_481:
[----:B------:R-:W-:Y:S01]  /*fca0*/  IMAD.MOV.U32 R0, RZ, RZ, R4 ;  /* 0x000000ffff007224 */ /* 0x000fe200078e0004 */
[----:B------:R-:W-:Y:S02]  /*fcb0*/  MOV R3, 0x1 ;  /* 0x0000000100037802 */ /* 0x000fe40000000f00 */
[----:B------:R-:W-:Y:S02]  /*fcc0*/  MOV R2, 0xfce0 ;  /* 0x0000fce000027802 */ /* 0x000fe40000000f00 */
[----:B-----5:R-:W-:Y:S05]  /*fcd0*/  CALL.REL.NOINC `($__internal_0_$__cuda_sm70_shflsync_bfly_p) ;  /* 0x0000044000007944 */ /* 0x020fea0003c00000 */
[----:B------:R1:W5:Y:S01]  /*fce0*/  LDL R0, [R1+0x68] ;  /* 0x0000680001007983 */ /* 0x0003620000100800 */
[----:B------:R-:W-:Y:S01]  /*fcf0*/  FADD.FTZ R4, R4, R5 ;  /* 0x0000000504047221 */ /* 0x000fe20000010000 */
[----:B------:R-:W-:Y:S02]  /*fd00*/  MOV R3, 0x2 ;  /* 0x0000000200037802 */ /* 0x000fe40000000f00 */
[----:B------:R-:W-:-:S02]  /*fd10*/  MOV R2, 0xfd30 ;  /* 0x0000fd3000027802 */ /* 0x000fc40000000f00 */
[----:B-1---5:R-:W-:Y:S05]  /*fd20*/  CALL.REL.NOINC `($__internal_0_$__cuda_sm70_shflsync_bfly_p) ;  /* 0x000003f000007944 */ /* 0x022fea0003c00000 */
[----:B------:R-:W2:Y:S01]  /*fd30*/  LDL.LU R0, [R1+0x68] ;  /* 0x0000680001007983 */ /* 0x000ea20000300800 */
[----:B------:R-:W-:-:S02]  /*fd40*/  MOV R3, 0x1 ;  /* 0x0000000100037802 */ /* 0x000fc40000000f00 */
[----:B------:R-:W-:Y:S01]  /*fd50*/  MOV R2, 0xfd80 ;  /* 0x0000fd8000027802 */ /* 0x000fe20000000f00 */
[----:B--2---:R-:W-:Y:S02]  /*fd60*/  FADD.FTZ R0, R0, R5 ;  /* 0x0000000500007221 */ /* 0x004fe40000010000 */
[----:B------:R-:W-:Y:S05]  /*fd70*/  CALL.REL.NOINC `($__internal_0_$__cuda_sm70_shflsync_bfly_p) ;  /* 0x000003a000007944 */ /* 0x000fea0003c00000 */
[----:B------:R-:W-:Y:S01]  /*fd80*/  MOV R3, R5 ;  /* 0x0000000500037202 */ /* 0x000fe20000000f00 */
[----:B------:R-:W-:Y:S05]  /*fd90*/  BRA `(.L_x_513) ;  /* 0xffffd03000007947 */ /* 0x000fea000383ffff */
.L_x_496:
[----:B------:R-:W-:Y:S01]  /*fda0*/  IMAD.MOV.U32 R5, RZ, RZ, R3 ;  /* 0x000000ffff057224 */ /* 0x000fe200078e0003 */
[----:B------:R-:W-:Y:S01]  /*fdb0*/  MOV R4, RZ ;  /* 0x000000ff00047202 */ /* 0x000fe20000000f00 */
[----:B------:R-:W-:Y:S01]  /*fdc0*/  IMAD.MOV.U32 R0, RZ, RZ, 0x181f ;  /* 0x0000181fff007424 */ /* 0x000fe200078e00ff */
[----:B------:R-:W-:Y:S02]  /*fdd0*/  MOV R6, 0xfdf0 ;  /* 0x0000fdf000067802 */ /* 0x000fe40000000f00 */
[----:B--2---:R-:W-:Y:S05]  /*fde0*/  CALL.REL.NOINC `($__internal_1_$__cuda_sm70_shflsync_idx_p) ;  /* 0x0000037000007944 */ /* 0x004fea0003c00000 */
[----:B------:R-:W-:Y:S01]  /*fdf0*/  MOV R2, R0 ;  /* 0x0000000000027202 */ /* 0x000fe20000000f00 */
[----:B------:R-:W-:Y:S05]  /*fe00*/  BRA `(.L_x_514) ;  /* 0xfffff51000007947 */ /* 0x000fea000383ffff */
.L_x_497:
[----:B------:R-:W-:Y:S01]  /*fe10*/  IMAD.MOV.U32 R5, RZ, RZ, R13 ;  /* 0x000000ffff057224 */ /* 0x000fe200078e000d */
[----:B------:R-:W-:Y:S01]  /*fe20*/  MOV R4, RZ ;  /* 0x000000ff00047202 */ /* 0x000fe20000000f00 */
[----:B------:R-:W-:Y:S01]  /*fe30*/  IMAD.MOV.U32 R0, RZ, RZ, 0x181f ;  /* 0x0000181fff007424 */ /* 0x000fe200078e00ff */
[----:B------:R-:W-:Y:S02]  /*fe40*/  MOV R6, 0xfe60 ;  /* 0x0000fe6000067802 */ /* 0x000fe40000000f00 */
[----:B-123--:R-:W-:Y:S05]  /*fe50*/  CALL.REL.NOINC `($__internal_1_$__cuda_sm70_shflsync_idx_p) ;  /* 0x0000030000007944 */ /* 0x00efea0003c00000 */
[----:B------:R-:W-:Y:S05]  /*fe60*/  BRA `(.L_x_515) ;  /* 0xfffff4d000007947 */ /* 0x000fea000383ffff */
.L_x_500:
[----:B-1----:R-:W-:Y:S01]  /*fe70*/  IMAD.MOV.U32 R5, RZ, RZ, R3 ;  /* 0x000000ffff057224 */ /* 0x002fe200078e0003 */
[----:B------:R-:W-:Y:S01]  /*fe80*/  MOV R4, 0x1 ;  /* 0x0000000100047802 */ /* 0x000fe20000000f00 */
[----:B------:R-:W-:Y:S01]  /*fe90*/  IMAD.MOV.U32 R0, RZ, RZ, 0x181f ;  /* 0x0000181fff007424 */ /* 0x000fe200078e00ff */
[----:B------:R-:W-:-:S02]  /*fea0*/  MOV R6, 0xfec0 ;  /* 0x0000fec000067802 */ /* 0x000fc40000000f00 */
[----:B--234-:R-:W-:Y:S05]  /*feb0*/  CALL.REL.NOINC `($__internal_1_$__cuda_sm70_shflsync_idx_p) ;  /* 0x000002a000007944 */ /* 0x01cfea0003c00000 */
[----:B------:R-:W-:Y:S01]  /*fec0*/  IMAD.MOV.U32 R2, RZ, RZ, R0 ;  /* 0x000000ffff027224 */ /* 0x000fe200078e0000 */
[----:B------:R-:W-:Y:S01]  /*fed0*/  MOV R4, 0x1 ;  /* 0x0000000100047802 */ /* 0x000fe20000000f00 */
[----:B------:R-:W-:Y:S01]  /*fee0*/  IMAD.MOV.U32 R5, RZ, RZ, R13 ;  /* 0x000000ffff057224 */ /* 0x000fe200078e000d */
[----:B------:R-:W-:-:S02]  /*fef0*/  MOV R0, 0x181f ;  /* 0x0000181f00007802 */ /* 0x000fc40000000f00 */
[----:B------:R-:W-:Y:S02]  /*ff00*/  MOV R6, 0xff20 ;  /* 0x0000ff2000067802 */ /* 0x000fe40000000f00 */
[----:B------:R-:W-:Y:S05]  /*ff10*/  CALL.REL.NOINC `($__internal_1_$__cuda_sm70_shflsync_idx_p) ;  /* 0x0000024000007944 */ /* 0x000fea0003c00000 */
[----:B------:R-:W-:Y:S05]  /*ff20*/  BRA `(.L_x_516) ;  /* 0xfffff61000007947 */ /* 0x000fea000383ffff */
.L_x_503:
[----:B-1----:R-:W-:Y:S01]  /*ff30*/  IMAD.MOV.U32 R5, RZ, RZ, R3 ;  /* 0x000000ffff057224 */ /* 0x002fe200078e0003 */
[----:B------:R-:W-:Y:S01]  /*ff40*/  MOV R4, 0x2 ;  /* 0x0000000200047802 */ /* 0x000fe20000000f00 */
[----:B------:R-:W-:Y:S01]  /*ff50*/  IMAD.MOV.U32 R0, RZ, RZ, 0x181f ;  /* 0x0000181fff007424 */ /* 0x000fe200078e00ff */
[----:B------:R-:W-:Y:S02]  /*ff60*/  MOV R6, 0xff80 ;  /* 0x0000ff8000067802 */ /* 0x000fe40000000f00 */
[----:B--234-:R-:W-:Y:S05]  /*ff70*/  CALL.REL.NOINC `($__internal_1_$__cuda_sm70_shflsync_idx_p) ;  /* 0x000001e000007944 */ /* 0x01cfea0003c00000 */
[----:B------:R-:W-:Y:S01]  /*ff80*/  MOV R2, R0 ;  /* 0x0000000000027202 */ /* 0x000fe20000000f00 */
[----:B------:R-:W-:Y:S05]  /*ff90*/  BRA `(.L_x_517) ;  /* 0xfffff78000007947 */ /* 0x000fea000383ffff */
.L_x_504:
[----:B-1----:R-:W-:Y:S01]  /*ffa0*/  IMAD.MOV.U32 R5, RZ, RZ, R13 ;  /* 0x000000ffff057224 */ /* 0x002fe200078e000d */
[----:B------:R-:W-:Y:S01]  /*ffb0*/  MOV R4, 0x2 ;  /* 0x0000000200047802 */ /* 0x000fe20000000f00 */
[----:B------:R-:W-:Y:S01]  /*ffc0*/  IMAD.MOV.U32 R0, RZ, RZ, 0x181f ;  /* 0x0000181fff007424 */ /* 0x000fe200078e00ff */
[----:B------:R-:W-:Y:S02]  /*ffd0*/  MOV R6, 0xfff0 ;  /* 0x0000fff000067802 */ /* 0x000fe40000000f00 */
[----:B--234-:R-:W-:Y:S05]  /*ffe0*/  CALL.REL.NOINC `($__internal_1_$__cuda_sm70_shflsync_idx_p) ;  /* 0x0000017000007944 */ /* 0x01cfea0003c00000 */
[----:B------:R-:W-:Y:S05]  /*fff0*/  BRA `(.L_x_518) ;  /* 0xfffff74000007947 */ /* 0x000fea000383ffff */
.L_x_507:
[----:B--2---:R-:W-:Y:S01]  /*10000*/  IMAD.MOV.U32 R5, RZ, RZ, R3 ;  /* 0x000000ffff057224 */ /* 0x004fe200078e0003 */
[----:B------:R-:W-:Y:S01]  /*10010*/  MOV R4, 0x3 ;  /* 0x0000000300047802 */ /* 0x000fe20000000f00 */
[----:B------:R-:W-:Y:S01]  /*10020*/  IMAD.MOV.U32 R0, RZ, RZ, 0x181f ;  /* 0x0000181fff007424 */ /* 0x000fe200078e00ff */
[----:B------:R-:W-:-:S02]  /*10030*/  MOV R6, 0x10050 ;  /* 0x0001005000067802 */ /* 0x000fc40000000f00 */
[----:B-1-34-:R-:W-:Y:S05]  /*10040*/  CALL.REL.NOINC `($__internal_1_$__cuda_sm70_shflsync_idx_p) ;  /* 0x0000011000007944 */ /* 0x01afea0003c00000 */
[----:B------:R-:W-:Y:S01]  /*10050*/  IMAD.MOV.U32 R2, RZ, RZ, R0 ;  /* 0x000000ffff027224 */ /* 0x000fe200078e0000 */
[----:B------:R-:W-:Y:S01]  /*10060*/  MOV R4, 0x3 ;  /* 0x0000000300047802 */ /* 0x000fe20000000f00 */
[----:B------:R-:W-:Y:S01]  /*10070*/  IMAD.MOV.U32 R5, RZ, RZ, R13 ;  /* 0x000000ffff057224 */ /* 0x000fe200078e000d */
[----:B------:R-:W-:-:S02]  /*10080*/  MOV R0, 0x181f ;  /* 0x0000181f00007802 */ /* 0x000fc40000000f00 */
[----:B------:R-:W-:Y:S02]  /*10090*/  MOV R6, 0x100b0 ;  /* 0x000100b000067802 */ /* 0x000fe40000000f00 */
[----:B------:R-:W-:Y:S05]  /*100a0*/  CALL.REL.NOINC `($__internal_1_$__cuda_sm70_shflsync_idx_p) ;  /* 0x000000b000007944 */ /* 0x000fea0003c00000 */
[----:B------:R-:W-:Y:S05]  /*100b0*/  BRA `(.L_x_519) ;  /* 0xfffff87000007947 */ /* 0x000fea000383ffff */
.L_x_509:
[----:B-1----:R-:W-:Y:S01]  /*100c0*/  IMAD.MOV.U32 R5, RZ, RZ, R81 ;  /* 0x000000ffff057224 */ /* 0x002fe200078e0051 */
[----:B------:R-:W-:Y:S01]  /*100d0*/  MOV R4, RZ ;  /* 0x000000ff00047202 */ /* 0x000fe20000000f00 */
[----:B--2---:R-:W-:Y:S01]  /*100e0*/  IMAD.MOV.U32 R0, RZ, RZ, 0x1f ;  /* 0x0000001fff007424 */ /* 0x004fe200078e00ff */
[----:B------:R-:W-:Y:S02]  /*100f0*/  MOV R6, 0x10110 ;  /* 0x0001011000067802 */ /* 0x000fe40000000f00 */
[----:B---3-5:R-:W-:Y:S05]  /*10100*/  CALL.REL.NOINC `($__internal_1_$__cuda_sm70_shflsync_idx_p) ;  /* 0x0000005000007944 */ /* 0x028fea0003c00000 */
[----:B------:R-:W-:Y:S05]  /*10110*/  BRA `(.L_x_520) ;  /* 0xfffffa6000007947 */ /* 0x000fea000383ffff */
        .weak           $__internal_0_$__cuda_sm70_shflsync_bfly_p
        .type           $__internal_0_$__cuda_sm70_shflsync_bfly_p,@function
        .size           $__internal_0_$__cuda_sm70_shflsync_bfly_p,($__internal_1_$__cuda_sm70_shflsync_idx_p - $__internal_0_$__cuda_sm70_shflsync_bfly_p)
$__internal_0_$__cuda_sm70_shflsync_bfly_p:
[----:B------:R-:W-:Y:S04]  /*10120*/  WARPSYNC R6 ;  /* 0x0000000600007348 */ /* 0x000fe80003800000 */
[----:B------:R1:W2:Y:S02]  /*10130*/  SHFL.BFLY PT, R5, R0, R3, R7 ;  /* 0x0c00000300057389 */ /* 0x0002a400000e0007 */
[----:B-1----:R-:W-:-:S04]  /*10140*/  MOV R3, 0x0 ;  /* 0x0000000000037802 */ /* 0x002fc80000000f00 */
[----:B--2---:R-:W-:Y:S05]  /*10150*/  RET.REL.NODEC R2 `(_ZN7cutlass13device_kernelIN5flash19enable_sm80_to_sm89INS1_16FlashAttnFwdSm80INS1_25CollectiveMainloopFwdSm80ILi8ELi1ELb1EN4cute5tupleIJNS5_1CILi128EEENS7_ILi64EEENS7_ILi256EEEEEELi256ENS_6half_tEfNS_4arch4Sm80ELb1ELb0ELb0ELb0ELb0ELb0ELb1ELb0EEENS1_21CollectiveEpilogueFwdINS6_IJS8_SA_S9_EEENS6_IJNS7_ILi1EEESI_SI_EEESC_SE_Li256ELb0ELb1ELb0ELb0EEENS1_30DynamicPersistentTileSchedulerILi256ELi256ELb0ELb1ELb0EEEEEEEEEvNT_6ParamsE) ;  /* 0xfffefea002007950 */ /* 0x004fea0003c3ffff */
        .weak           $__internal_1_$__cuda_sm70_shflsync_idx_p
        .type           $__internal_1_$__cuda_sm70_shflsync_idx_p,@function
        .size           $__internal_1_$__cuda_sm70_shflsync_idx_p,(.L_x_1467 - $__internal_1_$__cuda_sm70_shflsync_idx_p)
$__internal_1_$__cuda_sm70_shflsync_idx_p:
[----:B------:R-:W-:Y:S04]  /*10160*/  WARPSYNC R83 ;  /* 0x0000005300007348 */ /* 0x000fe80003800000 */
[----:B------:R1:W2:Y:S02]  /*10170*/  SHFL.IDX PT, R0, R5, R4, R0 ;  /* 0x0000000405007389 */ /* 0x0002a400000e0000 */
[----:B-1----:R-:W-:Y:S02]  /*10180*/  MOV R4, R6 ;  /* 0x0000000600047202 */ /* 0x002fe40000000f00 */
[----:B------:R-:W-:-:S04]  /*10190*/  MOV R5, 0x0 ;  /* 0x0000000000057802 */ /* 0x000fc80000000f00 */
[----:B--2---:R-:W-:Y:S05]  /*101a0*/  RET.REL.NODEC R4 `(_ZN7cutlass13device_kernelIN5flash19enable_sm80_to_sm89INS1_16FlashAttnFwdSm80INS1_25CollectiveMainloopFwdSm80ILi8ELi1ELb1EN4cute5tupleIJNS5_1CILi128EEENS7_ILi64EEENS7_ILi256EEEEEELi256ENS_6half_tEfNS_4arch4Sm80ELb1ELb0ELb0ELb0ELb0ELb0ELb1ELb0EEENS1_21CollectiveEpilogueFwdINS6_IJS8_SA_S9_EEENS6_IJNS7_ILi1EEESI_SI_EEESC_SE_Li256ELb0ELb1ELb0ELb0EEENS1_30DynamicPersistentTileSchedulerILi256ELi256ELb0ELb1ELb0EEEEEEEEEvNT_6ParamsE) ;  /* 0xfffefe5004007950 */ /* 0x004fea0003c3ffff */
.L_x_521:
        /* <DEDUP_REMOVED lines=13> */
.L_x_1467:


//--------------------- .text._ZN7cutlass13device_kernelIN5flash19enable_sm80_to_sm89INS1_16FlashAttnFwdSm80INS1_25CollectiveMainloopFwdSm80ILi8ELi1ELb1EN4cute5tupleIJNS5_1CILi128EEENS7_ILi64EEENS7_ILi256EEEEEELi256ENS_6half_tEfNS_4arch4Sm80ELb1ELb0ELb0ELb1ELb0ELb0ELb1ELb0EEENS1_21CollectiveEpilogueFwdINS6_IJS8_SA_S9_EEENS6_IJNS7_ILi1EEESI_SI_EEESC_SE_Li256ELb1ELb1ELb0ELb0EEENS1_19SingleTileSchedulerILb1ELb0ELb1ELi128EEEEEEEEEvNT_6ParamsE --------------------------
	.section	.text._ZN7cutlass13device_kernelIN5flash19enable_sm80_to_sm89INS1_16FlashAttnFwdSm80INS1_25CollectiveMainloopFwdSm80ILi8ELi1ELb1EN4cute5tupleIJNS5_1CILi128EEENS7_ILi64EEENS7_ILi256EEEEEELi256ENS_6half_tEfNS_4arch4Sm80ELb1ELb0ELb0ELb1ELb0ELb0ELb1ELb0EEENS1_21CollectiveEpilogueFwdINS6_IJS8_SA_S9_EEENS6_IJNS7_ILi1EEESI_SI_EEESC_SE_Li256ELb1ELb1ELb0ELb0EEENS1_19SingleTileSchedulerILb1ELb0ELb1ELi128EEEEEEEEEvNT_6ParamsE,"ax",@progbits
	.sectioninfo	@"SHI_REGISTERS=255"
	.align	128
.text._ZN7cutlass13device_kernelIN5flash19enable_sm80_to_sm89INS1_16FlashAttnFwdSm80INS1_25CollectiveMainloopFwdSm80ILi8ELi1ELb1EN4cute5tupleIJNS5_1CILi128EEENS7_ILi64EEENS7_ILi256EEEEEELi256ENS_6half_tEfNS_4arch4Sm80ELb1ELb0ELb0ELb1ELb0ELb0ELb1ELb0EEENS1_21CollectiveEpilogueFwdINS6_IJS8_SA_S9_EEENS6_IJNS7_ILi1EEESI_SI_EEESC_SE_Li256ELb1ELb1ELb0ELb0EEENS1_19SingleTileSchedulerILb1ELb0ELb1ELi128EEEEEEEEEvNT_6ParamsE:
        .type           _ZN7cutlass13device_kernelIN5flash19enable_sm80_to_sm89INS1_16FlashAttnFwdSm80INS1_25CollectiveMainloopFwdSm80ILi8ELi1ELb1EN4cute5tupleIJNS5_1CILi128EEENS7_ILi64EEENS7_ILi256EEEEEELi256ENS_6half_tEfNS_4arch4Sm80ELb1ELb0ELb0ELb1ELb0ELb0ELb1ELb0EEENS1_21CollectiveEpilogueFwdINS6_IJS8_SA_S9_EEENS6_IJNS7_ILi1EEESI_SI_EEESC_SE_Li256ELb1ELb1ELb0ELb0EEENS1_19SingleTileSchedulerILb1ELb0ELb1ELi128EEEEEEEEEvNT_6ParamsE,@function
        .size           _ZN7cutlass13device_kernelIN5flash19enable_sm80_to_sm89INS1_16FlashAttnFwdSm80INS1_25CollectiveMainloopFwdSm80ILi8ELi1ELb1EN4cute5tupleIJNS5_1CILi128EEENS7_ILi64EEENS7_ILi256EEEEEELi256ENS_6half_tEfNS_4arch4Sm80ELb1ELb0ELb0ELb1ELb0ELb0ELb1ELb0EEENS1_21CollectiveEpilogueFwdINS6_IJS8_SA_S9_EEENS6_IJNS7_ILi1EEESI_SI_EEESC_SE_Li256ELb1ELb1ELb0ELb0EEENS1_19SingleTileSchedulerILb1ELb0ELb1ELi128EEEEEEEEEvNT_6ParamsE,(.L_x_1470 - _ZN7cutlass13device_kernelIN5flash19enable_sm80_to_sm89INS1_16FlashAttnFwdSm80INS1_25CollectiveMainloopFwdSm80ILi8ELi1ELb1EN4cute5tupleIJNS5_1CILi128EEENS7_ILi64EEENS7_ILi256EEEEEELi256ENS_6half_tEfNS_4arch4Sm80ELb1ELb0ELb0ELb1ELb0ELb0ELb1ELb0EEENS1_21CollectiveEpilogueFwdINS6_IJS8_SA_S9_EEENS6_IJNS7_ILi1EEESI_SI_EEESC_SE_Li256ELb1ELb1ELb0ELb0EEENS1_19SingleTileSchedulerILb1ELb0ELb1ELi128EEEEEEEEEvNT_6ParamsE)
        .other          _ZN7cutlass13device_kernelIN5flash19enable_sm80_to_sm89INS1_16FlashAttnFwdSm80INS1_25CollectiveMainloopFwdSm80ILi8ELi1ELb1EN4cute5tupleIJNS5_1CILi128EEENS7_ILi64EEENS7_ILi256EEEEEELi256ENS_6half_tEfNS_4arch4Sm80ELb1ELb0ELb0ELb1ELb0ELb0ELb1ELb0EEENS1_21CollectiveEpilogueFwdINS6_IJS8_SA_S9_EEENS6_IJNS7_ILi1EEESI_SI_EEESC_SE_Li256ELb1ELb1ELb0ELb0EEENS1_19SingleTileSchedulerILb1ELb0ELb1ELi128EEEEEEEEEvNT_6ParamsE,@"STO_CUDA_ENTRY STV_DEFAULT"
_ZN7cutlass13device_kernelIN5flash19enable_sm80_to_sm89INS1_16FlashAttnFwdSm80INS1_25CollectiveMainloopFwdSm80ILi8ELi1ELb1EN4cute5tupleIJNS5_1CILi128EEENS7_ILi64EEENS7_ILi256EEEEEELi256ENS_6half_tEfNS_4arch4Sm80ELb1ELb0ELb0ELb1ELb0ELb0ELb1ELb0EEENS1_21CollectiveEpilogueFwdINS6_IJS8_SA_S9_EEENS6_IJNS7_ILi1EEESI_SI_EEESC_SE_Li256ELb1ELb1ELb0ELb0EEENS1_19SingleTileSchedulerILb1ELb0ELb1ELi128EEEEEEEEEvNT_6ParamsE:
[----:B------:R-:W-:Y:S02]  /*0000*/  MOV R1, c[0x0][0x28] ;  /* 0x00000a0000017a02 */ /* 0x000fe40000000f00 */
[----:B------:R-:W1:Y:S01]  /*0010*/  S2R R97, SR_TID.X ;  /* 0x0000000000617919 */ /* 0x000e620000002100 */
[----:B------:R-:W-:Y:S01]  /*0020*/  IMAD.MOV.U32 R23, RZ, RZ, 0x4 ;  /* 0x00000004ff177424 */ /* 0x000fe200078e00ff */
[----:B------:R-:W2:Y:S01]  /*0030*/  S2UR UR6, SR_CTAID.X ;  /* 0x00000000000679c3 */ /* 0x000ea20000002500 */
[----:B------:R-:W-:Y:S01]  /*0040*/  ULDC.64 UR22, c[0x0][0x118] ;  /* 0x0000460000167ab9 */ /* 0x000fe20000000a00 */
[----:B------:R-:W3:Y:S01]  /*0050*/  S2R R5, SR_CTAID.Z ;  /* 0x0000000000057919 */ /* 0x000ee20000002700 */
[----:B------:R-:W-:Y:S02]  /*0060*/  IADD3 R1, R1, -0x130, RZ ;  /* 0xfffffed001017810 */ /* 0x000fe40007ffe0ff */
[----:B-1----:R-:W-:Y:S01]  /*0070*/  SHF.R.U32.HI R0, RZ, 0x5, R97 ;  /* 0x00000005ff007819 */ /* 0x002fe20000011661 */
[----:B---3--:R-:W-:-:S05]  /*0080*/  IMAD.WIDE R2, R5, R23, c[0x0][0x568] ;  /* 0x00015a0005027625 */ /* 0x008fca00078e0217 */
[----:B------:R-:W1:Y:S02]  /*0090*/  SHFL.IDX PT, R0, R0, RZ, 0x1f ;  /* 0x00001fff00007589 */ /* 0x000e6400000e0000 */
[----:B-1----:R-:W-:-:S13]  /*00a0*/  ISETP.NE.AND P0, PT, R0, RZ, PT ;  /* 0x000000ff0000720c */ /* 0x002fda0003f05270 */
[----:B--2---:R-:W-:Y:S05]  /*00b0*/  @!P0 BRA `(.L_x_522) ;  /* 0x0000014000008947 */ /* 0x004fea0003800000 */
[----:B------:R-:W-:-:S04]  /*00c0*/  ISETP.NE.U32.AND P0, PT, RZ, c[0x0][0x568], PT ;  /* 0x00015a00ff007a0c */ /* 0x000fc80003f05070 */
[----:B------:R-:W-:-:S13]  /*00d0*/  ISETP.NE.AND.EX P0, PT, RZ, c[0x0][0x56c], PT, P0 ;  /* 0x00015b00ff007a0c */ /* 0x000fda0003f05300 */
[----:B------:R-:W-:Y:S05]  /*00e0*/  @!P0 BRA `(.L_x_523) ;  /* 0x0000002000008947 */ /* 0x000fea0003800000 */
[----:B------:R1:W5:Y:S01]  /*00f0*/  LDG.E R0, [R2.64] ;  /* 0x0000001602007981 */ /* 0x000362000c1e1900 */
[----:B------:R-:W-:Y:S05]  /*0100*/  BRA `(.L_x_524) ;  /* 0x0000009000007947 */ /* 0x000fea0003800000 */
.L_x_523:
        /* <DEDUP_REMOVED lines=8> */
.L_x_525:
[----:B------:R-:W-:-:S04]  /*0190*/  MOV R0, c[0x0][0x54c] ;  /* 0x0001530000007a02 */ /* 0x000fc80000000f00 */
.L_x_524:
[----:B------:R-:W-:Y:S01]  /*01a0*/  USHF.L.U32 UR6, UR6, 0x7, URZ ;  /* 0x0000000706067899 */ /* 0x000fe2000800063f */
[----:B-----5:R-:W-:-:S05]  /*01b0*/  IMAD R0, R0, c[0x0][0x548], RZ ;  /* 0x0001520000007a24 */ /* 0x020fca00078e02ff */
[----:B------:R-:W-:-:S04]  /*01c0*/  ISETP.LE.AND P0, PT, R0, UR6, PT ;  /* 0x0000000600007c0c */ /* 0x000fc8000bf03270 */
[----:B------:R-:W-:-:S05]  /*01d0*/  SEL R0, R5, 0xffffffff, !P0 ;  /* 0xffffffff05007807 */ /* 0x000fca0004000000 */
[----:B------:R2:W-:Y:S01]  /*01e0*/  STL [R1+0xcc], R0 ;  /* 0x0000cc0001007387 */ /* 0x0005e20000100800 */
[----:B------:R-:W-:Y:S05]  /*01f0*/  BRA `(.L_x_526) ;  /* 0x0000013000007947 */ /* 0x000fea0003800000 */
.L_x_522:
[----:B------:R-:W-:-:S04]  /*0200*/  ISETP.NE.U32.AND P0, PT, RZ, c[0x0][0x568], PT ;  /* 0x00015a00ff007a0c */ /* 0x000fc80003f05070 */
[----:B------:R-:W-:-:S13]  /*0210*/  ISETP.NE.AND.EX P0, PT, RZ, c[0x0][0x56c], PT, P0 ;  /* 0x00015b00ff007a0c */ /* 0x000fda0003f05300 */
[----:B------:R-:W-:Y:S05]  /*0220*/  @!P0 BRA `(.L_x_527) ;  /* 0x0000002000008947 */ /* 0x000fea0003800000 */
[----:B------:R1:W5:Y:S01]  /*0230*/  LDG.E R0, [R2.64] ;  /* 0x0000001602007981 */ /* 0x000362000c1e1900 */
[----:B------:R-:W-:Y:S05]  /*0240*/  BRA `(.L_x_528) ;  /* 0x0000009000007947 */ /* 0x000fea0003800000 */
.L_x_527:
        /* <DEDUP_REMOVED lines=8> */
.L_x_529:
[----:B------:R-:W-:-:S04]  /*02d0*/  MOV R0, c[0x0][0x54c] ;  /* 0x0001530000007a02 */ /* 0x000fc80000000f00 */
.L_x_528:
[----:B------:R-:W-:Y:S01]  /*02e0*/  USHF.L.U32 UR6, UR6, 0x7, URZ ;  /* 0x0000000706067899 */ /* 0x000fe2000800063f */
[----:B-----5:R-:W-:-:S05]  /*02f0*/  IMAD R0, R0, c[0x0][0x548], RZ ;  /* 0x0001520000007a24 */ /* 0x020fca00078e02ff */
[----:B------:R-:W-:-:S04]  /*0300*/  ISETP.LE.AND P0, PT, R0, UR6, PT ;  /* 0x0000000600007c0c */ /* 0x000fc8000bf03270 */
[----:B------:R-:W-:-:S05]  /*0310*/  SEL R0, R5, 0xffffffff, !P0 ;  /* 0xffffffff05007807 */ /* 0x000fca0004000000 */
[----:B------:R2:W-:Y:S04]  /*0320*/  STL [R1+0xcc], R0 ;  /* 0x0000cc0001007387 */ /* 0x0005e80000100800 */
.L_x_526:
[----:B------:R-:W3:Y:S02]  /*0330*/  LDL R40, [R1+0xcc] ;  /* 0x0000cc0001287983 */ /* 0x000ee40000100800 */
[----:B---3--:R-:W-:-:S13]  /*0340*/  ISETP.GE.AND P0, PT, R40, RZ, PT ;  /* 0x000000ff2800720c */ /* 0x008fda0003f06270 */
[----:B------:R-:W-:Y:S05]  /*0350*/  @!P0 EXIT ;  /* 0x000000000000894d */ /* 0x000fea0003800000 */
[----:B------:R-:W-:Y:S02]  /*0360*/  ISETP.NE.U32.AND P1, PT, RZ, c[0x0][0x370], PT ;  /* 0x0000dc00ff007a0c */ /* 0x000fe40003f25070 */
[----:B------:R-:W-:Y:S02]  /*0370*/  ISETP.NE.U32.AND P0, PT, RZ, c[0x0][0x360], PT ;  /* 0x0000d800ff007a0c */ /* 0x000fe40003f05070 */
[----:B------:R-:W-:Y:S02]  /*0380*/  ISETP.NE.AND.EX P1, PT, RZ, c[0x0][0x374], PT, P1 ;  /* 0x0000dd00ff007a0c */ /* 0x000fe40003f25310 */
[----:B------:R-:W-:Y:S02]  /*0390*/  ISETP.NE.AND.EX P0, PT, RZ, c[0x0][0x364], PT, P0 ;  /* 0x0000d900ff007a0c */ /* 0x000fe40003f05300 */
[----:B------:R-:W-:Y:S02]  /*03a0*/  ISETP.NE.U32.AND P4, PT, RZ, c[0x0][0x348], PT ;  /* 0x0000d200ff007a0c */ /* 0x000fe40003f85070 */
[----:B------:R-:W-:-:S02]  /*03b0*/  ISETP.NE.U32.AND P3, PT, RZ, c[0x0][0x350], PT ;  /* 0x0000d400ff007a0c */ /* 0x000fc40003f65070 */
[----:B------:R-:W-:Y:S02]  /*03c0*/  ISETP.NE.AND.EX P4, PT, RZ, c[0x0][0x34c], PT, P4 ;  /* 0x0000d300ff007a0c */ /* 0x000fe40003f85340 */
[----:B------:R-:W-:-:S03]  /*03d0*/  ISETP.NE.AND.EX P3, PT, RZ, c[0x0][0x354], PT, P3 ;  /* 0x0000d500ff007a0c */ /* 0x000fc60003f65330 */
[----:B------:R-:W-:-:S04]  /*03e0*/  @P1 IMAD.WIDE R4, R40, R23, c[0x0][0x370] ;  /* 0x0000dc0028041625 */ /* 0x000fc800078e0217 */
[----:B-1----:R-:W-:Y:S01]  /*03f0*/  @P0 IMAD.WIDE R2, R40, R23, c[0x0][0x360] ;  /* 0x0000d80028020625 */ /* 0x002fe200078e0217 */
[----:B------:R1:W3:Y:S01]  /*0400*/  @P1 LDG.E R8, [R4.64] ;  /* 0x0000001604081981 */ /* 0x0002e2000c1e1900 */
[----:B------:R-:W-:-:S03]  /*0410*/  CS2R R6, SRZ ;  /* 0x0000000000067805 */ /* 0x000fc6000001ff00 */
[----:B--2---:R2:W4:Y:S01]  /*0420*/  @P0 LDG.E R0, [R2.64] ;  /* 0x0000001602000981 */ /* 0x004522000c1e1900 */
[----:B-1----:R-:W-:-:S04]  /*0430*/  IMAD.WIDE R4, R40, R23, c[0x0][0x348] ;  /* 0x0000d20028047625 */ /* 0x002fc800078e0217 */
[----:B--2---:R-:W-:Y:S01]  /*0440*/  IMAD.WIDE R2, R40, R23, c[0x0][0x350] ;  /* 0x0000d40028027625 */ /* 0x004fe200078e0217 */
[----:B------:R1:W5:Y:S04]  /*0450*/  @P4 LDG.E R6, [R4.64] ;  /* 0x0000001604064981 */ /* 0x000368000c1e1900 */
[----:B------:R1:W5:Y:S01]  /*0460*/  @P3 LDG.E R7, [R2.64] ;  /* 0x0000001602073981 */ /* 0x000362000c1e1900 */
[----:B------:R-:W-:Y:S02]  /*0470*/  UMOV UR7, URZ ;  /* 0x0000003f00077c82 */ /* 0x000fe40008000000 */
[----:B------:R-:W-:Y:S02]  /*0480*/  ULDC UR19, c[0x0][0x168] ;  /* 0x00005a0000137ab9 */ /* 0x000fe40000000800 */
[----:B------:R-:W-:Y:S01]  /*0490*/  ULDC UR10, c[0x0][0x1d0] ;  /* 0x00007400000a7ab9 */ /* 0x000fe20000000800 */
[----:B---3--:R1:W2:Y:S08]  /*04a0*/  @P1 R2UR UR7, R8 ;  /* 0x00000000080713c2 */ /* 0x0082b000000e0000 */
[----:B----4-:R1:W3:Y:S02]  /*04b0*/  @P0 R2UR UR19, R0 ;  /* 0x00000000001303c2 */ /* 0x0102e400000e0000 */
[----:B-123--:R-:W-:Y:S05]  /*04c0*/  @P0 BRA `(.L_x_530) ;  /* 0x0000006000000947 */ /* 0x00efea0003800000 */
[----:B------:R-:W-:Y:S05]  /*04d0*/  @!P4 BRA `(.L_x_530) ;  /* 0x000000500000c947 */ /* 0x000fea0003800000 */
[----:B------:R1:W2:Y:S04]  /*04e0*/  LDG.E R0, [R4.64] ;  /* 0x0000001604007981 */ /* 0x0002a8000c1e1900 */
[----:B-1----:R-:W3:Y:S01]  /*04f0*/  LDG.E R4, [R4.64+0x4] ;  /* 0x0000041604047981 */ /* 0x002ee2000c1e1900 */
[----:B--2---:R-:W1:Y:S08]  /*0500*/  R2UR UR19, R0 ;  /* 0x00000000001373c2 */ /* 0x004e7000000e0000 */
[----:B---3--:R-:W1:Y:S02]  /*0510*/  R2UR UR4, R4 ;  /* 0x00000000040473c2 */ /* 0x008e6400000e0000 */
[----:B-1----:R-:W-:-:S06]  /*0520*/  UIADD3 UR19, -UR19, UR4, URZ ;  /* 0x0000000413137290 */ /* 0x002fcc000fffe13f */
.L_x_530:
[----:B------:R-:W-:-:S04]  /*0530*/  ISETP.NE.U32.AND P0, PT, RZ, c[0x0][0x368], PT ;  /* 0x0000da00ff007a0c */ /* 0x000fc80003f05070 */
[----:B------:R-:W-:-:S13]  /*0540*/  ISETP.NE.AND.EX P0, PT, RZ, c[0x0][0x36c], PT, P0 ;  /* 0x0000db00ff007a0c */ /* 0x000fda0003f05300 */
[----:B------:R-:W-:Y:S05]  /*0550*/  @!P0 BRA `(.L_x_531) ;  /* 0x0000004000008947 */ /* 0x000fea0003800000 */
[----:B------:R-:W-:-:S05]  /*0560*/  IMAD.WIDE R2, R40, R23, c[0x0][0x368] ;  /* 0x0000da0028027625 */ /* 0x000fca00078e0217 */
[----:B------:R-:W2:Y:S02]  /*0570*/  LDG.E R0, [R2.64] ;  /* 0x0000001602007981 */ /* 0x000ea4000c1e1900 */
[----:B--2---:R1:W2:Y:S02]  /*0580*/  R2UR UR10, R0 ;  /* 0x00000000000a73c2 */ /* 0x0042a400000e0000 */
[----:B-12---:R-:W-:Y:S05]  /*0590*/  BRA `(.L_x_532) ;  /* 0x0000006000007947 */ /* 0x006fea0003800000 */
.L_x_531:
[----:B------:R-:W-:Y:S05]  /*05a0*/  @!P3 BRA `(.L_x_532) ;  /* 0x000000500000b947 */ /* 0x000fea0003800000 */
[----:B------:R1:W2:Y:S04]  /*05b0*/  LDG.E R0, [R2.64] ;  /* 0x0000001602007981 */ /* 0x0002a8000c1e1900 */
[----:B-1----:R-:W3:Y:S01]  /*05c0*/  LDG.E R2, [R2.64+0x4] ;  /* 0x0000041602027981 */ /* 0x002ee2000c1e1900 */
[----:B--2---:R-:W1:Y:S08]  /*05d0*/  R2UR UR10, R0 ;  /* 0x00000000000a73c2 */ /* 0x004e7000000e0000 */
[----:B---3--:R-:W1:Y:S02]  /*05e0*/  R2UR UR4, R2 ;  /* 0x00000000020473c2 */ /* 0x008e6400000e0000 */
[----:B-1----:R-:W-:-:S06]  /*05f0*/  UIADD3 UR10, -UR10, UR4, URZ ;  /* 0x000000040a0a7290 */ /* 0x002fcc000fffe13f */
.L_x_532:
[----:B------:R-:W-:Y:S01]  /*0600*/  ULDC UR4, c[0x0][0x2c4] ;  /* 0x0000b10000047ab9 */ /* 0x000fe20000000800 */
[----:B-----5:R-:W-:Y:S01]  /*0610*/  IADD3 R25, R7, UR7, RZ ;  /* 0x0000000707197c10 */ /* 0x020fe2000fffe0ff */
[----:B------:R-:W-:Y:S01]  /*0620*/  UISETP.NE.AND UP1, UPT, UR4, 0x1, UPT ;  /* 0x000000010400788c */ /* 0x000fe2000bf25270 */
[----:B------:R-:W-:Y:S01]  /*0630*/  PLOP3.LUT P1, PT, PT, PT, PT, 0x80, 0x0 ;  /* 0x000000000000781c */ /* 0x000fe20003f2f070 */
[----:B------:R-:W-:Y:S01]  /*0640*/  UIADD3 UR10, -UR7, UR10, URZ ;  /* 0x0000000a070a7290 */ /* 0x000fe2000fffe13f */
[----:B------:R-:W-:Y:S01]  /*0650*/  CS2R R10, SRZ ;  /* 0x00000000000a7805 */ /* 0x000fe2000001ff00 */
[----:B------:R-:W-:Y:S01]  /*0660*/  ULDC.64 UR4, c[0x0][0x2c8] ;  /* 0x0000b20000047ab9 */ /* 0x000fe20000000a00 */
[----:B------:R-:W-:Y:S01]  /*0670*/  IMAD.MOV.U32 R130, RZ, RZ, RZ ;  /* 0x000000ffff827224 */ /* 0x000fe200078e00ff */
[----:B------:R-:W-:Y:S01]  /*0680*/  UIADD3 UR7, UR10, 0x40, -UR19 ;  /* 0x000000400a077890 */ /* 0x000fe2000fffe813 */
[----:B------:R-:W-:Y:S01]  /*0690*/  CS2R R128, SRZ ;  /* 0x0000000000807805 */ /* 0x000fe2000001ff00 */
[----:B------:R-:W-:Y:S01]  /*06a0*/  CS2R R14, SRZ ;  /* 0x00000000000e7805 */ /* 0x000fe2000001ff00 */
[----:B------:R-:W-:Y:S01]  /*06b0*/  IMAD.MOV.U32 R126, RZ, RZ, RZ ;  /* 0x000000ffff7e7224 */ /* 0x000fe200078e00ff */
[----:B------:R-:W-:Y:S01]  /*06c0*/  CS2R R124, SRZ ;  /* 0x00000000007c7805 */ /* 0x000fe2000001ff00 */
[----:B------:R-:W-:Y:S01]  /*06d0*/  @UP1 UIADD3 UR8, UR6, 0x7f, URZ ;  /* 0x0000007f06081890 */ /* 0x000fe2000fffe03f */
[----:B------:R-:W-:Y:S01]  /*06e0*/  MOV R122, RZ ;  /* 0x000000ff007a7202 */ /* 0x000fe20000000f00 */
[----:B------:R-:W-:Y:S01]  /*06f0*/  CS2R R120, SRZ ;  /* 0x0000000000787805 */ /* 0x000fe2000001ff00 */
[----:B------:R-:W-:Y:S01]  /*0700*/  CS2R R12, SRZ ;  /* 0x00000000000c7805 */ /* 0x000fe2000001ff00 */
[----:B------:R-:W-:Y:S01]  /*0710*/  UIMAD.WIDE.U32 UR8, UR8, UR4, URZ ;  /* 0x00000004080872a5 */ /* 0x000fe2000f8e003f */
[----:B------:R-:W-:Y:S01]  /*0720*/  IMAD.MOV.U32 R118, RZ, RZ, RZ ;  /* 0x000000ffff767224 */ /* 0x000fe200078e00ff */
[----:B------:R-:W-:Y:S01]  /*0730*/  UIADD3 UR4, UR6, 0x7f, URZ ;  /* 0x0000007f06047890 */ /* 0x000fe2000fffe03f */
[----:B------:R-:W-:Y:S01]  /*0740*/  CS2R R116, SRZ ;  /* 0x0000000000747805 */ /* 0x000fe2000001ff00 */
[----:B------:R-:W-:Y:S01]  /*0750*/  @UP1 USHF.R.U32.HI UR4, URZ, UR5, UR9 ;  /* 0x000000053f041299 */ /* 0x000fe20008011609 */
[----:B------:R-:W-:Y:S01]  /*0760*/  CS2R R16, SRZ ;  /* 0x0000000000107805 */ /* 0x000fe2000001ff00 */
[----:B------:R-:W-:Y:S01]  /*0770*/  UIADD3 UR5, UR10, 0x3f, URZ ;  /* 0x0000003f0a057890 */ /* 0x000fe2000fffe03f */
[----:B------:R-:W-:Y:S01]  /*0780*/  MOV R114, RZ ;  /* 0x000000ff00727202 */ /* 0x000fe20000000f00 */
[----:B------:R-:W-:Y:S01]  /*0790*/  UIADD3 UR7, UR7, UR4, URZ ;  /* 0x0000000407077290 */ /* 0x000fe2000fffe03f */
[----:B------:R-:W-:Y:S01]  /*07a0*/  CS2R R112, SRZ ;  /* 0x0000000000707805 */ /* 0x000fe2000001ff00 */
[----:B------:R-:W-:Y:S01]  /*07b0*/  USHF.R.S32.HI UR8, URZ, 0x1f, UR5 ;  /* 0x0000001f3f087899 */ /* 0x000fe20008011405 */
[----:B------:R-:W-:Y:S01]  /*07c0*/  CS2R R18, SRZ ;  /* 0x0000000000127805 */ /* 0x000fe2000001ff00 */
[----:B------:R-:W-:Y:S01]  /*07d0*/  USHF.R.S32.HI UR4, URZ, 0x1f, UR7 ;  /* 0x0000001f3f047899 */ /* 0x000fe20008011407 */
[----:B------:R-:W-:Y:S01]  /*07e0*/  IMAD.MOV.U32 R110, RZ, RZ, RZ ;  /* 0x000000ffff6e7224 */ /* 0x000fe200078e00ff */
[----:B------:R-:W-:Y:S01]  /*07f0*/  ULEA.HI UR8, UR8, UR5, URZ, 0x6 ;  /* 0x0000000508087291 */ /* 0x000fe2000f8f303f */
[----:B------:R-:W-:Y:S01]  /*0800*/  CS2R R108, SRZ ;  /* 0x00000000006c7805 */ /* 0x000fe2000001ff00 */
[----:B------:R-:W-:Y:S01]  /*0810*/  ULEA.HI UR4, UR4, UR7, URZ, 0x6 ;  /* 0x0000000704047291 */ /* 0x000fe2000f8f303f */
[----:B------:R-:W-:Y:S01]  /*0820*/  CS2R R106, SRZ ;  /* 0x00000000006a7805 */ /* 0x000fe2000001ff00 */
[----:B------:R-:W-:Y:S01]  /*0830*/  USHF.R.S32.HI UR8, URZ, 0x6, UR8 ;  /* 0x000000063f087899 */ /* 0x000fe20008011408 */
[----:B------:R-:W-:Y:S01]  /*0840*/  CS2R R104, SRZ ;  /* 0x0000000000687805 */ /* 0x000fe2000001ff00 */
[----:B------:R-:W-:Y:S01]  /*0850*/  USHF.R.S32.HI UR4, URZ, 0x6, UR4 ;  /* 0x000000063f047899 */ /* 0x000fe20008011404 */
[----:B------:R-:W-:Y:S01]  /*0860*/  CS2R R102, SRZ ;  /* 0x0000000000667805 */ /* 0x000fe2000001ff00 */
[----:B------:R-:W-:Y:S01]  /*0870*/  MOV R22, RZ ;  /* 0x000000ff00167202 */ /* 0x000fe20000000f00 */
[----:B------:R-:W-:Y:S01]  /*0880*/  IMAD.MOV.U32 R100, RZ, RZ, RZ ;  /* 0x000000ffff647224 */ /* 0x000fe200078e00ff */
[----:B------:R-:W-:Y:S01]  /*0890*/  UISETP.LT.AND UP0, UPT, UR8, UR4, UPT ;  /* 0x000000040800728c */ /* 0x000fe2000bf01270 */
[----:B------:R-:W-:Y:S01]  /*08a0*/  CS2R R98, SRZ ;  /* 0x0000000000627805 */ /* 0x000fe2000001ff00 */
[----:B------:R-:W-:Y:S01]  /*08b0*/  MOV R24, RZ ;  /* 0x000000ff00187202 */ /* 0x000fe20000000f00 */
[----:B------:R-:W-:Y:S01]  /*08c0*/  IMAD.MOV.U32 R96, RZ, RZ, RZ ;  /* 0x000000ffff607224 */ /* 0x000fe200078e00ff */
[----:B------:R-:W-:Y:S01]  /*08d0*/  USEL UR17, UR8, UR4, UP0 ;  /* 0x0000000408117287 */ /* 0x000fe20008000000 */
[----:B------:R-:W-:Y:S01]  /*08e0*/  CS2R R94, SRZ ;  /* 0x00000000005e7805 */ /* 0x000fe2000001ff00 */
[----:B------:R-:W-:Y:S01]  /*08f0*/  CS2R R92, SRZ ;  /* 0x00000000005c7805 */ /* 0x000fe2000001ff00 */
[----:B------:R-:W-:Y:S01]  /*0900*/  CS2R R90, SRZ ;  /* 0x00000000005a7805 */ /* 0x000fe2000001ff00 */
[----:B------:R-:W-:Y:S01]  /*0910*/  UISETP.GE.AND UP0, UPT, UR17, 0x1, UPT ;  /* 0x000000011100788c */ /* 0x000fe2000bf06270 */
[----:B------:R-:W-:Y:S01]  /*0920*/  CS2R R26, SRZ ;  /* 0x00000000001a7805 */ /* 0x000fe2000001ff00 */
[----:B------:R-:W-:Y:S01]  /*0930*/  MOV R88, RZ ;  /* 0x000000ff00587202 */ /* 0x000fe20000000f00 */
[----:B------:R-:W-:Y:S01]  /*0940*/  CS2R R86, SRZ ;  /* 0x0000000000567805 */ /* 0x000fe2000001ff00 */
[----:B------:R-:W-:Y:S01]  /*0950*/  IMAD.MOV.U32 R84, RZ, RZ, RZ ;  /* 0x000000ffff547224 */ /* 0x000fe200078e00ff */
[----:B------:R-:W-:Y:S01]  /*0960*/  CS2R R82, SRZ ;  /* 0x0000000000527805 */ /* 0x000fe2000001ff00 */
[----:B------:R-:W-:Y:S01]  /*0970*/  PLOP3.LUT P0, PT, PT, PT, UP0, 0x80, 0x0 ;  /* 0x000000000000781c */ /* 0x000fe20003f0f008 */
        /* <DEDUP_REMOVED lines=45> */
[----:B------:R-:W-:Y:S01]  /*0c50*/  ISETP.NE.U32.AND P2, PT, RZ, c[0x0][0x340], PT ;  /* 0x0000d000ff007a0c */ /* 0x000fe20003f45070 */
[----:B------:R-:W1:Y:S01]  /*0c60*/  S2R R26, SR_CTAID.Y ;  /* 0x00000000001a7919 */ /* 0x000e620000002600 */
[----:B------:R-:W-:-:S02]  /*0c70*/  SHF.R.S32.HI R90, RZ, 0x1f, R97 ;  /* 0x0000001fff5a7819 */ /* 0x000fc40000011461 */
[----:B------:R-:W-:Y:S02]  /*0c80*/  SHF.R.S32.HI R0, RZ, 0x1f, R6 ;  /* 0x0000001fff007819 */ /* 0x000fe40000011406 */
[----:B------:R-:W-:Y:S02]  /*0c90*/  PLOP3.LUT P1, PT, PT, PT, UP1, 0x80, 0x0 ;  /* 0x000000000000781c */ /* 0x000fe40003f2f018 */
[----:B------:R-:W-:Y:S02]  /*0ca0*/  PLOP3.LUT P0, PT, PT, PT, UP1, 0x80, 0x0 ;  /* 0x000000000000781c */ /* 0x000fe40003f0f018 */
[----:B------:R-:W-:Y:S01]  /*0cb0*/  SHF.R.S32.HI R11, RZ, 0x1f, R40 ;  /* 0x0000001fff0b7819 */ /* 0x000fe20000011428 */
[----:B------:R-:W-:Y:S01]  /*0cc0*/  UIADD3 UR9, UR17, -0x1, URZ ;  /* 0xffffffff11097890 */ /* 0x000fe2000fffe03f */
[----:B------:R-:W-:Y:S01]  /*0cd0*/  ISETP.NE.AND.EX P2, PT, RZ, c[0x0][0x344], PT, P2 ;  /* 0x0000d100ff007a0c */ /* 0x000fe20003f45320 */
[----:B------:R-:W-:Y:S02]  /*0ce0*/  ULDC UR4, c[0x0][0x2c4] ;  /* 0x0000b10000047ab9 */ /* 0x000fe40000000800 */
[----:B------:R-:W-:-:S10]  /*0cf0*/  ULDC.64 UR14, c[0x0][0x1e0] ;  /* 0x00007800000e7ab9 */ /* 0x000fd40000000a00 */
[----:B------:R-:W-:-:S05]  /*0d00*/  @P2 IMAD.WIDE R2, R40, R23, c[0x0][0x340] ;  /* 0x0000d00028022625 */ /* 0x000fca00078e0217 */
[----:B------:R2:W3:Y:S01]  /*0d10*/  @P2 LDG.E R12, [R2.64] ;  /* 0x00000016020c2981 */ /* 0x0004e2000c1e1900 */
[-C--:B------:R-:W-:Y:S01]  /*0d20*/  LEA.HI R5, R90, R97.reuse, RZ, 0x3 ;  /* 0x000000615a057211 */ /* 0x080fe200078f18ff */
[----:B------:R-:W-:Y:S01]  /*0d30*/  IMAD R0, R0, c[0x0][0x178], RZ ;  /* 0x00005e0000007a24 */ /* 0x000fe200078e02ff */
[----:B-1----:R-:W-:Y:S01]  /*0d40*/  SHF.R.S32.HI R27, RZ, 0x1f, R26 ;  /* 0x0000001fff1b7819 */ /* 0x002fe2000001141a */
[----:B------:R-:W-:Y:S01]  /*0d50*/  UIMAD UR4, UR19, UR4, URZ ;  /* 0x00000004130472a4 */ /* 0x000fe2000f8e023f */
[----:B------:R-:W-:Y:S01]  /*0d60*/  LOP3.LUT R4, R5, 0xfffffff8, RZ, 0xc0, !PT ;  /* 0xfffffff805047812 */ /* 0x000fe200078ec0ff */
[----:B------:R-:W-:Y:S01]  /*0d70*/  IMAD R0, R6, c[0x0][0x17c], R0 ;  /* 0x00005f0006007a24 */ /* 0x000fe200078e0200 */
[----:B------:R-:W-:Y:S01]  /*0d80*/  SHF.R.S32.HI R19, RZ, 0x3, R5 ;  /* 0x00000003ff137819 */ /* 0x000fe20000011405 */
[----:B------:R-:W-:Y:S01]  /*0d90*/  UMOV UR12, 0x6 ;  /* 0x00000006000c7882 */ /* 0x000fe20000000000 */
[----:B------:R-:W-:Y:S01]  /*0da0*/  LEA.HI R89, R90, R97, RZ, 0x5 ;  /* 0x000000615a597211 */ /* 0x000fe200078f28ff */
[----:B------:R-:W-:Y:S01]  /*0db0*/  IMAD.IADD R21, R97, 0x1, -R4 ;  /* 0x0000000161157824 */ /* 0x000fe200078e0a04 */
[----:B------:R-:W-:Y:S01]  /*0dc0*/  SEL R4, R40, RZ, !P4 ;  /* 0x000000ff28047207 */ /* 0x000fe20006000000 */
[----:B------:R-:W-:Y:S01]  /*0dd0*/  USHF.L.U32 UR8, UR14, 0x6, URZ ;  /* 0x000000060e087899 */ /* 0x000fe2000800063f */
[----:B------:R-:W-:Y:S01]  /*0de0*/  IADD3 R14, R19, UR6, RZ ;  /* 0x00000006130e7c10 */ /* 0x000fe2000fffe0ff */
[C---:B------:R-:W-:Y:S01]  /*0df0*/  IMAD R5, R21.reuse, 0x20, R19 ;  /* 0x0000002015057824 */ /* 0x040fe200078e0213 */
[----:B------:R-:W-:Y:S01]  /*0e00*/  USHF.L.U64.HI UR7, UR14, UR12, UR15 ;  /* 0x0000000c0e077299 */ /* 0x000fe2000801020f */
[----:B------:R-:W-:Y:S01]  /*0e10*/  IMAD.SHL.U32 R8, R21, 0x8, RZ ;  /* 0x0000000815087824 */ /* 0x000fe200078e00ff */
[----:B------:R-:W-:Y:S01]  /*0e20*/  USHF.R.S32.HI UR11, URZ, 0x1f, UR9 ;  /* 0x0000001f3f0b7899 */ /* 0x000fe20008011409 */
[----:B------:R-:W-:Y:S01]  /*0e30*/  IMAD.U32 R91, RZ, RZ, UR8 ;  /* 0x00000008ff5b7e24 */ /* 0x000fe2000f8e00ff */
[----:B------:R-:W-:Y:S01]  /*0e40*/  IADD3 R5, R5, UR6, RZ ;  /* 0x0000000605057c10 */ /* 0x000fe2000fffe0ff */
[----:B------:R-:W-:Y:S01]  /*0e50*/  UIMAD UR5, UR7, UR9, URZ ;  /* 0x00000009070572a4 */ /* 0x000fe2000f8e023f */
[C---:B------:R-:W-:Y:S01]  /*0e60*/  IADD3 R16, R8.reuse, 0x40, RZ ;  /* 0x0000004008107810 */ /* 0x040fe20007ffe0ff */
[----:B------:R-:W-:Y:S01]  /*0e70*/  USHF.L.U32 UR16, UR14, 0x5, URZ ;  /* 0x000000050e107899 */ /* 0x000fe2000800063f */
[C---:B------:R-:W-:Y:S01]  /*0e80*/  IADD3 R17, R8.reuse, 0x80, RZ ;  /* 0x0000008008117810 */ /* 0x040fe20007ffe0ff */
[----:B------:R-:W-:Y:S01]  /*0e90*/  @P1 IMAD.HI.U32 R7, R5, c[0x0][0x2c8], RZ ;  /* 0x0000b20005071a27 */ /* 0x000fe200078e00ff */
[----:B------:R-:W-:Y:S01]  /*0ea0*/  IADD3 R22, R8, 0xc0, RZ ;  /* 0x000000c008167810 */ /* 0x000fe20007ffe0ff */
[----:B------:R-:W-:Y:S01]  /*0eb0*/  UIMAD UR5, UR11, UR8, UR5 ;  /* 0x000000080b0572a4 */ /* 0x000fe2000f8e0205 */
[----:B------:R-:W-:Y:S01]  /*0ec0*/  BAR.SYNC.DEFER_BLOCKING 0x0 ;  /* 0x0000000000007b1d */ /* 0x000fe20000010000 */
[----:B--2---:R-:W-:Y:S01]  /*0ed0*/  IMAD.WIDE.U32 R2, R6, c[0x0][0x178], RZ ;  /* 0x00005e0006027a25 */ /* 0x004fe200078e00ff */
[----:B------:R-:W-:Y:S01]  /*0ee0*/  SEL R6, R11, RZ, !P4 ;  /* 0x000000ff0b067207 */ /* 0x000fe20006000000 */
[----:B------:R-:W-:Y:S01]  /*0ef0*/  UISETP.GE.AND UP0, UPT, UR17, 0x2, UPT ;  /* 0x000000021100788c */ /* 0x000fe2000bf06270 */
[----:B------:R-:W-:Y:S01]  /*0f00*/  ISETP.GE.AND P5, PT, R8, c[0x0][0x198], PT ;  /* 0x0000660008007a0c */ /* 0x000fe20003fa6270 */
[----:B------:R-:W-:Y:S01]  /*0f10*/  IMAD.IADD R3, R3, 0x1, R0 ;  /* 0x0000000103037824 */ /* 0x000fe200078e0200 */
[----:B------:R-:W-:Y:S01]  /*0f20*/  ISETP.GE.AND P4, PT, R16, c[0x0][0x198], PT ;  /* 0x0000660010007a0c */ /* 0x000fe20003f86270 */
[----:B------:R-:W-:Y:S01]  /*0f30*/  IMAD R0, R27, c[0x0][0x1b8], RZ ;  /* 0x00006e001b007a24 */ /* 0x000fe200078e02ff */
[----:B------:R-:W-:Y:S01]  /*0f40*/  SHF.R.S32.HI R88, RZ, 0x5, R89 ;  /* 0x00000005ff587819 */ /* 0x000fe20000011459 */
[----:B------:R-:W-:Y:S01]  /*0f50*/  IMAD.WIDE.U32 R2, R26, c[0x0][0x1b8], R2 ;  /* 0x00006e001a027a25 */ /* 0x000fe200078e0002 */
[----:B------:R-:W-:-:S03]  /*0f60*/  UIADD3 UR17, UR17, -0x2, URZ ;  /* 0xfffffffe11117890 */ /* 0x000fc6000fffe03f */
[----:B------:R-:W-:Y:S01]  /*0f70*/  IMAD R0, R26, c[0x0][0x1bc], R0 ;  /* 0x00006f001a007a24 */ /* 0x000fe200078e0200 */
[----:B------:R-:W-:Y:S01]  /*0f80*/  @UP0 UIMAD UR7, UR7, UR17, URZ ;  /* 0x00000011070702a4 */ /* 0x000fe2000f8e023f */
[----:B------:R-:W-:Y:S02]  /*0f90*/  IMAD R6, R6, c[0x0][0x1c0], RZ ;  /* 0x0000700006067a24 */ /* 0x000fe400078e02ff */
[----:B------:R-:W-:Y:S02]  /*0fa0*/  IMAD.IADD R3, R3, 0x1, R0 ;  /* 0x0000000103037824 */ /* 0x000fe400078e0200 */
[----:B------:R-:W-:Y:S01]  /*0fb0*/  IMAD.MOV.U32 R0, RZ, RZ, R5 ;  /* 0x000000ffff007224 */ /* 0x000fe200078e0005 */
        /* <DEDUP_REMOVED lines=15> */
[----:B------:R-:W-:Y:S01]  /*10b0*/  IMAD.WIDE.U32 R2, R4, c[0x0][0x1a8], R2 ;  /* 0x00006a0004027a25 */ /* 0x000fe200078e0002 */
[----:B------:R-:W-:Y:S02]  /*10c0*/  IADD3 R6, -R19, UR10, RZ ;  /* 0x0000000a13067c10 */ /* 0x000fe4000fffe1ff */
[----:B------:R-:W-:Y:S01]  /*10d0*/  LOP3.LUT R7, R0, 0x38, R8, 0xf8, !PT ;  /* 0x0000003800077812 */ /* 0x000fe200078ef808 */
[----:B------:R-:W-:Y:S01]  /*10e0*/  IMAD R9, R4, c[0x0][0x1ac], R5 ;  /* 0x00006b0004097a24 */ /* 0x000fe200078e0205 */
[----:B------:R-:W-:Y:S01]  /*10f0*/  SHF.R.U32.HI R4, RZ, 0x3, R0 ;  /* 0x00000003ff047819 */ /* 0x000fe20000011600 */
[----:B------:R-:W-:Y:S01]  /*1100*/  IMAD.U32 R5, RZ, RZ, UR9 ;  /* 0x00000009ff057e24 */ /* 0x000fe2000f8e00ff */
[C---:B------:R-:W-:Y:S01]  /*1110*/  LEA R18, P0, R2.reuse, c[0x0][0x160], 0x1 ;  /* 0x0000580002127a11 */ /* 0x040fe200078008ff */
[----:B------:R-:W-:Y:S01]  /*1120*/  IMAD.IADD R0, R3, 0x1, R9 ;  /* 0x0000000103007824 */ /* 0x000fe200078e0209 */
[----:B------:R-:W-:Y:S01]  /*1130*/  SHF.R.S32.HI R9, RZ, 0x1f, R8 ;  /* 0x0000001fff097819 */ /* 0x000fe20000011408 */
[----:B------:R-:W-:Y:S01]  /*1140*/  IMAD R20, R5, -0x40, R6 ;  /* 0xffffffc005147824 */ /* 0x000fe200078e0206 */
[----:B------:R-:W-:Y:S01]  /*1150*/  LOP3.LUT R5, R7, R4, RZ, 0x3c, !PT ;  /* 0x0000000407057212 */ /* 0x000fe200078e3cff */
[----:B------:R-:W-:Y:S01]  /*1160*/  SHFL.IDX PT, R6, R18, RZ, 0x181f ;  /* 0x00181fff12067589 */ /* 0x000fe200000e0000 */
[----:B------:R-:W-:-:S02]  /*1170*/  LEA.HI.X R15, R2, c[0x0][0x164], R0, 0x1, P0 ;  /* 0x00005900020f7a11 */ /* 0x000fc400000f0c00 */
[----:B------:R-:W-:Y:S02]  /*1180*/  ISETP.GE.AND P0, PT, R14, UR4, PT ;  /* 0x000000040e007c0c */ /* 0x000fe4000bf06270 */
[----:B------:R-:W-:Y:S01]  /*1190*/  LEA.HI R0, R90, R97, RZ, 0x6 ;  /* 0x000000615a007211 */ /* 0x000fe200078f30ff */
[----:B------:R-:W1:Y:S01]  /*11a0*/  SHFL.IDX PT, R7, R15, RZ, 0x181f ;  /* 0x00181fff0f077589 */ /* 0x000e6200000e0000 */
[----:B------:R-:W-:Y:S02]  /*11b0*/  IADD3 R4, R14, 0x20, RZ ;  /* 0x000000200e047810 */ /* 0x000fe40007ffe0ff */
[----:B------:R-:W-:Y:S02]  /*11c0*/  SHF.L.U32 R0, R0, 0x3, RZ ;  /* 0x0000000300007819 */ /* 0x000fe400000006ff */
[----:B------:R-:W-:Y:S02]  /*11d0*/  IADD3 R2, R14, 0x40, RZ ;  /* 0x000000400e027810 */ /* 0x000fe40007ffe0ff */
[----:B------:R-:W-:-:S02]  /*11e0*/  LOP3.LUT R10, R5, 0xfffffe00, R0, 0xf8, !PT ;  /* 0xfffffe00050a7812 */ /* 0x000fc400078ef800 */
[----:B------:R-:W-:Y:S02]  /*11f0*/  ISETP.GE.AND P1, PT, R4, UR4, PT ;  /* 0x0000000404007c0c */ /* 0x000fe4000bf26270 */
[----:B------:R-:W-:Y:S01]  /*1200*/  @!P0 SHF.R.S32.HI R5, RZ, 0x1f, R16 ;  /* 0x0000001fff058819 */ /* 0x000fe20000011410 */
[----:B------:R-:W-:Y:S01]  /*1210*/  IMAD.SHL.U32 R95, R10, 0x2, RZ ;  /* 0x000000020a5f7824 */ /* 0x000fe200078e00ff */
[----:B------:R-:W-:Y:S02]  /*1220*/  @!P0 SHF.R.S32.HI R4, RZ, 0x1f, R17 ;  /* 0x0000001fff048819 */ /* 0x000fe40000011411 */
[----:B------:R-:W-:Y:S02]  /*1230*/  ISETP.GE.AND P6, PT, R2, UR4, PT ;  /* 0x0000000402007c0c */ /* 0x000fe4000bfc6270 */
[----:B------:R-:W-:Y:S01]  /*1240*/  @!P0 SHF.R.S32.HI R0, RZ, 0x1f, R22 ;  /* 0x0000001fff008819 */ /* 0x000fe20000011416 */
[----:B------:R-:W-:Y:S01]  /*1250*/  STL [R1+0x48], R95 ;  /* 0x0000485f01007387 */ /* 0x000fe20000100800 */
[----:B------:R-:W-:-:S02]  /*1260*/  IADD3 R14, R14, 0x60, RZ ;  /* 0x000000600e0e7810 */ /* 0x000fc40007ffe0ff */
[----:B------:R-:W-:-:S04]  /*1270*/  @!P0 LEA.HI R0, R0, R22, RZ, 0x3 ;  /* 0x0000001600008211 */ /* 0x000fc800078f18ff */
[----:B------:R-:W-:Y:S02]  /*1280*/  @!P0 LOP3.LUT R0, R0, 0xfffffff8, RZ, 0xc0, !PT ;  /* 0xfffffff800008812 */ /* 0x000fe400078ec0ff */
[--C-:B---3--:R-:W-:Y:S01]  /*1290*/  @P2 SHF.R.S32.HI R3, RZ, 0x1f, R12.reuse ;  /* 0x0000001fff032819 */ /* 0x108fe2000001140c */
[----:B------:R-:W-:Y:S01]  /*12a0*/  @P2 IMAD.MOV.U32 R2, RZ, RZ, R12 ;  /* 0x000000ffff022224 */ /* 0x000fe200078e000c */
[----:B------:R-:W-:Y:S01]  /*12b0*/  @!P0 LEA.HI R12, R5, R16, RZ, 0x3 ;  /* 0x00000010050c8211 */ /* 0x000fe200078f18ff */
[----:B------:R-:W-:Y:S01]  /*12c0*/  @!P2 IMAD.MOV.U32 R2, RZ, RZ, R40 ;  /* 0x000000ffff02a224 */ /* 0x000fe200078e0028 */
[----:B------:R-:W-:Y:S01]  /*12d0*/  @!P0 LEA.HI R5, R4, R17, RZ, 0x3 ;  /* 0x0000001104058211 */ /* 0x000fe200078f18ff */
[----:B------:R-:W-:Y:S01]  /*12e0*/  @!P2 IMAD.MOV.U32 R3, RZ, RZ, R11 ;  /* 0x000000ffff03a224 */ /* 0x000fe200078e000b */
[----:B------:R-:W2:Y:S01]  /*12f0*/  SHFL.IDX PT, R4, R18, 0x1, 0x181f ;  /* 0x00381f0012047f89 */ /* 0x000ea200000e0000 */
[----:B------:R-:W-:Y:S02]  /*1300*/  @!P0 LOP3.LUT R12, R12, 0xfffffff8, RZ, 0xc0, !PT ;  /* 0xfffffff80c0c8812 */ /* 0x000fe400078ec0ff */
[----:B------:R-:W-:-:S02]  /*1310*/  @!P0 LOP3.LUT R10, R5, 0xfffffff8, RZ, 0xc0, !PT ;  /* 0xfffffff8050a8812 */ /* 0x000fc400078ec0ff */
[----:B------:R-:W-:Y:S01]  /*1320*/  SEL R23, R2, RZ, !P3 ;  /* 0x000000ff02177207 */ /* 0x000fe20005800000 */
[----:B------:R-:W3:Y:S01]  /*1330*/  SHFL.IDX PT, R5, R15, 0x1, 0x181f ;  /* 0x00381f000f057f89 */ /* 0x000ee200000e0000 */
[----:B------:R-:W-:Y:S01]  /*1340*/  SEL R24, R3, RZ, !P3 ;  /* 0x000000ff03187207 */ /* 0x000fe20005800000 */
[--C-:B-1----:R-:W-:Y:S01]  /*1350*/  @!P0 IMAD.WIDE R12, R12, 0x2, R6.reuse ;  /* 0x000000020c0c8825 */ /* 0x102fe200078e0206 */
[----:B------:R-:W-:Y:S02]  /*1360*/  @!P0 LEA R2, P2, R8, R6, 0x1 ;  /* 0x0000000608028211 */ /* 0x000fe400078408ff */
[----:B------:R-:W-:Y:S01]  /*1370*/  ISETP.GE.AND P3, PT, R17, c[0x0][0x198], PT ;  /* 0x0000660011007a0c */ /* 0x000fe20003f66270 */
[----:B------:R-:W-:Y:S01]  /*1380*/  @!P0 IMAD.WIDE R10, R10, 0x2, R6 ;  /* 0x000000020a0a8825 */ /* 0x000fe200078e0206 */
[----:B------:R-:W-:Y:S02]  /*1390*/  @!P0 LEA.HI.X R3, R8, R7, R9, 0x1, P2 ;  /* 0x0000000708038211 */ /* 0x000fe400010f0c09 */
[----:B------:R-:W-:Y:S01]  /*13a0*/  ISETP.GE.AND P2, PT, R22, c[0x0][0x198], PT ;  /* 0x0000660016007a0c */ /* 0x000fe20003f46270 */
[----:B------:R-:W-:Y:S01]  /*13b0*/  @!P0 IMAD.WIDE R6, R0, 0x2, R6 ;  /* 0x0000000200068825 */ /* 0x000fe200078e0206 */
[----:B------:R-:W-:Y:S01]  /*13c0*/  @!P1 SHF.R.S32.HI R0, RZ, 0x1f, R22 ;  /* 0x0000001fff009819 */ /* 0x000fe20000011416 */
[----:B------:R1:W-:Y:S03]  /*13d0*/  @!P0 LDGSTS.E.BYPASS.LTC128B.128 [R95+0x100], [R2.64], !P5 ;  /* 0x00100000025f8fae */ /* 0x0003e6000e901d56 */
[----:B------:R-:W-:Y:S01]  /*13e0*/  @!P1 LEA.HI R0, R0, R22, RZ, 0x3 ;  /* 0x0000001600009211 */ /* 0x000fe200078f18ff */
[----:B------:R4:W-:Y:S03]  /*13f0*/  @!P0 LDGSTS.E.BYPASS.LTC128B.128 [R95+0x4100], [R12.64], !P4 ;  /* 0x041000000c5f8fae */ /* 0x0009e6000e101d56 */
[----:B------:R-:W-:Y:S01]  /*1400*/  @!P1 LOP3.LUT R0, R0, 0xfffffff8, RZ, 0xc0, !PT ;  /* 0xfffffff800009812 */ /* 0x000fe200078ec0ff */
[----:B------:R5:W-:Y:S04]  /*1410*/  @!P0 LDGSTS.E.BYPASS.LTC128B.128 [R95+0x8100], [R10.64], !P3 ;  /* 0x081000000a5f8fae */ /* 0x000be8000d901d56 */
[----:B------:R2:W-:Y:S01]  /*1420*/  @!P0 LDGSTS.E.BYPASS.LTC128B.128 [R95+0xc100], [R6.64], !P2 ;  /* 0x0c100000065f8fae */ /* 0x0005e2000d101d56 */
[----:B-1----:R-:W-:-:S02]  /*1430*/  @!P1 SHF.R.S32.HI R3, RZ, 0x1f, R16 ;  /* 0x0000001fff039819 */ /* 0x002fc40000011410 */
[----:B------:R-:W-:Y:S02]  /*1440*/  @!P1 SHF.R.S32.HI R2, RZ, 0x1f, R17 ;  /* 0x0000001fff029819 */ /* 0x000fe40000011411 */
[----:B------:R-:W-:Y:S02]  /*1450*/  @!P1 LEA.HI R3, R3, R16, RZ, 0x3 ;  /* 0x0000001003039211 */ /* 0x000fe400078f18ff */
[----:B-----5:R-:W-:Y:S02]  /*1460*/  @!P1 LEA.HI R10, R2, R17, RZ, 0x3 ;  /* 0x00000011020a9211 */ /* 0x020fe400078f18ff */
[----:B------:R-:W1:Y:S01]  /*1470*/  SHFL.IDX PT, R2, R18, 0x2, 0x181f ;  /* 0x00581f0012027f89 */ /* 0x000e6200000e0000 */
[----:B----4-:R-:W-:Y:S02]  /*1480*/  @!P1 LOP3.LUT R12, R3, 0xfffffff8, RZ, 0xc0, !PT ;  /* 0xfffffff8030c9812 */ /* 0x010fe400078ec0ff */
[----:B--2---:R-:W-:Y:S01]  /*1490*/  @!P1 LEA R6, P0, R8, R4, 0x1 ;  /* 0x0000000408069211 */ /* 0x004fe200078008ff */
[----:B------:R-:W2:Y:S01]  /*14a0*/  SHFL.IDX PT, R3, R15, 0x2, 0x181f ;  /* 0x00581f000f037f89 */ /* 0x000ea200000e0000 */
[----:B------:R-:W-:Y:S01]  /*14b0*/  @!P1 LOP3.LUT R10, R10, 0xfffffff8, RZ, 0xc0, !PT ;  /* 0xfffffff80a0a9812 */ /* 0x000fe200078ec0ff */
[----:B---3--:R-:W-:Y:S01]  /*14c0*/  @!P1 IMAD.WIDE R12, R12, 0x2, R4 ;  /* 0x000000020c0c9825 */ /* 0x008fe200078e0204 */
[----:B------:R-:W-:-:S02]  /*14d0*/  @!P1 LEA.HI.X R7, R8, R5, R9, 0x1, P0 ;  /* 0x0000000508079211 */ /* 0x000fc400000f0c09 */
[----:B------:R-:W-:Y:S01]  /*14e0*/  ISETP.GE.AND P0, PT, R14, UR4, PT ;  /* 0x000000040e007c0c */ /* 0x000fe2000bf06270 */
[--C-:B------:R-:W-:Y:S01]  /*14f0*/  @!P1 IMAD.WIDE R10, R10, 0x2, R4.reuse ;  /* 0x000000020a0a9825 */ /* 0x100fe200078e0204 */
[----:B------:R-:W-:Y:S01]  /*1500*/  UMOV UR4, 0x5 ;  /* 0x0000000500047882 */ /* 0x000fe20000000000 */
[----:B------:R3:W-:Y:S01]  /*1510*/  @!P1 LDGSTS.E.BYPASS.LTC128B.128 [R95+0x1100], [R6.64], !P5 ;  /* 0x01100000065f9fae */ /* 0x0007e2000e901d56 */
[----:B------:R-:W-:Y:S01]  /*1520*/  USHF.L.U64.HI UR15, UR14, UR4, UR15 ;  /* 0x000000040e0f7299 */ /* 0x000fe2000801020f */
[----:B------:R-:W-:Y:S01]  /*1530*/  @!P1 IMAD.WIDE R4, R0, 0x2, R4 ;  /* 0x0000000200049825 */ /* 0x000fe200078e0204 */
[----:B------:R-:W-:Y:S01]  /*1540*/  @!P6 SHF.R.S32.HI R0, RZ, 0x1f, R22 ;  /* 0x0000001fff00e819 */ /* 0x000fe20000011416 */
[----:B------:R4:W-:Y:S03]  /*1550*/  @!P1 LDGSTS.E.BYPASS.LTC128B.128 [R95+0x5100], [R12.64], !P4 ;  /* 0x051000000c5f9fae */ /* 0x0009e6000e101d56 */
[----:B------:R-:W-:Y:S01]  /*1560*/  @!P6 LEA.HI R0, R0, R22, RZ, 0x3 ;  /* 0x000000160000e211 */ /* 0x000fe200078f18ff */
[----:B------:R2:W-:Y:S03]  /*1570*/  @!P1 LDGSTS.E.BYPASS.LTC128B.128 [R95+0x9100], [R10.64], !P3 ;  /* 0x091000000a5f9fae */ /* 0x0005e6000d901d56 */
[----:B------:R-:W-:Y:S01]  /*1580*/  @!P6 LOP3.LUT R0, R0, 0xfffffff8, RZ, 0xc0, !PT ;  /* 0xfffffff80000e812 */ /* 0x000fe200078ec0ff */
[----:B------:R5:W-:Y:S01]  /*1590*/  @!P1 LDGSTS.E.BYPASS.LTC128B.128 [R95+0xd100], [R4.64], !P2 ;  /* 0x0d100000045f9fae */ /* 0x000be2000d101d56 */
[----:B---3--:R-:W-:-:S04]  /*15a0*/  @!P6 SHF.R.S32.HI R6, RZ, 0x1f, R17 ;  /* 0x0000001fff06e819 */ /* 0x008fc80000011411 */
[----:B------:R-:W-:Y:S02]  /*15b0*/  @!P6 LEA.HI R7, R6, R17, RZ, 0x3 ;  /* 0x000000110607e211 */ /* 0x000fe400078f18ff */
[----:B-1----:R-:W-:Y:S02]  /*15c0*/  @!P6 LEA R6, P1, R8, R2, 0x1 ;  /* 0x000000020806e211 */ /* 0x002fe400078208ff */
[----:B----4-:R-:W-:Y:S01]  /*15d0*/  @!P6 LOP3.LUT R12, R7, 0xfffffff8, RZ, 0xc0, !PT ;  /* 0xfffffff8070ce812 */ /* 0x010fe200078ec0ff */
[----:B--2---:R-:W-:Y:S01]  /*15e0*/  @!P6 IMAD.WIDE R10, R0, 0x2, R2 ;  /* 0x00000002000ae825 */ /* 0x004fe200078e0202 */
[----:B------:R-:W-:Y:S02]  /*15f0*/  @!P6 LEA.HI.X R7, R8, R3, R9, 0x1, P1 ;  /* 0x000000030807e211 */ /* 0x000fe400008f0c09 */
[----:B-----5:R-:W-:Y:S01]  /*1600*/  @!P6 SHF.R.S32.HI R5, RZ, 0x1f, R16 ;  /* 0x0000001fff05e819 */ /* 0x020fe20000011410 */
[----:B------:R1:W-:Y:S01]  /*1610*/  SHFL.IDX PT, R4, R18, 0x3, 0x181f ;  /* 0x00781f0012047f89 */ /* 0x0003e200000e0000 */
[----:B------:R-:W-:Y:S01]  /*1620*/  @!P6 IMAD.WIDE R12, R12, 0x2, R2 ;  /* 0x000000020c0ce825 */ /* 0x000fe200078e0202 */
[----:B------:R-:W-:-:S02]  /*1630*/  SHF.R.S32.HI R0, RZ, 0x1f, R25 ;  /* 0x0000001fff007819 */ /* 0x000fc40000011419 */
[----:B------:R-:W-:Y:S01]  /*1640*/  @!P6 LEA.HI R14, R5, R16, RZ, 0x3 ;  /* 0x00000010050ee211 */ /* 0x000fe200078f18ff */
[----:B------:R2:W-:Y:S03]  /*1650*/  @!P6 LDGSTS.E.BYPASS.LTC128B.128 [R95+0x2100], [R6.64], !P5 ;  /* 0x02100000065fefae */ /* 0x0005e6000e901d56 */
[----:B------:R-:W-:Y:S01]  /*1660*/  @!P6 LOP3.LUT R14, R14, 0xfffffff8, RZ, 0xc0, !PT ;  /* 0xfffffff80e0ee812 */ /* 0x000fe200078ec0ff */
[----:B------:R3:W4:Y:S01]  /*1670*/  SHFL.IDX PT, R5, R15, 0x3, 0x181f ;  /* 0x00781f000f057f89 */ /* 0x00072200000e0000 */
[----:B-1----:R-:W-:-:S03]  /*1680*/  IADD3 R18, P1, R25, R19, RZ ;  /* 0x0000001319127210 */ /* 0x002fc60007f3e0ff */
[----:B---3--:R-:W-:Y:S01]  /*1690*/  @!P6 IMAD.WIDE R14, R14, 0x2, R2 ;  /* 0x000000020e0ee825 */ /* 0x008fe200078e0202 */
[----:B--2---:R-:W-:-:S04]  /*16a0*/  @!P0 SHF.R.S32.HI R6, RZ, 0x1f, R16 ;  /* 0x0000001fff068819 */ /* 0x004fc80000011410 */
[----:B------:R1:W-:Y:S01]  /*16b0*/  @!P6 LDGSTS.E.BYPASS.LTC128B.128 [R95+0x6100], [R14.64], !P4 ;  /* 0x061000000e5fefae */ /* 0x0003e2000e101d56 */
[----:B------:R-:W-:-:S03]  /*16c0*/  @!P0 LEA.HI R6, R6, R16, RZ, 0x3 ;  /* 0x0000001006068211 */ /* 0x000fc600078f18ff */
[----:B------:R2:W-:Y:S01]  /*16d0*/  @!P6 LDGSTS.E.BYPASS.LTC128B.128 [R95+0xa100], [R12.64], !P3 ;  /* 0x0a1000000c5fefae */ /* 0x0005e2000d901d56 */
[----:B------:R-:W-:-:S03]  /*16e0*/  @!P0 LOP3.LUT R6, R6, 0xfffffff8, RZ, 0xc0, !PT ;  /* 0xfffffff806068812 */ /* 0x000fc600078ec0ff */
[----:B------:R3:W-:Y:S01]  /*16f0*/  @!P6 LDGSTS.E.BYPASS.LTC128B.128 [R95+0xe100], [R10.64], !P2 ;  /* 0x0e1000000a5fefae */ /* 0x0007e2000d101d56 */
[----:B------:R-:W-:Y:S01]  /*1700*/  ISETP.GE.AND P6, PT, R20, 0x1, PT ;  /* 0x000000011400780c */ /* 0x000fe20003fc6270 */
[----:B----4-:R-:W-:Y:S01]  /*1710*/  @!P0 IMAD.WIDE R6, R6, 0x2, R4 ;  /* 0x0000000206068825 */ /* 0x010fe200078e0204 */
[----:B-1----:R-:W-:Y:S02]  /*1720*/  LEA.HI R14, R90, R97, RZ, 0x4 ;  /* 0x000000615a0e7211 */ /* 0x002fe400078f20ff */
[----:B--2---:R-:W-:Y:S02]  /*1730*/  LEA.HI.X.SX32 R13, R19, R0, 0x1, P1 ;  /* 0x00000000130d7211 */ /* 0x004fe400008f0eff */
[C---:B------:R-:W-:Y:S02]  /*1740*/  @!P0 LEA R2, P1, R8.reuse, R4, 0x1 ;  /* 0x0000000408028211 */ /* 0x040fe400078208ff */
[----:B------:R-:W-:Y:S01]  /*1750*/  SHF.R.S32.HI R12, RZ, 0x4, R14 ;  /* 0x00000004ff0c7819 */ /* 0x000fe2000001140e */
[----:B------:R-:W-:Y:S01]  /*1760*/  IMAD R0, R13, c[0x0][0x1e0], RZ ;  /* 0x000078000d007a24 */ /* 0x000fe200078e02ff */
[----:B------:R-:W-:-:S02]  /*1770*/  @!P0 LEA.HI.X R3, R8, R5, R9, 0x1, P1 ;  /* 0x0000000508038211 */ /* 0x000fc400008f0c09 */
[----:B---3--:R-:W-:Y:S01]  /*1780*/  LEA.HI R10, R14, R12, RZ, 0x1 ;  /* 0x0000000c0e0a7211 */ /* 0x008fe200078f08ff */
[----:B------:R-:W-:Y:S01]  /*1790*/  IMAD R11, R18, c[0x0][0x1e4], R0 ;  /* 0x00007900120b7a24 */ /* 0x000fe200078e0200 */
[----:B------:R-:W-:Y:S01]  /*17a0*/  @!P0 SHF.R.S32.HI R0, RZ, 0x1f, R17 ;  /* 0x0000001fff008819 */ /* 0x000fe20000011411 */
[----:B------:R1:W-:Y:S01]  /*17b0*/  @!P0 LDGSTS.E.BYPASS.LTC128B.128 [R95+0x3100], [R2.64], !P5 ;  /* 0x03100000025f8fae */ /* 0x0003e2000e901d56 */
[----:B------:R-:W-:Y:S02]  /*17c0*/  LOP3.LUT R10, R10, 0xfffffffe, RZ, 0xc0, !PT ;  /* 0xfffffffe0a0a7812 */ /* 0x000fe400078ec0ff */
[----:B------:R-:W-:Y:S01]  /*17d0*/  @!P0 LEA.HI R0, R0, R17, RZ, 0x3 ;  /* 0x0000001100008211 */ /* 0x000fe200078f18ff */
[----:B------:R2:W-:Y:S01]  /*17e0*/  @!P0 LDGSTS.E.BYPASS.LTC128B.128 [R95+0x7100], [R6.64], !P4 ;  /* 0x07100000065f8fae */ /* 0x0005e2000e101d56 */
[----:B------:R-:W-:Y:S01]  /*17f0*/  ISETP.GE.AND P1, PT, R20, 0x21, PT ;  /* 0x000000211400780c */ /* 0x000fe20003f26270 */
[----:B------:R-:W-:Y:S01]  /*1800*/  IMAD.IADD R12, R12, 0x1, -R10 ;  /* 0x000000010c0c7824 */ /* 0x000fe200078e0a0a */
[----:B------:R-:W-:Y:S01]  /*1810*/  ISETP.GE.AND P5, PT, R8, c[0x0][0x1d4], PT ;  /* 0x0000750008007a0c */ /* 0x000fe20003fa6270 */
[----:B------:R-:W-:Y:S01]  /*1820*/  IMAD R10, R27, c[0x0][0x1e8], RZ ;  /* 0x00007a001b0a7a24 */ /* 0x000fe200078e02ff */
[----:B------:R-:W-:-:S03]  /*1830*/  ISETP.GE.AND P4, PT, R16, c[0x0][0x1d4], PT ;  /* 0x0000750010007a0c */ /* 0x000fc60003f86270 */
[----:B------:R-:W-:Y:S02]  /*1840*/  IMAD R10, R26, c[0x0][0x1ec], R10 ;  /* 0x00007b001a0a7a24 */ /* 0x000fe400078e020a */
[----:B-1----:R-:W-:Y:S01]  /*1850*/  IMAD.WIDE.U32 R2, R18, c[0x0][0x1e0], R8 ;  /* 0x0000780012027a25 */ /* 0x002fe200078e0008 */
[----:B--2---:R-:W-:-:S03]  /*1860*/  @!P0 SHF.R.S32.HI R7, RZ, 0x1f, R22 ;  /* 0x0000001fff078819 */ /* 0x004fc60000011416 */
[----:B------:R-:W-:Y:S01]  /*1870*/  IMAD.IADD R3, R3, 0x1, R11 ;  /* 0x0000000103037824 */ /* 0x000fe200078e020b */
[----:B------:R-:W-:Y:S01]  /*1880*/  @!P0 LOP3.LUT R6, R0, 0xfffffff8, RZ, 0xc0, !PT ;  /* 0xfffffff800068812 */ /* 0x000fe200078ec0ff */
[----:B------:R-:W-:Y:S01]  /*1890*/  IMAD R11, R27, c[0x0][0x210], RZ ;  /* 0x000084001b0b7a24 */ /* 0x000fe200078e02ff */
[----:B------:R-:W-:Y:S01]  /*18a0*/  @!P0 LEA.HI R0, R7, R22, RZ, 0x3 ;  /* 0x0000001607008211 */ /* 0x000fe200078f18ff */
[----:B------:R-:W-:-:S03]  /*18b0*/  IMAD.WIDE.U32 R2, R26, c[0x0][0x1e8], R2 ;  /* 0x00007a001a027a25 */ /* 0x000fc600078e0002 */
[----:B------:R-:W-:Y:S01]  /*18c0*/  @!P0 LOP3.LUT R0, R0, 0xfffffff8, RZ, 0xc0, !PT ;  /* 0xfffffff800008812 */ /* 0x000fe200078ec0ff */
[----:B------:R-:W-:-:S04]  /*18d0*/  @!P0 IMAD.WIDE R6, R6, 0x2, R4 ;  /* 0x0000000206068825 */ /* 0x000fc800078e0204 */
[----:B------:R-:W-:Y:S01]  /*18e0*/  @!P0 IMAD.WIDE R4, R0, 0x2, R4 ;  /* 0x0000000200048825 */ /* 0x000fe200078e0204 */
[----:B------:R1:W-:Y:S01]  /*18f0*/  @!P0 LDGSTS.E.BYPASS.LTC128B.128 [R95+0xb100], [R6.64], !P3 ;  /* 0x0b100000065f8fae */ /* 0x0003e2000d901d56 */
[----:B------:R-:W-:Y:S02]  /*1900*/  ISETP.GE.AND P3, PT, R17, c[0x0][0x1d4], PT ;  /* 0x0000750011007a0c */ /* 0x000fe40003f66270 */
[----:B------:R-:W-:Y:S01]  /*1910*/  IMAD.IADD R3, R3, 0x1, R10 ;  /* 0x0000000103037824 */ /* 0x000fe200078e020a */
[----:B------:R2:W-:Y:S01]  /*1920*/  @!P0 LDGSTS.E.BYPASS.LTC128B.128 [R95+0xf100], [R4.64], !P2 ;  /* 0x0f100000045f8fae */ /* 0x0005e2000d101d56 */
[----:B------:R-:W-:Y:S01]  /*1930*/  IMAD R0, R24, c[0x0][0x1f0], RZ ;  /* 0x00007c0018007a24 */ /* 0x000fe200078e02ff */
[----:B------:R-:W-:Y:S01]  /*1940*/  LOP3.LUT R10, R14, 0xfffffff0, RZ, 0xc0, !PT ;  /* 0xfffffff00e0a7812 */ /* 0x000fe200078ec0ff */
[C---:B------:R-:W-:Y:S01]  /*1950*/  IMAD.WIDE.U32 R28, R23.reuse, c[0x0][0x1f0], R2 ;  /* 0x00007c00171c7a25 */ /* 0x040fe200078e0002 */
[----:B------:R-:W-:Y:S01]  /*1960*/  ISETP.GE.AND P2, PT, R22, c[0x0][0x1d4], PT ;  /* 0x0000750016007a0c */ /* 0x000fe20003f46270 */
[----:B------:R-:W0:Y:S02]  /*1970*/  LDGDEPBAR ;  /* 0x00000000000079af */ /* 0x000e240000000000 */
[----:B------:R-:W-:-:S02]  /*1980*/  IMAD R0, R23, c[0x0][0x1f4], R0 ;  /* 0x00007d0017007a24 */ /* 0x000fc400078e0200 */
[----:B------:R-:W-:Y:S01]  /*1990*/  IMAD.MOV.U32 R104, RZ, RZ, R28 ;  /* 0x000000ffff687224 */ /* 0x000fe200078e001c */
[----:B------:R3:W-:Y:S01]  /*19a0*/  STL.64 [R1+0xb0], R28 ;  /* 0x0000b01c01007387 */ /* 0x0007e20000100a00 */
[----:B------:R-:W-:Y:S02]  /*19b0*/  IMAD.IADD R105, R29, 0x1, R0 ;  /* 0x000000011d697824 */ /* 0x000fe400078e0200 */
[----:B------:R-:W-:Y:S02]  /*19c0*/  IMAD R0, R13, c[0x0][0x208], RZ ;  /* 0x000082000d007a24 */ /* 0x000fe400078e02ff */
[----:B------:R-:W-:Y:S01]  /*19d0*/  IMAD.WIDE.U32 R2, R91, UR9, R104 ;  /* 0x000000095b027c25 */ /* 0x000fe2000f8e0068 */
[----:B------:R-:W-:Y:S03]  /*19e0*/  STL.64 [R1+0x70], R104 ;  /* 0x0000706801007387 */ /* 0x000fe60000100a00 */
[----:B------:R-:W-:Y:S01]  /*19f0*/  IMAD.IADD R10, R97, 0x1, -R10 ;  /* 0x00000001610a7824 */ /* 0x000fe200078e0a0a */
[----:B------:R-:W-:Y:S01]  /*1a00*/  IADD3 R3, R3, UR5, RZ ;  /* 0x0000000503037c10 */ /* 0x000fe2000fffe0ff */
[----:B------:R-:W-:Y:S01]  /*1a10*/  IMAD R11, R26, c[0x0][0x214], R11 ;  /* 0x000085001a0b7a24 */ /* 0x000fe200078e020b */
[----:B------:R-:W-:Y:S01]  /*1a20*/  ULDC.64 UR4, c[0x0][0x208] ;  /* 0x0000820000047ab9 */ /* 0x000fe20000000a00 */
[C---:B-1----:R-:W-:Y:S01]  /*1a30*/  IMAD R6, R18.reuse, c[0x0][0x20c], R0 ;  /* 0x0000830012067a24 */ /* 0x042fe200078e0200 */
[----:B------:R-:W-:Y:S01]  /*1a40*/  SHF.L.U32 R7, R19, 0x3, RZ ;  /* 0x0000000313077819 */ /* 0x000fe200000006ff */
[----:B------:R-:W-:Y:S01]  /*1a50*/  IMAD.SHL.U32 R0, R21, 0x40, RZ ;  /* 0x0000004015007824 */ /* 0x000fe200078e00ff */
[----:B------:R-:W-:Y:S01]  /*1a60*/  UIMAD.WIDE.U32 UR20, UR9, UR4, URZ ;  /* 0x00000004091472a5 */ /* 0x000fe2000f8e003f */
[----:B--2---:R-:W-:Y:S01]  /*1a70*/  IMAD.WIDE.U32 R4, R18, c[0x0][0x208], R8 ;  /* 0x0000820012047a25 */ /* 0x004fe200078e0008 */
[----:B------:R-:W-:Y:S01]  /*1a80*/  @P6 LEA R8, P0, R2, c[0x0][0x1c8], 0x1 ;  /* 0x0000720002086a11 */ /* 0x000fe200078008ff */
[----:B------:R-:W-:Y:S01]  /*1a90*/  UIMAD UR11, UR11, UR4, URZ ;  /* 0x000000040b0b72a4 */ /* 0x000fe2000f8e023f */
[----:B------:R-:W-:Y:S01]  /*1aa0*/  LOP3.LUT R0, R0, 0x1c0, RZ, 0xc0, !PT ;  /* 0x000001c000007812 */ /* 0x000fe200078ec0ff */
[----:B------:R-:W-:Y:S01]  /*1ab0*/  IMAD.IADD R5, R5, 0x1, R6 ;  /* 0x0000000105057824 */ /* 0x000fe200078e0206 */
[C---:B------:R-:W-:Y:S01]  /*1ac0*/  @P6 LEA.HI.X R9, R2.reuse, c[0x0][0x1cc], R3, 0x1, P0 ;  /* 0x0000730002096a11 */ /* 0x040fe200000f0c03 */
[----:B------:R-:W-:Y:S01]  /*1ad0*/  UIMAD UR11, UR9, UR5, UR11 ;  /* 0x00000005090b72a4 */ /* 0x000fe2000f8e020b */
[----:B------:R-:W-:Y:S01]  /*1ae0*/  @P1 IADD3 R2, P0, R2, UR16, RZ ;  /* 0x0000001002021c10 */ /* 0x000fe2000ff1e0ff */
[----:B------:R-:W-:Y:S01]  /*1af0*/  USHF.L.U32 UR13, UR4, 0x6, URZ ;  /* 0x00000006040d7899 */ /* 0x000fe2000800063f */
[----:B------:R-:W-:Y:S01]  /*1b00*/  LOP3.LUT R7, R0, 0x8, R7, 0xf8, !PT ;  /* 0x0000000800077812 */ /* 0x000fe200078ef807 */
[----:B------:R1:W-:Y:S01]  /*1b10*/  @P6 LDGSTS.E.BYPASS.LTC128B.128 [R95+0x10100], [R8.64], !P5 ;  /* 0x10100000085f6fae */ /* 0x0003e2000e901d56 */
[----:B------:R-:W-:Y:S01]  /*1b20*/  SHF.R.U32.HI R0, RZ, 0x3, R0 ;  /* 0x00000003ff007819 */ /* 0x000fe20000011600 */
[----:B------:R-:W-:Y:S01]  /*1b30*/  UIADD3 UR11, UR21, UR11, URZ ;  /* 0x0000000b150b7290 */ /* 0x000fe2000fffe03f */
[----:B------:R-:W-:Y:S01]  /*1b40*/  @P1 IADD3.X R3, R3, UR15, RZ, P0, !PT ;  /* 0x0000000f03031c10 */ /* 0x000fe200087fe4ff */
[----:B------:R1:W-:Y:S01]  /*1b50*/  @P6 LDGSTS.E.BYPASS.LTC128B.128 [R95+0x12100], [R8.64+0x80], !P4 ;  /* 0x12100080085f6fae */ /* 0x0003e2000e101d56 */
[C---:B------:R-:W-:Y:S01]  /*1b60*/  @P1 LEA R6, P0, R2.reuse, c[0x0][0x1c8], 0x1 ;  /* 0x0000720002061a11 */ /* 0x040fe200078008ff */
[----:B------:R-:W-:Y:S01]  /*1b70*/  USHF.L.U64.HI UR12, UR4, UR12, UR5 ;  /* 0x0000000c040c7299 */ /* 0x000fe20008010205 */
[----:B------:R-:W-:Y:S01]  /*1b80*/  LOP3.LUT R0, R7, R0, RZ, 0x3c, !PT ;  /* 0x0000000007007212 */ /* 0x000fe200078e3cff */
[----:B------:R1:W-:Y:S01]  /*1b90*/  @P6 LDGSTS.E.BYPASS.LTC128B.128 [R95+0x14100], [R8.64+0x100], !P3 ;  /* 0x14100100085f6fae */ /* 0x0003e2000d901d56 */
[----:B------:R-:W-:Y:S01]  /*1ba0*/  @P1 LEA.HI.X R7, R2, c[0x0][0x1cc], R3, 0x1, P0 ;  /* 0x0000730002071a11 */ /* 0x000fe200000f0c03 */
[----:B------:R-:W-:Y:S01]  /*1bb0*/  IMAD.U32 R13, RZ, RZ, UR11 ;  /* 0x0000000bff0d7e24 */ /* 0x000fe2000f8e00ff */
[----:B------:R-:W-:Y:S01]  /*1bc0*/  SHF.R.S32.HI R2, RZ, 0x1f, R10 ;  /* 0x0000001fff027819 */ /* 0x000fe2000001140a */
[----:B------:R-:W-:Y:S01]  /*1bd0*/  IMAD R0, R12, 0x200, R0 ;  /* 0x000002000c007824 */ /* 0x000fe200078e0200 */
[----:B------:R-:W-:Y:S01]  /*1be0*/  LOP3.LUT P0, RZ, R21, 0x2, RZ, 0xc0, !PT ;  /* 0x0000000215ff7812 */ /* 0x000fe2000780c0ff */
[----:B------:R1:W-:Y:S01]  /*1bf0*/  @P6 LDGSTS.E.BYPASS.LTC128B.128 [R95+0x16100], [R8.64+0x180], !P2 ;  /* 0x16100180085f6fae */ /* 0x0003e2000d101d56 */
[----:B------:R-:W-:Y:S01]  /*1c00*/  LEA.HI R14, R2, R10, RZ, 0x3 ;  /* 0x0000000a020e7211 */ /* 0x000fe200078f18ff */
[----:B------:R-:W-:Y:S01]  /*1c10*/  IMAD.SHL.U32 R248, R0, 0x2, RZ ;  /* 0x0000000200f87824 */ /* 0x000fe200078e00ff */
[----:B------:R-:W-:Y:S01]  /*1c20*/  UIMAD UR11, UR9, -0x40, UR10 ;  /* 0xffffffc0090b78a4 */ /* 0x000fe2000f8e020a */
[----:B------:R2:W-:Y:S01]  /*1c30*/  @P1 LDGSTS.E.BYPASS.LTC128B.128 [R95+0x11100], [R6.64], !P5 ;  /* 0x11100000065f1fae */ /* 0x0005e2000e901d56 */
[----:B------:R-:W-:Y:S01]  /*1c40*/  LOP3.LUT R0, R14, 0xfffffff8, RZ, 0xc0, !PT ;  /* 0xfffffff80e007812 */ /* 0x000fe200078ec0ff */
[----:B------:R-:W-:Y:S01]  /*1c50*/  IMAD.WIDE.U32 R2, R26, c[0x0][0x210], R4 ;  /* 0x000084001a027a25 */ /* 0x000fe200078e0004 */
[C---:B------:R-:W-:Y:S01]  /*1c60*/  IADD3 R4, R248.reuse, 0x10100, RZ ;  /* 0x00010100f8047810 */ /* 0x040fe20007ffe0ff */
[----:B------:R2:W-:Y:S01]  /*1c70*/  @P1 LDGSTS.E.BYPASS.LTC128B.128 [R95+0x13100], [R6.64+0x80], !P4 ;  /* 0x13100080065f1fae */ /* 0x0005e2000e101d56 */
[----:B------:R-:W-:Y:S01]  /*1c80*/  IADD3 R94, R248, 0x10120, RZ ;  /* 0x00010120f85e7810 */ /* 0x000fe20007ffe0ff */
[----:B------:R-:W-:Y:S01]  /*1c90*/  IMAD.IADD R10, R10, 0x1, -R0 ;  /* 0x000000010a0a7824 */ /* 0x000fe200078e0a00 */
[----:B------:R-:W-:Y:S01]  /*1ca0*/  SEL R5, RZ, 0x1, P5 ;  /* 0x00000001ff057807 */ /* 0x000fe20002800000 */
[----:B------:R2:W-:Y:S01]  /*1cb0*/  @P1 LDGSTS.E.BYPASS.LTC128B.128 [R95+0x15100], [R6.64+0x100], !P3 ;  /* 0x15100100065f1fae */ /* 0x0005e2000d901d56 */
[----:B------:R-:W-:Y:S01]  /*1cc0*/  IMAD R0, R24, c[0x0][0x218], RZ ;  /* 0x0000860018007a24 */ /* 0x000fe200078e02ff */
[----:B------:R-:W-:Y:S01]  /*1cd0*/  @P0 IADD3 R94, R4, -0x20, RZ ;  /* 0xffffffe0045e0810 */ /* 0x000fe20007ffe0ff */
[----:B------:R-:W-:Y:S01]  /*1ce0*/  IMAD.IADD R3, R3, 0x1, R11 ;  /* 0x0000000103037824 */ /* 0x000fe200078e020b */
[----:B------:R2:W-:Y:S01]  /*1cf0*/  @P1 LDGSTS.E.BYPASS.LTC128B.128 [R95+0x17100], [R6.64+0x180], !P2 ;  /* 0x17100180065f1fae */ /* 0x0005e2000d101d56 */
[C---:B------:R-:W-:Y:S01]  /*1d00*/  IMAD R4, R23.reuse, c[0x0][0x21c], R0 ;  /* 0x0000870017047a24 */ /* 0x040fe200078e0200 */
[----:B------:R-:W-:Y:S01]  /*1d10*/  SEL R11, RZ, 0x4, P3 ;  /* 0x00000004ff0b7807 */ /* 0x000fe20001800000 */
[C---:B------:R-:W-:Y:S01]  /*1d20*/  IMAD.SHL.U32 R0, R10.reuse, 0x40, RZ ;  /* 0x000000400a007824 */ /* 0x040fe200078e00ff */
[----:B------:R-:W0:Y:S01]  /*1d30*/  LDGDEPBAR ;  /* 0x00000000000079af */ /* 0x000e220000000000 */
[----:B---3--:R-:W-:Y:S01]  /*1d40*/  IMAD.WIDE.U32 R28, R23, c[0x0][0x218], R2 ;  /* 0x00008600171c7a25 */ /* 0x008fe200078e0002 */
[----:B------:R-:W-:Y:S01]  /*1d50*/  LOP3.LUT P1, RZ, R10, 0x2, RZ, 0xc0, !PT ;  /* 0x000000020aff7812 */ /* 0x000fe2000782c0ff */
[----:B------:R-:W-:Y:S01]  /*1d60*/  UMOV UR4, 0xffffffc0 ;  /* 0xffffffc000047882 */ /* 0x000fe20000000000 */
[----:B------:R-:W-:Y:S01]  /*1d70*/  LOP3.LUT R0, R0, 0x1c0, RZ, 0xc0, !PT ;  /* 0x000001c000007812 */ /* 0x000fe200078ec0ff */
[----:B------:R-:W-:Y:S01]  /*1d80*/  IMAD.U32 R3, RZ, RZ, UR21 ;  /* 0x00000015ff037e24 */ /* 0x000fe2000f8e00ff */
[----:B------:R-:W-:Y:S01]  /*1d90*/  IADD3 R17, R29, R4, RZ ;  /* 0x000000041d117210 */ /* 0x000fe20007ffe0ff */
[----:B------:R-:W-:Y:S01]  /*1da0*/  IMAD.SHL.U32 R3, R12, 0x8, RZ ;  /* 0x000000080c037824 */ /* 0x000fe200078e00ff */
[----:B------:R-:W-:Y:S01]  /*1db0*/  SEL R12, RZ, 0x2, P4 ;  /* 0x00000002ff0c7807 */ /* 0x000fe20002000000 */
[----:B------:R-:W-:Y:S01]  /*1dc0*/  IMAD.U32 R2, RZ, RZ, UR20 ;  /* 0x00000014ff027e24 */ /* 0x000fe2000f8e00ff */
[----:B------:R-:W-:Y:S01]  /*1dd0*/  LOP3.LUT P6, RZ, R10, 0x4, RZ, 0xc0, !PT ;  /* 0x000000040aff7812 */ /* 0x000fe200078cc0ff */
[----:B------:R-:W-:Y:S01]  /*1de0*/  STL [R1+0x8], R94 ;  /* 0x0000085e01007387 */ /* 0x000fe20000100800 */
[----:B------:R-:W-:Y:S01]  /*1df0*/  LOP3.LUT R3, R0, 0x8, R3, 0xf8, !PT ;  /* 0x0000000800037812 */ /* 0x000fe200078ef803 */
[----:B------:R-:W-:Y:S01]  /*1e00*/  UIMAD UR4, UR9, UR4, 0x1 ;  /* 0x00000001090474a4 */ /* 0x000fe2000f8e0204 */
[----:B------:R-:W-:Y:S01]  /*1e10*/  SHF.R.U32.HI R0, RZ, 0x3, R0 ;  /* 0x00000003ff007819 */ /* 0x000fe20000011600 */
[----:B------:R-:W-:Y:S01]  /*1e20*/  STL.64 [R1+0xb8], R28 ;  /* 0x0000b81c01007387 */ /* 0x000fe20000100a00 */
[----:B------:R-:W-:-:S02]  /*1e30*/  IADD3 R11, R11, R12, R5 ;  /* 0x0000000c0b0b7210 */ /* 0x000fc40007ffe005 */
[----:B------:R-:W-:Y:S01]  /*1e40*/  LOP3.LUT R5, R3, R0, RZ, 0x3c, !PT ;  /* 0x0000000003057212 */ /* 0x000fe200078e3cff */
[----:B------:R-:W-:Y:S01]  /*1e50*/  IMAD.SHL.U32 R3, R14, 0x40, RZ ;  /* 0x000000400e037824 */ /* 0x000fe200078e00ff */
[C---:B------:R-:W-:Y:S01]  /*1e60*/  LEA R4, P0, R2.reuse, R28, 0x6 ;  /* 0x0000001c02047211 */ /* 0x040fe200078030ff */
[----:B------:R-:W-:Y:S01]  /*1e70*/  STL [R1+0x94], R17 ;  /* 0x0000941101007387 */ /* 0x000fe20000100800 */
[----:B------:R-:W-:Y:S02]  /*1e80*/  SEL R0, RZ, 0x8, P2 ;  /* 0x00000008ff007807 */ /* 0x000fe40001000000 */
[----:B------:R-:W-:Y:S01]  /*1e90*/  LEA.HI.X R2, R2, R17, R13, 0x6, P0 ;  /* 0x0000001102027211 */ /* 0x000fe200000f340d */
[----:B------:R-:W-:-:S04]  /*1ea0*/  DEPBAR.LE SB0, 0x1 ;  /* 0x000080400000791a */ /* 0x000fc80000000000 */
[----:B------:R-:W-:Y:S01]  /*1eb0*/  BAR.SYNC.DEFER_BLOCKING 0x0 ;  /* 0x0000000000007b1d */ /* 0x000fe20000010000 */
[C---:B--2---:R-:W-:Y:S01]  /*1ec0*/  LEA R6, P0, R4.reuse, c[0x0][0x1f8], 0x1 ;  /* 0x00007e0004067a11 */ /* 0x044fe200078008ff */
[----:B------:R-:W-:Y:S01]  /*1ed0*/  IMAD.IADD R11, R11, 0x1, R0 ;  /* 0x000000010b0b7824 */ /* 0x000fe200078e0200 */
[----:B------:R-:W-:Y:S01]  /*1ee0*/  LOP3.LUT R3, R5, 0xfffffe00, R3, 0xf8, !PT ;  /* 0xfffffe0005037812 */ /* 0x000fe200078ef803 */
[----:B------:R-:W-:Y:S01]  /*1ef0*/  IMAD.MOV.U32 R0, RZ, RZ, 0x20 ;  /* 0x00000020ff007424 */ /* 0x000fe200078e00ff */
[----:B------:R-:W-:Y:S01]  /*1f00*/  LEA.HI.X R7, R4, c[0x0][0x1fc], R2, 0x1, P0 ;  /* 0x00007f0004077a11 */ /* 0x000fe200000f0c02 */
[----:B------:R-:W-:Y:S01]  /*1f10*/  IMAD.MOV.U32 R4, RZ, RZ, 0x10 ;  /* 0x00000010ff047424 */ /* 0x000fe200078e00ff */
[----:B------:R-:W-:Y:S01]  /*1f20*/  IADD3 R5, -R19, UR11, RZ ;  /* 0x0000000b13057c10 */ /* 0x000fe2000fffe1ff */
[----:B------:R-:W-:Y:S01]  /*1f30*/  IMAD R232, R88, 0x400, R3 ;  /* 0x0000040058e87824 */ /* 0x000fe200078e0203 */
[----:B------:R-:W-:Y:S01]  /*1f40*/  SEL R0, R0, 0xffffffe0, !P6 ;  /* 0xffffffe000007807 */ /* 0x000fe20007000000 */
[----:B------:R-:W-:Y:S01]  /*1f50*/  IMAD.MOV.U32 R2, RZ, RZ, 0x40 ;  /* 0x00000040ff027424 */ /* 0x000fe200078e00ff */
[----:B------:R-:W-:Y:S01]  /*1f60*/  SEL R4, R4, 0xfffffff0, !P1 ;  /* 0xfffffff004047807 */ /* 0x000fe20004800000 */
[----:B------:R-:W-:Y:S01]  /*1f70*/  IMAD.SHL.U32 R249, R3, 0x2, RZ ;  /* 0x0000000203f97824 */ /* 0x000fe200078e00ff */
[C---:B------:R-:W-:Y:S01]  /*1f80*/  LEA R240, R232.reuse, 0x100, 0x1 ;  /* 0x00000100e8f07811 */ /* 0x040fe200078e08ff */
[----:B------:R-:W-:Y:S01]  /*1f90*/  IMAD.SHL.U32 R232, R232, 0x2, RZ ;  /* 0x00000002e8e87824 */ /* 0x000fe200078e00ff */
[----:B-1----:R-:W-:Y:S01]  /*1fa0*/  IADD3 R8, P0, R6, UR13, RZ ;  /* 0x0000000d06087c10 */ /* 0x002fe2000ff1e0ff */
[C-C-:B------:R-:W-:Y:S01]  /*1fb0*/  IMAD R250, R4.reuse, 0x2, R249.reuse ;  /* 0x0000000204fa7824 */ /* 0x140fe200078e02f9 */
[----:B------:R-:W-:Y:S01]  /*1fc0*/  LOP3.LUT P6, RZ, R11, 0x2, RZ, 0xc0, !PT ;  /* 0x000000020bff7812 */ /* 0x000fe200078cc0ff */
[--C-:B------:R-:W-:Y:S01]  /*1fd0*/  IMAD R236, R4, 0x2, R240.reuse ;  /* 0x0000000204ec7824 */ /* 0x100fe200078e02f0 */
[----:B------:R-:W-:Y:S01]  /*1fe0*/  ISETP.LT.OR P1, PT, R5, 0x1, P5 ;  /* 0x000000010500780c */ /* 0x000fe20002f21670 */
[C---:B------:R-:W-:Y:S01]  /*1ff0*/  IMAD R240, R0.reuse, 0x2, R240 ;  /* 0x0000000200f07824 */ /* 0x040fe200078e02f0 */
[----:B------:R-:W-:Y:S01]  /*2000*/  IADD3.X R9, R7, UR12, RZ, P0, !PT ;  /* 0x0000000c07097c10 */ /* 0x000fe200087fe4ff */
[C---:B------:R-:W-:Y:S01]  /*2010*/  IMAD R244, R0.reuse, 0x2, R236 ;  /* 0x0000000200f47824 */ /* 0x040fe200078e02ec */
[C---:B------:R-:W-:Y:S01]  /*2020*/  ISETP.LT.OR P0, PT, R5.reuse, 0x1, !P6 ;  /* 0x000000010500780c */ /* 0x040fe20007701670 */
[----:B------:R-:W-:Y:S01]  /*2030*/  LDSM.16.M88.4 R168, [R232+0x100] ;  /* 0x00010000e8a8783b */ /* 0x000fe20000000200 */
[----:B------:R-:W-:Y:S01]  /*2040*/  P2R R12, PR, RZ, 0x10 ;  /* 0x00000010ff0c7803 */ /* 0x000fe20000000000 */
[C---:B------:R-:W-:Y:S01]  /*2050*/  IMAD R124, R0.reuse, 0x2, R249 ;  /* 0x00000002007c7824 */ /* 0x040fe200078e02f9 */
[----:B------:R-:W-:Y:S01]  /*2060*/  ISETP.LT.OR P6, PT, R5, 0x21, !P6 ;  /* 0x000000210500780c */ /* 0x000fe200077c1670 */
[----:B------:R-:W-:Y:S01]  /*2070*/  LDSM.16.M88.4 R200, [R232+0x4100] ;  /* 0x00410000e8c8783b */ /* 0x000fe20000000200 */
[----:B------:R-:W-:-:S03]  /*2080*/  IMAD R252, R0, 0x2, R250 ;  /* 0x0000000200fc7824 */ /* 0x000fc600078e02fa */
[----:B------:R-:W-:Y:S04]  /*2090*/  LDSM.16.M88.4 R216, [R232+0x8100] ;  /* 0x00810000e8d8783b */ /* 0x000fe80000000200 */
[----:B------:R-:W-:Y:S04]  /*20a0*/  LDSM.16.M88.4 R172, [R236] ;  /* 0x00000000ecac783b */ /* 0x000fe80000000200 */
        /* <DEDUP_REMOVED lines=16> */
[----:B------:R-:W-:Y:S04]  /*21b0*/  LDSM.16.M88.4 R24, [R248+0x10900] ;  /* 0x01090000f818783b */ /* 0x000fe80000000200 */
[----:B------:R-:W1:Y:S04]  /*21c0*/  LDSM.16.M88.4 R28, [R248+0x11100] ;  /* 0x01110000f81c783b */ /* 0x000e680000000200 */
[----:B------:R-:W2:Y:S04]  /*21d0*/  LDSM.16.M88.4 R36, [R248+0x11900] ;  /* 0x01190000f824783b */ /* 0x000ea80000000200 */
[----:B------:R-:W-:Y:S04]  /*21e0*/  LDSM.16.M88.4 R44, [R94] ;  /* 0x000000005e2c783b */ /* 0x000fe80000000200 */
[----:B------:R-:W3:Y:S04]  /*21f0*/  LDSM.16.M88.4 R56, [R94+0x800] ;  /* 0x000800005e38783b */ /* 0x000ee80000000200 */
[----:B------:R-:W4:Y:S04]  /*2200*/  LDSM.16.M88.4 R64, [R94+0x1000] ;  /* 0x001000005e40783b */ /* 0x000f280000000200 */
[----:B------:R-:W5:Y:S04]  /*2210*/  LDSM.16.M88.4 R72, [R94+0x1800] ;  /* 0x001800005e48783b */ /* 0x000f680000000200 */
        /* <DEDUP_REMOVED lines=10> */
[----:B------:R-:W-:-:S04]  /*22c0*/  LOP3.LUT P0, RZ, R21, 0x4, RZ, 0xc0, !PT ;  /* 0x0000000415ff7812 */ /* 0x000fc8000780c0ff */
[----:B------:R-:W-:Y:S01]  /*22d0*/  SEL R2, R2, 0xffffffc0, !P0 ;  /* 0xffffffc002027807 */ /* 0x000fe20004000000 */
[C---:B------:R-:W-:Y:S01]  /*22e0*/  HMMA.16816.F32 R20, R168.reuse, R24, RZ ;  /* 0x00000018a814723c */ /* 0x040fe200000018ff */
[----:B------:R-:W-:Y:S02]  /*22f0*/  LOP3.LUT P0, RZ, R11, 0x8, RZ, 0xc0, !PT ;  /* 0x000000080bff7812 */ /* 0x000fe4000780c0ff */
[----:B------:R-:W-:Y:S01]  /*2300*/  IADD3 R251, R2, R94, RZ ;  /* 0x0000005e02fb7210 */ /* 0x000fe20007ffe0ff */
[----:B------:R-:W-:Y:S01]  /*2310*/  IMAD.IADD R92, R248, 0x1, R2 ;  /* 0x00000001f85c7824 */ /* 0x000fe200078e0202 */
[C---:B------:R-:W-:Y:S02]  /*2320*/  ISETP.LT.OR P4, PT, R5.reuse, 0x1, !P0 ;  /* 0x000000010500780c */ /* 0x040fe40004781670 */
[----:B------:R-:W-:Y:S01]  /*2330*/  ISETP.LT.OR P0, PT, R5, 0x21, !P0 ;  /* 0x000000210500780c */ /* 0x000fe20004701670 */
[----:B------:R-:W-:Y:S01]  /*2340*/  HMMA.16816.F32 R24, R168, R26, RZ ;  /* 0x0000001aa818723c */ /* 0x000fe200000018ff */
[----:B------:R-:W-:Y:S01]  /*2350*/  LOP3.LUT R2, R89, 0xffffffe0, RZ, 0xc0, !PT ;  /* 0xffffffe059027812 */ /* 0x000fe200078ec0ff */
[----:B------:R-:W-:Y:S04]  /*2360*/  STL [R1+0x4], R92 ;  /* 0x0000045c01007387 */ /* 0x000fe80000100800 */
[----:B------:R-:W-:-:S02]  /*2370*/  IMAD.IADD R2, R97, 0x1, -R2 ;  /* 0x0000000161027824 */ /* 0x000fc400078e0a02 */
[----:B------:R-:W-:Y:S02]  /*2380*/  HMMA.16816.F32 R40, R168, R30, RZ ;  /* 0x0000001ea828723c */ /* 0x000fe400000018ff */
[----:B------:R1:W-:Y:S01]  /*2390*/  LDGSTS.E.BYPASS.LTC128B.128 [R95+0x6100], [R6.64+0x180], !P4 ;  /* 0x06100180065f7fae */ /* 0x0003e2000e101d56 */
[----:B------:R-:W-:Y:S02]  /*23a0*/  ISETP.LT.OR P4, PT, R5, 0x21, P5 ;  /* 0x000000210500780c */ /* 0x000fe40002f81670 */
[----:B------:R-:W-:-:S03]  /*23b0*/  LEA.HI R5, R90, R97, RZ, 0x2 ;  /* 0x000000615a057211 */ /* 0x000fc600078f10ff */
[----:B--2---:R-:W-:Y:S01]  /*23c0*/  HMMA.16816.F32 R48, R168, R36, RZ ;  /* 0x00000024a830723c */ /* 0x004fe200000018ff */
[----:B------:R-:W-:-:S05]  /*23d0*/  LOP3.LUT R5, R5, 0xfffffffc, RZ, 0xc0, !PT ;  /* 0xfffffffc05057812 */ /* 0x000fca00078ec0ff */
[----:B------:R-:W-:Y:S02]  /*23e0*/  IMAD.IADD R5, R97, 0x1, -R5 ;  /* 0x0000000161057824 */ /* 0x000fe400078e0a05 */
[----:B------:R2:W-:Y:S01]  /*23f0*/  LDGSTS.E.BYPASS.LTC128B.128 [R95+0x1100], [R8.64], !P4 ;  /* 0x01100000085f7fae */ /* 0x0005e2000e101d56 */
[----:B------:R-:W-:Y:S01]  /*2400*/  ISETP.NE.AND P4, PT, R12, RZ, PT ;  /* 0x000000ff0c00720c */ /* 0x000fe20003f85270 */
[C---:B------:R-:W-:Y:S02]  /*2410*/  HMMA.16816.F32 R52, R168.reuse, R38, RZ ;  /* 0x00000026a834723c */ /* 0x040fe400000018ff */
[----:B------:R2:W-:Y:S04]  /*2420*/  LDGSTS.E.BYPASS.LTC128B.128 [R95+0x3100], [R8.64+0x80], !P6 ;  /* 0x03100080085f7fae */ /* 0x0005e8000f101d56 */
[----:B------:R2:W-:Y:S01]  /*2430*/  LDGSTS.E.BYPASS.LTC128B.128 [R95+0x5100], [R8.64+0x100], !P1 ;  /* 0x05100100085f7fae */ /* 0x0005e2000c901d56 */
[----:B------:R-:W-:Y:S01]  /*2440*/  PLOP3.LUT P1, PT, PT, PT, UP1, 0x80, 0x0 ;  /* 0x000000000000781c */ /* 0x000fe20003f2f018 */
[----:B------:R-:W-:Y:S02]  /*2450*/  HMMA.16816.F32 R12, R168, R16, RZ ;  /* 0x00000010a80c723c */ /* 0x000fe400000018ff */
[----:B------:R2:W-:Y:S01]  /*2460*/  LDGSTS.E.BYPASS.LTC128B.128 [R95+0x7100], [R8.64+0x180], !P0 ;  /* 0x07100180085f7fae */ /* 0x0005e2000c101d56 */
[----:B-1----:R-:W-:-:S02]  /*2470*/  SHF.R.S32.HI R6, RZ, 0x1f, R88 ;  /* 0x0000001fff067819 */ /* 0x002fc40000011458 */
[----:B------:R-:W-:Y:S01]  /*2480*/  LEA.HI R7, R5, R5, RZ, 0x1 ;  /* 0x0000000505077211 */ /* 0x000fe200078f08ff */
[----:B------:R-:W1:Y:S01]  /*2490*/  LDSM.16.M88.4 R68, [R92+0x10100] ;  /* 0x010100005c44783b */ /* 0x000e620000000200 */
[----:B------:R-:W-:Y:S01]  /*24a0*/  LEA.HI R6, R6, R88, RZ, 0x3 ;  /* 0x0000005806067211 */ /* 0x000fe200078f18ff */
[----:B------:R-:W-:Y:S01]  /*24b0*/  HMMA.16816.F32 R16, R168, R18, RZ ;  /* 0x00000012a810723c */ /* 0x000fe200000018ff */
[----:B------:R-:W-:Y:S01]  /*24c0*/  LOP3.LUT R7, R7, 0x1ffffffe, RZ, 0xc0, !PT ;  /* 0x1ffffffe07077812 */ /* 0x000fe200078ec0ff */
[----:B------:R-:W1:Y:S01]  /*24d0*/  LDSM.16.M88.4 R60, [R92+0x10900] ;  /* 0x010900005c3c783b */ /* 0x000e620000000200 */
[----:B------:R-:W-:-:S03]  /*24e0*/  PLOP3.LUT P0, PT, PT, PT, UP1, 0x80, 0x0 ;  /* 0x000000000000781c */ /* 0x000fc60003f0f018 */
[----:B------:R-:W1:Y:S01]  /*24f0*/  LDSM.16.M88.4 R76, [R92+0x11100] ;  /* 0x011100005c4c783b */ /* 0x000e620000000200 */
[----:B------:R-:W-:Y:S01]  /*2500*/  IMAD.IADD R7, R5, 0x1, -R7 ;  /* 0x0000000105077824 */ /* 0x000fe200078e0a07 */
[C---:B---3--:R-:W-:Y:S02]  /*2510*/  HMMA.16816.F32 R20, R172.reuse, R56, R20 ;  /* 0x00000038ac14723c */ /* 0x048fe40000001814 */
[----:B------:R-:W3:Y:S04]  /*2520*/  LDSM.16.M88.4 R80, [R92+0x11900] ;  /* 0x011900005c50783b */ /* 0x000ee80000000200 */
[----:B------:R-:W1:Y:S02]  /*2530*/  LDSM.16.M88.4 R84, [R251] ;  /* 0x00000000fb54783b */ /* 0x000e640000000200 */
[C---:B------:R-:W-:Y:S02]  /*2540*/  HMMA.16816.F32 R24, R172.reuse, R58, R24 ;  /* 0x0000003aac18723c */ /* 0x040fe40000001818 */
[----:B------:R-:W-:Y:S04]  /*2550*/  LDSM.16.M88.4 R56, [R248+0x13100] ;  /* 0x01310000f838783b */ /* 0x000fe80000000200 */
[----:B------:R-:W0:Y:S02]  /*2560*/  LDGDEPBAR ;  /* 0x00000000000079af */ /* 0x000e240000000000 */
[C---:B--2---:R-:W-:Y:S02]  /*2570*/  HMMA.16816.F32 R8, R172.reuse, R44, R12 ;  /* 0x0000002cac08723c */ /* 0x044fe4000000180c */
[----:B------:R-:W2:Y:S06]  /*2580*/  LDSM.16.M88.4 R12, [R251+0x800] ;  /* 0x00080000fb0c783b */ /* 0x000eac0000000200 */
[C---:B------:R-:W-:Y:S01]  /*2590*/  HMMA.16816.F32 R16, R172.reuse, R46, R16 ;  /* 0x0000002eac10723c */ /* 0x040fe20000001810 */
[----:B------:R-:W-:Y:S07]  /*25a0*/  LDSM.16.M88.4 R44, [R248+0x12900] ;  /* 0x01290000f82c783b */ /* 0x000fee0000000200 */
[C---:B----4-:R-:W-:Y:S08]  /*25b0*/  HMMA.16816.F32 R28, R172.reuse, R64, R32 ;  /* 0x00000040ac1c723c */ /* 0x050ff00000001820 */
[C---:B------:R-:W-:Y:S01]  /*25c0*/  HMMA.16816.F32 R32, R172.reuse, R66, R40 ;  /* 0x00000042ac20723c */ /* 0x040fe20000001828 */
[----:B------:R-:W-:Y:S07]  /*25d0*/  LDSM.16.M88.4 R64, [R248+0x13900] ;  /* 0x01390000f840783b */ /* 0x000fee0000000200 */
[C---:B-----5:R-:W-:Y:S01]  /*25e0*/  HMMA.16816.F32 R36, R172.reuse, R72, R48 ;  /* 0x00000048ac24723c */ /* 0x060fe20000001830 */
[----:B------:R-:W4:Y:S07]  /*25f0*/  LDSM.16.M88.4 R48, [R251+0x1000] ;  /* 0x00100000fb30783b */ /* 0x000f2e0000000200 */
[----:B------:R-:W-:Y:S01]  /*2600*/  HMMA.16816.F32 R40, R172, R74, R52 ;  /* 0x0000004aac28723c */ /* 0x000fe20000001834 */
[----:B------:R-:W5:Y:S04]  /*2610*/  LDSM.16.M88.4 R52, [R251+0x1800] ;  /* 0x00180000fb34783b */ /* 0x000f680000000200 */
[----:B------:R-:W-:Y:S03]  /*2620*/  LDSM.16.M88.4 R72, [R92+0x12100] ;  /* 0x012100005c48783b */ /* 0x000fe60000000200 */
[C---:B-1----:R-:W-:Y:S08]  /*2630*/  HMMA.16816.F32 R8, R192.reuse, R68, R8 ;  /* 0x00000044c008723c */ /* 0x042ff00000001808 */
[C---:B------:R-:W-:Y:S01]  /*2640*/  HMMA.16816.F32 R16, R192.reuse, R70, R16 ;  /* 0x00000046c010723c */ /* 0x040fe20000001810 */
[----:B------:R-:W1:Y:S07]  /*2650*/  LDSM.16.M88.4 R68, [R248+0x12100] ;  /* 0x01210000f844783b */ /* 0x000e6e0000000200 */
[C---:B------:R-:W-:Y:S08]  /*2660*/  HMMA.16816.F32 R20, R192.reuse, R60, R20 ;  /* 0x0000003cc014723c */ /* 0x040ff00000001814 */
[C---:B------:R-:W-:Y:S01]  /*2670*/  HMMA.16816.F32 R24, R192.reuse, R62, R24 ;  /* 0x0000003ec018723c */ /* 0x040fe20000001818 */
[----:B------:R-:W-:Y:S07]  /*2680*/  LDSM.16.M88.4 R60, [R94+0x3800] ;  /* 0x003800005e3c783b */ /* 0x000fee0000000200 */
[C---:B------:R-:W-:Y:S08]  /*2690*/  HMMA.16816.F32 R28, R192.reuse, R76, R28 ;  /* 0x0000004cc01c723c */ /* 0x040ff0000000181c */
[C---:B------:R-:W-:Y:S01]  /*26a0*/  HMMA.16816.F32 R32, R192.reuse, R78, R32 ;  /* 0x0000004ec020723c */ /* 0x040fe20000001820 */
[----:B------:R-:W1:Y:S07]  /*26b0*/  LDSM.16.M88.4 R76, [R94+0x2000] ;  /* 0x002000005e4c783b */ /* 0x000e6e0000000200 */
[C---:B---3--:R-:W-:Y:S08]  /*26c0*/  HMMA.16816.F32 R36, R192.reuse, R80, R36 ;  /* 0x00000050c024723c */ /* 0x048ff00000001824 */
[----:B------:R-:W-:Y:S01]  /*26d0*/  HMMA.16816.F32 R40, R192, R82, R40 ;  /* 0x00000052c028723c */ /* 0x000fe20000001828 */
[----:B------:R-:W-:Y:S07]  /*26e0*/  LDSM.16.M88.4 R80, [R251+0x2000] ;  /* 0x00200000fb50783b */ /* 0x000fee0000000200 */
[C---:B------:R-:W-:Y:S08]  /*26f0*/  HMMA.16816.F32 R8, R196.reuse, R84, R8 ;  /* 0x00000054c408723c */ /* 0x040ff00000001808 */
[C---:B------:R-:W-:Y:S08]  /*2700*/  HMMA.16816.F32 R16, R196.reuse, R86, R16 ;  /* 0x00000056c410723c */ /* 0x040ff00000001810 */
[C---:B--2---:R-:W-:Y:S08]  /*2710*/  HMMA.16816.F32 R20, R196.reuse, R12, R20 ;  /* 0x0000000cc414723c */ /* 0x044ff00000001814 */
[C---:B------:R-:W-:Y:S01]  /*2720*/  HMMA.16816.F32 R24, R196.reuse, R14, R24 ;  /* 0x0000000ec418723c */ /* 0x040fe20000001818 */
[----:B------:R-:W2:Y:S07]  /*2730*/  LDSM.16.M88.4 R12, [R94+0x2800] ;  /* 0x002800005e0c783b */ /* 0x000eae0000000200 */
[C---:B----4-:R-:W-:Y:S08]  /*2740*/  HMMA.16816.F32 R28, R196.reuse, R48, R28 ;  /* 0x00000030c41c723c */ /* 0x050ff0000000181c */
[C---:B------:R-:W-:Y:S01]  /*2750*/  HMMA.16816.F32 R32, R196.reuse, R50, R32 ;  /* 0x00000032c420723c */ /* 0x040fe20000001820 */
[----:B------:R-:W-:Y:S07]  /*2760*/  LDSM.16.M88.4 R48, [R92+0x12900] ;  /* 0x012900005c30783b */ /* 0x000fee0000000200 */
[C---:B-----5:R-:W-:Y:S08]  /*2770*/  HMMA.16816.F32 R36, R196.reuse, R52, R36 ;  /* 0x00000034c424723c */ /* 0x060ff00000001824 */
[----:B------:R-:W-:Y:S01]  /*2780*/  HMMA.16816.F32 R40, R196, R54, R40 ;  /* 0x00000036c428723c */ /* 0x000fe20000001828 */
[----:B------:R-:W3:Y:S07]  /*2790*/  LDSM.16.M88.4 R52, [R94+0x3000] ;  /* 0x003000005e34783b */ /* 0x000eee0000000200 */
[C---:B-1----:R-:W-:Y:S08]  /*27a0*/  HMMA.16816.F32 R8, R200.reuse, R68, R8 ;  /* 0x00000044c808723c */ /* 0x042ff00000001808 */
[C---:B------:R-:W-:Y:S01]  /*27b0*/  HMMA.16816.F32 R16, R200.reuse, R70, R16 ;  /* 0x00000046c810723c */ /* 0x040fe20000001810 */
[----:B------:R-:W-:Y:S07]  /*27c0*/  LDSM.16.M88.4 R68, [R92+0x13900] ;  /* 0x013900005c44783b */ /* 0x000fee0000000200 */
[C---:B------:R-:W-:Y:S08]  /*27d0*/  HMMA.16816.F32 R20, R200.reuse, R44, R20 ;  /* 0x0000002cc814723c */ /* 0x040ff00000001814 */
[C---:B------:R-:W-:Y:S01]  /*27e0*/  HMMA.16816.F32 R24, R200.reuse, R46, R24 ;  /* 0x0000002ec818723c */ /* 0x040fe20000001818 */
[----:B------:R-:W-:Y:S07]  /*27f0*/  LDSM.16.M88.4 R44, [R251+0x2800] ;  /* 0x00280000fb2c783b */ /* 0x000fee0000000200 */
        /* <DEDUP_REMOVED lines=8> */
[----:B------:R-:W-:Y:S07]  /*2880*/  LDSM.16.M88.4 R76, [R248+0x14100] ;  /* 0x01410000f84c783b */ /* 0x000fee0000000200 */
[C---:B--2---:R-:W-:Y:S08]  /*2890*/  HMMA.16816.F32 R20, R204.reuse, R12, R20 ;  /* 0x0000000ccc14723c */ /* 0x044ff00000001814 */
[C---:B------:R-:W-:Y:S08]  /*28a0*/  HMMA.16816.F32 R24, R204.reuse, R14, R24 ;  /* 0x0000000ecc18723c */ /* 0x040ff00000001818 */
[C---:B---3--:R-:W-:Y:S08]  /*28b0*/  HMMA.16816.F32 R28, R204.reuse, R52, R28 ;  /* 0x00000034cc1c723c */ /* 0x048ff0000000181c */
[C---:B------:R-:W-:Y:S01]  /*28c0*/  HMMA.16816.F32 R32, R204.reuse, R54, R32 ;  /* 0x00000036cc20723c */ /* 0x040fe20000001820 */
[----:B------:R-:W2:Y:S07]  /*28d0*/  LDSM.16.M88.4 R52, [R251+0x3000] ;  /* 0x00300000fb34783b */ /* 0x000eae0000000200 */
[C---:B------:R-:W-:Y:S08]  /*28e0*/  HMMA.16816.F32 R36, R204.reuse, R60, R36 ;  /* 0x0000003ccc24723c */ /* 0x040ff00000001824 */
[----:B------:R-:W-:Y:S01]  /*28f0*/  HMMA.16816.F32 R40, R204, R62, R40 ;  /* 0x0000003ecc28723c */ /* 0x000fe20000001828 */
[----:B------:R-:W-:Y:S07]  /*2900*/  LDSM.16.M88.4 R60, [R248+0x15100] ;  /* 0x01510000f83c783b */ /* 0x000fee0000000200 */
[C---:B------:R-:W-:Y:S08]  /*2910*/  HMMA.16816.F32 R8, R208.reuse, R72, R8 ;  /* 0x00000048d008723c */ /* 0x040ff00000001808 */
[C---:B------:R-:W-:Y:S01]  /*2920*/  HMMA.16816.F32 R16, R208.reuse, R74, R16 ;  /* 0x0000004ad010723c */ /* 0x040fe20000001810 */
[----:B------:R-:W-:Y:S07]  /*2930*/  LDSM.16.M88.4 R72, [R248+0x15900] ;  /* 0x01590000f848783b */ /* 0x000fee0000000200 */
[C---:B------:R-:W-:Y:S08]  /*2940*/  HMMA.16816.F32 R20, R208.reuse, R48, R20 ;  /* 0x00000030d014723c */ /* 0x040ff00000001814 */
[C---:B------:R-:W-:Y:S01]  /*2950*/  HMMA.16816.F32 R24, R208.reuse, R50, R24 ;  /* 0x00000032d018723c */ /* 0x040fe20000001818 */
[----:B------:R-:W3:Y:S07]  /*2960*/  LDSM.16.M88.4 R48, [R248+0x14900] ;  /* 0x01490000f830783b */ /* 0x000eee0000000200 */
[C---:B-1----:R-:W-:Y:S08]  /*2970*/  HMMA.16816.F32 R28, R208.reuse, R56, R28 ;  /* 0x00000038d01c723c */ /* 0x042ff0000000181c */
[C---:B------:R-:W-:Y:S01]  /*2980*/  HMMA.16816.F32 R32, R208.reuse, R58, R32 ;  /* 0x0000003ad020723c */ /* 0x040fe20000001820 */
[----:B------:R-:W-:Y:S07]  /*2990*/  LDSM.16.M88.4 R56, [R94+0x5000] ;  /* 0x005000005e38783b */ /* 0x000fee0000000200 */
        /* <DEDUP_REMOVED lines=8> */
[----:B------:R-:W4:Y:S07]  /*2a20*/  LDSM.16.M88.4 R44, [R94+0x4800] ;  /* 0x004800005e2c783b */ /* 0x000f2e0000000200 */
[C---:B--2---:R-:W-:Y:S08]  /*2a30*/  HMMA.16816.F32 R28, R212.reuse, R52, R28 ;  /* 0x00000034d41c723c */ /* 0x044ff0000000181c */
[C---:B------:R-:W-:Y:S01]  /*2a40*/  HMMA.16816.F32 R32, R212.reuse, R54, R32 ;  /* 0x00000036d420723c */ /* 0x040fe20000001820 */
[----:B------:R-:W-:Y:S07]  /*2a50*/  LDSM.16.M88.4 R52, [R92+0x14900] ;  /* 0x014900005c34783b */ /* 0x000fee0000000200 */
[C---:B------:R-:W-:Y:S08]  /*2a60*/  HMMA.16816.F32 R36, R212.reuse, R64, R36 ;  /* 0x00000040d424723c */ /* 0x040ff00000001824 */
[----:B------:R-:W-:Y:S01]  /*2a70*/  HMMA.16816.F32 R40, R212, R66, R40 ;  /* 0x00000042d428723c */ /* 0x000fe20000001828 */
[----:B------:R-:W-:Y:S07]  /*2a80*/  LDSM.16.M88.4 R64, [R92+0x15100] ;  /* 0x015100005c40783b */ /* 0x000fee0000000200 */
[C---:B------:R-:W-:Y:S08]  /*2a90*/  HMMA.16816.F32 R16, R216.reuse, R76, R12 ;  /* 0x0000004cd810723c */ /* 0x040ff0000000180c */
[C---:B------:R-:W-:Y:S01]  /*2aa0*/  HMMA.16816.F32 R12, R216.reuse, R78, R8 ;  /* 0x0000004ed80c723c */ /* 0x040fe20000001808 */
[----:B------:R-:W2:Y:S07]  /*2ab0*/  LDSM.16.M88.4 R76, [R92+0x14100] ;  /* 0x014100005c4c783b */ /* 0x000eae0000000200 */
[C---:B---3--:R-:W-:Y:S08]  /*2ac0*/  HMMA.16816.F32 R8, R216.reuse, R48, R20 ;  /* 0x00000030d808723c */ /* 0x048ff00000001814 */
[C---:B------:R-:W-:Y:S01]  /*2ad0*/  HMMA.16816.F32 R24, R216.reuse, R50, R24 ;  /* 0x00000032d818723c */ /* 0x040fe20000001818 */
[----:B------:R-:W-:Y:S07]  /*2ae0*/  LDSM.16.M88.4 R48, [R251+0x4800] ;  /* 0x00480000fb30783b */ /* 0x000fee0000000200 */
[C---:B------:R-:W-:Y:S08]  /*2af0*/  HMMA.16816.F32 R28, R216.reuse, R60, R28 ;  /* 0x0000003cd81c723c */ /* 0x040ff0000000181c */
[C---:B------:R-:W-:Y:S01]  /*2b00*/  HMMA.16816.F32 R32, R216.reuse, R62, R32 ;  /* 0x0000003ed820723c */ /* 0x040fe20000001820 */
[----:B------:R-:W-:Y:S07]  /*2b10*/  LDSM.16.M88.4 R60, [R251+0x5000] ;  /* 0x00500000fb3c783b */ /* 0x000fee0000000200 */
[C---:B------:R-:W-:Y:S08]  /*2b20*/  HMMA.16816.F32 R36, R216.reuse, R72, R36 ;  /* 0x00000048d824723c */ /* 0x040ff00000001824 */
[----:B------:R-:W-:Y:S01]  /*2b30*/  HMMA.16816.F32 R40, R216, R74, R40 ;  /* 0x0000004ad828723c */ /* 0x000fe20000001828 */
[----:B------:R-:W3:Y:S07]  /*2b40*/  LDSM.16.M88.4 R72, [R92+0x15900] ;  /* 0x015900005c48783b */ /* 0x000eee0000000200 */
[C---:B-1----:R-:W-:Y:S08]  /*2b50*/  HMMA.16816.F32 R20, R220.reuse, R80, R16 ;  /* 0x00000050dc14723c */ /* 0x042ff00000001810 */
[C---:B------:R-:W-:Y:S01]  /*2b60*/  HMMA.16816.F32 R16, R220.reuse, R82, R12 ;  /* 0x00000052dc10723c */ /* 0x040fe2000000180c */
[----:B------:R-:W1:Y:S07]  /*2b70*/  LDSM.16.M88.4 R80, [R251+0x4000] ;  /* 0x00400000fb50783b */ /* 0x000e6e0000000200 */
[C---:B----4-:R-:W-:Y:S08]  /*2b80*/  HMMA.16816.F32 R12, R220.reuse, R44, R8 ;  /* 0x0000002cdc0c723c */ /* 0x050ff00000001808 */
[C---:B------:R-:W-:Y:S01]  /*2b90*/  HMMA.16816.F32 R8, R220.reuse, R46, R24 ;  /* 0x0000002edc08723c */ /* 0x040fe20000001818 */
[----:B------:R-:W-:Y:S07]  /*2ba0*/  LDSM.16.M88.4 R44, [R248+0x16900] ;  /* 0x01690000f82c783b */ /* 0x000fee0000000200 */
[C---:B------:R-:W-:Y:S08]  /*2bb0*/  HMMA.16816.F32 R28, R220.reuse, R56, R28 ;  /* 0x00000038dc1c723c */ /* 0x040ff0000000181c */
[C---:B------:R-:W-:Y:S01]  /*2bc0*/  HMMA.16816.F32 R32, R220.reuse, R58, R32 ;  /* 0x0000003adc20723c */ /* 0x040fe20000001820 */
[----:B------:R-:W-:Y:S07]  /*2bd0*/  LDSM.16.M88.4 R56, [R248+0x17100] ;  /* 0x01710000f838783b */ /* 0x000fee0000000200 */
[C---:B------:R-:W-:Y:S08]  /*2be0*/  HMMA.16816.F32 R36, R220.reuse, R68, R36 ;  /* 0x00000044dc24723c */ /* 0x040ff00000001824 */
[----:B------:R-:W-:Y:S01]  /*2bf0*/  HMMA.16816.F32 R40, R220, R70, R40 ;  /* 0x00000046dc28723c */ /* 0x000fe20000001828 */
[----:B------:R-:W4:Y:S07]  /*2c00*/  LDSM.16.M88.4 R68, [R251+0x5800] ;  /* 0x00580000fb44783b */ /* 0x000f2e0000000200 */
[C---:B--2---:R-:W-:Y:S08]  /*2c10*/  HMMA.16816.F32 R24, R224.reuse, R76, R20 ;  /* 0x0000004ce018723c */ /* 0x044ff00000001814 */
[C---:B------:R-:W-:Y:S01]  /*2c20*/  HMMA.16816.F32 R20, R224.reuse, R78, R16 ;  /* 0x0000004ee014723c */ /* 0x040fe20000001810 */
[----:B------:R-:W2:Y:S07]  /*2c30*/  LDSM.16.M88.4 R76, [R248+0x16100] ;  /* 0x01610000f84c783b */ /* 0x000eae0000000200 */
[C---:B------:R-:W-:Y:S08]  /*2c40*/  HMMA.16816.F32 R16, R224.reuse, R52, R12 ;  /* 0x00000034e010723c */ /* 0x040ff0000000180c */
[C---:B------:R-:W-:Y:S01]  /*2c50*/  HMMA.16816.F32 R12, R224.reuse, R54, R8 ;  /* 0x00000036e00c723c */ /* 0x040fe20000001808 */
[----:B------:R-:W-:Y:S07]  /*2c60*/  LDSM.16.M88.4 R52, [R94+0x6800] ;  /* 0x006800005e34783b */ /* 0x000fee0000000200 */
[C---:B------:R-:W-:Y:S08]  /*2c70*/  HMMA.16816.F32 R8, R224.reuse, R64, R28 ;  /* 0x00000040e008723c */ /* 0x040ff0000000181c */
[C---:B------:R-:W-:Y:S01]  /*2c80*/  HMMA.16816.F32 R32, R224.reuse, R66, R32 ;  /* 0x00000042e020723c */ /* 0x040fe20000001820 */
[----:B------:R-:W5:Y:S07]  /*2c90*/  LDSM.16.M88.4 R64, [R248+0x17900] ;  /* 0x01790000f840783b */ /* 0x000f6e0000000200 */
[C---:B---3--:R-:W-:Y:S08]  /*2ca0*/  HMMA.16816.F32 R36, R224.reuse, R72, R36 ;  /* 0x00000048e024723c */ /* 0x048ff00000001824 */
[----:B------:R-:W-:Y:S01]  /*2cb0*/  HMMA.16816.F32 R40, R224, R74, R40 ;  /* 0x0000004ae028723c */ /* 0x000fe20000001828 */
[----:B------:R-:W-:Y:S07]  /*2cc0*/  LDSM.16.M88.4 R72, [R94+0x7800] ;  /* 0x007800005e48783b */ /* 0x000fee0000000200 */
        /* <DEDUP_REMOVED lines=8> */
[----:B------:R-:W3:Y:S07]  /*2d50*/  LDSM.16.M88.4 R60, [R94+0x7000] ;  /* 0x007000005e3c783b */ /* 0x000eee0000000200 */
[C---:B----4-:R-:W-:Y:S08]  /*2d60*/  HMMA.16816.F32 R36, R228.reuse, R68, R36 ;  /* 0x00000044e424723c */ /* 0x050ff00000001824 */
[----:B------:R-:W-:Y:S01]  /*2d70*/  HMMA.16816.F32 R40, R228, R70, R40 ;  /* 0x00000046e428723c */ /* 0x000fe20000001828 */
[----:B------:R-:W-:Y:S07]  /*2d80*/  LDSM.16.M88.4 R68, [R251+0x6000] ;  /* 0x00600000fb44783b */ /* 0x000fee0000000200 */
[C---:B--2---:R-:W-:Y:S08]  /*2d90*/  HMMA.16816.F32 R32, R232.reuse, R76, R28 ;  /* 0x0000004ce820723c */ /* 0x044ff0000000181c */
[C---:B------:R-:W-:Y:S08]  /*2da0*/  HMMA.16816.F32 R28, R232.reuse, R78, R24 ;  /* 0x0000004ee81c723c */ /* 0x040ff00000001818 */
[C---:B------:R-:W-:Y:S08]  /*2db0*/  HMMA.16816.F32 R24, R232.reuse, R44, R20 ;  /* 0x0000002ce818723c */ /* 0x040ff00000001814 */
[C---:B------:R-:W-:Y:S01]  /*2dc0*/  HMMA.16816.F32 R20, R232.reuse, R46, R16 ;  /* 0x0000002ee814723c */ /* 0x040fe20000001810 */
[----:B------:R-:W2:Y:S07]  /*2dd0*/  LDSM.16.M88.4 R44, [R92+0x16100] ;  /* 0x016100005c2c783b */ /* 0x000eae0000000200 */
[C---:B------:R-:W-:Y:S08]  /*2de0*/  HMMA.16816.F32 R16, R232.reuse, R56, R12 ;  /* 0x00000038e810723c */ /* 0x040ff0000000180c */
[C---:B------:R-:W-:Y:S01]  /*2df0*/  HMMA.16816.F32 R12, R232.reuse, R58, R8 ;  /* 0x0000003ae80c723c */ /* 0x040fe20000001808 */
[----:B------:R-:W4:Y:S07]  /*2e00*/  LDSM.16.M88.4 R56, [R92+0x17100] ;  /* 0x017100005c38783b */ /* 0x000f2e0000000200 */
[C---:B-----5:R-:W-:Y:S08]  /*2e10*/  HMMA.16816.F32 R8, R232.reuse, R64, R36 ;  /* 0x00000040e808723c */ /* 0x060ff00000001824 */
[----:B------:R-:W-:Y:S01]  /*2e20*/  HMMA.16816.F32 R40, R232, R66, R40 ;  /* 0x00000042e828723c */ /* 0x000fe20000001828 */
[----:B------:R-:W5:Y:S07]  /*2e30*/  LDSM.16.M88.4 R64, [R92+0x17900] ;  /* 0x017900005c40783b */ /* 0x000f6e0000000200 */
[C---:B-1----:R-:W-:Y:S08]  /*2e40*/  HMMA.16816.F32 R36, R236.reuse, R80, R32 ;  /* 0x00000050ec24723c */ /* 0x042ff00000001820 */
[C---:B------:R-:W-:Y:S08]  /*2e50*/  HMMA.16816.F32 R32, R236.reuse, R82, R28 ;  /* 0x00000052ec20723c */ /* 0x040ff0000000181c */
[C---:B------:R-:W-:Y:S08]  /*2e60*/  HMMA.16816.F32 R28, R236.reuse, R52, R24 ;  /* 0x00000034ec1c723c */ /* 0x040ff00000001818 */
[C---:B------:R-:W-:Y:S08]  /*2e70*/  HMMA.16816.F32 R24, R236.reuse, R54, R20 ;  /* 0x00000036ec18723c */ /* 0x040ff00000001814 */
[C---:B---3--:R-:W-:Y:S08]  /*2e80*/  HMMA.16816.F32 R20, R236.reuse, R60, R16 ;  /* 0x0000003cec14723c */ /* 0x048ff00000001810 */
[C---:B------:R-:W-:Y:S08]  /*2e90*/  HMMA.16816.F32 R16, R236.reuse, R62, R12 ;  /* 0x0000003eec10723c */ /* 0x040ff0000000180c */
[----:B------:R-:W-:Y:S08]  /*2ea0*/  HMMA.16816.F32 R8, R236, R72, R8 ;  /* 0x00000048ec08723c */ /* 0x000ff00000001808 */
[C---:B--2---:R-:W-:Y:S08]  /*2eb0*/  HMMA.16816.F32 R36, R240.reuse, R44, R36 ;  /* 0x0000002cf024723c */ /* 0x044ff00000001824 */
[C---:B------:R-:W-:Y:S08]  /*2ec0*/  HMMA.16816.F32 R32, R240.reuse, R46, R32 ;  /* 0x0000002ef020723c */ /* 0x040ff00000001820 */
[C---:B------:R-:W-:Y:S08]  /*2ed0*/  HMMA.16816.F32 R44, R240.reuse, R48, R28 ;  /* 0x00000030f02c723c */ /* 0x040ff0000000181c */
[C---:B----4-:R-:W-:Y:S08]  /*2ee0*/  HMMA.16816.F32 R28, R240.reuse, R56, R20 ;  /* 0x00000038f01c723c */ /* 0x050ff00000001814 */
[C---:B------:R-:W-:Y:S01]  /*2ef0*/  HMMA.16816.F32 R52, R240.reuse, R58, R16 ;  /* 0x0000003af034723c */ /* 0x040fe20000001810 */
[----:B------:R-:W1:Y:S07]  /*2f00*/  LDSM.16.M88.4 R16, [R251+0x7000] ;  /* 0x00700000fb10783b */ /* 0x000e6e0000000200 */
[----:B-----5:R-:W-:Y:S07]  /*2f10*/  HMMA.16816.F32 R56, R240, R64, R8 ;  /* 0x00000040f038723c */ /* 0x020fee0000001808 */
[----:B------:R-:W-:Y:S01]  /*2f20*/  SHF.R.S32.HI R9, RZ, 0x1f, R2 ;  /* 0x0000001fff097819 */ /* 0x000fe20000011402 */
[----:B------:R-:W-:Y:S01]  /*2f30*/  HMMA.16816.F32 R12, R236, R74, R40 ;  /* 0x0000004aec0c723c */ /* 0x000fe20000001828 */
[----:B------:R-:W-:Y:S01]  /*2f40*/  LOP3.LUT R8, R6, 0xffffff8, RZ, 0xc0, !PT ;  /* 0x0ffffff806087812 */ /* 0x000fe200078ec0ff */
[----:B------:R-:W-:Y:S01]  /*2f50*/  IMAD.U32 R10, RZ, RZ, UR16 ;  /* 0x00000010ff0a7e24 */ /* 0x000fe2000f8e00ff */
[----:B------:R-:W-:-:S03]  /*2f60*/  LEA.HI R6, R9, R2, RZ, 0x2 ;  /* 0x0000000209067211 */ /* 0x000fc600078f10ff */
[----:B------:R-:W-:Y:S01]  /*2f70*/  IMAD.IADD R9, R88, 0x1, -R8 ;  /* 0x0000000158097824 */ /* 0x000fe200078e0a08 */
[----:B------:R-:W-:Y:S01]  /*2f80*/  LEA.HI.SX32 R8, R6, UR6, 0x1e ;  /* 0x0000000606087c11 */ /* 0x000fe2000f8ff2ff */
[----:B------:R-:W-:Y:S01]  /*2f90*/  HMMA.16816.F32 R40, R240, R50, R24 ;  /* 0x00000032f028723c */ /* 0x000fe20000001818 */
[----:B------:R-:W2:Y:S03]  /*2fa0*/  LDSM.16.M88.4 R24, [R251+0x6800] ;  /* 0x00680000fb18783b */ /* 0x000ea60000000200 */
[----:B------:R-:W-:-:S04]  /*2fb0*/  IMAD R5, R9, 0x10, R8 ;  /* 0x0000001009057824 */ /* 0x000fc800078e0208 */
[----:B------:R-:W-:Y:S01]  /*2fc0*/  IMAD R76, R7, 0x8, R5 ;  /* 0x00000008074c7824 */ /* 0x000fe200078e0205 */
[----:B------:R-:W-:Y:S03]  /*2fd0*/  HMMA.16816.F32 R60, R244, R68, R36 ;  /* 0x00000044f43c723c */ /* 0x000fe60000001824 */
[----:B------:R-:W-:Y:S01]  /*2fe0*/  @P1 IMAD.HI.U32 R7, R76, c[0x0][0x2c8], RZ ;  /* 0x0000b2004c071a27 */ /* 0x000fe200078e00ff */
[----:B------:R-:W-:Y:S03]  /*2ff0*/  STL [R1+0xc4], R76 ;  /* 0x0000c44c01007387 */ /* 0x000fe60000100800 */
[----:B------:R-:W-:Y:S01]  /*3000*/  IMAD.MOV.U32 R5, RZ, RZ, R76 ;  /* 0x000000ffff057224 */ /* 0x000fe200078e004c */
[----:B------:R-:W-:Y:S01]  /*3010*/  @P0 SHF.R.U32.HI R5, RZ, c[0x0][0x2cc], R7 ;  /* 0x0000b300ff050a19 */ /* 0x000fe20000011607 */
[----:B------:R-:W-:Y:S01]  /*3020*/  HMMA.16816.F32 R64, R240, R66, R12 ;  /* 0x00000042f040723c */ /* 0x000fe2000000180c */
[----:B------:R-:W3:Y:S01]  /*3030*/  LDSM.16.M88.4 R12, [R251+0x7800] ;  /* 0x00780000fb0c783b */ /* 0x000ee20000000200 */
[----:B------:R-:W-:-:S04]  /*3040*/  DEPBAR.LE SB0, 0x0 ;  /* 0x000080000000791a */ /* 0x000fc80000000000 */
[----:B------:R-:W4:Y:S02]  /*3050*/  SHFL.IDX PT, R8, R5, RZ, 0x1c1f ;  /* 0x001c1fff05087589 */ /* 0x000f2400000e0000 */
[C---:B------:R-:W-:Y:S02]  /*3060*/  HMMA.16816.F32 R20, R244.reuse, R70, R32 ;  /* 0x00000046f414723c */ /* 0x040fe40000001820 */
[----:B------:R5:W3:Y:S06]  /*3070*/  SHFL.IDX PT, R7, R5, 0x1, 0x1c1f ;  /* 0x003c1f0005077f89 */ /* 0x000aec00000e0000 */
[C---:B-1----:R-:W-:Y:S08]  /*3080*/  HMMA.16816.F32 R36, R244.reuse, R18, R52 ;  /* 0x00000012f424723c */ /* 0x042ff00000001834 */
[C---:B--2---:R-:W-:Y:S08]  /*3090*/  HMMA.16816.F32 R44, R244.reuse, R24, R44 ;  /* 0x00000018f42c723c */ /* 0x044ff0000000182c */
[----:B------:R-:W-:Y:S01]  /*30a0*/  HMMA.16816.F32 R48, R244, R26, R40 ;  /* 0x0000001af430723c */ /* 0x000fe20000001828 */
[----:B-----5:R-:W-:-:S05]  /*30b0*/  LOP3.LUT R5, R6, 0x7ffffffc, RZ, 0xc0, !PT ;  /* 0x7ffffffc06057812 */ /* 0x020fca00078ec0ff */
[----:B------:R-:W-:Y:S02]  /*30c0*/  IMAD.IADD R5, R2, 0x1, -R5 ;  /* 0x0000000102057824 */ /* 0x000fe400078e0a05 */
[----:B------:R-:W-:Y:S01]  /*30d0*/  IMAD.U32 R2, RZ, RZ, UR4 ;  /* 0x00000004ff027e24 */ /* 0x000fe2000f8e00ff */
[----:B------:R-:W-:Y:S01]  /*30e0*/  HMMA.16816.F32 R40, R244, R16, R28 ;  /* 0x00000010f428723c */ /* 0x000fe2000000181c */
[----:B------:R-:W-:Y:S01]  /*30f0*/  IMAD.SHL.U32 R9, R5, 0x2, RZ ;  /* 0x0000000205097824 */ /* 0x000fe200078e00ff */
[----:B------:R-:W-:-:S04]  /*3100*/  @UP0 USHF.R.S32.HI UR4, URZ, 0x1f, UR17 ;  /* 0x0000001f3f040899 */ /* 0x000fc80008011411 */
[C---:B------:R-:W-:Y:S01]  /*3110*/  IADD3 R2, -R9.reuse, UR10, R2 ;  /* 0x0000000a09027c10 */ /* 0x040fe2000fffe102 */
[----:B------:R1:W-:Y:S01]  /*3120*/  STL [R1+0xc8], R9 ;  /* 0x0000c80901007387 */ /* 0x0003e20000100800 */
[----:B------:R-:W-:Y:S01]  /*3130*/  IADD3 R6, -R9, UR11, RZ ;  /* 0x0000000b09067c10 */ /* 0x000fe2000fffe1ff */
[C---:B---3--:R-:W-:Y:S01]  /*3140*/  HMMA.16816.F32 R28, R244.reuse, R14, R64 ;  /* 0x0000000ef41c723c */ /* 0x048fe20000001840 */
[----:B------:R-:W-:Y:S01]  /*3150*/  IADD3 R2, R2, -UR19, RZ ;  /* 0x8000001302027c10 */ /* 0x000fe2000fffe0ff */
[----:B------:R-:W-:Y:S01]  /*3160*/  @UP0 UIMAD UR4, UR4, UR8, UR7 ;  /* 0x00000008040402a4 */ /* 0x000fe2000f8e0207 */
[----:B------:R-:W-:Y:S03]  /*3170*/  STL [R1], R124 ;  /* 0x0000007c01007387 */ /* 0x000fe60000100800 */
[C---:B----4-:R-:W-:Y:S01]  /*3180*/  IMAD.IADD R5, R2.reuse, 0x1, R8 ;  /* 0x0000000102057824 */ /* 0x050fe200078e0208 */
[----:B------:R-:W-:Y:S01]  /*3190*/  IADD3 R2, R2, R7, RZ ;  /* 0x0000000702027210 */ /* 0x000fe20007ffe0ff */
[----:B------:R-:W-:Y:S03]  /*31a0*/  HMMA.16816.F32 R32, R244, R12, R56 ;  /* 0x0000000cf420723c */ /* 0x000fe60000001838 */
[----:B------:R-:W-:-:S02]  /*31b0*/  IMNMX R5, R6, R5, PT ;  /* 0x0000000506057217 */ /* 0x000fc40003800200 */
[----:B------:R-:W-:Y:S01]  /*31c0*/  IMNMX R2, R6, R2, PT ;  /* 0x0000000206027217 */ /* 0x000fe20003800200 */
[----:B------:R-:W-:Y:S01]  /*31d0*/  BAR.SYNC.DEFER_BLOCKING 0x0 ;  /* 0x0000000000007b1d */ /* 0x000fe20000010000 */
[C---:B------:R-:W-:Y:S02]  /*31e0*/  ISETP.GT.AND P6, PT, R5.reuse, 0x1, PT ;  /* 0x000000010500780c */ /* 0x040fe40003fc4270 */
[----:B------:R-:W-:Y:S02]  /*31f0*/  ISETP.GT.AND P0, PT, R5, RZ, PT ;  /* 0x000000ff0500720c */ /* 0x000fe40003f04270 */
[----:B------:R-:W-:Y:S02]  /*3200*/  ISETP.GT.AND P1, PT, R2, RZ, PT ;  /* 0x000000ff0200720c */ /* 0x000fe40003f24270 */
[----:B------:R-:W-:Y:S02]  /*3210*/  FSEL R7, R61, -INF , P6 ;  /* 0xff8000003d077808 */ /* 0x000fe40003000000 */
[----:B------:R-:W-:-:S02]  /*3220*/  FSEL R6, R60, -INF , P0 ;  /* 0xff8000003c067808 */ /* 0x000fc40000000000 */
[C---:B------:R-:W-:Y:S02]  /*3230*/  ISETP.GT.AND P6, PT, R5.reuse, 0x8, PT ;  /* 0x000000080500780c */ /* 0x040fe40003fc4270 */
[----:B------:R-:W-:Y:S02]  /*3240*/  ISETP.GT.AND P0, PT, R2, 0x1, PT ;  /* 0x000000010200780c */ /* 0x000fe40003f04270 */
[----:B------:R-:W-:Y:S02]  /*3250*/  FSEL R14, R62, -INF , P1 ;  /* 0xff8000003e0e7808 */ /* 0x000fe40000800000 */
[----:B------:R-:W-:Y:S02]  /*3260*/  ISETP.GT.AND P1, PT, R5, 0x9, PT ;  /* 0x000000090500780c */ /* 0x000fe40003f24270 */
[----:B------:R-:W-:Y:S02]  /*3270*/  FSEL R11, R20, -INF , P6 ;  /* 0xff800000140b7808 */ /* 0x000fe40003000000 */
[----:B------:R-:W-:-:S02]  /*3280*/  FMNMX.FTZ R8, R6, R7, !PT ;  /* 0x0000000706087209 */ /* 0x000fc40007810000 */
[----:B------:R-:W-:Y:S02]  /*3290*/  FSEL R15, R63, -INF , P0 ;  /* 0xff8000003f0f7808 */ /* 0x000fe40000000000 */
[C---:B------:R-:W-:Y:S02]  /*32a0*/  ISETP.GT.AND P0, PT, R2.reuse, 0x8, PT ;  /* 0x000000080200780c */ /* 0x040fe40003f04270 */
[----:B------:R-:W-:Y:S02]  /*32b0*/  FSEL R12, R21, -INF , P1 ;  /* 0xff800000150c7808 */ /* 0x000fe40000800000 */
[----:B------:R-:W-:Y:S02]  /*32c0*/  ISETP.GT.AND P6, PT, R5, 0x10, PT ;  /* 0x000000100500780c */ /* 0x000fe40003fc4270 */
[----:B------:R-:W-:Y:S02]  /*32d0*/  FMNMX.FTZ R8, R11, R8, !PT ;  /* 0x000000080b087209 */ /* 0x000fe40007810000 */
[----:B------:R-:W-:-:S02]  /*32e0*/  ISETP.GT.AND P1, PT, R2, 0x9, PT ;  /* 0x000000090200780c */ /* 0x000fc40003f24270 */
        /* <DEDUP_REMOVED lines=8> */
[----:B------:R-:W-:Y:S02]  /*3370*/  ISETP.GT.AND P0, PT, R5, 0x19, PT ;  /* 0x000000190500780c */ /* 0x000fe40003f04270 */
[----:B------:R-:W-:Y:S02]  /*3380*/  FSEL R24, R48, -INF , P1 ;  /* 0xff80000030187808 */ /* 0x000fe40000800000 */
[----:B------:R-:W-:Y:S02]  /*3390*/  FMNMX.FTZ R8, R19, R8, !PT ;  /* 0x0000000813087209 */ /* 0x000fe40007810000 */
[----:B------:R-:W-:-:S02]  /*33a0*/  ISETP.GT.AND P1, PT, R2, 0x10, PT ;  /* 0x000000100200780c */ /* 0x000fc40003f24270 */
[----:B------:R-:W-:Y:S02]  /*33b0*/  FSEL R27, R49, -INF , P0 ;  /* 0xff800000311b7808 */ /* 0x000fe40000000000 */
[C---:B------:R-:W-:Y:S02]  /*33c0*/  ISETP.GT.AND P6, PT, R5.reuse, 0x20, PT ;  /* 0x000000200500780c */ /* 0x040fe40003fc4270 */
[----:B------:R-:W-:Y:S02]  /*33d0*/  FMNMX.FTZ R8, R24, R8, !PT ;  /* 0x0000000818087209 */ /* 0x000fe40007810000 */
[----:B------:R-:W-:Y:S02]  /*33e0*/  ISETP.GT.AND P0, PT, R2, 0x11, PT ;  /* 0x000000110200780c */ /* 0x000fe40003f04270 */
        /* <DEDUP_REMOVED lines=8> */
[----:B-1----:R-:W-:Y:S02]  /*3470*/  FMNMX.FTZ R9, R14, R15, !PT ;  /* 0x0000000f0e097209 */ /* 0x002fe40007810000 */
[----:B------:R-:W-:Y:S02]  /*3480*/  ISETP.GT.AND P1, PT, R5, 0x29, PT ;  /* 0x000000290500780c */ /* 0x000fe40003f24270 */
[----:B------:R-:W-:Y:S02]  /*3490*/  FSEL R96, R36, -INF , P0 ;  /* 0xff80000024607808 */ /* 0x000fe40000000000 */
[----:B------:R-:W-:Y:S02]  /*34a0*/  FMNMX.FTZ R8, R97, R8, !PT ;  /* 0x0000000861087209 */ /* 0x000fe40007810000 */
[----:B------:R-:W-:Y:S02]  /*34b0*/  FMNMX.FTZ R9, R16, R9, !PT ;  /* 0x0000000910097209 */ /* 0x000fe40007810000 */
[----:B------:R-:W-:-:S02]  /*34c0*/  FSEL R99, R37, -INF , P1 ;  /* 0xff80000025637808 */ /* 0x000fc40000800000 */
[----:B------:R-:W-:Y:S02]  /*34d0*/  ISETP.GT.AND P0, PT, R2, 0x18, PT ;  /* 0x000000180200780c */ /* 0x000fe40003f04270 */
[C---:B------:R-:W-:Y:S02]  /*34e0*/  ISETP.GT.AND P1, PT, R5.reuse, 0x31, PT ;  /* 0x000000310500780c */ /* 0x040fe40003f24270 */
[----:B------:R-:W-:Y:S02]  /*34f0*/  ISETP.GT.AND P6, PT, R5, 0x30, PT ;  /* 0x000000300500780c */ /* 0x000fe40003fc4270 */
[----:B------:R-:W-:Y:S02]  /*3500*/  FMNMX.FTZ R8, R96, R8, !PT ;  /* 0x0000000860087209 */ /* 0x000fe40007810000 */
[----:B------:R-:W-:Y:S02]  /*3510*/  FMNMX.FTZ R9, R18, R9, !PT ;  /* 0x0000000912097209 */ /* 0x000fe40007810000 */
[----:B------:R-:W-:-:S02]  /*3520*/  FSEL R37, R50, -INF , P0 ;  /* 0xff80000032257808 */ /* 0x000fc40000000000 */
[----:B------:R-:W-:Y:S02]  /*3530*/  FSEL R102, R33, -INF , P1 ;  /* 0xff80000021667808 */ /* 0x000fe40000800000 */
[----:B------:R-:W-:Y:S02]  /*3540*/  FSEL R103, R32, -INF , P6 ;  /* 0xff80000020677808 */ /* 0x000fe40003000000 */
[----:B------:R-:W-:Y:S02]  /*3550*/  FMNMX.FTZ R8, R99, R8, !PT ;  /* 0x0000000863087209 */ /* 0x000fe40007810000 */
[C---:B------:R-:W-:Y:S02]  /*3560*/  ISETP.GT.AND P0, PT, R5.reuse, 0x38, PT ;  /* 0x000000380500780c */ /* 0x040fe40003f04270 */
[----:B------:R-:W-:Y:S02]  /*3570*/  ISETP.GT.AND P1, PT, R5, 0x39, PT ;  /* 0x000000390500780c */ /* 0x000fe40003f24270 */
[----:B------:R-:W-:-:S02]  /*3580*/  FMNMX.FTZ R5, R26, R9, !PT ;  /* 0x000000091a057209 */ /* 0x000fc40007810000 */
[----:B------:R-:W-:Y:S02]  /*3590*/  FMNMX.FTZ R8, R103, R8, !PT ;  /* 0x0000000867087209 */ /* 0x000fe40007810000 */
[----:B------:R-:W-:Y:S02]  /*35a0*/  FSEL R101, R28, -INF , P0 ;  /* 0xff8000001c657808 */ /* 0x000fe40000000000 */
[----:B------:R-:W-:Y:S02]  /*35b0*/  ISETP.GT.AND P0, PT, R2, 0x19, PT ;  /* 0x000000190200780c */ /* 0x000fe40003f04270 */
[----:B------:R-:W-:Y:S02]  /*35c0*/  FMNMX.FTZ R5, R25, R5, !PT ;  /* 0x0000000519057209 */ /* 0x000fe40007810000 */
[----:B------:R-:W-:Y:S02]  /*35d0*/  FMNMX.FTZ R165, R102, R8, !PT ;  /* 0x0000000866a57209 */ /* 0x000fe40007810000 */
[----:B------:R-:W-:-:S02]  /*35e0*/  FSEL R100, R29, -INF , P1 ;  /* 0xff8000001d647808 */ /* 0x000fc40000800000 */
[----:B------:R-:W-:Y:S02]  /*35f0*/  FSEL R36, R51, -INF , P0 ;  /* 0xff80000033247808 */ /* 0x000fe40000000000 */
[C---:B------:R-:W-:Y:S02]  /*3600*/  ISETP.GT.AND P1, PT, R2.reuse, 0x20, PT ;  /* 0x000000200200780c */ /* 0x040fe40003f24270 */
[----:B------:R-:W-:Y:S02]  /*3610*/  FMNMX.FTZ R5, R37, R5, !PT ;  /* 0x0000000525057209 */ /* 0x000fe40007810000 */
[----:B------:R-:W-:Y:S02]  /*3620*/  FMNMX.FTZ R165, R101, R165, !PT ;  /* 0x000000a565a57209 */ /* 0x000fe40007810000 */
[----:B------:R-:W-:Y:S02]  /*3630*/  ISETP.GT.AND P0, PT, R2, 0x21, PT ;  /* 0x000000210200780c */ /* 0x000fe40003f04270 */
[----:B------:R-:W-:-:S02]  /*3640*/  FSEL R85, R42, -INF , P1 ;  /* 0xff8000002a557808 */ /* 0x000fc40000800000 */
[----:B------:R-:W-:Y:S02]  /*3650*/  FMNMX.FTZ R5, R36, R5, !PT ;  /* 0x0000000524057209 */ /* 0x000fe40007810000 */
[----:B------:R-:W-:Y:S02]  /*3660*/  FMNMX.FTZ R165, R100, R165, !PT ;  /* 0x000000a564a57209 */ /* 0x000fe40007810000 */
[----:B------:R-:W-:Y:S02]  /*3670*/  FSEL R84, R43, -INF , P0 ;  /* 0xff8000002b547808 */ /* 0x000fe40000000000 */
[C---:B------:R-:W-:Y:S01]  /*3680*/  ISETP.GT.AND P1, PT, R2.reuse, 0x28, PT ;  /* 0x000000280200780c */ /* 0x040fe20003f24270 */
[----:B------:R-:W1:Y:S01]  /*3690*/  SHFL.BFLY PT, R8, R165, 0x2, 0x1f ;  /* 0x0c401f00a5087f89 */ /* 0x000e6200000e0000 */
[----:B------:R-:W-:Y:S02]  /*36a0*/  FMNMX.FTZ R5, R85, R5, !PT ;  /* 0x0000000555057209 */ /* 0x000fe40007810000 */
[----:B------:R-:W-:-:S02]  /*36b0*/  ISETP.GT.AND P0, PT, R2, 0x29, PT ;  /* 0x000000290200780c */ /* 0x000fc40003f04270 */
[----:B------:R-:W-:Y:S02]  /*36c0*/  FSEL R87, R38, -INF , P1 ;  /* 0xff80000026577808 */ /* 0x000fe40000800000 */
        /* <DEDUP_REMOVED lines=14> */
[----:B------:R-:W-:Y:S02]  /*37b0*/  FMNMX.FTZ R2, R125, R2, !PT ;  /* 0x000000027d027209 */ /* 0x000fe40007810000 */
[----:B-1----:R-:W-:Y:S02]  /*37c0*/  FMNMX.FTZ R165, R165, R8, !PT ;  /* 0x00000008a5a57209 */ /* 0x002fe40007810000 */
[----:B------:R-:W-:-:S02]  /*37d0*/  FMNMX.FTZ R2, R52, R2, !PT ;  /* 0x0000000234027209 */ /* 0x000fc40007810000 */
[----:B------:R-:W-:Y:S01]  /*37e0*/  PLOP3.LUT P0, PT, PT, PT, UP0, 0x80, 0x0 ;  /* 0x000000000000781c */ /* 0x000fe20003f0f008 */
[----:B------:R-:W1:Y:S04]  /*37f0*/  SHFL.BFLY PT, R5, R165, 0x1, 0x1f ;  /* 0x0c201f00a5057f89 */ /* 0x000e6800000e0000 */
[----:B------:R-:W2:Y:S08]  /*3800*/  SHFL.BFLY PT, R164, R2, 0x2, 0x1f ;  /* 0x0c401f0002a47f89 */ /* 0x000eb000000e0000 */
[----:B------:R-:W-:Y:S01]  /*3810*/  @P0 IMAD.WIDE.U32 R8, R91, UR17, R104 ;  /* 0x000000115b080c25 */ /* 0x000fe2000f8e0068 */
[----:B-1----:R-:W-:-:S02]  /*3820*/  FMNMX.FTZ R165, R165, R5, !PT ;  /* 0x00000005a5a57209 */ /* 0x002fc40007810000 */
[----:B--2---:R-:W-:-:S03]  /*3830*/  FMNMX.FTZ R164, R2, R164, !PT ;  /* 0x000000a402a47209 */ /* 0x004fc60007810000 */
[C---:B------:R-:W-:Y:S01]  /*3840*/  FMUL.FTZ R5, R165.reuse, c[0x0][0x2d0] ;  /* 0x0000b400a5057a20 */ /* 0x040fe20000410000 */
[----:B------:R-:W-:Y:S01]  /*3850*/  FSETP.NEU.FTZ.AND P1, PT, R165, -INF , PT ;  /* 0xff800000a500780b */ /* 0x000fe20003f3d000 */
[----:B------:R-:W1:Y:S03]  /*3860*/  SHFL.BFLY PT, R17, R164, 0x1, 0x1f ;  /* 0x0c201f00a4117f89 */ /* 0x000e6600000e0000 */
[----:B------:R-:W-:Y:S02]  /*3870*/  FSEL R2, R5, RZ, P1 ;  /* 0x000000ff05027208 */ /* 0x000fe40000800000 */
[----:B------:R-:W-:Y:S01]  /*3880*/  @P0 IADD3 R5, R9, UR4, RZ ;  /* 0x0000000409050c10 */ /* 0x000fe2000fffe0ff */
[----:B------:R-:W-:Y:S02]  /*3890*/  ULDC.64 UR4, c[0x0][0x2c8] ;  /* 0x0000b20000047ab9 */ /* 0x000fe40000000a00 */
[--C-:B------:R-:W-:Y:S01]  /*38a0*/  FFMA.FTZ R6, R6, c[0x0][0x2d0], -R2.reuse ;  /* 0x0000b40006067a23 */ /* 0x100fe20000010802 */
[----:B------:R-:W-:Y:S01]  /*38b0*/  UIMAD.WIDE.U32 UR8, UR6, UR4, URZ ;  /* 0x00000004060872a5 */ /* 0x000fe2000f8e003f */
[----:B------:R-:W-:-:S02]  /*38c0*/  FFMA.FTZ R9, R7, c[0x0][0x2d0], -R2 ;  /* 0x0000b40007097a23 */ /* 0x000fc40000010802 */
[----:B------:R2:W-:Y:S04]  /*38d0*/  MUFU.EX2 R82, R6 ;  /* 0x0000000600527308 */ /* 0x0005e80000000800 */
[----:B------:R-:W-:Y:S02]  /*38e0*/  @UP1 UMOV UR7, UR9 ;  /* 0x0000000900071c82 */ /* 0x000fe40008000000 */
[----:B------:R-:W-:Y:S02]  /*38f0*/  @UP1 USHF.R.U32.HI UR6, URZ, UR5, UR7 ;  /* 0x000000053f061299 */ /* 0x000fe40008011607 */
[----:B------:R3:W-:Y:S02]  /*3900*/  MUFU.EX2 R81, R9 ;  /* 0x0000000900517308 */ /* 0x0007e40000000800 */
[----:B------:R-:W-:Y:S01]  /*3910*/  UIADD3 UR6, UR6, UR10, -UR19 ;  /* 0x0000000a06067290 */ /* 0x000fe2000fffe813 */
[----:B-1----:R-:W-:-:S03]  /*3920*/  FMNMX.FTZ R164, R164, R17, !PT ;  /* 0x00000011a4a47209 */ /* 0x002fc60007810000 */
[----:B------:R-:W-:Y:S01]  /*3930*/  USHF.R.S32.HI UR4, URZ, 0x1f, UR6 ;  /* 0x0000001f3f047899 */ /* 0x000fe20008011406 */
[----:B--2---:R-:W-:-:S03]  /*3940*/  @P0 LEA R6, P1, R8, c[0x0][0x1c8], 0x1 ;  /* 0x0000720008060a11 */ /* 0x004fc600078208ff */
[----:B------:R-:W-:Y:S01]  /*3950*/  ULEA.HI UR4, UR4, UR6, URZ, 0x6 ;  /* 0x0000000604047291 */ /* 0x000fe2000f8f303f */
[----:B------:R-:W-:Y:S01]  /*3960*/  @P0 LEA.HI.X R7, R8, c[0x0][0x1cc], R5, 0x1, P1 ;  /* 0x0000730008070a11 */ /* 0x000fe200008f0c05 */
[----:B------:R-:W-:Y:S02]  /*3970*/  IMAD.U32 R8, RZ, RZ, UR16 ;  /* 0x00000010ff087e24 */ /* 0x000fe4000f8e00ff */
[----:B------:R-:W-:Y:S01]  /*3980*/  FFMA.FTZ R5, R11, c[0x0][0x2d0], -R2 ;  /* 0x0000b4000b057a23 */ /* 0x000fe20000010802 */
[----:B------:R-:W-:Y:S01]  /*3990*/  USHF.R.S32.HI UR9, URZ, 0x6, UR4 ;  /* 0x000000063f097899 */ /* 0x000fe20008011404 */
[----:B---3--:R-:W-:Y:S01]  /*39a0*/  IMAD.U32 R9, RZ, RZ, UR15 ;  /* 0x0000000fff097e24 */ /* 0x008fe2000f8e00ff */
[----:B------:R-:W-:Y:S01]  /*39b0*/  @P0 LEA R8, P1, R8, R6, 0x1 ;  /* 0x0000000608080211 */ /* 0x000fe200078208ff */
[----:B------:R1:W-:Y:S01]  /*39c0*/  MUFU.EX2 R83, R5 ;  /* 0x0000000500537308 */ /* 0x0003e20000000800 */
[----:B------:R2:W-:Y:S01]  /*39d0*/  @P0 LDGSTS.E.BYPASS.LTC128B.128 [R95+0x10100], [R6.64], !P5 ;  /* 0x10100000065f0fae */ /* 0x0005e2000e901d56 */
[----:B------:R-:W-:Y:S01]  /*39e0*/  UISETP.LT.AND UP0, UPT, URZ, UR9, UPT ;  /* 0x000000093f00728c */ /* 0x000fe2000bf01270 */
[----:B------:R-:W-:-:S02]  /*39f0*/  @P0 LEA.HI.X R9, R10, R7, R9, 0x1, P1 ;  /* 0x000000070a090211 */ /* 0x000fc400008f0c09 */
[----:B------:R-:W-:Y:S01]  /*3a00*/  FSETP.NEU.FTZ.AND P1, PT, R164, -INF , PT ;  /* 0xff800000a400780b */ /* 0x000fe20003f3d000 */
[----:B------:R2:W-:Y:S01]  /*3a10*/  @P0 LDGSTS.E.BYPASS.LTC128B.128 [R95+0x12100], [R6.64+0x80], !P4 ;  /* 0x12100080065f0fae */ /* 0x0005e2000e101d56 */
[----:B------:R-:W-:-:S03]  /*3a20*/  USEL UR9, URZ, UR9, !UP0 ;  /* 0x000000093f097287 */ /* 0x000fc6000c000000 */
[----:B------:R2:W-:Y:S01]  /*3a30*/  @P0 LDGSTS.E.BYPASS.LTC128B.128 [R95+0x14100], [R6.64+0x100], !P3 ;  /* 0x14100100065f0fae */ /* 0x0005e2000d901d56 */
[----:B------:R-:W-:-:S03]  /*3a40*/  UISETP.GE.AND UP0, UPT, UR17, UR9, UPT ;  /* 0x000000091100728c */ /* 0x000fc6000bf06270 */
[----:B------:R2:W-:Y:S01]  /*3a50*/  @P0 LDGSTS.E.BYPASS.LTC128B.128 [R95+0x16100], [R6.64+0x180], !P2 ;  /* 0x16100180065f0fae */ /* 0x0005e2000d101d56 */
[----:B-1----:R-:W-:Y:S02]  /*3a60*/  FFMA.FTZ R5, R12, c[0x0][0x2d0], -R2 ;  /* 0x0000b4000c057a23 */ /* 0x002fe40000010802 */
[----:B------:R-:W-:Y:S01]  /*3a70*/  FMUL.FTZ R12, R164, c[0x0][0x2d0] ;  /* 0x0000b400a40c7a20 */ /* 0x000fe20000410000 */
[----:B------:R1:W-:Y:S01]  /*3a80*/  @P0 LDGSTS.E.BYPASS.LTC128B.128 [R95+0x11100], [R8.64], !P5 ;  /* 0x11100000085f0fae */ /* 0x0003e2000e901d56 */
[----:B------:R3:W4:Y:S03]  /*3a90*/  MUFU.EX2 R104, R5 ;  /* 0x0000000500687308 */ /* 0x0007260000000800 */
[----:B------:R-:W-:Y:S01]  /*3aa0*/  FSEL R12, R12, RZ, P1 ;  /* 0x000000ff0c0c7208 */ /* 0x000fe20000800000 */
[----:B------:R1:W-:Y:S04]  /*3ab0*/  @P0 LDGSTS.E.BYPASS.LTC128B.128 [R95+0x13100], [R8.64+0x80], !P4 ;  /* 0x13100080085f0fae */ /* 0x0003e8000e101d56 */
[--C-:B------:R-:W-:Y:S01]  /*3ac0*/  FFMA.FTZ R3, R14, c[0x0][0x2d0], -R12.reuse ;  /* 0x0000b4000e037a23 */ /* 0x100fe2000001080c */
[----:B------:R1:W-:Y:S01]  /*3ad0*/  @P0 LDGSTS.E.BYPASS.LTC128B.128 [R95+0x15100], [R8.64+0x100], !P3 ;  /* 0x15100100085f0fae */ /* 0x0003e2000d901d56 */
[----:B------:R-:W-:-:S02]  /*3ae0*/  FFMA.FTZ R0, R37, c[0x0][0x2d0], -R12 ;  /* 0x0000b40025007a23 */ /* 0x000fc4000001080c */
[----:B------:R5:W-:Y:S01]  /*3af0*/  MUFU.EX2 R14, R3 ;  /* 0x00000003000e7308 */ /* 0x000be20000000800 */
[----:B------:R1:W-:Y:S01]  /*3b00*/  @P0 LDGSTS.E.BYPASS.LTC128B.128 [R95+0x17100], [R8.64+0x180], !P2 ;  /* 0x17100180085f0fae */ /* 0x0003e2000d101d56 */
[----:B------:R-:W-:Y:S01]  /*3b10*/  PLOP3.LUT P0, PT, PT, PT, UP0, 0x80, 0x0 ;  /* 0x000000000000781c */ /* 0x000fe20003f0f008 */
[----:B---3--:R-:W-:Y:S02]  /*3b20*/  FFMA.FTZ R5, R13, c[0x0][0x2d0], -R2 ;  /* 0x0000b4000d057a23 */ /* 0x008fe40000010802 */
[----:B------:R-:W3:Y:S01]  /*3b30*/  LDSM.16.MT88.4 R20, [R249+0x100] ;  /* 0x00010000f914783b */ /* 0x000ee20000004200 */
[----:B----4-:R-:W-:Y:S02]  /*3b40*/  F2FP.PACK_AB R10, R104, R83 ;  /* 0x00000053680a723e */ /* 0x010fe400000000ff */
[----:B------:R2:W-:Y:S01]  /*3b50*/  MUFU.EX2 R105, R5 ;  /* 0x0000000500697308 */ /* 0x0005e20000000800 */
[----:B------:R-:W-:Y:S04]  /*3b60*/  LDSM.16.MT88.4 R32, [R250+0x900] ;  /* 0x00090000fa20783b */ /* 0x000fe80000004200 */
[----:B------:R-:W-:Y:S01]  /*3b70*/  LDSM.16.MT88.4 R40, [R249+0x900] ;  /* 0x00090000f928783b */ /* 0x000fe20000004200 */
[----:B-----5:R-:W-:-:S02]  /*3b80*/  FFMA.FTZ R3, R15, c[0x0][0x2d0], -R12 ;  /* 0x0000b4000f037a23 */ /* 0x020fc4000001080c */
[----:B------:R4:W-:Y:S01]  /*3b90*/  MUFU.EX2 R107, R0 ;  /* 0x00000000006b7308 */ /* 0x0009e20000000800 */
[----:B------:R-:W-:Y:S01]  /*3ba0*/  IMAD.MOV.U32 R15, RZ, RZ, R52 ;  /* 0x000000ffff0f7224 */ /* 0x000fe200078e0034 */
[----:B------:R-:W-:Y:S04]  /*3bb0*/  LDSM.16.MT88.4 R72, [R124+0x900] ;  /* 0x000900007c48783b */ /* 0x000fe80000004200 */
[----:B------:R-:W-:Y:S02]  /*3bc0*/  LDSM.16.MT88.4 R52, [R124+0x100] ;  /* 0x000100007c34783b */ /* 0x000fe40000004200 */
[----:B------:R5:W5:Y:S02]  /*3bd0*/  MUFU.EX2 R13, R3 ;  /* 0x00000003000d7308 */ /* 0x000b640000000800 */
[----:B--2---:R-:W2:Y:S01]  /*3be0*/  LDSM.16.MT88.4 R4, [R250+0x100] ;  /* 0x00010000fa04783b */ /* 0x004ea20000004200 */
[----:B-1----:R-:W-:-:S03]  /*3bf0*/  F2FP.PACK_AB R8, R81, R82 ;  /* 0x000000525108723e */ /* 0x002fc600000000ff */
[----:B------:R-:W1:Y:S01]  /*3c00*/  LDSM.16.MT88.4 R28, [R252+0x100] ;  /* 0x00010000fc1c783b */ /* 0x000e620000004200 */
[----:B----4-:R-:W-:-:S03]  /*3c10*/  FFMA.FTZ R0, R36, c[0x0][0x2d0], -R12 ;  /* 0x0000b40024007a23 */ /* 0x010fc6000001080c */
[----:B------:R-:W-:Y:S01]  /*3c20*/  LDSM.16.MT88.4 R68, [R250+0x2100] ;  /* 0x00210000fa44783b */ /* 0x000fe20000004200 */
[----:B------:R-:W-:Y:S03]  /*3c30*/  MUFU.EX2 R126, R0 ;  /* 0x00000000007e7308 */ /* 0x000fe60000000800 */
[----:B------:R-:W4:Y:S01]  /*3c40*/  LDSM.16.MT88.4 R60, [R249+0x2100] ;  /* 0x00210000f93c783b */ /* 0x000f220000004200 */
[--C-:B-----5:R-:W-:Y:S01]  /*3c50*/  FFMA.FTZ R3, R16, c[0x0][0x2d0], -R12.reuse ;  /* 0x0000b40010037a23 */ /* 0x120fe2000001080c */
[----:B------:R-:W-:Y:S02]  /*3c60*/  F2FP.PACK_AB R9, R13, R14 ;  /* 0x0000000e0d09723e */ /* 0x000fe400000000ff */
[----:B------:R-:W5:Y:S01]  /*3c70*/  LDSM.16.MT88.4 R76, [R124+0x2100] ;  /* 0x002100007c4c783b */ /* 0x000f620000004200 */
[----:B------:R3:W-:Y:S03]  /*3c80*/  MUFU.EX2 R80, R3 ;  /* 0x0000000300507308 */ /* 0x0007e60000000800 */
[----:B------:R-:W0:Y:S01]  /*3c90*/  LDGDEPBAR ;  /* 0x00000000000079af */ /* 0x000e220000000000 */
[----:B---3--:R-:W-:-:S04]  /*3ca0*/  FFMA.FTZ R3, R18, c[0x0][0x2d0], -R12 ;  /* 0x0000b40012037a23 */ /* 0x008fc8000001080c */
[----:B------:R3:W1:Y:S02]  /*3cb0*/  MUFU.EX2 R167, R3 ;  /* 0x0000000300a77308 */ /* 0x0006640000000800 */
[----:B---3--:R-:W-:Y:S01]  /*3cc0*/  FFMA.FTZ R3, R19, c[0x0][0x2d0], -R2 ;  /* 0x0000b40013037a23 */ /* 0x008fe20000010802 */
[----:B-1----:R-:W-:-:S05]  /*3cd0*/  F2FP.PACK_AB R11, R167, R80 ;  /* 0x00000050a70b723e */ /* 0x002fca00000000ff */
[----:B------:R1:W-:Y:S02]  /*3ce0*/  MUFU.EX2 R108, R3 ;  /* 0x00000003006c7308 */ /* 0x0003e40000000800 */
[C---:B------:R-:W-:Y:S08]  /*3cf0*/  HMMA.16816.F32 R48, R8.reuse, R20, RZ ;  /* 0x000000140830723c */ /* 0x040ff000000018ff */
[----:B------:R-:W-:Y:S01]  /*3d00*/  HMMA.16816.F32 R44, R8, R22, RZ ;  /* 0x00000016082c723c */ /* 0x000fe200000018ff */
[----:B-1----:R-:W-:-:S04]  /*3d10*/  FFMA.FTZ R3, R24, c[0x0][0x2d0], -R2 ;  /* 0x0000b40018037a23 */ /* 0x002fc80000010802 */
[----:B------:R1:W-:Y:S03]  /*3d20*/  MUFU.EX2 R88, R3 ;  /* 0x0000000300587308 */ /* 0x0003e60000000800 */
[C---:B--2---:R-:W-:Y:S07]  /*3d30*/  HMMA.16816.F32 R20, R8.reuse, R6, RZ ;  /* 0x000000060814723c */ /* 0x044fee00000018ff */
[----:B------:R-:W-:Y:S01]  /*3d40*/  F2FP.PACK_AB R7, R126, R107 ;  /* 0x0000006b7e07723e */ /* 0x000fe200000000ff */
[----:B------:R-:W-:Y:S01]  /*3d50*/  HMMA.16816.F32 R16, R8, R52, RZ ;  /* 0x000000340810723c */ /* 0x000fe200000018ff */
[----:B-1----:R-:W-:-:S07]  /*3d60*/  FFMA.FTZ R3, R27, c[0x0][0x2d0], -R2 ;  /* 0x0000b4001b037a23 */ /* 0x002fce0000010802 */
[C---:B------:R-:W-:Y:S01]  /*3d70*/  HMMA.16816.F32 R64, R8.reuse, R54, RZ ;  /* 0x000000360840723c */ /* 0x040fe200000018ff */
[----:B------:R1:W2:Y:S07]  /*3d80*/  MUFU.EX2 R95, R3 ;  /* 0x00000003005f7308 */ /* 0x0002ae0000000800 */
[C---:B------:R-:W-:Y:S08]  /*3d90*/  HMMA.16816.F32 R52, R8.reuse, R28, RZ ;  /* 0x0000001c0834723c */ /* 0x040ff000000018ff */
[----:B------:R-:W-:Y:S01]  /*3da0*/  HMMA.16816.F32 R36, R8, R30, RZ ;  /* 0x0000001e0824723c */ /* 0x000fe200000018ff */
[----:B-1----:R-:W-:Y:S01]  /*3db0*/  FFMA.FTZ R3, R26, c[0x0][0x2d0], -R12 ;  /* 0x0000b4001a037a23 */ /* 0x002fe2000001080c */
[----:B--2---:R-:W-:-:S03]  /*3dc0*/  F2FP.PACK_AB R6, R95, R88 ;  /* 0x000000585f06723e */ /* 0x004fc600000000ff */
[----:B------:R1:W-:Y:S03]  /*3dd0*/  MUFU.EX2 R90, R3 ;  /* 0x00000003005a7308 */ /* 0x0003e60000000800 */
[----:B----4-:R-:W-:Y:S01]  /*3de0*/  HMMA.16816.F32 R28, R8, R62, RZ ;  /* 0x0000003e081c723c */ /* 0x010fe200000018ff */
[----:B-1----:R-:W-:-:S07]  /*3df0*/  FFMA.FTZ R3, R25, c[0x0][0x2d0], -R12 ;  /* 0x0000b40019037a23 */ /* 0x002fce000001080c */
[----:B------:R-:W-:Y:S01]  /*3e00*/  HMMA.16816.F32 R24, R8, R4, RZ ;  /* 0x000000040818723c */ /* 0x000fe200000018ff */
[----:B------:R-:W1:Y:S06]  /*3e10*/  MUFU.EX2 R109, R3 ;  /* 0x00000003006d7308 */ /* 0x000e6c0000000800 */
[----:B------:R-:W-:Y:S02]  /*3e20*/  F2FP.PACK_AB R4, R108, R105 ;  /* 0x000000696c04723e */ /* 0x000fe400000000ff */
[----:B-1----:R-:W-:Y:S11]  /*3e30*/  F2FP.PACK_AB R5, R109, R90 ;  /* 0x0000005a6d05723e */ /* 0x002ff600000000ff */
[----:B------:R-:W-:Y:S04]  /*3e40*/  @!UPT UIADD3 URZ, URZ, URZ, URZ ;  /* 0x0000003f3f3ff290 */ /* 0x000fe8000fffe03f */
[C---:B------:R-:W-:Y:S08]  /*3e50*/  HMMA.16816.F32 R56, R4.reuse, R32, R24 ;  /* 0x000000200438723c */ /* 0x040ff00000001818 */
[C---:B------:R-:W-:Y:S01]  /*3e60*/  HMMA.16816.F32 R132, R4.reuse, R40, R48 ;  /* 0x000000280484723c */ /* 0x040fe20000001830 */
[----:B------:R-:W-:Y:S07]  /*3e70*/  LDSM.16.MT88.4 R48, [R252+0x900] ;  /* 0x00090000fc30783b */ /* 0x000fee0000004200 */
[C---:B------:R-:W-:Y:S01]  /*3e80*/  HMMA.16816.F32 R140, R4.reuse, R42, R44 ;  /* 0x0000002a048c723c */ /* 0x040fe2000000182c */
[----:B------:R-:W1:Y:S04]  /*3e90*/  LDSM.16.MT88.4 R40, [R250+0x2900] ;  /* 0x00290000fa28783b */ /* 0x000e680000004200 */
[----:B------:R-:W2:Y:S03]  /*3ea0*/  LDSM.16.MT88.4 R44, [R249+0x2900] ;  /* 0x00290000f92c783b */ /* 0x000ea60000004200 */
[----:B------:R-:W-:Y:S01]  /*3eb0*/  HMMA.16816.F32 R16, R4, R72, R16 ;  /* 0x000000480410723c */ /* 0x000fe20000001810 */
[----:B------:R-:W-:Y:S01]  /*3ec0*/  IMAD.MOV.U32 R114, RZ, RZ, R58 ;  /* 0x000000ffff727224 */ /* 0x000fe200078e003a */
[----:B------:R-:W-:Y:S01]  /*3ed0*/  MOV R110, R57 ;  /* 0x00000039006e7202 */ /* 0x000fe20000000f00 */
[----:B------:R-:W-:-:S02]  /*3ee0*/  IMAD.MOV.U32 R113, RZ, RZ, R59 ;  /* 0x000000ffff717224 */ /* 0x000fc400078e003b */
[----:B------:R-:W-:Y:S02]  /*3ef0*/  IMAD.MOV.U32 R111, RZ, RZ, R56 ;  /* 0x000000ffff6f7224 */ /* 0x000fe400078e0038 */
[----:B------:R-:W3:Y:S01]  /*3f00*/  LDSM.16.MT88.4 R56, [R124+0x2900] ;  /* 0x002900007c38783b */ /* 0x000ee20000004200 */
[----:B------:R-:W-:Y:S08]  /*3f10*/  HMMA.16816.F32 R148, R4, R34, R20 ;  /* 0x000000220494723c */ /* 0x000ff00000001814 */
[C---:B------:R-:W-:Y:S08]  /*3f20*/  HMMA.16816.F32 R24, R8.reuse, R68, RZ ;  /* 0x000000440818723c */ /* 0x040ff000000018ff */
[----:B------:R-:W-:Y:S01]  /*3f30*/  HMMA.16816.F32 R20, R8, R70, RZ ;  /* 0x000000460814723c */ /* 0x000fe200000018ff */
[----:B------:R-:W4:Y:S01]  /*3f40*/  LDSM.16.MT88.4 R68, [R252+0x2100] ;  /* 0x00210000fc44783b */ /* 0x000f220000004200 */
[----:B------:R-:W-:-:S02]  /*3f50*/  IMAD.MOV.U32 R166, RZ, RZ, R16 ;  /* 0x000000ffffa67224 */ /* 0x000fc400078e0010 */
[----:B------:R-:W-:Y:S02]  /*3f60*/  IMAD.MOV.U32 R127, RZ, RZ, R17 ;  /* 0x000000ffff7f7224 */ /* 0x000fe400078e0011 */
[----:B------:R-:W-:Y:S02]  /*3f70*/  IMAD.MOV.U32 R3, RZ, RZ, R18 ;  /* 0x000000ffff037224 */ /* 0x000fe400078e0012 */
[----:B------:R-:W-:Y:S01]  /*3f80*/  IMAD.MOV.U32 R0, RZ, RZ, R19 ;  /* 0x000000ffff007224 */ /* 0x000fe200078e0013 */
[----:B------:R-:W-:Y:S08]  /*3f90*/  HMMA.16816.F32 R32, R8, R60, RZ ;  /* 0x0000003c0820723c */ /* 0x000ff000000018ff */
[----:B------:R-:W-:Y:S01]  /*3fa0*/  HMMA.16816.F32 R156, R4, R74, R64 ;  /* 0x0000004a049c723c */ /* 0x000fe20000001840 */
[----:B------:R-:W3:Y:S07]  /*3fb0*/  LDSM.16.MT88.4 R64, [R249+0x4100] ;  /* 0x00410000f940783b */ /* 0x000eee0000004200 */
[C---:B-----5:R-:W-:Y:S08]  /*3fc0*/  HMMA.16816.F32 R16, R8.reuse, R76, RZ ;  /* 0x0000004c0810723c */ /* 0x060ff000000018ff */
[----:B------:R-:W-:Y:S08]  /*3fd0*/  HMMA.16816.F32 R60, R8, R78, RZ ;  /* 0x0000004e083c723c */ /* 0x000ff000000018ff */
[C---:B-1----:R-:W-:Y:S01]  /*3fe0*/  HMMA.16816.F32 R184, R4.reuse, R40, R24 ;  /* 0x0000002804b8723c */ /* 0x042fe20000001818 */
[----:B------:R-:W1:Y:S07]  /*3ff0*/  LDSM.16.MT88.4 R24, [R252+0x2900] ;  /* 0x00290000fc18783b */ /* 0x000e6e0000004200 */
[C---:B--2---:R-:W-:Y:S01]  /*4000*/  HMMA.16816.F32 R72, R4.reuse, R46, R28 ;  /* 0x0000002e0448723c */ /* 0x044fe2000000181c */
[----:B------:R-:W2:Y:S07]  /*4010*/  LDSM.16.MT88.4 R28, [R250+0x4100] ;  /* 0x00410000fa1c783b */ /* 0x000eae0000004200 */
[C---:B------:R-:W-:Y:S01]  /*4020*/  HMMA.16816.F32 R188, R4.reuse, R44, R32 ;  /* 0x0000002c04bc723c */ /* 0x040fe20000001820 */
[----:B------:R-:W5:Y:S07]  /*4030*/  LDSM.16.MT88.4 R44, [R249+0x4900] ;  /* 0x00490000f92c783b */ /* 0x000f6e0000004200 */
[C---:B---3--:R-:W-:Y:S08]  /*4040*/  HMMA.16816.F32 R180, R4.reuse, R56, R16 ;  /* 0x0000003804b4723c */ /* 0x048ff00000001810 */
[C---:B------:R-:W-:Y:S01]  /*4050*/  HMMA.16816.F32 R160, R4.reuse, R58, R60 ;  /* 0x0000003a04a0723c */ /* 0x040fe2000000183c */
[----:B------:R-:W3:Y:S04]  /*4060*/  LDSM.16.MT88.4 R56, [R124+0x4100] ;  /* 0x004100007c38783b */ /* 0x000ee80000004200 */
[----:B------:R-:W-:Y:S03]  /*4070*/  LDSM.16.MT88.4 R60, [R252+0x4100] ;  /* 0x00410000fc3c783b */ /* 0x000fe60000004200 */
[----:B------:R-:W-:Y:S01]  /*4080*/  HMMA.16816.F32 R76, R4, R42, R20 ;  /* 0x0000002a044c723c */ /* 0x000fe20000001814 */
[----:B------:R-:W1:Y:S07]  /*4090*/  LDSM.16.MT88.4 R40, [R250+0x4900] ;  /* 0x00490000fa28783b */ /* 0x000e6e0000004200 */
[C---:B----4-:R-:W-:Y:S07]  /*40a0*/  HMMA.16816.F32 R20, R8.reuse, R68, RZ ;  /* 0x000000440814723c */ /* 0x050fee00000018ff */
[----:B------:R-:W-:Y:S01]  /*40b0*/  IMAD.MOV.U32 R68, RZ, RZ, R95 ;  /* 0x000000ffff447224 */ /* 0x000fe200078e005f */
[----:B------:R-:W-:Y:S01]  /*40c0*/  HMMA.16816.F32 R16, R8, R70, RZ ;  /* 0x000000460810723c */ /* 0x000fe200000018ff */
[----:B------:R-:W-:-:S06]  /*40d0*/  IMAD.MOV.U32 R69, RZ, RZ, R104 ;  /* 0x000000ffff457224 */ /* 0x000fcc00078e0068 */
[----:B------:R-:W-:Y:S01]  /*40e0*/  IMAD.MOV.U32 R71, RZ, RZ, R94 ;  /* 0x000000ffff477224 */ /* 0x000fe200078e005e */
[----:B------:R-:W-:Y:S01]  /*40f0*/  HMMA.16816.F32 R176, R4, R50, R36 ;  /* 0x0000003204b0723c */ /* 0x000fe20000001824 */
[----:B------:R-:W-:-:S07]  /*4100*/  IMAD.MOV.U32 R70, RZ, RZ, R93 ;  /* 0x000000ffff467224 */ /* 0x000fce00078e005d */
[C---:B------:R-:W-:Y:S08]  /*4110*/  HMMA.16816.F32 R36, R8.reuse, R64, RZ ;  /* 0x000000400824723c */ /* 0x040ff000000018ff */
[----:B------:R-:W-:Y:S01]  /*4120*/  HMMA.16816.F32 R32, R8, R66, RZ ;  /* 0x000000420820723c */ /* 0x000fe200000018ff */
[----:B------:R-:W4:Y:S07]  /*4130*/  LDSM.16.MT88.4 R64, [R249+0x6100] ;  /* 0x00610000f940783b */ /* 0x000f2e0000004200 */
[C---:B------:R-:W-:Y:S01]  /*4140*/  HMMA.16816.F32 R116, R4.reuse, R48, R52 ;  /* 0x000000300474723c */ /* 0x040fe20000001834 */
[----:B------:R-:W3:Y:S04]  /*4150*/  LDSM.16.MT88.4 R52, [R124+0x4900] ;  /* 0x004900007c34783b */ /* 0x000ee80000004200 */
[----:B------:R-:W-:Y:S03]  /*4160*/  LDSM.16.MT88.4 R48, [R252+0x4900] ;  /* 0x00490000fc30783b */ /* 0x000fe60000004200 */
[C---:B-1----:R-:W-:Y:S08]  /*4170*/  HMMA.16816.F32 R152, R4.reuse, R24, R20 ;  /* 0x000000180498723c */ /* 0x042ff00000001814 */
[----:B------:R-:W-:Y:S08]  /*4180*/  HMMA.16816.F32 R144, R4, R26, R16 ;  /* 0x0000001a0490723c */ /* 0x000ff00000001810 */
[----:B--2---:R-:W-:Y:S01]  /*4190*/  HMMA.16816.F32 R20, R8, R28, RZ ;  /* 0x0000001c0814723c */ /* 0x004fe200000018ff */
[----:B------:R-:W-:-:S02]  /*41a0*/  IMAD.MOV.U32 R112, RZ, RZ, R116 ;  /* 0x000000ffff707224 */ /* 0x000fc400078e0074 */
[----:B------:R-:W-:Y:S02]  /*41b0*/  IMAD.MOV.U32 R106, RZ, RZ, R117 ;  /* 0x000000ffff6a7224 */ /* 0x000fe400078e0075 */
[----:B------:R-:W-:Y:S02]  /*41c0*/  IMAD.MOV.U32 R91, RZ, RZ, R119 ;  /* 0x000000ffff5b7224 */ /* 0x000fe400078e0077 */
[----:B------:R-:W-:Y:S01]  /*41d0*/  IMAD.MOV.U32 R89, RZ, RZ, R118 ;  /* 0x000000ffff597224 */ /* 0x000fe200078e0076 */
[----:B------:R-:W-:Y:S08]  /*41e0*/  HMMA.16816.F32 R16, R8, R30, RZ ;  /* 0x0000001e0810723c */ /* 0x000ff000000018ff */
[C---:B-----5:R-:W-:Y:S01]  /*41f0*/  HMMA.16816.F32 R136, R4.reuse, R44, R36 ;  /* 0x0000002c0488723c */ /* 0x060fe20000001824 */
[----:B------:R-:W-:Y:S07]  /*4200*/  LDSM.16.MT88.4 R36, [R250+0x6100] ;  /* 0x00610000fa24783b */ /* 0x000fee0000004200 */
[----:B------:R-:W-:Y:S01]  /*4210*/  HMMA.16816.F32 R120, R4, R46, R32 ;  /* 0x0000002e0478723c */ /* 0x000fe20000001820 */
[----:B------:R-:W1:Y:S07]  /*4220*/  LDSM.16.MT88.4 R44, [R249+0x6900] ;  /* 0x00690000f92c783b */ /* 0x000e6e0000004200 */
[C---:B---3--:R-:W-:Y:S07]  /*4230*/  HMMA.16816.F32 R28, R8.reuse, R58, RZ ;  /* 0x0000003a081c723c */ /* 0x048fee00000018ff */
[----:B------:R-:W-:Y:S01]  /*4240*/  IMAD.MOV.U32 R58, RZ, RZ, R109 ;  /* 0x000000ffff3a7224 */ /* 0x000fe200078e006d */
[----:B------:R-:W-:Y:S01]  /*4250*/  HMMA.16816.F32 R32, R8, R56, RZ ;  /* 0x000000380820723c */ /* 0x000fe200000018ff */
[----:B------:R-:W-:-:S06]  /*4260*/  IMAD.MOV.U32 R59, RZ, RZ, R108 ;  /* 0x000000ffff3b7224 */ /* 0x000fcc00078e006c */
[----:B------:R-:W-:Y:S01]  /*4270*/  MOV R56, R111 ;  /* 0x0000006f00387202 */ /* 0x000fe20000000f00 */
[----:B------:R-:W-:Y:S01]  /*4280*/  HMMA.16816.F32 R128, R4, R40, R20 ;  /* 0x000000280480723c */ /* 0x000fe20000001814 */
[----:B------:R-:W-:-:S06]  /*4290*/  IMAD.MOV.U32 R57, RZ, RZ, R110 ;  /* 0x000000ffff397224 */ /* 0x000fcc00078e006e */
[----:B------:R-:W-:Y:S01]  /*42a0*/  IMAD.MOV.U32 R40, RZ, RZ, R114 ;  /* 0x000000ffff287224 */ /* 0x000fe200078e0072 */
[----:B------:R-:W-:Y:S01]  /*42b0*/  HMMA.16816.F32 R116, R4, R42, R16 ;  /* 0x0000002a0474723c */ /* 0x000fe20000001810 */
[----:B------:R-:W-:-:S06]  /*42c0*/  IMAD.MOV.U32 R41, RZ, RZ, R106 ;  /* 0x000000ffff297224 */ /* 0x000fcc00078e006a */
[----:B------:R-:W-:Y:S01]  /*42d0*/  IMAD.MOV.U32 R42, RZ, RZ, R113 ;  /* 0x000000ffff2a7224 */ /* 0x000fe200078e0071 */
[----:B------:R-:W-:Y:S01]  /*42e0*/  HMMA.16816.F32 R20, R8, R62, RZ ;  /* 0x0000003e0814723c */ /* 0x000fe200000018ff */
[----:B------:R-:W-:-:S06]  /*42f0*/  IMAD.MOV.U32 R43, RZ, RZ, R112 ;  /* 0x000000ffff2b7224 */ /* 0x000fcc00078e0070 */
[----:B------:R-:W-:Y:S01]  /*4300*/  MOV R62, R91 ;  /* 0x0000005b003e7202 */ /* 0x000fe20000000f00 */
[----:B----4-:R-:W-:Y:S01]  /*4310*/  HMMA.16816.F32 R16, R8, R64, RZ ;  /* 0x000000400810723c */ /* 0x010fe200000018ff */
[----:B------:R-:W-:-:S06]  /*4320*/  IMAD.MOV.U32 R63, RZ, RZ, R105 ;  /* 0x000000ffff3f7224 */ /* 0x000fcc00078e0069 */
[----:B------:R-:W-:Y:S01]  /*4330*/  IMAD.MOV.U32 R64, RZ, RZ, R90 ;  /* 0x000000ffff407224 */ /* 0x000fe200078e005a */
[----:B------:R-:W-:Y:S01]  /*4340*/  HMMA.16816.F32 R108, R4, R54, R28 ;  /* 0x00000036046c723c */ /* 0x000fe2000000181c */
[----:B------:R-:W2:Y:S01]  /*4350*/  LDSM.16.MT88.4 R28, [R250+0x6900] ;  /* 0x00690000fa1c783b */ /* 0x000ea20000004200 */
[----:B------:R-:W-:-:S06]  /*4360*/  IMAD.MOV.U32 R65, RZ, RZ, R89 ;  /* 0x000000ffff417224 */ /* 0x000fcc00078e0059 */
[----:B------:R-:W-:Y:S07]  /*4370*/  HMMA.16816.F32 R112, R4, R52, R32 ;  /* 0x000000340470723c */ /* 0x000fee0000001820 */
[----:B------:R-:W-:Y:S01]  /*4380*/  IMAD.MOV.U32 R35, RZ, RZ, R88 ;  /* 0x000000ffff237224 */ /* 0x000fe200078e0058 */
[----:B------:R-:W-:Y:S07]  /*4390*/  HMMA.16816.F32 R24, R8, R60, RZ ;  /* 0x0000003c0818723c */ /* 0x000fee00000018ff */
[----:B------:R-:W-:Y:S01]  /*43a0*/  IMAD.MOV.U32 R61, RZ, RZ, R92 ;  /* 0x000000ffff3d7224 */ /* 0x000fe200078e005c */
[----:B-1----:R-:W-:Y:S01]  /*43b0*/  HMMA.16816.F32 R88, R4, R44, R16 ;  /* 0x0000002c0458723c */ /* 0x002fe20000001810 */
[----:B------:R-:W-:-:S06]  /*43c0*/  IMAD.MOV.U32 R60, RZ, RZ, R107 ;  /* 0x000000ffff3c7224 */ /* 0x000fcc00078e006b */
[----:B------:R-:W-:Y:S01]  /*43d0*/  IMAD.MOV.U32 R45, RZ, RZ, R35 ;  /* 0x000000ffff2d7224 */ /* 0x000fe200078e0023 */
[----:B------:R-:W-:Y:S01]  /*43e0*/  HMMA.16816.F32 R92, R4, R50, R20 ;  /* 0x00000032045c723c */ /* 0x000fe20000001814 */
[----:B------:R-:W1:Y:S01]  /*43f0*/  LDSM.16.MT88.4 R32, [R124+0x6100] ;  /* 0x006100007c20783b */ /* 0x000e620000004200 */
[----:B------:R-:W-:-:S06]  /*4400*/  IMAD.MOV.U32 R44, RZ, RZ, R58 ;  /* 0x000000ffff2c7224 */ /* 0x000fcc00078e003a */
[C---:B------:R-:W-:Y:S07]  /*4410*/  HMMA.16816.F32 R20, R8.reuse, R36, RZ ;  /* 0x000000240814723c */ /* 0x040fee00000018ff */
[----:B------:R-:W-:Y:S01]  /*4420*/  IMAD.MOV.U32 R37, RZ, RZ, R57 ;  /* 0x000000ffff257224 */ /* 0x000fe200078e0039 */
[----:B------:R-:W-:Y:S01]  /*4430*/  HMMA.16816.F32 R16, R8, R38, RZ ;  /* 0x000000260810723c */ /* 0x000fe200000018ff */
[----:B------:R-:W-:-:S06]  /*4440*/  IMAD.MOV.U32 R36, RZ, RZ, R42 ;  /* 0x000000ffff247224 */ /* 0x000fcc00078e002a */
[----:B------:R-:W-:Y:S01]  /*4450*/  IMAD.MOV.U32 R38, RZ, RZ, R43 ;  /* 0x000000ffff267224 */ /* 0x000fe200078e002b */
[----:B------:R-:W-:Y:S01]  /*4460*/  HMMA.16816.F32 R104, R4, R48, R24 ;  /* 0x000000300468723c */ /* 0x000fe20000001818 */
[----:B------:R-:W-:-:S07]  /*4470*/  IMAD.MOV.U32 R39, RZ, RZ, R40 ;  /* 0x000000ffff277224 */ /* 0x000fce00078e0028 */
[----:B--2---:R-:W-:Y:S01]  /*4480*/  HMMA.16816.F32 R52, R4, R28, R20 ;  /* 0x0000001c0434723c */ /* 0x004fe20000001814 */
[----:B------:R-:W2:Y:S07]  /*4490*/  LDSM.16.MT88.4 R20, [R124+0x6900] ;  /* 0x006900007c14783b */ /* 0x000eae0000004200 */
[----:B------:R-:W-:Y:S07]  /*44a0*/  HMMA.16816.F32 R24, R8, R66, RZ ;  /* 0x000000420818723c */ /* 0x000fee00000018ff */
[----:B------:R-:W-:Y:S01]  /*44b0*/  IMAD.MOV.U32 R67, RZ, RZ, R59 ;  /* 0x000000ffff437224 */ /* 0x000fe200078e003b */
[----:B------:R-:W-:Y:S01]  /*44c0*/  HMMA.16816.F32 R48, R4, R30, R16 ;  /* 0x0000001e0430723c */ /* 0x000fe20000001810 */
[----:B------:R-:W-:-:S07]  /*44d0*/  IMAD.MOV.U32 R66, RZ, RZ, R56 ;  /* 0x000000ffff427224 */ /* 0x000fce00078e0038 */
[----:B-1----:R-:W-:Y:S07]  /*44e0*/  HMMA.16816.F32 R16, R8, R32, RZ ;  /* 0x000000200810723c */ /* 0x002fee00000018ff */
[----:B------:R-:W-:Y:S01]  /*44f0*/  MOV R33, R127 ;  /* 0x0000007f00217202 */ /* 0x000fe20000000f00 */
[----:B------:R-:W-:Y:S01]  /*4500*/  HMMA.16816.F32 R56, R4, R46, R24 ;  /* 0x0000002e0438723c */ /* 0x000fe20000001818 */
[----:B------:R-:W-:-:S06]  /*4510*/  IMAD.MOV.U32 R32, RZ, RZ, R166 ;  /* 0x000000ffff207224 */ /* 0x000fcc00078e00a6 */
[----:B------:R-:W-:Y:S01]  /*4520*/  MOV R27, R41 ;  /* 0x00000029001b7202 */ /* 0x000fe20000000f00 */
[----:B------:R-:W-:Y:S02]  /*4530*/  IMAD.MOV.U32 R47, RZ, RZ, R0 ;  /* 0x000000ffff2f7224 */ /* 0x000fe400078e0000 */
[--C-:B------:R-:W-:Y:S02]  /*4540*/  FFMA.FTZ R0, R98, c[0x0][0x2d0], -R2.reuse ;  /* 0x0000b40062007a23 */ /* 0x100fe40000010802 */
[----:B------:R-:W-:Y:S02]  /*4550*/  IMAD.MOV.U32 R98, RZ, RZ, R65 ;  /* 0x000000ffff627224 */ /* 0x000fe400078e0041 */
[----:B------:R-:W-:Y:S01]  /*4560*/  IMAD.MOV.U32 R65, RZ, RZ, R63 ;  /* 0x000000ffff417224 */ /* 0x000fe200078e003f */
[----:B------:R-:W-:Y:S01]  /*4570*/  MOV R63, R15 ;  /* 0x0000000f003f7202 */ /* 0x000fe20000000f00 */
[----:B--2---:R-:W-:Y:S01]  /*4580*/  HMMA.16816.F32 R40, R4, R20, R16 ;  /* 0x000000140428723c */ /* 0x004fe20000001810 */
[----:B------:R-:W-:-:S02]  /*4590*/  FFMA.FTZ R15, R103, c[0x0][0x2d0], -R2 ;  /* 0x0000b400670f7a23 */ /* 0x000fc40000010802 */
[----:B------:R-:W-:Y:S02]  /*45a0*/  IMAD.MOV.U32 R46, RZ, RZ, R3 ;  /* 0x000000ffff2e7224 */ /* 0x000fe400078e0003 */
[----:B------:R-:W-:Y:S02]  /*45b0*/  IMAD.MOV.U32 R103, RZ, RZ, R47 ;  /* 0x000000ffff677224 */ /* 0x000fe400078e002f */
[----:B------:R-:W-:Y:S01]  /*45c0*/  FADD.FTZ R3, R82, R81 ;  /* 0x0000005152037221 */ /* 0x000fe20000010000 */
[----:B------:R-:W-:Y:S01]  /*45d0*/  HMMA.16816.F32 R16, R8, R34, RZ ;  /* 0x000000220810723c */ /* 0x000fe200000018ff */
[----:B------:R-:W-:Y:S02]  /*45e0*/  IMAD.MOV.U32 R81, RZ, RZ, R44 ;  /* 0x000000ffff517224 */ /* 0x000fe400078e002c */
[----:B------:R-:W-:Y:S02]  /*45f0*/  IMAD.MOV.U32 R82, RZ, RZ, R67 ;  /* 0x000000ffff527224 */ /* 0x000fe400078e0043 */
[----:B------:R-:W-:-:S02]  /*4600*/  FADD.FTZ R3, R83, R3 ;  /* 0x0000000353037221 */ /* 0x000fc40000010000 */
[----:B------:R-:W-:Y:S02]  /*4610*/  IMAD.MOV.U32 R34, RZ, RZ, R38 ;  /* 0x000000ffff227224 */ /* 0x000fe400078e0026 */
[----:B------:R-:W-:Y:S02]  /*4620*/  IMAD.MOV.U32 R38, RZ, RZ, R39 ;  /* 0x000000ffff267224 */ /* 0x000fe400078e0027 */
[----:B------:R-:W-:Y:S02]  /*4630*/  IMAD.MOV.U32 R35, RZ, RZ, R27 ;  /* 0x000000ffff237224 */ /* 0x000fe400078e001b */
[----:B------:R-:W-:Y:S02]  /*4640*/  IMAD.MOV.U32 R39, RZ, RZ, R36 ;  /* 0x000000ffff277224 */ /* 0x000fe400078e0024 */
[----:B------:R-:W-:Y:S02]  /*4650*/  IMAD.MOV.U32 R36, RZ, RZ, R66 ;  /* 0x000000ffff247224 */ /* 0x000fe400078e0042 */
[----:B------:R-:W-:-:S02]  /*4660*/  IMAD.MOV.U32 R66, RZ, RZ, R64 ;  /* 0x000000ffff427224 */ /* 0x000fc400078e0040 */
[----:B------:R-:W-:Y:S02]  /*4670*/  IMAD.MOV.U32 R64, RZ, RZ, R61 ;  /* 0x000000ffff407224 */ /* 0x000fe400078e003d */
[----:B------:R-:W-:Y:S02]  /*4680*/  IMAD.MOV.U32 R61, RZ, RZ, R70 ;  /* 0x000000ffff3d7224 */ /* 0x000fe400078e0046 */
[----:B------:R-:W-:Y:S01]  /*4690*/  IMAD.MOV.U32 R70, RZ, RZ, R71 ;  /* 0x000000ffff467224 */ /* 0x000fe200078e0047 */
[----:B------:R-:W-:Y:S01]  /*46a0*/  HMMA.16816.F32 R28, R4, R22, R16 ;  /* 0x00000016041c723c */ /* 0x000fe20000001810 */
[----:B------:R-:W1:Y:S01]  /*46b0*/  LDSM.16.MT88.4 R16, [R252+0x6100] ;  /* 0x00610000fc10783b */ /* 0x000e620000004200 */
[----:B------:R-:W-:Y:S02]  /*46c0*/  IMAD.MOV.U32 R71, RZ, RZ, R68 ;  /* 0x000000ffff477224 */ /* 0x000fe400078e0044 */
[----:B------:R-:W-:-:S04]  /*46d0*/  IMAD.MOV.U32 R68, RZ, RZ, R126 ;  /* 0x000000ffff447224 */ /* 0x000fc800078e007e */
[C---:B-1----:R-:W-:Y:S08]  /*46e0*/  HMMA.16816.F32 R20, R8.reuse, R16, RZ ;  /* 0x000000100814723c */ /* 0x042ff000000018ff */
[----:B------:R-:W-:Y:S01]  /*46f0*/  HMMA.16816.F32 R8, R8, R18, RZ ;  /* 0x000000120808723c */ /* 0x000fe200000018ff */
[----:B------:R-:W1:Y:S11]  /*4700*/  LDSM.16.MT88.4 R16, [R252+0x6900] ;  /* 0x00690000fc10783b */ /* 0x000e760000004200 */
[----:B------:R-:W-:Y:S04]  /*4710*/  @!UPT UIADD3 URZ, URZ, URZ, URZ ;  /* 0x0000003f3f3ff290 */ /* 0x000fe8000fffe03f */
[C---:B-1----:R-:W-:Y:S07]  /*4720*/  HMMA.16816.F32 R24, R4.reuse, R16, R20 ;  /* 0x000000100418723c */ /* 0x042fee0000001814 */
[----:B------:R-:W-:Y:S01]  /*4730*/  IMAD.MOV.U32 R16, RZ, RZ, R124 ;  /* 0x000000ffff107224 */ /* 0x000fe200078e007c */
[----:B------:R-:W-:Y:S01]  /*4740*/  HMMA.16816.F32 R20, R4, R18, R8 ;  /* 0x000000120414723c */ /* 0x000fe20000001808 */
[----:B------:R1:W-:Y:S01]  /*4750*/  MUFU.EX2 R18, R0 ;  /* 0x0000000000127308 */ /* 0x0003e20000000800 */
[----:B------:R-:W2:Y:S01]  /*4760*/  LDSM.16.MT88.4 R8, [R249+0x1100] ;  /* 0x00110000f908783b */ /* 0x000ea20000004200 */
[----:B-1----:R-:W-:-:S02]  /*4770*/  FFMA.FTZ R0, R97, c[0x0][0x2d0], -R2 ;  /* 0x0000b40061007a23 */ /* 0x002fc40000010802 */
[----:B------:R-:W-:-:S04]  /*4780*/  IMAD.MOV.U32 R97, RZ, RZ, R35 ;  /* 0x000000ffff617224 */ /* 0x000fc800078e0023 */
[----:B------:R1:W3:Y:S02]  /*4790*/  MUFU.EX2 R126, R0 ;  /* 0x00000000007e7308 */ /* 0x0002e40000000800 */
[----:B-1----:R-:W-:Y:S01]  /*47a0*/  FFMA.FTZ R0, R96, c[0x0][0x2d0], -R2 ;  /* 0x0000b40060007a23 */ /* 0x002fe20000010802 */
[----:B---3--:R-:W-:Y:S01]  /*47b0*/  F2FP.PACK_AB R4, R126, R18 ;  /* 0x000000127e04723e */ /* 0x008fe200000000ff */
[----:B------:R-:W-:-:S04]  /*47c0*/  IMAD.MOV.U32 R96, RZ, RZ, R34 ;  /* 0x000000ffff607224 */ /* 0x000fc800078e0022 */
[----:B------:R1:W-:Y:S02]  /*47d0*/  MUFU.EX2 R127, R0 ;  /* 0x00000000007f7308 */ /* 0x0003e40000000800 */
[----:B-1----:R-:W-:Y:S02]  /*47e0*/  FFMA.FTZ R0, R99, c[0x0][0x2d0], -R2 ;  /* 0x0000b40063007a23 */ /* 0x002fe40000010802 */
[----:B------:R-:W-:-:S04]  /*47f0*/  IMAD.MOV.U32 R99, RZ, RZ, R62 ;  /* 0x000000ffff637224 */ /* 0x000fc800078e003e */
[----:B------:R1:W3:Y:S01]  /*4800*/  MUFU.EX2 R166, R0 ;  /* 0x0000000000a67308 */ /* 0x0002e20000000800 */
[----:B------:R-:W-:Y:S02]  /*4810*/  IMAD.MOV.U32 R62, RZ, RZ, R60 ;  /* 0x000000ffff3e7224 */ /* 0x000fe400078e003c */
[----:B------:R-:W-:Y:S02]  /*4820*/  IMAD.MOV.U32 R60, RZ, RZ, R125 ;  /* 0x000000ffff3c7224 */ /* 0x000fe400078e007d */
[----:B-1----:R-:W-:Y:S01]  /*4830*/  FFMA.FTZ R0, R85, c[0x0][0x2d0], -R12 ;  /* 0x0000b40055007a23 */ /* 0x002fe2000001080c */
[----:B---3--:R-:W-:Y:S01]  /*4840*/  F2FP.PACK_AB R6, R166, R127 ;  /* 0x0000007fa606723e */ /* 0x008fe200000000ff */
[----:B------:R-:W-:Y:S02]  /*4850*/  IMAD.MOV.U32 R85, RZ, RZ, R64 ;  /* 0x000000ffff557224 */ /* 0x000fe400078e0040 */
[----:B------:R1:W-:Y:S02]  /*4860*/  MUFU.EX2 R124, R0 ;  /* 0x00000000007c7308 */ /* 0x0003e40000000800 */
        /* <DEDUP_REMOVED lines=9> */
[----:B------:R-:W1:Y:S02]  /*4900*/  MUFU.EX2 R125, R0 ;  /* 0x00000000007d7308 */ /* 0x000e640000000800 */
[----:B-1----:R-:W-:Y:S01]  /*4910*/  F2FP.PACK_AB R7, R125, R19 ;  /* 0x000000137d07723e */ /* 0x002fe200000000ff */
[----:B------:R-:W-:Y:S02]  /*4920*/  FADD.FTZ R0, R14, R13 ;  /* 0x0000000d0e007221 */ /* 0x000fe40000010000 */
[--C-:B------:R-:W-:Y:S02]  /*4930*/  FFMA.FTZ R14, R102, c[0x0][0x2d0], -R2.reuse ;  /* 0x0000b400660e7a23 */ /* 0x100fe40000010802 */
[--C-:B------:R-:W-:Y:S02]  /*4940*/  FFMA.FTZ R13, R101, c[0x0][0x2d0], -R2.reuse ;  /* 0x0000b400650d7a23 */ /* 0x100fe40000010802 */
[----:B------:R-:W-:Y:S01]  /*4950*/  FFMA.FTZ R2, R100, c[0x0][0x2d0], -R2 ;  /* 0x0000b40064027a23 */ /* 0x000fe20000010802 */
[----:B--2---:R-:W-:Y:S01]  /*4960*/  HMMA.16816.F32 R132, R4, R8, R132 ;  /* 0x000000080484723c */ /* 0x004fe20000001884 */
[----:B------:R-:W-:-:S02]  /*4970*/  IMAD.MOV.U32 R100, RZ, RZ, R32 ;  /* 0x000000ffff647224 */ /* 0x000fc400078e0020 */
[----:B------:R-:W-:Y:S02]  /*4980*/  IMAD.MOV.U32 R101, RZ, RZ, R33 ;  /* 0x000000ffff657224 */ /* 0x000fe400078e0021 */
[----:B------:R-:W-:Y:S02]  /*4990*/  IMAD.MOV.U32 R102, RZ, RZ, R46 ;  /* 0x000000ffff667224 */ /* 0x000fe400078e002e */
[----:B------:R-:W-:Y:S01]  /*49a0*/  FADD.FTZ R16, R80, R0 ;  /* 0x0000000050107221 */ /* 0x000fe20000010000 */
[----:B------:R-:W-:Y:S01]  /*49b0*/  HMMA.16816.F32 R32, R4, R10, R140 ;  /* 0x0000000a0420723c */ /* 0x000fe2000000188c */
[----:B------:R-:W1:Y:S01]  /*49c0*/  LDSM.16.MT88.4 R8, [R250+0x1100] ;  /* 0x00110000fa08783b */ /* 0x000e620000004200 */
[----:B------:R-:W-:-:S06]  /*49d0*/  IMAD.MOV.U32 R0, RZ, RZ, R70 ;  /* 0x000000ffff007224 */ /* 0x000fcc00078e0046 */
[C---:B-1----:R-:W-:Y:S08]  /*49e0*/  HMMA.16816.F32 R140, R4.reuse, R8, R36 ;  /* 0x00000008048c723c */ /* 0x042ff00000001824 */
[C---:B------:R-:W-:Y:S01]  /*49f0*/  HMMA.16816.F32 R36, R4.reuse, R10, R148 ;  /* 0x0000000a0424723c */ /* 0x040fe20000001894 */
[----:B------:R-:W1:Y:S07]  /*4a00*/  LDSM.16.MT88.4 R8, [R86+0x1100] ;  /* 0x001100005608783b */ /* 0x000e6e0000004200 */
[C---:B-1----:R-:W-:Y:S07]  /*4a10*/  HMMA.16816.F32 R148, R4.reuse, R8, R100 ;  /* 0x000000080494723c */ /* 0x042fee0000001864 */
[----:B------:R-:W-:Y:S01]  /*4a20*/  IMAD.MOV.U32 R103, RZ, RZ, R61 ;  /* 0x000000ffff677224 */ /* 0x000fe200078e003d */
[----:B------:R-:W-:Y:S01]  /*4a30*/  HMMA.16816.F32 R44, R4, R10, R156 ;  /* 0x0000000a042c723c */ /* 0x000fe2000000189c */
[----:B------:R-:W1:Y:S01]  /*4a40*/  LDSM.16.MT88.4 R8, [R252+0x1100] ;  /* 0x00110000fc08783b */ /* 0x000e620000004200 */
[----:B------:R-:W-:-:S02]  /*4a50*/  IMAD.MOV.U32 R100, RZ, RZ, R71 ;  /* 0x000000ffff647224 */ /* 0x000fc400078e0047 */
[----:B------:R-:W-:Y:S02]  /*4a60*/  IMAD.MOV.U32 R101, RZ, RZ, R68 ;  /* 0x000000ffff657224 */ /* 0x000fe400078e0044 */
[----:B------:R-:W-:Y:S02]  /*4a70*/  IMAD.MOV.U32 R102, RZ, RZ, R69 ;  /* 0x000000ffff667224 */ /* 0x000fe400078e0045 */
[----:B-1----:R-:W-:Y:S07]  /*4a80*/  HMMA.16816.F32 R156, R4, R8, R96 ;  /* 0x00000008049c723c */ /* 0x002fee0000001860 */
[----:B------:R-:W-:Y:S01]  /*4a90*/  MOV R97, R62 ;  /* 0x0000003e00617202 */ /* 0x000fe20000000f00 */
[----:B------:R-:W-:-:S02]  /*4aa0*/  IMAD.MOV.U32 R96, RZ, RZ, R63 ;  /* 0x000000ffff607224 */ /* 0x000fc400078e003f */
[----:B------:R-:W-:Y:S02]  /*4ab0*/  IMAD.MOV.U32 R99, RZ, RZ, R60 ;  /* 0x000000ffff637224 */ /* 0x000fe400078e003c */
[----:B------:R-:W-:Y:S01]  /*4ac0*/  HMMA.16816.F32 R60, R4, R10, R176 ;  /* 0x0000000a043c723c */ /* 0x000fe200000018b0 */
[----:B------:R-:W1:Y:S01]  /*4ad0*/  LDSM.16.MT88.4 R8, [R249+0x3100] ;  /* 0x00310000f908783b */ /* 0x000e620000004200 */
[----:B------:R-:W-:-:S06]  /*4ae0*/  IMAD.MOV.U32 R98, RZ, RZ, R65 ;  /* 0x000000ffff627224 */ /* 0x000fcc00078e0041 */
[C---:B-1----:R-:W-:Y:S07]  /*4af0*/  HMMA.16816.F32 R64, R4.reuse, R8, R188 ;  /* 0x000000080440723c */ /* 0x042fee00000018bc */
[----:B------:R-:W-:Y:S01]  /*4b00*/  IMAD.MOV.U32 R188, RZ, RZ, R87 ;  /* 0x000000ffffbc7224 */ /* 0x000fe200078e0057 */
[----:B------:R-:W-:Y:S01]  /*4b10*/  HMMA.16816.F32 R68, R4, R10, R72 ;  /* 0x0000000a0444723c */ /* 0x000fe20000001848 */
[----:B------:R-:W1:Y:S01]  /*4b20*/  LDSM.16.MT88.4 R8, [R250+0x3100] ;  /* 0x00310000fa08783b */ /* 0x000e620000004200 */
[----:B------:R-:W-:-:S02]  /*4b30*/  IMAD.MOV.U32 R189, RZ, RZ, R82 ;  /* 0x000000ffffbd7224 */ /* 0x000fc400078e0052 */
[----:B------:R-:W-:Y:S02]  /*4b40*/  IMAD.MOV.U32 R190, RZ, RZ, R81 ;  /* 0x000000ffffbe7224 */ /* 0x000fe400078e0051 */
[----:B------:R-:W-:Y:S02]  /*4b50*/  IMAD.MOV.U32 R191, RZ, RZ, R84 ;  /* 0x000000ffffbf7224 */ /* 0x000fe400078e0054 */
[C---:B-1----:R-:W-:Y:S07]  /*4b60*/  HMMA.16816.F32 R72, R4.reuse, R8, R184 ;  /* 0x000000080448723c */ /* 0x042fee00000018b8 */
[----:B------:R-:W-:Y:S01]  /*4b70*/  IMAD.MOV.U32 R186, RZ, RZ, R86 ;  /* 0x000000ffffba7224 */ /* 0x000fe200078e0056 */
[----:B------:R-:W-:Y:S01]  /*4b80*/  HMMA.16816.F32 R76, R4, R10, R76 ;  /* 0x0000000a044c723c */ /* 0x000fe2000000184c */
[----:B------:R-:W-:-:S03]  /*4b90*/  IMAD.MOV.U32 R187, RZ, RZ, R85 ;  /* 0x000000ffffbb7224 */ /* 0x000fc600078e0055 */
[----:B------:R-:W1:Y:S04]  /*4ba0*/  LDSM.16.MT88.4 R8, [R186+0x3100] ;  /* 0x00310000ba08783b */ /* 0x000e680000004200 */
[C---:B-1----:R-:W-:Y:S08]  /*4bb0*/  HMMA.16816.F32 R180, R4.reuse, R8, R180 ;  /* 0x0000000804b4723c */ /* 0x042ff000000018b4 */
[----:B------:R-:W-:Y:S11]  /*4bc0*/  HMMA.16816.F32 R8, R4, R10, R160 ;  /* 0x0000000a0408723c */ /* 0x000ff600000018a0 */
[----:B------:R-:W-:Y:S05]  /*4bd0*/  @!UPT UIADD3 URZ, URZ, URZ, URZ ;  /* 0x0000003f3f3ff290 */ /* 0x000fea000fffe03f */
[----:B------:R-:W-:Y:S01]  /*4be0*/  IMAD.MOV.U32 R179, RZ, RZ, R180 ;  /* 0x000000ffffb37224 */ /* 0x000fe200078e00b4 */
[----:B------:R-:W-:Y:S01]  /*4bf0*/  MOV R176, R183 ;  /* 0x000000b700b07202 */ /* 0x000fe20000000f00 */
[----:B------:R-:W-:Y:S02]  /*4c00*/  IMAD.MOV.U32 R178, RZ, RZ, R181 ;  /* 0x000000ffffb27224 */ /* 0x000fe400078e00b5 */
[----:B------:R-:W-:-:S04]  /*4c10*/  IMAD.MOV.U32 R177, RZ, RZ, R182 ;  /* 0x000000ffffb17224 */ /* 0x000fc800078e00b6 */
[----:B------:R-:W-:Y:S02]  /*4c20*/  IMAD.MOV.U32 R183, RZ, RZ, R8 ;  /* 0x000000ffffb77224 */ /* 0x000fe400078e0008 */
[----:B------:R-:W-:Y:S02]  /*4c30*/  IMAD.MOV.U32 R182, RZ, RZ, R9 ;  /* 0x000000ffffb67224 */ /* 0x000fe400078e0009 */
[----:B------:R-:W-:Y:S02]  /*4c40*/  IMAD.MOV.U32 R181, RZ, RZ, R10 ;  /* 0x000000ffffb57224 */ /* 0x000fe400078e000a */
[----:B------:R-:W-:Y:S02]  /*4c50*/  IMAD.MOV.U32 R180, RZ, RZ, R11 ;  /* 0x000000ffffb47224 */ /* 0x000fe400078e000b */
[----:B------:R-:W1:Y:S02]  /*4c60*/  LDSM.16.MT88.4 R8, [R252+0x3100] ;  /* 0x00310000fc08783b */ /* 0x000e640000004200 */
        /* <DEDUP_REMOVED lines=11> */
[----:B------:R-:W-:-:S02]  /*4d20*/  IMAD.MOV.U32 R0, RZ, RZ, R103 ;  /* 0x000000ffff007224 */ /* 0x000fc400078e0067 */
[----:B------:R-:W-:Y:S02]  /*4d30*/  FADD.FTZ R3, R147, R3 ;  /* 0x0000000393037221 */ /* 0x000fe40000010000 */
[----:B------:R-:W-:Y:S02]  /*4d40*/  FFMA.FTZ R0, R0, c[0x0][0x2d0], -R12 ;  /* 0x0000b40000007a23 */ /* 0x000fe4000001080c */
[----:B------:R-:W-:Y:S01]  /*4d50*/  FADD.FTZ R3, R154, R3 ;  /* 0x000000039a037221 */ /* 0x000fe20000010000 */
[C---:B-1----:R-:W-:Y:S08]  /*4d60*/  HMMA.16816.F32 R96, R4.reuse, R8, R136 ;  /* 0x000000080460723c */ /* 0x042ff00000001888 */
[C---:B------:R-:W-:Y:S01]  /*4d70*/  HMMA.16816.F32 R100, R4.reuse, R10, R120 ;  /* 0x0000000a0464723c */ /* 0x040fe20000001878 */
[----:B------:R-:W1:Y:S07]  /*4d80*/  LDSM.16.MT88.4 R8, [R250+0x5100] ;  /* 0x00510000fa08783b */ /* 0x000e6e0000004200 */
[----:B-1----:R-:W-:Y:S11]  /*4d90*/  HMMA.16816.F32 R128, R4, R8, R128 ;  /* 0x000000080480723c */ /* 0x002ff60000001880 */
[----:B------:R-:W-:Y:S11]  /*4da0*/  @!UPT UIADD3 URZ, URZ, URZ, URZ ;  /* 0x0000003f3f3ff290 */ /* 0x000ff6000fffe03f */
[----:B------:R-:W-:Y:S02]  /*4db0*/  @!UPT UIADD3 URZ, URZ, URZ, URZ ;  /* 0x0000003f3f3ff290 */ /* 0x000fe4000fffe03f */
[----:B------:R-:W-:Y:S02]  /*4dc0*/  IMAD.MOV.U32 R139, RZ, RZ, R128 ;  /* 0x000000ffff8b7224 */ /* 0x000fe400078e0080 */
[----:B------:R-:W-:Y:S01]  /*4dd0*/  IMAD.MOV.U32 R138, RZ, RZ, R129 ;  /* 0x000000ffff8a7224 */ /* 0x000fe200078e0081 */
[----:B------:R-:W-:Y:S01]  /*4de0*/  MOV R129, R189 ;  /* 0x000000bd00817202 */ /* 0x000fe20000000f00 */
[----:B------:R-:W-:Y:S02]  /*4df0*/  IMAD.MOV.U32 R137, RZ, RZ, R130 ;  /* 0x000000ffff897224 */ /* 0x000fe400078e0082 */
[----:B------:R-:W-:Y:S02]  /*4e00*/  IMAD.MOV.U32 R136, RZ, RZ, R131 ;  /* 0x000000ffff887224 */ /* 0x000fe400078e0083 */
[----:B------:R-:W-:Y:S02]  /*4e10*/  IMAD.MOV.U32 R128, RZ, RZ, R188 ;  /* 0x000000ffff807224 */ /* 0x000fe400078e00bc */
[----:B------:R-:W-:-:S02]  /*4e20*/  IMAD.MOV.U32 R130, RZ, RZ, R190 ;  /* 0x000000ffff827224 */ /* 0x000fc400078e00be */
[----:B------:R-:W-:Y:S02]  /*4e30*/  IMAD.MOV.U32 R131, RZ, RZ, R191 ;  /* 0x000000ffff837224 */ /* 0x000fe400078e00bf */
[----:B------:R-:W-:Y:S07]  /*4e40*/  HMMA.16816.F32 R188, R4, R10, R116 ;  /* 0x0000000a04bc723c */ /* 0x000fee0000001874 */
[----:B------:R-:W-:Y:S02]  /*4e50*/  IMAD.MOV.U32 R118, RZ, RZ, R186 ;  /* 0x000000ffff767224 */ /* 0x000fe400078e00ba */
[----:B------:R-:W-:-:S03]  /*4e60*/  IMAD.MOV.U32 R119, RZ, RZ, R187 ;  /* 0x000000ffff777224 */ /* 0x000fc600078e00bb */
[----:B------:R-:W1:Y:S02]  /*4e70*/  LDSM.16.MT88.4 R8, [R118+0x5100] ;  /* 0x005100007608783b */ /* 0x000e640000004200 */
[C---:B-1----:R-:W-:Y:S08]  /*4e80*/  HMMA.16816.F32 R120, R4.reuse, R8, R112 ;  /* 0x000000080478723c */ /* 0x042ff00000001870 */
[C---:B------:R-:W-:Y:S01]  /*4e90*/  HMMA.16816.F32 R112, R4.reuse, R10, R108 ;  /* 0x0000000a0470723c */ /* 0x040fe2000000186c */
[----:B------:R-:W1:Y:S07]  /*4ea0*/  LDSM.16.MT88.4 R8, [R252+0x5100] ;  /* 0x00510000fc08783b */ /* 0x000e6e0000004200 */
[C---:B-1----:R-:W-:Y:S08]  /*4eb0*/  HMMA.16816.F32 R108, R4.reuse, R8, R104 ;  /* 0x00000008046c723c */ /* 0x042ff00000001868 */
[----:B------:R-:W-:Y:S01]  /*4ec0*/  HMMA.16816.F32 R104, R4, R10, R92 ;  /* 0x0000000a0468723c */ /* 0x000fe2000000185c */
[----:B------:R-:W1:Y:S06]  /*4ed0*/  LDSM.16.MT88.4 R8, [R249+0x7100] ;  /* 0x00710000f908783b */ /* 0x000e6c0000004200 */
[----:B------:R-:W-:-:S02]  /*4ee0*/  IMAD.MOV.U32 R92, RZ, RZ, R144 ;  /* 0x000000ffff5c7224 */ /* 0x000fc400078e0090 */
[----:B------:R-:W-:Y:S01]  /*4ef0*/  IMAD.MOV.U32 R93, RZ, RZ, R145 ;  /* 0x000000ffff5d7224 */ /* 0x000fe200078e0091 */
[----:B------:R-:W-:Y:S01]  /*4f00*/  MOV R145, R177 ;  /* 0x000000b100917202 */ /* 0x000fe20000000f00 */
[----:B------:R-:W-:Y:S02]  /*4f10*/  IMAD.MOV.U32 R94, RZ, RZ, R146 ;  /* 0x000000ffff5e7224 */ /* 0x000fe400078e0092 */
[----:B------:R-:W-:Y:S02]  /*4f20*/  IMAD.MOV.U32 R95, RZ, RZ, R183 ;  /* 0x000000ffff5f7224 */ /* 0x000fe400078e00b7 */
[----:B------:R-:W-:Y:S02]  /*4f30*/  IMAD.MOV.U32 R144, RZ, RZ, R178 ;  /* 0x000000ffff907224 */ /* 0x000fe400078e00b2 */
[----:B------:R-:W-:Y:S01]  /*4f40*/  IMAD.MOV.U32 R146, RZ, RZ, R176 ;  /* 0x000000ffff927224 */ /* 0x000fe200078e00b0 */
[C---:B-1----:R-:W-:Y:S08]  /*4f50*/  HMMA.16816.F32 R88, R4.reuse, R8, R88 ;  /* 0x000000080458723c */ /* 0x042ff00000001858 */
[----:B------:R-:W-:Y:S01]  /*4f60*/  HMMA.16816.F32 R184, R4, R10, R56 ;  /* 0x0000000a04b8723c */ /* 0x000fe20000001838 */
[----:B------:R-:W1:Y:S06]  /*4f70*/  LDSM.16.MT88.4 R8, [R250+0x7100] ;  /* 0x00710000fa08783b */ /* 0x000e6c0000004200 */
[----:B------:R-:W-:-:S02]  /*4f80*/  IMAD.MOV.U32 R58, RZ, RZ, R118 ;  /* 0x000000ffff3a7224 */ /* 0x000fc400078e0076 */
[----:B------:R-:W-:Y:S02]  /*4f90*/  IMAD.MOV.U32 R59, RZ, RZ, R119 ;  /* 0x000000ffff3b7224 */ /* 0x000fe400078e0077 */
        /* <DEDUP_REMOVED lines=16> */
[C---:B-1----:R-:W-:Y:S07]  /*50a0*/  HMMA.16816.F32 R180, R4.reuse, R8, R52 ;  /* 0x0000000804b4723c */ /* 0x042fee0000001834 */
[----:B------:R-:W-:Y:S01]  /*50b0*/  IMAD.MOV.U32 R52, RZ, RZ, R89 ;  /* 0x000000ffff347224 */ /* 0x000fe200078e0059 */
[----:B------:R-:W-:Y:S01]  /*50c0*/  HMMA.16816.F32 R176, R4, R10, R48 ;  /* 0x0000000a04b0723c */ /* 0x000fe20000001830 */
[----:B------:R-:W1:Y:S01]  /*50d0*/  LDSM.16.MT88.4 R8, [R58+0x7100] ;  /* 0x007100003a08783b */ /* 0x000e620000004200 */
[----:B------:R-:W-:-:S02]  /*50e0*/  IMAD.MOV.U32 R53, RZ, RZ, R90 ;  /* 0x000000ffff357224 */ /* 0x000fc400078e005a */
[----:B------:R-:W-:Y:S01]  /*50f0*/  IMAD.MOV.U32 R54, RZ, RZ, R91 ;  /* 0x000000ffff367224 */ /* 0x000fe200078e005b */
[----:B------:R-:W-:Y:S01]  /*5100*/  MOV R91, R130 ;  /* 0x00000082005b7202 */ /* 0x000fe20000000f00 */
[----:B------:R-:W-:Y:S02]  /*5110*/  IMAD.MOV.U32 R89, RZ, RZ, R128 ;  /* 0x000000ffff597224 */ /* 0x000fe400078e0080 */
[----:B------:R-:W-:Y:S02]  /*5120*/  IMAD.MOV.U32 R51, RZ, RZ, R88 ;  /* 0x000000ffff337224 */ /* 0x000fe400078e0058 */
[----:B------:R-:W-:Y:S02]  /*5130*/  IMAD.MOV.U32 R90, RZ, RZ, R129 ;  /* 0x000000ffff5a7224 */ /* 0x000fe400078e0081 */
[----:B------:R-:W-:Y:S02]  /*5140*/  IMAD.MOV.U32 R128, RZ, RZ, R131 ;  /* 0x000000ffff807224 */ /* 0x000fe400078e0083 */
[----:B------:R-:W-:-:S02]  /*5150*/  IMAD.MOV.U32 R129, RZ, RZ, R144 ;  /* 0x000000ffff817224 */ /* 0x000fc400078e0090 */
[----:B------:R-:W-:Y:S02]  /*5160*/  IMAD.MOV.U32 R130, RZ, RZ, R145 ;  /* 0x000000ffff827224 */ /* 0x000fe400078e0091 */
[----:B------:R-:W-:Y:S02]  /*5170*/  IMAD.MOV.U32 R131, RZ, RZ, R146 ;  /* 0x000000ffff837224 */ /* 0x000fe400078e0092 */
[----:B------:R-:W-:Y:S01]  /*5180*/  LDSM.16.MT88.4 R144, [R250+0x1900] ;  /* 0x00190000fa90783b */ /* 0x000fe20000004200 */
[----:B------:R-:W-:Y:S02]  /*5190*/  IMAD.MOV.U32 R55, RZ, RZ, R92 ;  /* 0x000000ffff377224 */ /* 0x000fe400078e005c */
[----:B------:R-:W-:Y:S02]  /*51a0*/  IMAD.MOV.U32 R88, RZ, RZ, R95 ;  /* 0x000000ffff587224 */ /* 0x000fe400078e005f */
[----:B------:R-:W-:Y:S02]  /*51b0*/  IMAD.MOV.U32 R92, RZ, RZ, R139 ;  /* 0x000000ffff5c7224 */ /* 0x000fe400078e008b */
[----:B------:R-:W-:-:S02]  /*51c0*/  IMAD.MOV.U32 R95, RZ, RZ, R136 ;  /* 0x000000ffff5f7224 */ /* 0x000fc400078e0088 */
[----:B------:R-:W-:Y:S01]  /*51d0*/  LDSM.16.MT88.4 R136, [R249+0x1900] ;  /* 0x00190000f988783b */ /* 0x000fe20000004200 */
[C---:B-1----:R-:W-:Y:S03]  /*51e0*/  HMMA.16816.F32 R116, R4.reuse, R8, R40 ;  /* 0x000000080474723c */ /* 0x042fe60000001828 */
[----:B------:R-:W-:Y:S05]  /*51f0*/  LDSM.16.MT88.4 R40, [R249+0x3900] ;  /* 0x00390000f928783b */ /* 0x000fea0000004200 */
[C---:B------:R-:W-:Y:S01]  /*5200*/  HMMA.16816.F32 R28, R4.reuse, R10, R28 ;  /* 0x0000000a041c723c */ /* 0x040fe2000000181c */
[----:B------:R-:W1:Y:S07]  /*5210*/  LDSM.16.MT88.4 R8, [R252+0x7100] ;  /* 0x00710000fc08783b */ /* 0x000e6e0000004200 */
[C---:B-1----:R-:W-:Y:S01]  /*5220*/  HMMA.16816.F32 R24, R4.reuse, R8, R24 ;  /* 0x000000080418723c */ /* 0x042fe20000001818 */
[----:B------:R1:W-:Y:S07]  /*5230*/  MUFU.EX2 R8, R15 ;  /* 0x0000000f00087308 */ /* 0x0003ee0000000800 */
[----:B------:R-:W-:Y:S01]  /*5240*/  HMMA.16816.F32 R20, R4, R10, R20 ;  /* 0x0000000a0414723c */ /* 0x000fe20000001814 */
[----:B------:R2:W-:Y:S06]  /*5250*/  MUFU.EX2 R5, R0 ;  /* 0x0000000000057308 */ /* 0x0005ec0000000800 */
[----:B------:R-:W-:-:S02]  /*5260*/  FFMA.FTZ R4, R152, c[0x0][0x2d0], -R12 ;  /* 0x0000b40098047a23 */ /* 0x000fc4000001080c */
[----:B------:R3:W-:Y:S01]  /*5270*/  MUFU.EX2 R11, R2 ;  /* 0x00000002000b7308 */ /* 0x0007e20000000800 */
[----:B-1----:R-:W-:Y:S02]  /*5280*/  IMAD.MOV.U32 R15, RZ, RZ, R160 ;  /* 0x000000ffff0f7224 */ /* 0x002fe400078e00a0 */
[----:B--2---:R-:W-:-:S05]  /*5290*/  FFMA.FTZ R0, R59, c[0x0][0x2d0], -R12 ;  /* 0x0000b4003b007a23 */ /* 0x004fca000001080c */
[----:B------:R1:W2:Y:S01]  /*52a0*/  MUFU.EX2 R10, R14 ;  /* 0x0000000e000a7308 */ /* 0x0002a20000000800 */
[----:B------:R-:W-:Y:S02]  /*52b0*/  IMAD.MOV.U32 R59, RZ, RZ, R155 ;  /* 0x000000ffff3b7224 */ /* 0x000fe400078e009b */
[----:B---3--:R-:W-:-:S05]  /*52c0*/  FFMA.FTZ R2, R153, c[0x0][0x2d0], -R12 ;  /* 0x0000b40099027a23 */ /* 0x008fca000001080c */
[----:B------:R3:W4:Y:S01]  /*52d0*/  MUFU.EX2 R7, R0 ;  /* 0x0000000000077308 */ /* 0x0007220000000800 */
[----:B------:R-:W5:Y:S01]  /*52e0*/  LDSM.16.MT88.4 R152, [R58+0x1900] ;  /* 0x001900003a98783b */ /* 0x000f620000004200 */
[----:B------:R-:W-:-:S06]  /*52f0*/  IMAD.MOV.U32 R12, RZ, RZ, R163 ;  /* 0x000000ffff0c7224 */ /* 0x000fcc00078e00a3 */
[----:B------:R2:W-:Y:S01]  /*5300*/  MUFU.EX2 R6, R2 ;  /* 0x0000000200067308 */ /* 0x0005e20000000800 */
[----:B-1----:R-:W-:Y:S02]  /*5310*/  IMAD.MOV.U32 R14, RZ, RZ, R161 ;  /* 0x000000ffff0e7224 */ /* 0x002fe400078e00a1 */
[----:B---3--:R-:W-:-:S05]  /*5320*/  FADD.FTZ R0, R167, R16 ;  /* 0x00000010a7007221 */ /* 0x008fca0000010000 */
[----:B------:R-:W1:Y:S01]  /*5330*/  MUFU.EX2 R9, R13 ;  /* 0x0000000d00097308 */ /* 0x000e620000000800 */
[----:B------:R-:W-:Y:S01]  /*5340*/  IMAD.MOV.U32 R167, RZ, RZ, R55 ;  /* 0x000000ffffa77224 */ /* 0x000fe200078e0037 */
[----:B------:R-:W-:Y:S01]  /*5350*/  MOV R16, R57 ;  /* 0x0000003900107202 */ /* 0x000fe20000000f00 */
[----:B------:R-:W-:Y:S02]  /*5360*/  IMAD.MOV.U32 R55, RZ, RZ, R131 ;  /* 0x000000ffff377224 */ /* 0x000fe400078e0083 */
[----:B--2---:R-:W-:-:S03]  /*5370*/  FADD.FTZ R2, R51, R0 ;  /* 0x0000000033027221 */ /* 0x004fc60000010000 */
[----:B------:R-:W2:Y:S01]  /*5380*/  MUFU.EX2 R4, R4 ;  /* 0x0000000400047308 */ /* 0x000ea20000000800 */
[----:B------:R-:W3:Y:S01]  /*5390*/  LDSM.16.MT88.4 R48, [R250+0x3900] ;  /* 0x00390000fa30783b */ /* 0x000ee20000004200 */
[----:B------:R-:W-:Y:S02]  /*53a0*/  FADD.FTZ R0, R52, R3 ;  /* 0x0000000334007221 */ /* 0x000fe40000010000 */
[----:B------:R-:W-:Y:S02]  /*53b0*/  FADD.FTZ R2, R53, R2 ;  /* 0x0000000235027221 */ /* 0x000fe40000010000 */
[----:B------:R-:W-:Y:S02]  /*53c0*/  FADD.FTZ R0, R54, R0 ;  /* 0x0000000036007221 */ /* 0x000fe40000010000 */
[----:B------:R-:W-:Y:S01]  /*53d0*/  IMAD.MOV.U32 R52, RZ, RZ, R128 ;  /* 0x000000ffff347224 */ /* 0x000fe200078e0080 */
[----:B------:R-:W-:Y:S01]  /*53e0*/  F2FP.PACK_AB R128, R10, R8 ;  /* 0x000000080a80723e */ /* 0x000fe200000000ff */
[----:B------:R-:W-:Y:S01]  /*53f0*/  IMAD.MOV.U32 R53, RZ, RZ, R129 ;  /* 0x000000ffff357224 */ /* 0x000fe200078e0081 */
[----:B----4-:R-:W-:Y:S01]  /*5400*/  F2FP.PACK_AB R129, R7, R5 ;  /* 0x000000050781723e */ /* 0x010fe200000000ff */
[----:B------:R-:W-:Y:S01]  /*5410*/  IMAD.MOV.U32 R54, RZ, RZ, R130 ;  /* 0x000000ffff367224 */ /* 0x000fe200078e0082 */
[----:B-1----:R-:W-:Y:S01]  /*5420*/  F2FP.PACK_AB R130, R11, R9 ;  /* 0x000000090b82723e */ /* 0x002fe200000000ff */
[----:B------:R-:W-:Y:S01]  /*5430*/  IMAD.MOV.U32 R13, RZ, RZ, R162 ;  /* 0x000000ffff0d7224 */ /* 0x000fe200078e00a2 */
[----:B--2---:R-:W-:Y:S01]  /*5440*/  F2FP.PACK_AB R131, R6, R4 ;  /* 0x000000040683723e */ /* 0x004fe200000000ff */
[----:B------:R-:W1:Y:S01]  /*5450*/  LDSM.16.MT88.4 R160, [R252+0x1900] ;  /* 0x00190000fca0783b */ /* 0x000e620000004200 */
[----:B------:R-:W-:-:S04]  /*5460*/  IMAD.MOV.U32 R3, RZ, RZ, R56 ;  /* 0x000000ffff037224 */ /* 0x000fc800078e0038 */
[----:B------:R-:W-:Y:S01]  /*5470*/  FADD.FTZ R0, R3, R0 ;  /* 0x0000000003007221 */ /* 0x000fe20000010000 */
[----:B------:R-:W-:Y:S03]  /*5480*/  HMMA.16816.F32 R140, R128, R144, R140 ;  /* 0x00000090808c723c */ /* 0x000fe6000000188c */
[----:B------:R-:W-:-:S04]  /*5490*/  FADD.FTZ R0, R18, R0 ;  /* 0x0000000012007221 */ /* 0x000fc80000010000 */
[----:B------:R-:W-:Y:S01]  /*54a0*/  FADD.FTZ R0, R126, R0 ;  /* 0x000000007e007221 */ /* 0x000fe20000010000 */
[----:B------:R-:W-:Y:S03]  /*54b0*/  HMMA.16816.F32 R144, R128, R146, R36 ;  /* 0x000000928090723c */ /* 0x000fe60000001824 */
[----:B------:R-:W-:-:S05]  /*54c0*/  FADD.FTZ R0, R127, R0 ;  /* 0x000000007f007221 */ /* 0x000fca0000010000 */
[C---:B-----5:R-:W-:Y:S08]  /*54d0*/  HMMA.16816.F32 R148, R128.reuse, R152, R148 ;  /* 0x000000988094723c */ /* 0x060ff00000001894 */
[C---:B------:R-:W-:Y:S08]  /*54e0*/  HMMA.16816.F32 R152, R128.reuse, R154, R44 ;  /* 0x0000009a8098723c */ /* 0x040ff0000000182c */
[C---:B------:R-:W-:Y:S01]  /*54f0*/  HMMA.16816.F32 R36, R128.reuse, R40, R64 ;  /* 0x000000288024723c */ /* 0x040fe20000001840 */
[----:B------:R-:W2:Y:S07]  /*5500*/  LDSM.16.MT88.4 R64, [R252+0x3900] ;  /* 0x00390000fc40783b */ /* 0x000eae0000004200 */
[C---:B---3--:R-:W-:Y:S01]  /*5510*/  HMMA.16816.F32 R44, R128.reuse, R48, R72 ;  /* 0x00000030802c723c */ /* 0x048fe20000001848 */
[----:B------:R-:W3:Y:S07]  /*5520*/  LDSM.16.MT88.4 R72, [R249+0x5900] ;  /* 0x00590000f948783b */ /* 0x000eee0000004200 */
[C---:B------:R-:W-:Y:S08]  /*5530*/  HMMA.16816.F32 R132, R128.reuse, R136, R132 ;  /* 0x000000888084723c */ /* 0x040ff00000001884 */
[C---:B------:R-:W-:Y:S07]  /*5540*/  HMMA.16816.F32 R136, R128.reuse, R138, R32 ;  /* 0x0000008a8088723c */ /* 0x040fee0000001820 */
[----:B------:R-:W-:Y:S01]  /*5550*/  IMAD.MOV.U32 R34, RZ, RZ, R58 ;  /* 0x000000ffff227224 */ /* 0x000fe200078e003a */
[----:B-1----:R-:W-:Y:S01]  /*5560*/  HMMA.16816.F32 R156, R128, R160, R156 ;  /* 0x000000a0809c723c */ /* 0x002fe2000000189c */
[----:B------:R-:W-:-:S03]  /*5570*/  IMAD.MOV.U32 R35, RZ, RZ, R59 ;  /* 0x000000ffff237224 */ /* 0x000fc600078e003b */
[----:B------:R-:W1:Y:S01]  /*5580*/  LDSM.16.MT88.4 R56, [R34+0x3900] ;  /* 0x003900002238783b */ /* 0x000e620000004200 */
[----:B------:R-:W-:-:S03]  /*5590*/  FADD.FTZ R2, R35, R2 ;  /* 0x0000000223027221 */ /* 0x000fc60000010000 */
[----:B------:R-:W-:Y:S01]  /*55a0*/  HMMA.16816.F32 R160, R128, R162, R60 ;  /* 0x000000a280a0723c */ /* 0x000fe2000000183c */
[----:B------:R-:W-:-:S04]  /*55b0*/  FADD.FTZ R2, R167, R2 ;  /* 0x00000002a7027221 */ /* 0x000fc80000010000 */
[----:B------:R-:W-:Y:S02]  /*55c0*/  FADD.FTZ R3, R124, R2 ;  /* 0x000000027c037221 */ /* 0x000fe40000010000 */
[----:B------:R-:W-:Y:S01]  /*55d0*/  FADD.FTZ R2, R166, R0 ;  /* 0x00000000a6027221 */ /* 0x000fe20000010000 */
[C---:B------:R-:W-:Y:S01]  /*55e0*/  HMMA.16816.F32 R40, R128.reuse, R42, R68 ;  /* 0x0000002a8028723c */ /* 0x040fe20000001844 */
[----:B------:R-:W-:Y:S02]  /*55f0*/  FADD.FTZ R3, R17, R3 ;  /* 0x0000000311037221 */ /* 0x000fe40000010000 */
[----:B------:R-:W-:Y:S02]  /*5600*/  FADD.FTZ R2, R8, R2 ;  /* 0x0000000208027221 */ /* 0x000fe40000010000 */
[----:B------:R-:W-:Y:S02]  /*5610*/  FADD.FTZ R3, R19, R3 ;  /* 0x0000000313037221 */ /* 0x000fe40000010000 */
[----:B------:R-:W-:Y:S01]  /*5620*/  FADD.FTZ R2, R10, R2 ;  /* 0x000000020a027221 */ /* 0x000fe20000010000 */
[----:B--2---:R-:W-:Y:S01]  /*5630*/  HMMA.16816.F32 R60, R128, R64, R80 ;  /* 0x00000040803c723c */ /* 0x004fe20000001850 */
[----:B------:R-:W2:Y:S01]  /*5640*/  LDSM.16.MT88.4 R80, [R250+0x5900] ;  /* 0x00590000fa50783b */ /* 0x000ea20000004200 */
[----:B------:R-:W-:-:S02]  /*5650*/  FADD.FTZ R0, R125, R3 ;  /* 0x000000037d007221 */ /* 0x000fc40000010000 */
[----:B------:R-:W-:Y:S02]  /*5660*/  FADD.FTZ R2, R9, R2 ;  /* 0x0000000209027221 */ /* 0x000fe40000010000 */
[----:B------:R-:W-:Y:S02]  /*5670*/  FADD.FTZ R0, R5, R0 ;  /* 0x0000000005007221 */ /* 0x000fe40000010000 */
[----:B---3--:R-:W-:Y:S01]  /*5680*/  HMMA.16816.F32 R68, R128, R72, R96 ;  /* 0x000000488044723c */ /* 0x008fe20000001860 */
[----:B------:R-:W3:Y:S01]  /*5690*/  LDSM.16.MT88.4 R96, [R252+0x5900] ;  /* 0x00590000fc60783b */ /* 0x000ee20000004200 */
[----:B------:R-:W-:Y:S02]  /*56a0*/  FADD.FTZ R0, R7, R0 ;  /* 0x0000000007007221 */ /* 0x000fe40000010000 */
[----:B------:R-:W-:Y:S02]  /*56b0*/  FADD.FTZ R3, R11, R2 ;  /* 0x000000020b037221 */ /* 0x000fe40000010000 */
[----:B------:R-:W-:-:S02]  /*56c0*/  FADD.FTZ R0, R4, R0 ;  /* 0x0000000004007221 */ /* 0x000fc40000010000 */
[----:B------:R-:W-:Y:S01]  /*56d0*/  HMMA.16816.F32 R48, R128, R50, R76 ;  /* 0x000000328030723c */ /* 0x000fe2000000184c */
[----:B------:R4:W-:Y:S01]  /*56e0*/  STL [R1+0x64], R3 ;  /* 0x0000640301007387 */ /* 0x0009e20000100800 */
[----:B------:R-:W-:Y:S01]  /*56f0*/  FADD.FTZ R2, R6, R0 ;  /* 0x0000000006027221 */ /* 0x000fe20000010000 */
[----:B------:R-:W-:-:S04]  /*5700*/  IADD3 R0, R16, 0x800, RZ ;  /* 0x0000080010007810 */ /* 0x000fc80007ffe0ff */
[----:B------:R5:W-:Y:S01]  /*5710*/  STL [R1+0x68], R2 ;  /* 0x0000680201007387 */ /* 0x000be20000100800 */
[C---:B-1----:R-:W-:Y:S03]  /*5720*/  HMMA.16816.F32 R52, R128.reuse, R56, R52 ;  /* 0x000000388034723c */ /* 0x042fe60000001834 */
[----:B------:R1:W-:Y:S05]  /*5730*/  STL [R1+0x44], R0 ;  /* 0x0000440001007387 */ /* 0x0003ea0000100800 */
[C---:B------:R-:W-:Y:S01]  /*5740*/  HMMA.16816.F32 R56, R128.reuse, R58, R88 ;  /* 0x0000003a8038723c */ /* 0x040fe20000001858 */
[----:B------:R-:W3:Y:S07]  /*5750*/  LDSM.16.MT88.4 R88, [R34+0x5900] ;  /* 0x005900002258783b */ /* 0x000eee0000004200 */
[----:B------:R-:W-:Y:S01]  /*5760*/  HMMA.16816.F32 R64, R128, R66, R84 ;  /* 0x000000428040723c */ /* 0x000fe20000001854 */
[----:B----4-:R-:W-:-:S05]  /*5770*/  IADD3 R3, R16, 0x1000, RZ ;  /* 0x0000100010037810 */ /* 0x010fca0007ffe0ff */
[----:B------:R4:W-:Y:S02]  /*5780*/  STL [R1+0x40], R3 ;  /* 0x0000400301007387 */ /* 0x0009e40000100800 */
[----:B--2---:R-:W-:Y:S01]  /*5790*/  HMMA.16816.F32 R76, R128, R80, R92 ;  /* 0x00000050804c723c */ /* 0x004fe2000000185c */
[C---:B-----5:R-:W-:Y:S02]  /*57a0*/  IADD3 R2, R16.reuse, 0x1800, RZ ;  /* 0x0000180010027810 */ /* 0x060fe40007ffe0ff */
[----:B-1----:R-:W-:-:S03]  /*57b0*/  IADD3 R0, R16, 0x2000, RZ ;  /* 0x0000200010007810 */ /* 0x002fc60007ffe0ff */
[----:B------:R1:W-:Y:S02]  /*57c0*/  STL [R1+0x3c], R2 ;  /* 0x00003c0201007387 */ /* 0x0003e40000100800 */
[C---:B---3--:R-:W-:Y:S02]  /*57d0*/  HMMA.16816.F32 R92, R128.reuse, R96, R108 ;  /* 0x00000060805c723c */ /* 0x048fe4000000186c */
[----:B------:R2:W-:Y:S06]  /*57e0*/  STL [R1+0x38], R0 ;  /* 0x0000380001007387 */ /* 0x0005ec0000100800 */
[C---:B------:R-:W-:Y:S01]  /*57f0*/  HMMA.16816.F32 R96, R128.reuse, R98, R104 ;  /* 0x000000628060723c */ /* 0x040fe20000001868 */
[----:B------:R-:W3:Y:S07]  /*5800*/  LDSM.16.MT88.4 R104, [R249+0x7900] ;  /* 0x00790000f968783b */ /* 0x000eee0000004200 */
[----:B------:R-:W-:Y:S01]  /*5810*/  HMMA.16816.F32 R72, R128, R74, R100 ;  /* 0x0000004a8048723c */ /* 0x000fe20000001864 */
[----:B----4-:R-:W-:-:S02]  /*5820*/  IADD3 R3, R16, 0x3800, RZ ;  /* 0x0000380010037810 */ /* 0x010fc40007ffe0ff */
[----:B-1----:R-:W-:-:S05]  /*5830*/  IADD3 R2, R16, 0x2800, RZ ;  /* 0x0000280010027810 */ /* 0x002fca0007ffe0ff */
[----:B------:R-:W-:Y:S01]  /*5840*/  HMMA.16816.F32 R84, R128, R88, R120 ;  /* 0x000000588054723c */ /* 0x000fe20000001878 */
[----:B------:R-:W1:Y:S01]  /*5850*/  LDSM.16.MT88.4 R120, [R34+0x7900] ;  /* 0x007900002278783b */ /* 0x000e620000004200 */
[----:B--2---:R-:W-:-:S03]  /*5860*/  IADD3 R0, R16, 0x3000, RZ ;  /* 0x0000300010007810 */ /* 0x004fc60007ffe0ff */
[----:B------:R2:W-:Y:S03]  /*5870*/  STL [R1+0x34], R2 ;  /* 0x0000340201007387 */ /* 0x0005e60000100800 */
[C---:B------:R-:W-:Y:S01]  /*5880*/  HMMA.16816.F32 R88, R128.reuse, R90, R112 ;  /* 0x0000005a8058723c */ /* 0x040fe20000001870 */
[----:B------:R-:W4:Y:S04]  /*5890*/  LDSM.16.MT88.4 R112, [R250+0x7900] ;  /* 0x00790000fa70783b */ /* 0x000f280000004200 */
[----:B------:R5:W-:Y:S03]  /*58a0*/  STL [R1+0x30], R0 ;  /* 0x0000300001007387 */ /* 0x000be60000100800 */
[C---:B------:R-:W-:Y:S01]  /*58b0*/  HMMA.16816.F32 R80, R128.reuse, R82, R188 ;  /* 0x000000528050723c */ /* 0x040fe200000018bc */
[----:B------:R1:W-:Y:S07]  /*58c0*/  STL [R1+0x2c], R3 ;  /* 0x00002c0301007387 */ /* 0x0003ee0000100800 */
[----:B---3--:R-:W-:Y:S01]  /*58d0*/  HMMA.16816.F32 R100, R128, R104, R12 ;  /* 0x000000688064723c */ /* 0x008fe2000000180c */
[----:B------:R-:W3:Y:S01]  /*58e0*/  LDSM.16.MT88.4 R12, [R252+0x7900] ;  /* 0x00790000fc0c783b */ /* 0x000ee20000004200 */
[----:B--2---:R-:W-:-:S06]  /*58f0*/  IADD3 R2, R16, 0x4000, RZ ;  /* 0x0000400010027810 */ /* 0x004fcc0007ffe0ff */
[----:B------:R-:W-:Y:S01]  /*5900*/  HMMA.16816.F32 R104, R128, R106, R184 ;  /* 0x0000006a8068723c */ /* 0x000fe200000018b8 */
[----:B------:R2:W-:Y:S01]  /*5910*/  STL [R1+0x28], R2 ;  /* 0x0000280201007387 */ /* 0x0005e20000100800 */
[----:B-----5:R-:W-:-:S06]  /*5920*/  IADD3 R0, R16, 0x4800, RZ ;  /* 0x0000480010007810 */ /* 0x020fcc0007ffe0ff */
[C---:B-1----:R-:W-:Y:S01]  /*5930*/  HMMA.16816.F32 R116, R128.reuse, R120, R116 ;  /* 0x000000788074723c */ /* 0x042fe20000001874 */
[C---:B------:R-:W-:Y:S01]  /*5940*/  IADD3 R3, R16.reuse, 0x5000, RZ ;  /* 0x0000500010037810 */ /* 0x040fe20007ffe0ff */
[----:B------:R1:W-:Y:S04]  /*5950*/  STL [R1+0x24], R0 ;  /* 0x0000240001007387 */ /* 0x0003e80000100800 */
[----:B------:R5:W-:Y:S02]  /*5960*/  STL [R1+0x20], R3 ;  /* 0x0000200301007387 */ /* 0x000be40000100800 */
[C---:B----4-:R-:W-:Y:S08]  /*5970*/  HMMA.16816.F32 R108, R128.reuse, R112, R180 ;  /* 0x00000070806c723c */ /* 0x050ff000000018b4 */
[----:B------:R-:W-:Y:S01]  /*5980*/  HMMA.16816.F32 R112, R128, R114, R176 ;  /* 0x000000728070723c */ /* 0x000fe200000018b0 */
[----:B--2---:R-:W-:-:S05]  /*5990*/  IADD3 R2, R16, 0x5800, RZ ;  /* 0x0000580010027810 */ /* 0x004fca0007ffe0ff */
[----:B------:R2:W-:Y:S02]  /*59a0*/  STL [R1+0x1c], R2 ;  /* 0x00001c0201007387 */ /* 0x0005e40000100800 */
[----:B------:R-:W-:Y:S01]  /*59b0*/  HMMA.16816.F32 R120, R128, R122, R28 ;  /* 0x0000007a8078723c */ /* 0x000fe2000000181c */
[C---:B-1----:R-:W-:Y:S02]  /*59c0*/  IADD3 R0, R16.reuse, 0x6000, RZ ;  /* 0x0000600010007810 */ /* 0x042fe40007ffe0ff */
[----:B-----5:R-:W-:-:S03]  /*59d0*/  IADD3 R3, R16, 0x6800, RZ ;  /* 0x0000680010037810 */ /* 0x020fc60007ffe0ff */
[----:B------:R1:W-:Y:S02]  /*59e0*/  STL [R1+0x18], R0 ;  /* 0x0000180001007387 */ /* 0x0003e40000100800 */
[C---:B---3--:R-:W-:Y:S02]  /*59f0*/  HMMA.16816.F32 R124, R128.reuse, R12, R24 ;  /* 0x0000000c807c723c */ /* 0x048fe40000001818 */
[----:B------:R3:W-:Y:S06]  /*5a00*/  STL [R1+0x14], R3 ;  /* 0x0000140301007387 */ /* 0x0007ec0000100800 */
[----:B------:R-:W-:Y:S01]  /*5a10*/  HMMA.16816.F32 R128, R128, R14, R20 ;  /* 0x0000000e8080723c */ /* 0x000fe20000001814 */
[----:B--2---:R-:W-:-:S02]  /*5a20*/  IADD3 R2, R16, 0x7000, RZ ;  /* 0x0000700010027810 */ /* 0x004fc40007ffe0ff */
[----:B-1----:R-:W-:-:S05]  /*5a30*/  IADD3 R0, R16, 0x7800, RZ ;  /* 0x0000780010007810 */ /* 0x002fca0007ffe0ff */
[----:B------:R3:W-:Y:S04]  /*5a40*/  STL [R1+0xc], R0 ;  /* 0x00000c0001007387 */ /* 0x0007e80000100800 */
[----:B------:R3:W-:Y:S01]  /*5a50*/  STL [R1+0x10], R2 ;  /* 0x0000100201007387 */ /* 0x0007e20000100800 */
[----:B------:R-:W-:Y:S05]  /*5a60*/  @!P0 BRA `(.L_x_534) ;  /* 0x000040c000008947 */ /* 0x000fea0003800000 */
[----:B------:R-:W2:Y:S04]  /*5a70*/  LDL R16, [R1+0xc4] ;  /* 0x0000c40001107983 */ /* 0x000ea80000100800 */
[----:B------:R-:W4:Y:S04]  /*5a80*/  LDL.64 R188, [R1+0xb8] ;  /* 0x0000b80001bc7983 */ /* 0x000f280000100a00 */
[----:B------:R-:W5:Y:S04]  /*5a90*/  LDL.64 R190, [R1+0x90] ;  /* 0x0000900001be7983 */ /* 0x000f680000100a00 */
[----:B---3--:R-:W3:Y:S04]  /*5aa0*/  LDL.64 R32, [R1+0xb0] ;  /* 0x0000b00001207983 */ /* 0x008ee80000100a00 */
[----:B------:R-:W3:Y:S01]  /*5ab0*/  LDL.64 R34, [R1+0x70] ;  /* 0x0000700001227983 */ /* 0x000ee20000100a00 */
[----:B------:R-:W-:-:S02]  /*5ac0*/  PLOP3.LUT P1, PT, PT, PT, UP1, 0x80, 0x0 ;  /* 0x000000000000781c */ /* 0x000fc40003f2f018 */
[----:B------:R-:W-:Y:S01]  /*5ad0*/  PLOP3.LUT P0, PT, PT, PT, UP1, 0x80, 0x0 ;  /* 0x000000000000781c */ /* 0x000fe20003f0f018 */
[----:B------:R-:W-:Y:S01]  /*5ae0*/  IMAD.MOV.U32 R166, RZ, RZ, R164 ;  /* 0x000000ffffa67224 */ /* 0x000fe200078e00a4 */
[----:B------:R-:W-:Y:S02]  /*5af0*/  UMOV UR18, UR17 ;  /* 0x0000001100127c82 */ /* 0x000fe40008000000 */
[----:B------:R-:W-:Y:S02]  /*5b00*/  UMOV UR8, 0xffffffc0 ;  /* 0xffffffc000087882 */ /* 0x000fe40000000000 */
[----:B------:R-:W-:Y:S02]  /*5b10*/  ULDC.64 UR6, c[0x0][0x208] ;  /* 0x0000820000067ab9 */ /* 0x000fe40000000a00 */
[----:B------:R-:W-:-:S03]  /*5b20*/  ULDC.64 UR4, c[0x0][0x1e0] ;  /* 0x0000780000047ab9 */ /* 0x000fc60000000a00 */
[----:B--2---:R-:W-:Y:S01]  /*5b30*/  @P1 IMAD.HI.U32 R0, R16, c[0x0][0x2c8], RZ ;  /* 0x0000b20010001a27 */ /* 0x004fe200078e00ff */
[----:B----4-:R-:W-:-:S04]  /*5b40*/  IADD3 R3, P6, R188, 0x40, RZ ;  /* 0x00000040bc037810 */ /* 0x010fc80007fde0ff */
[----:B------:R-:W-:Y:S02]  /*5b50*/  @P0 SHF.R.U32.HI R0, RZ, c[0x0][0x2cc], R0 ;  /* 0x0000b300ff000a19 */ /* 0x000fe40000011600 */
[C---:B------:R-:W-:Y:S01]  /*5b60*/  IADD3 R2, P1, R188.reuse, 0x80, RZ ;  /* 0x00000080bc027810 */ /* 0x040fe20007f3e0ff */
[----:B------:R5:W-:Y:S04]  /*5b70*/  STL [R1+0xac], R3 ;  /* 0x0000ac0301007387 */ /* 0x000be80000100800 */
[----:B------:R1:W-:Y:S04]  /*5b80*/  @P0 STL [R1+0xc0], R0 ;  /* 0x0000c00001000387 */ /* 0x0003e80000100800 */
[----:B------:R3:W-:Y:S01]  /*5b90*/  STL [R1+0xa4], R2 ;  /* 0x0000a40201007387 */ /* 0x0007e20000100800 */
[----:B-----5:R-:W-:Y:S01]  /*5ba0*/  IMAD.X R3, RZ, RZ, R191, P6 ;  /* 0x000000ffff037224 */ /* 0x020fe200030e06bf */
[----:B-1----:R-:W-:-:S02]  /*5bb0*/  IADD3 R0, P0, R188, 0xc0, RZ ;  /* 0x000000c0bc007810 */ /* 0x002fc40007f1e0ff */
[----:B---3--:R-:W-:-:S03]  /*5bc0*/  IADD3 R2, P6, R32, 0x40, RZ ;  /* 0x0000004020027810 */ /* 0x008fc60007fde0ff */
[----:B------:R1:W-:Y:S04]  /*5bd0*/  STL [R1+0x9c], R0 ;  /* 0x00009c0001007387 */ /* 0x0003e80000100800 */
[----:B------:R2:W-:Y:S04]  /*5be0*/  STL [R1+0xa8], R3 ;  /* 0x0000a80301007387 */ /* 0x0005e80000100800 */
[----:B------:R3:W-:Y:S01]  /*5bf0*/  STL [R1+0x8c], R2 ;  /* 0x00008c0201007387 */ /* 0x0007e20000100800 */
[----:B------:R-:W-:Y:S02]  /*5c00*/  IMAD.X R4, RZ, RZ, R35, P6 ;  /* 0x000000ffff047224 */ /* 0x000fe400030e0623 */
[----:B-1----:R-:W-:Y:S01]  /*5c10*/  IMAD.X R0, RZ, RZ, R191, P1 ;  /* 0x000000ffff007224 */ /* 0x002fe200008e06bf */
[----:B--2---:R-:W-:-:S04]  /*5c20*/  IADD3 R3, P1, R32, 0x80, RZ ;  /* 0x0000008020037810 */ /* 0x004fc80007f3e0ff */
[----:B------:R1:W-:Y:S01]  /*5c30*/  STL [R1+0xa0], R0 ;  /* 0x0000a00001007387 */ /* 0x0003e20000100800 */
[----:B---3--:R-:W-:-:S03]  /*5c40*/  IMAD.X R2, RZ, RZ, R191, P0 ;  /* 0x000000ffff027224 */ /* 0x008fc600000e06bf */
[----:B------:R-:W-:Y:S04]  /*5c50*/  STL [R1+0x84], R3 ;  /* 0x0000840301007387 */ /* 0x000fe80000100800 */
[----:B------:R2:W-:Y:S01]  /*5c60*/  STL [R1+0x98], R2 ;  /* 0x0000980201007387 */ /* 0x0005e20000100800 */
[----:B-1----:R-:W-:-:S05]  /*5c70*/  IADD3 R0, P0, R32, 0xc0, RZ ;  /* 0x000000c020007810 */ /* 0x002fca0007f1e0ff */
[----:B------:R1:W-:Y:S01]  /*5c80*/  STL [R1+0x7c], R0 ;  /* 0x00007c0001007387 */ /* 0x0003e20000100800 */
[----:B--2---:R-:W-:-:S03]  /*5c90*/  IMAD.X R2, RZ, RZ, R35, P1 ;  /* 0x000000ffff027224 */ /* 0x004fc600008e0623 */
[----:B------:R2:W-:Y:S04]  /*5ca0*/  STL [R1+0x88], R4 ;  /* 0x0000880401007387 */ /* 0x0005e80000100800 */
[----:B------:R2:W-:Y:S01]  /*5cb0*/  STL [R1+0x80], R2 ;  /* 0x0000800201007387 */ /* 0x0005e20000100800 */
[----:B-1----:R-:W-:-:S05]  /*5cc0*/  IMAD.X R0, RZ, RZ, R35, P0 ;  /* 0x000000ffff007224 */ /* 0x002fca00000e0623 */
[----:B------:R2:W-:Y:S01]  /*5cd0*/  STL [R1+0x78], R0 ;  /* 0x0000780001007387 */ /* 0x0005e20000100800 */
[----:B------:R-:W-:-:S03]  /*5ce0*/  IMAD.MOV.U32 R3, RZ, RZ, R165 ;  /* 0x000000ffff037224 */ /* 0x000fc600078e00a5 */
.L_x_535:
[----:B------:R-:W3:Y:S01]  /*5cf0*/  LDL.64 R28, [R1+0xb8] ;  /* 0x0000b800011c7983 */ /* 0x000ee20000100a00 */
[----:B------:R-:W-:Y:S01]  /*5d00*/  UISETP.GE.AND UP2, UPT, UR18, URZ, UPT ;  /* 0x0000003f1200728c */ /* 0x000fe2000bf46270 */
[----:B------:R-:W-:Y:S04]  /*5d10*/  DEPBAR.LE SB0, 0x0 ;  /* 0x000080000000791a */ /* 0x000fe80000000000 */
[----:B------:R-:W4:Y:S01]  /*5d20*/  LDL R27, [R1+0xac] ;  /* 0x0000ac00011b7983 */ /* 0x000f220000100800 */
[----:B------:R-:W-:Y:S01]  /*5d30*/  PLOP3.LUT P0, PT, PT, PT, UP2, 0x80, 0x0 ;  /* 0x000000000000781c */ /* 0x000fe20003f0f028 */
[----:B------:R-:W-:Y:S03]  /*5d40*/  UIADD3 UR17, UR18, -0x1, URZ ;  /* 0xffffffff12117890 */ /* 0x000fe6000fffe03f */
[----:B--2---:R-:W2:Y:S01]  /*5d50*/  LDL.64 R22, [R1+0x90] ;  /* 0x0000900001167983 */ /* 0x004ea20000100a00 */
[----:B------:R-:W-:Y:S02]  /*5d60*/  @UP2 USHF.R.S32.HI UR11, URZ, 0x1f, UR18 ;  /* 0x0000001f3f0b2899 */ /* 0x000fe40008011412 */
[----:B------:R-:W-:Y:S02]  /*5d70*/  @UP2 UIMAD.WIDE.U32 UR20, UR18, UR6, URZ ;  /* 0x00000006121422a5 */ /* 0x000fe4000f8e003f */
[----:B------:R-:W2:Y:S01]  /*5d80*/  LDL R26, [R1+0xa8] ;  /* 0x0000a800011a7983 */ /* 0x000ea20000100800 */
[----:B------:R-:W-:Y:S02]  /*5d90*/  @UP2 UIMAD UR11, UR11, UR6, URZ ;  /* 0x000000060b0b22a4 */ /* 0x000fe4000f8e023f */
[----:B------:R-:W-:Y:S02]  /*5da0*/  @UP2 USHF.L.U32 UR14, UR20, 0x6, URZ ;  /* 0x00000006140e2899 */ /* 0x000fe4000800063f */
[----:B------:R-:W2:Y:S01]  /*5db0*/  LDL R25, [R1+0xa4] ;  /* 0x0000a40001197983 */ /* 0x000ea20000100800 */
[----:B------:R-:W-:Y:S04]  /*5dc0*/  @UP2 UIMAD UR11, UR18, UR7, UR11 ;  /* 0x00000007120b22a4 */ /* 0x000fe8000f8e020b */
[----:B------:R-:W2:Y:S01]  /*5dd0*/  LDL R24, [R1+0x9c] ;  /* 0x00009c0001187983 */ /* 0x000ea20000100800 */
[----:B------:R-:W-:Y:S04]  /*5de0*/  @UP2 UIADD3 UR11, UR21, UR11, URZ ;  /* 0x0000000b150b2290 */ /* 0x000fe8000fffe03f */
[----:B------:R-:W2:Y:S01]  /*5df0*/  LDL R30, [R1+0xa0] ;  /* 0x0000a000011e7983 */ /* 0x000ea20000100800 */
[----:B------:R-:W-:Y:S04]  /*5e00*/  @UP2 USHF.L.U64.HI UR11, UR20, 0x6, UR11 ;  /* 0x00000006140b2899 */ /* 0x000fe8000801020b */
[----:B------:R-:W2:Y:S05]  /*5e10*/  LDL R32, [R1+0x98] ;  /* 0x0000980001207983 */ /* 0x000eaa0000100800 */
[----:B------:R-:W2:Y:S05]  /*5e20*/  LDL R176, [R1+0x8] ;  /* 0x0000080001b07983 */ /* 0x000eaa0000100800 */
[----:B------:R-:W2:Y:S05]  /*5e30*/  LDL R167, [R1+0x44] ;  /* 0x0000440001a77983 */ /* 0x000eaa0000100800 */
[----:B------:R-:W-:Y:S05]  /*5e40*/  STL [R1+0x12c], R128 ;  /* 0x00012c8001007387 */ /* 0x000fea0000100800 */
[----:B------:R-:W-:Y:S05]  /*5e50*/  STL [R1+0x128], R129 ;  /* 0x0001288101007387 */ /* 0x000fea0000100800 */
[----:B------:R1:W-:Y:S05]  /*5e60*/  STL [R1+0x124], R130 ;  /* 0x0001248201007387 */ /* 0x0003ea0000100800 */
[----:B------:R1:W-:Y:S05]  /*5e70*/  STL [R1+0x120], R131 ;  /* 0x0001208301007387 */ /* 0x0003ea0000100800 */
[----:B------:R-:W-:Y:S06]  /*5e80*/  BAR.SYNC.DEFER_BLOCKING 0x0 ;  /* 0x0000000000007b1d */ /* 0x000fec0000010000 */
[----:B------:R-:W2:Y:S05]  /*5e90*/  LDSM.16.M88.4 R8, [R248+0x10100] ;  /* 0x01010000f808783b */ /* 0x000eaa0000000200 */
[----:B-1----:R-:W2:Y:S05]  /*5ea0*/  LDL R130, [R1+0x40] ;  /* 0x0000400001827983 */ /* 0x002eaa0000100800 */
[----:B------:R-:W2:Y:S05]  /*5eb0*/  LDL R129, [R1+0x3c] ;  /* 0x00003c0001817983 */ /* 0x000eaa0000100800 */
[----:B------:R-:W2:Y:S05]  /*5ec0*/  LDL R128, [R1+0x48] ;  /* 0x0000480001807983 */ /* 0x000eaa0000100800 */
[----:B------:R-:W1:Y:S05]  /*5ed0*/  LDSM.16.M88.4 R16, [R248+0x10900] ;  /* 0x01090000f810783b */ /* 0x000e6a0000000200 */
[----:B------:R-:W2:Y:S01]  /*5ee0*/  LDL R131, [R1+0x38] ;  /* 0x0000380001837983 */ /* 0x000ea20000100800 */
[----:B---3--:R-:W-:Y:S02]  /*5ef0*/  @P0 IADD3 R0, P6, R28, UR14, RZ ;  /* 0x0000000e1c000c10 */ /* 0x008fe4000ffde0ff */
[----:B----4-:R-:W-:Y:S02]  /*5f00*/  @P0 IADD3 R2, P1, R27, UR14, RZ ;  /* 0x0000000e1b020c10 */ /* 0x010fe4000ff3e0ff */
[----:B--2---:R-:W-:Y:S02]  /*5f10*/  @P0 IADD3.X R4, R23, UR11, RZ, P6, !PT ;  /* 0x0000000b17040c10 */ /* 0x004fe4000b7fe4ff */
[----:B------:R-:W-:Y:S02]  /*5f20*/  @P0 LEA R14, P6, R0, c[0x0][0x1f8], 0x1 ;  /* 0x00007e00000e0a11 */ /* 0x000fe400078c08ff */
[----:B------:R-:W-:Y:S02]  /*5f30*/  @P0 IADD3.X R5, R26, UR11, RZ, P1, !PT ;  /* 0x0000000b1a050c10 */ /* 0x000fe40008ffe4ff */
[----:B------:R-:W-:Y:S02]  /*5f40*/  @P0 LEA R12, P1, R2, c[0x0][0x1f8], 0x1 ;  /* 0x00007e00020c0a11 */ /* 0x000fe400078208ff */
[----:B------:R-:W-:Y:S02]  /*5f50*/  @P0 LEA.HI.X R15, R0, c[0x0][0x1fc], R4, 0x1, P6 ;  /* 0x00007f00000f0a11 */ /* 0x000fe400030f0c04 */
[----:B------:R-:W-:Y:S02]  /*5f60*/  @P0 IADD3 R0, P6, R25, UR14, RZ ;  /* 0x0000000e19000c10 */ /* 0x000fe4000ffde0ff */
[----:B------:R-:W-:Y:S02]  /*5f70*/  @P0 LEA.HI.X R13, R2, c[0x0][0x1fc], R5, 0x1, P1 ;  /* 0x00007f00020d0a11 */ /* 0x000fe400008f0c05 */
[----:B------:R-:W-:Y:S01]  /*5f80*/  @P0 IADD3 R2, P1, R24, UR14, RZ ;  /* 0x0000000e18020c10 */ /* 0x000fe2000ff3e0ff */
[----:B------:R-:W-:Y:S01]  /*5f90*/  @UP2 ULEA UR14, UP0, UR6, UR14, 0x5 ;  /* 0x0000000e060e2291 */ /* 0x000fe2000f80283f */
[----:B------:R-:W-:Y:S02]  /*5fa0*/  @P0 IADD3.X R4, R30, UR11, RZ, P6, !PT ;  /* 0x0000000b1e040c10 */ /* 0x000fe4000b7fe4ff */
[----:B------:R-:W-:Y:S02]  /*5fb0*/  @P0 LEA R6, P6, R0, c[0x0][0x1f8], 0x1 ;  /* 0x00007e0000060a11 */ /* 0x000fe400078c08ff */
[----:B------:R-:W-:Y:S01]  /*5fc0*/  @P0 IADD3.X R5, R32, UR11, RZ, P1, !PT ;  /* 0x0000000b20050c10 */ /* 0x000fe20008ffe4ff */
[----:B------:R-:W-:Y:S01]  /*5fd0*/  @UP2 ULEA.HI.X UR11, UR6, UR11, UR7, 0x5, UP0 ;  /* 0x0000000b060b2291 */ /* 0x000fe200080f2c07 */
[----:B------:R-:W-:Y:S01]  /*5fe0*/  @P0 LEA R20, P1, R2, c[0x0][0x1f8], 0x1 ;  /* 0x00007e0002140a11 */ /* 0x000fe200078208ff */
[----:B------:R-:W-:Y:S01]  /*5ff0*/  UISETP.GE.AND UP2, UPT, UR18, 0x1, UPT ;  /* 0x000000011200788c */ /* 0x000fe2000bf46270 */
[----:B------:R-:W-:Y:S01]  /*6000*/  @P0 LEA.HI.X R7, R0, c[0x0][0x1fc], R4, 0x1, P6 ;  /* 0x00007f0000070a11 */ /* 0x000fe200030f0c04 */
[----:B------:R-:W-:Y:S01]  /*6010*/  LDSM.16.M88.4 R176, [R176] ;  /* 0x00000000b0b0783b */ /* 0x000fe20000000200 */
[----:B------:R-:W-:Y:S02]  /*6020*/  @P0 LEA.HI.X R21, R2, c[0x0][0x1fc], R5, 0x1, P1 ;  /* 0x00007f0002150a11 */ /* 0x000fe400008f0c05 */
[----:B------:R-:W-:Y:S02]  /*6030*/  @P0 IADD3 R0, P1, R27, UR14, RZ ;  /* 0x0000000e1b000c10 */ /* 0x000fe4000ff3e0ff */
[----:B------:R-:W-:Y:S01]  /*6040*/  @P0 IADD3 R4, P6, R28, UR14, RZ ;  /* 0x0000000e1c040c10 */ /* 0x000fe2000ffde0ff */
[----:B------:R-:W-:Y:S01]  /*6050*/  LDSM.16.M88.4 R180, [R167] ;  /* 0x00000000a7b4783b */ /* 0x000fe20000000200 */
[----:B------:R-:W-:Y:S02]  /*6060*/  @P0 IADD3.X R5, R26, UR11, RZ, P1, !PT ;  /* 0x0000000b1a050c10 */ /* 0x000fe40008ffe4ff */
[C---:B------:R-:W-:Y:S01]  /*6070*/  @P0 LEA R28, P1, R0.reuse, c[0x0][0x1f8], 0x1 ;  /* 0x00007e00001c0a11 */ /* 0x040fe200078208ff */
[----:B------:R-:W-:Y:S01]  /*6080*/  @UP2 UIMAD.WIDE.U32 UR20, UR17, UR4, URZ ;  /* 0x00000004111422a5 */ /* 0x000fe2000f8e003f */
[----:B------:R-:W-:Y:S02]  /*6090*/  @P0 IADD3.X R2, R23, UR11, RZ, P6, !PT ;  /* 0x0000000b17020c10 */ /* 0x000fe4000b7fe4ff */
[----:B------:R-:W-:Y:S02]  /*60a0*/  @P0 LEA.HI.X R29, R0, c[0x0][0x1fc], R5, 0x1, P1 ;  /* 0x00007f00001d0a11 */ /* 0x000fe400008f0c05 */
[----:B------:R-:W-:Y:S02]  /*60b0*/  @P0 IADD3 R0, P1, R24, UR14, RZ ;  /* 0x0000000e18000c10 */ /* 0x000fe4000ff3e0ff */
[----:B------:R-:W-:Y:S02]  /*60c0*/  @P0 LEA R22, P6, R4, c[0x0][0x1f8], 0x1 ;  /* 0x00007e0004160a11 */ /* 0x000fe400078c08ff */
[----:B------:R-:W-:Y:S02]  /*60d0*/  @P0 IADD3.X R5, R32, UR11, RZ, P1, !PT ;  /* 0x0000000b20050c10 */ /* 0x000fe40008ffe4ff */
[----:B------:R-:W-:Y:S01]  /*60e0*/  @P0 LEA R164, P1, R0, c[0x0][0x1f8], 0x1 ;  /* 0x00007e0000a40a11 */ /* 0x000fe200078208ff */
[----:B------:R-:W-:Y:S01]  /*60f0*/  LDSM.16.M88.4 R32, [R248+0x11900] ;  /* 0x01190000f820783b */ /* 0x000fe20000000200 */
[----:B------:R-:W-:Y:S02]  /*6100*/  @P0 LEA.HI.X R23, R4, c[0x0][0x1fc], R2, 0x1, P6 ;  /* 0x00007f0004170a11 */ /* 0x000fe400030f0c02 */
[----:B------:R-:W-:Y:S02]  /*6110*/  @P0 LEA.HI.X R165, R0, c[0x0][0x1fc], R5, 0x1, P1 ;  /* 0x00007f0000a50a11 */ /* 0x000fe400008f0c05 */
[----:B------:R-:W2:Y:S01]  /*6120*/  LDL R0, [R1+0x4] ;  /* 0x0000040001007983 */ /* 0x000ea20000100800 */
[----:B------:R-:W-:Y:S01]  /*6130*/  @P0 IADD3 R2, P6, R25, UR14, RZ ;  /* 0x0000000e19020c10 */ /* 0x000fe2000ffde0ff */
[----:B------:R-:W-:Y:S03]  /*6140*/  @UP2 USHF.L.U32 UR14, UR20, 0x6, URZ ;  /* 0x00000006140e2899 */ /* 0x000fe6000800063f */
[----:B------:R-:W3:Y:S01]  /*6150*/  LDSM.16.M88.4 R24, [R248+0x11100] ;  /* 0x01110000f818783b */ /* 0x000ee20000000200 */
[----:B------:R-:W-:Y:S01]  /*6160*/  @P0 IADD3.X R4, R30, UR11, RZ, P6, !PT ;  /* 0x0000000b1e040c10 */ /* 0x000fe2000b7fe4ff */
[----:B------:R-:W-:Y:S01]  /*6170*/  UIMAD UR11, UR18, UR8, 0x1 ;  /* 0x00000001120b74a4 */ /* 0x000fe2000f8e0208 */
[C---:B------:R-:W-:Y:S04]  /*6180*/  @P0 LEA R30, P6, R2.reuse, c[0x0][0x1f8], 0x1 ;  /* 0x00007e00021e0a11 */ /* 0x040fe800078c08ff */
[----:B------:R-:W-:Y:S02]  /*6190*/  @P0 LEA.HI.X R31, R2, c[0x0][0x1fc], R4, 0x1, P6 ;  /* 0x00007f00021f0a11 */ /* 0x000fe400030f0c04 */
[----:B------:R-:W4:Y:S05]  /*61a0*/  LDL R2, [R1+0x2c] ;  /* 0x00002c0001027983 */ /* 0x000f2a0000100800 */
[----:B------:R1:W3:Y:S05]  /*61b0*/  LDSM.16.M88.4 R184, [R130] ;  /* 0x0000000082b8783b */ /* 0x0002ea0000000200 */
[----:B------:R1:W3:Y:S05]  /*61c0*/  LDSM.16.M88.4 R188, [R129] ;  /* 0x0000000081bc783b */ /* 0x0002ea0000000200 */
[----:B------:R-:W-:Y:S01]  /*61d0*/  @!PT LDS RZ, [RZ] ;  /* 0x00000000fffff984 */ /* 0x000fe20000000800 */
[----:B------:R-:W-:Y:S01]  /*61e0*/  @!PT LDS RZ, [RZ] ;  /* 0x00000000fffff984 */ /* 0x000fe20000000800 */
[----:B------:R-:W-:Y:S01]  /*61f0*/  @!PT LDS RZ, [RZ] ;  /* 0x00000000fffff984 */ /* 0x000fe20000000800 */
[----:B------:R3:W-:Y:S05]  /*6200*/  @P0 LDGSTS.E.BYPASS.LTC128B.128 [R128+0x100], [R14.64], !P5 ;  /* 0x001000000e800fae */ /* 0x0007ea000e901d56 */
[----:B------:R3:W-:Y:S05]  /*6210*/  @P0 LDGSTS.E.BYPASS.LTC128B.128 [R128+0x2100], [R12.64], !P4 ;  /* 0x021000000c800fae */ /* 0x0007ea000e101d56 */
[----:B------:R3:W-:Y:S05]  /*6220*/  @P0 LDGSTS.E.BYPASS.LTC128B.128 [R128+0x4100], [R6.64], !P3 ;  /* 0x0410000006800fae */ /* 0x0007ea000d901d56 */
[----:B-1----:R-:W4:Y:S05]  /*6230*/  LDL R130, [R1+0x34] ;  /* 0x0000340001827983 */ /* 0x002f2a0000100800 */
[----:B------:R-:W4:Y:S05]  /*6240*/  LDL R129, [R1+0x30] ;  /* 0x0000300001817983 */ /* 0x000f2a0000100800 */
[----:B------:R1:W-:Y:S05]  /*6250*/  @P0 LDGSTS.E.BYPASS.LTC128B.128 [R128+0x6100], [R20.64], !P2 ;  /* 0x0610000014800fae */ /* 0x0003ea000d101d56 */
[----:B------:R1:W-:Y:S05]  /*6260*/  @P0 LDGSTS.E.BYPASS.LTC128B.128 [R128+0x1100], [R22.64], !P5 ;  /* 0x0110000016800fae */ /* 0x0003ea000e901d56 */
[----:B------:R1:W-:Y:S01]  /*6270*/  @P0 LDGSTS.E.BYPASS.LTC128B.128 [R128+0x3100], [R28.64], !P4 ;  /* 0x031000001c800fae */ /* 0x0003e2000e101d56 */
[C---:B---3-5:R-:W-:Y:S04]  /*6280*/  HMMA.16816.F32 R4, R168.reuse, R8, RZ ;  /* 0x00000008a804723c */ /* 0x068fe800000018ff */
[----:B------:R3:W-:Y:S04]  /*6290*/  @P0 LDGSTS.E.BYPASS.LTC128B.128 [R128+0x5100], [R30.64], !P3 ;  /* 0x051000001e800fae */ /* 0x0007e8000d901d56 */
[C---:B------:R-:W-:Y:S01]  /*62a0*/  HMMA.16816.F32 R8, R168.reuse, R10, RZ ;  /* 0x0000000aa808723c */ /* 0x040fe200000018ff */
[----:B------:R2:W-:Y:S01]  /*62b0*/  @P0 LDGSTS.E.BYPASS.LTC128B.128 [R128+0x7100], [R164.64], !P2 ;  /* 0x07100000a4800fae */ /* 0x0005e2000d101d56 */
[----:B------:R-:W-:Y:S04]  /*62c0*/  PLOP3.LUT P0, PT, PT, PT, UP1, 0x80, 0x0 ;  /* 0x000000000000781c */ /* 0x000fe80003f0f018 */
[----:B------:R-:W0:Y:S02]  /*62d0*/  LDGDEPBAR ;  /* 0x00000000000079af */ /* 0x000e240000000000 */
[C---:B------:R-:W-:Y:S03]  /*62e0*/  HMMA.16816.F32 R12, R168.reuse, R16, RZ ;  /* 0x00000010a80c723c */ /* 0x040fe600000018ff */
[----:B------:R-:W-:Y:S05]  /*62f0*/  STL [R1+0xdc], R168 ;  /* 0x0000dca801007387 */ /* 0x000fea0000100800 */
[C---:B------:R-:W-:Y:S01]  /*6300*/  HMMA.16816.F32 R16, R168.reuse, R18, RZ ;  /* 0x00000012a810723c */ /* 0x040fe200000018ff */
[----:B------:R-:W-:Y:S05]  /*6310*/  STL [R1+0xd8], R169 ;  /* 0x0000d8a901007387 */ /* 0x000fea0000100800 */
[----:B------:R-:W-:Y:S02]  /*6320*/  STL [R1+0xd4], R170 ;  /* 0x0000d4aa01007387 */ /* 0x000fe40000100800 */
[C---:B-1----:R-:W-:Y:S03]  /*6330*/  HMMA.16816.F32 R20, R168.reuse, R24, RZ ;  /* 0x00000018a814723c */ /* 0x042fe600000018ff */
[----:B------:R-:W-:Y:S05]  /*6340*/  STL [R1+0xd0], R171 ;  /* 0x0000d0ab01007387 */ /* 0x000fea0000100800 */
[C---:B------:R-:W-:Y:S01]  /*6350*/  HMMA.16816.F32 R24, R168.reuse, R26, RZ ;  /* 0x0000001aa818723c */ /* 0x040fe200000018ff */
[----:B------:R-:W-:Y:S05]  /*6360*/  STL [R1+0xec], R172 ;  /* 0x0000ecac01007387 */ /* 0x000fea0000100800 */
[----:B------:R-:W-:Y:S02]  /*6370*/  STL [R1+0xe8], R173 ;  /* 0x0000e8ad01007387 */ /* 0x000fe40000100800 */
[C---:B---3--:R-:W-:Y:S03]  /*6380*/  HMMA.16816.F32 R28, R168.reuse, R32, RZ ;  /* 0x00000020a81c723c */ /* 0x048fe600000018ff */
        /* <DEDUP_REMOVED lines=23> */
[----:B--2---:R-:W1:Y:S05]  /*6500*/  LDSM.16.M88.4 R176, [R0+0x10100] ;  /* 0x0101000000b0783b */ /* 0x004e6a0000000200 */
[----:B------:R-:W2:Y:S05]  /*6510*/  LDSM.16.M88.4 R180, [R0+0x10900] ;  /* 0x0109000000b4783b */ /* 0x000eaa0000000200 */
[----:B------:R-:W3:Y:S01]  /*6520*/  LDSM.16.M88.4 R184, [R0+0x11100] ;  /* 0x0111000000b8783b */ /* 0x000ee20000000200 */
[C---:B-1----:R-:W-:Y:S08]  /*6530*/  HMMA.16816.F32 R4, R192.reuse, R176, R4 ;  /* 0x000000b0c004723c */ /* 0x042ff00000001804 */
[C---:B------:R-:W-:Y:S01]  /*6540*/  HMMA.16816.F32 R8, R192.reuse, R178, R8 ;  /* 0x000000b2c008723c */ /* 0x040fe20000001808 */
[----:B------:R-:W1:Y:S07]  /*6550*/  LDSM.16.M88.4 R176, [R0+0x11900] ;  /* 0x0119000000b0783b */ /* 0x000e6e0000000200 */
[C---:B--2---:R-:W-:Y:S08]  /*6560*/  HMMA.16816.F32 R12, R192.reuse, R180, R12 ;  /* 0x000000b4c00c723c */ /* 0x044ff0000000180c */
[C---:B------:R-:W-:Y:S01]  /*6570*/  HMMA.16816.F32 R16, R192.reuse, R182, R16 ;  /* 0x000000b6c010723c */ /* 0x040fe20000001810 */
[----:B------:R-:W2:Y:S07]  /*6580*/  LDSM.16.M88.4 R180, [R251] ;  /* 0x00000000fbb4783b */ /* 0x000eae0000000200 */
[C---:B---3--:R-:W-:Y:S08]  /*6590*/  HMMA.16816.F32 R20, R192.reuse, R184, R20 ;  /* 0x000000b8c014723c */ /* 0x048ff00000001814 */
        /* <DEDUP_REMOVED lines=22> */
[----:B------:R1:W1:Y:S07]  /*6700*/  LDSM.16.M88.4 R176, [R131] ;  /* 0x0000000083b0783b */ /* 0x00026e0000000200 */
[C---:B--2---:R-:W-:Y:S08]  /*6710*/  HMMA.16816.F32 R20, R200.reuse, R180, R20 ;  /* 0x000000b4c814723c */ /* 0x044ff00000001814 */
[C---:B------:R-:W-:Y:S01]  /*6720*/  HMMA.16816.F32 R24, R200.reuse, R182, R24 ;  /* 0x000000b6c818723c */ /* 0x040fe20000001818 */
[----:B----4-:R2:W4:Y:S07]  /*6730*/  LDSM.16.M88.4 R180, [R130] ;  /* 0x0000000082b4783b */ /* 0x01052e0000000200 */
[C---:B---3--:R-:W-:Y:S01]  /*6740*/  HMMA.16816.F32 R28, R200.reuse, R184, R28 ;  /* 0x000000b8c81c723c */ /* 0x048fe2000000181c */
[----:B-1----:R-:W3:Y:S07]  /*6750*/  LDL R131, [R1+0x28] ;  /* 0x0000280001837983 */ /* 0x002eee0000100800 */
[----:B------:R-:W-:Y:S01]  /*6760*/  HMMA.16816.F32 R32, R200, R186, R32 ;  /* 0x000000bac820723c */ /* 0x000fe20000001820 */
[----:B------:R1:W4:Y:S05]  /*6770*/  LDSM.16.M88.4 R184, [R129] ;  /* 0x0000000081b8783b */ /* 0x00032a0000000200 */
[----:B--2---:R-:W2:Y:S02]  /*6780*/  LDL R130, [R1+0x24] ;  /* 0x0000240001827983 */ /* 0x004ea40000100800 */
[C---:B------:R-:W-:Y:S08]  /*6790*/  HMMA.16816.F32 R4, R204.reuse, R176, R4 ;  /* 0x000000b0cc04723c */ /* 0x040ff00000001804 */
[C---:B------:R-:W-:Y:S01]  /*67a0*/  HMMA.16816.F32 R8, R204.reuse, R178, R8 ;  /* 0x000000b2cc08723c */ /* 0x040fe20000001808 */
[----:B------:R4:W4:Y:S05]  /*67b0*/  LDSM.16.M88.4 R176, [R2] ;  /* 0x0000000002b0783b */ /* 0x00092a0000000200 */
[----:B-1----:R-:W2:Y:S02]  /*67c0*/  LDL R129, [R1+0x20] ;  /* 0x0000200001817983 */ /* 0x002ea40000100800 */
[C---:B----4-:R-:W-:Y:S08]  /*67d0*/  HMMA.16816.F32 R12, R204.reuse, R180, R12 ;  /* 0x000000b4cc0c723c */ /* 0x050ff0000000180c */
[C---:B------:R-:W-:Y:S01]  /*67e0*/  HMMA.16816.F32 R16, R204.reuse, R182, R16 ;  /* 0x000000b6cc10723c */ /* 0x040fe20000001810 */
[----:B------:R-:W1:Y:S07]  /*67f0*/  LDSM.16.M88.4 R180, [R0+0x12100] ;  /* 0x0121000000b4783b */ /* 0x000e6e0000000200 */
[C---:B------:R-:W-:Y:S01]  /*6800*/  HMMA.16816.F32 R20, R204.reuse, R184, R20 ;  /* 0x000000b8cc14723c */ /* 0x040fe20000001814 */
[----:B------:R-:W2:Y:S07]  /*6810*/  LDL R2, [R1+0x1c] ;  /* 0x00001c0001027983 */ /* 0x000eae0000100800 */
        /* <DEDUP_REMOVED lines=51> */
[----:B---3--:R-:W3:Y:S07]  /*6b50*/  LDL R2, [R1+0x18] ;  /* 0x0000180001027983 */ /* 0x008eee0000100800 */
        /* <DEDUP_REMOVED lines=38> */
[----:B----4-:R-:W-:Y:S05]  /*6dc0*/  LDSM.16.M88.4 R176, [R131] ;  /* 0x0000000083b0783b */ /* 0x010fea0000000200 */
[----:B--2---:R1:W-:Y:S05]  /*6dd0*/  LDSM.16.M88.4 R180, [R129] ;  /* 0x0000000081b4783b */ /* 0x0043ea0000000200 */
[----:B---3--:R2:W3:Y:S05]  /*6de0*/  LDSM.16.M88.4 R184, [R2] ;  /* 0x0000000002b8783b */ /* 0x0084ea0000000200 */
[----:B-1----:R-:W4:Y:S05]  /*6df0*/  LDL R129, [R1+0xc8] ;  /* 0x0000c80001817983 */ /* 0x002f2a0000100800 */
[----:B--2---:R-:W2:Y:S01]  /*6e00*/  LDL R2, [R1+0xc0] ;  /* 0x0000c00001027983 */ /* 0x004ea20000100800 */
[C---:B---3--:R-:W-:Y:S08]  /*6e10*/  HMMA.16816.F32 R4, R236.reuse, R184, R4 ;  /* 0x000000b8ec04723c */ /* 0x048ff00000001804 */
[C---:B------:R-:W-:Y:S01]  /*6e20*/  HMMA.16816.F32 R8, R236.reuse, R186, R8 ;  /* 0x000000baec08723c */ /* 0x040fe20000001808 */
[----:B------:R-:W1:Y:S07]  /*6e30*/  LDSM.16.M88.4 R184, [R130] ;  /* 0x0000000082b8783b */ /* 0x000e6e0000000200 */
[C---:B------:R-:W-:Y:S08]  /*6e40*/  HMMA.16816.F32 R12, R236.reuse, R176, R12 ;  /* 0x000000b0ec0c723c */ /* 0x040ff0000000180c */
[C---:B------:R-:W-:Y:S01]  /*6e50*/  HMMA.16816.F32 R16, R236.reuse, R178, R16 ;  /* 0x000000b2ec10723c */ /* 0x040fe20000001810 */
[----:B------:R-:W3:Y:S07]  /*6e60*/  LDSM.16.M88.4 R176, [R0+0x16100] ;  /* 0x0161000000b0783b */ /* 0x000eee0000000200 */
[C---:B------:R-:W-:Y:S08]  /*6e70*/  HMMA.16816.F32 R20, R236.reuse, R180, R20 ;  /* 0x000000b4ec14723c */ /* 0x040ff00000001814 */
[C---:B------:R-:W-:Y:S01]  /*6e80*/  HMMA.16816.F32 R24, R236.reuse, R182, R24 ;  /* 0x000000b6ec18723c */ /* 0x040fe20000001818 */
[----:B------:R-:W3:Y:S07]  /*6e90*/  LDSM.16.M88.4 R180, [R0+0x16900] ;  /* 0x0169000000b4783b */ /* 0x000eee0000000200 */
[C---:B-1----:R-:W-:Y:S08]  /*6ea0*/  HMMA.16816.F32 R28, R236.reuse, R184, R28 ;  /* 0x000000b8ec1c723c */ /* 0x042ff0000000181c */
[----:B------:R-:W-:Y:S01]  /*6eb0*/  HMMA.16816.F32 R32, R236, R186, R32 ;  /* 0x000000baec20723c */ /* 0x000fe20000001820 */
[----:B------:R-:W1:Y:S07]  /*6ec0*/  LDSM.16.M88.4 R184, [R0+0x17100] ;  /* 0x0171000000b8783b */ /* 0x000e6e0000000200 */
[C---:B---3--:R-:W-:Y:S08]  /*6ed0*/  HMMA.16816.F32 R4, R240.reuse, R176, R4 ;  /* 0x000000b0f004723c */ /* 0x048ff00000001804 */
[C---:B------:R-:W-:Y:S01]  /*6ee0*/  HMMA.16816.F32 R8, R240.reuse, R178, R8 ;  /* 0x000000b2f008723c */ /* 0x040fe20000001808 */
[----:B------:R3:W1:Y:S07]  /*6ef0*/  LDSM.16.M88.4 R176, [R0+0x17900] ;  /* 0x0179000000b0783b */ /* 0x00066e0000000200 */
[C---:B------:R-:W-:Y:S08]  /*6f00*/  HMMA.16816.F32 R12, R240.reuse, R180, R12 ;  /* 0x000000b4f00c723c */ /* 0x040ff0000000180c */
[C---:B------:R-:W-:Y:S01]  /*6f10*/  HMMA.16816.F32 R16, R240.reuse, R182, R16 ;  /* 0x000000b6f010723c */ /* 0x040fe20000001810 */
[----:B------:R-:W1:Y:S05]  /*6f20*/  LDSM.16.M88.4 R180, [R251+0x6000] ;  /* 0x00600000fbb4783b */ /* 0x000e6a0000000200 */
[----:B---3--:R3:W2:Y:S02]  /*6f30*/  LDL R0, [R1+0xc4] ;  /* 0x0000c40001007983 */ /* 0x0086a40000100800 */
[C---:B-1----:R-:W-:Y:S08]  /*6f40*/  HMMA.16816.F32 R20, R240.reuse, R184, R20 ;  /* 0x000000b8f014723c */ /* 0x042ff00000001814 */
[C---:B------:R-:W-:Y:S01]  /*6f50*/  HMMA.16816.F32 R24, R240.reuse, R186, R24 ;  /* 0x000000baf018723c */ /* 0x040fe20000001818 */
[----:B------:R-:W1:Y:S07]  /*6f60*/  LDSM.16.M88.4 R184, [R251+0x6800] ;  /* 0x00680000fbb8783b */ /* 0x000e6e0000000200 */
[C---:B------:R-:W-:Y:S08]  /*6f70*/  HMMA.16816.F32 R28, R240.reuse, R176, R28 ;  /* 0x000000b0f01c723c */ /* 0x040ff0000000181c */
[----:B------:R-:W-:Y:S01]  /*6f80*/  HMMA.16816.F32 R32, R240, R178, R32 ;  /* 0x000000b2f020723c */ /* 0x000fe20000001820 */
[----:B------:R-:W3:Y:S07]  /*6f90*/  LDSM.16.M88.4 R176, [R251+0x7000] ;  /* 0x00700000fbb0783b */ /* 0x000eee0000000200 */
[C---:B------:R-:W-:Y:S08]  /*6fa0*/  HMMA.16816.F32 R4, R244.reuse, R180, R4 ;  /* 0x000000b4f404723c */ /* 0x040ff00000001804 */
[C---:B------:R-:W-:Y:S01]  /*6fb0*/  HMMA.16816.F32 R8, R244.reuse, R182, R8 ;  /* 0x000000b6f408723c */ /* 0x040fe20000001808 */
[----:B------:R-:W3:Y:S01]  /*6fc0*/  LDSM.16.M88.4 R180, [R251+0x7800] ;  /* 0x00780000fbb4783b */ /* 0x000ee20000000200 */
[----:B------:R-:W-:Y:S04]  /*6fd0*/  DEPBAR.LE SB0, 0x0 ;  /* 0x000080000000791a */ /* 0x000fe80000000000 */
[----:B------:R-:W-:Y:S02]  /*6fe0*/  BAR.SYNC.DEFER_BLOCKING 0x0 ;  /* 0x0000000000007b1d */ /* 0x000fe40000010000 */
[C---:B-1----:R-:W-:Y:S08]  /*6ff0*/  HMMA.16816.F32 R12, R244.reuse, R184, R12 ;  /* 0x000000b8f40c723c */ /* 0x042ff0000000180c */
[C---:B------:R-:W-:Y:S08]  /*7000*/  HMMA.16816.F32 R16, R244.reuse, R186, R16 ;  /* 0x000000baf410723c */ /* 0x040ff00000001810 */
[C---:B---3--:R-:W-:Y:S08]  /*7010*/  HMMA.16816.F32 R20, R244.reuse, R176, R20 ;  /* 0x000000b0f414723c */ /* 0x048ff00000001814 */
[C---:B------:R-:W-:Y:S08]  /*7020*/  HMMA.16816.F32 R24, R244.reuse, R178, R24 ;  /* 0x000000b2f418723c */ /* 0x040ff00000001818 */
[C---:B------:R-:W-:Y:S08]  /*7030*/  HMMA.16816.F32 R28, R244.reuse, R180, R28 ;  /* 0x000000b4f41c723c */ /* 0x040ff0000000181c */
[----:B------:R-:W-:Y:S04]  /*7040*/  HMMA.16816.F32 R32, R244, R182, R32 ;  /* 0x000000b6f420723c */ /* 0x000fe80000001820 */
[----:B--2---:R-:W-:Y:S05]  /*7050*/  @P0 MOV R0, R2 ;  /* 0x0000000200000202 */ /* 0x004fea0000000f00 */
[----:B------:R-:W-:Y:S05]  /*7060*/  SHFL.IDX PT, R164, R0, 0x1, 0x1c1f ;  /* 0x003c1f0000a47f89 */ /* 0x000fea00000e0000 */
[----:B------:R1:W2:Y:S02]  /*7070*/  SHFL.IDX PT, R2, R0, RZ, 0x1c1f ;  /* 0x001c1fff00027589 */ /* 0x0002a400000e0000 */
[----:B-1----:R-:W-:Y:S05]  /*7080*/  IMAD.U32 R0, RZ, RZ, UR10 ;  /* 0x0000000aff007e24 */ /* 0x002fea000f8e00ff */
[----:B----4-:R-:W-:Y:S01]  /*7090*/  IADD3 R0, R0, UR11, -R129 ;  /* 0x0000000b00007c10 */ /* 0x010fe2000fffe881 */
[----:B------:R-:W-:Y:S03]  /*70a0*/  @UP2 USHF.R.S32.HI UR11, URZ, 0x1f, UR17 ;  /* 0x0000001f3f0b2899 */ /* 0x000fe60008011411 */
[----:B------:R-:W-:Y:S01]  /*70b0*/  IADD3 R0, R0, -UR19, RZ ;  /* 0x8000001300007c10 */ /* 0x000fe2000fffe0ff */
[----:B------:R-:W-:Y:S03]  /*70c0*/  @UP2 UIMAD UR11, UR11, UR4, URZ ;  /* 0x000000040b0b22a4 */ /* 0x000fe6000f8e023f */
[C---:B--2---:R-:W-:Y:S01]  /*70d0*/  IADD3 R2, R0.reuse, R2, RZ ;  /* 0x0000000200027210 */ /* 0x044fe20007ffe0ff */
[----:B------:R-:W-:Y:S01]  /*70e0*/  IMAD.IADD R0, R0, 0x1, R164 ;  /* 0x0000000100007824 */ /* 0x000fe200078e02a4 */
[----:B------:R-:W-:Y:S02]  /*70f0*/  @UP2 UIMAD UR11, UR17, UR5, UR11 ;  /* 0x00000005110b22a4 */ /* 0x000fe4000f8e020b */
[C---:B------:R-:W-:Y:S02]  /*7100*/  ISETP.GT.AND P0, PT, R2.reuse, RZ, PT ;  /* 0x000000ff0200720c */ /* 0x040fe40003f04270 */
[----:B------:R-:W-:Y:S01]  /*7110*/  ISETP.GT.AND P6, PT, R2, 0x1, PT ;  /* 0x000000010200780c */ /* 0x000fe20003fc4270 */
[----:B------:R-:W-:Y:S01]  /*7120*/  @UP2 UIADD3 UR11, UR21, UR11, URZ ;  /* 0x0000000b150b2290 */ /* 0x000fe2000fffe03f */
[----:B------:R-:W-:Y:S02]  /*7130*/  FSEL R188, R4, -INF , P0 ;  /* 0xff80000004bc7808 */ /* 0x000fe40000000000 */
[----:B------:R-:W-:Y:S01]  /*7140*/  ISETP.GT.AND P0, PT, R0, 0x1, PT ;  /* 0x000000010000780c */ /* 0x000fe20003f04270 */
[----:B------:R-:W-:Y:S01]  /*7150*/  @UP2 USHF.L.U64.HI UR11, UR20, 0x6, UR11 ;  /* 0x00000006140b2899 */ /* 0x000fe2000801020b */
[----:B------:R-:W-:Y:S02]  /*7160*/  FSEL R189, R5, -INF , P6 ;  /* 0xff80000005bd7808 */ /* 0x000fe40003000000 */
[----:B------:R-:W-:Y:S02]  /*7170*/  FSEL R190, R7, -INF , P0 ;  /* 0xff80000007be7808 */ /* 0x000fe40000000000 */
[C---:B------:R-:W-:Y:S02]  /*7180*/  ISETP.GT.AND P0, PT, R2.reuse, 0x8, PT ;  /* 0x000000080200780c */ /* 0x040fe40003f04270 */
[----:B------:R-:W-:Y:S02]  /*7190*/  ISETP.GT.AND P6, PT, R2, 0x9, PT ;  /* 0x000000090200780c */ /* 0x000fe40003fc4270 */
[----:B------:R-:W-:Y:S02]  /*71a0*/  FSEL R164, R8, -INF , P0 ;  /* 0xff80000008a47808 */ /* 0x000fe40000000000 */
[----:B------:R-:W-:Y:S02]  /*71b0*/  ISETP.GT.AND P0, PT, R0, 0x9, PT ;  /* 0x000000090000780c */ /* 0x000fe40003f04270 */
        /* <DEDUP_REMOVED lines=8> */
[----:B------:R-:W-:Y:S02]  /*7240*/  ISETP.GT.AND P0, PT, R2, 0x18, PT ;  /* 0x000000180200780c */ /* 0x000fe40003f04270 */
[----:B------:R-:W-:Y:S02]  /*7250*/  ISETP.GT.AND P1, PT, R0, RZ, PT ;  /* 0x000000ff0000720c */ /* 0x000fe40003f24270 */
[----:B------:R-:W-:Y:S02]  /*7260*/  FSEL R187, R16, -INF , P0 ;  /* 0xff80000010bb7808 */ /* 0x000fe40000000000 */
[----:B------:R-:W-:Y:S01]  /*7270*/  ISETP.GT.AND P0, PT, R0, 0x19, PT ;  /* 0x000000190000780c */ /* 0x000fe20003f04270 */
[----:B------:R-:W2:Y:S01]  /*7280*/  LDL R16, [R1+0x78] ;  /* 0x0000780001107983 */ /* 0x000ea20000100800 */
[----:B------:R-:W-:Y:S02]  /*7290*/  ISETP.GT.AND P6, PT, R2, 0x19, PT ;  /* 0x000000190200780c */ /* 0x000fe40003fc4270 */
[----:B------:R-:W-:Y:S02]  /*72a0*/  FSEL R167, R19, -INF , P0 ;  /* 0xff80000013a77808 */ /* 0x000fe40000000000 */
[----:B------:R-:W-:Y:S01]  /*72b0*/  FSEL R200, R17, -INF , P6 ;  /* 0xff80000011c87808 */ /* 0x000fe20003000000 */
[----:B------:R-:W3:Y:S01]  /*72c0*/  LDL R19, [R1+0x84] ;  /* 0x0000840001137983 */ /* 0x000ee20000100800 */
[----:B------:R-:W-:Y:S02]  /*72d0*/  FSEL R191, R6, -INF , P1 ;  /* 0xff80000006bf7808 */ /* 0x000fe40000800000 */
[----:B------:R-:W-:Y:S02]  /*72e0*/  ISETP.GT.AND P0, PT, R2, 0x20, PT ;  /* 0x000000200200780c */ /* 0x000fe40003f04270 */
[----:B------:R-:W-:Y:S01]  /*72f0*/  ISETP.GT.AND P1, PT, R0, 0x8, PT ;  /* 0x000000080000780c */ /* 0x000fe20003f24270 */
[----:B------:R-:W4:Y:S01]  /*7300*/  LDL R17, [R1+0x7c] ;  /* 0x00007c0001117983 */ /* 0x000f220000100800 */
[----:B------:R-:W-:Y:S02]  /*7310*/  ISETP.GT.AND P6, PT, R2, 0x21, PT ;  /* 0x000000210200780c */ /* 0x000fe40003fc4270 */
[----:B------:R-:W-:Y:S02]  /*7320*/  FSEL R201, R20, -INF , P0 ;  /* 0xff80000014c97808 */ /* 0x000fe40000000000 */
[----:B------:R-:W-:Y:S01]  /*7330*/  FSEL R202, R21, -INF , P6 ;  /* 0xff80000015ca7808 */ /* 0x000fe20003000000 */
[----:B------:R-:W2:Y:S01]  /*7340*/  LDL R20, [R1+0x88] ;  /* 0x0000880001147983 */ /* 0x000ea20000100800 */
[----:B------:R-:W-:Y:S02]  /*7350*/  ISETP.GT.AND P6, PT, R2, 0x28, PT ;  /* 0x000000280200780c */ /* 0x000fe40003fc4270 */
[----:B------:R-:W-:Y:S02]  /*7360*/  ISETP.GT.AND P0, PT, R0, 0x21, PT ;  /* 0x000000210000780c */ /* 0x000fe40003f04270 */
[----:B------:R-:W-:Y:S01]  /*7370*/  FSEL R184, R10, -INF , P1 ;  /* 0xff8000000ab87808 */ /* 0x000fe20000800000 */
[----:B------:R-:W2:Y:S01]  /*7380*/  LDL R21, [R1+0x8c] ;  /* 0x00008c0001157983 */ /* 0x000ea20000100800 */
[----:B------:R-:W-:Y:S02]  /*7390*/  ISETP.GT.AND P1, PT, R0, 0x10, PT ;  /* 0x000000100000780c */ /* 0x000fe40003f24270 */
[----:B------:R-:W-:Y:S02]  /*73a0*/  FSEL R196, R23, -INF , P0 ;  /* 0xff80000017c47808 */ /* 0x000fe40000000000 */
[----:B------:R-:W-:Y:S02]  /*73b0*/  FSEL R131, R14, -INF , P1 ;  /* 0xff8000000e837808 */ /* 0x000fe40000800000 */
[----:B------:R-:W-:Y:S02]  /*73c0*/  FSEL R197, R24, -INF , P6 ;  /* 0xff80000018c57808 */ /* 0x000fe40003000000 */
[----:B------:R-:W-:Y:S02]  /*73d0*/  ISETP.GT.AND P1, PT, R0, 0x18, PT ;  /* 0x000000180000780c */ /* 0x000fe40003f24270 */
[C---:B------:R-:W-:Y:S02]  /*73e0*/  ISETP.GT.AND P6, PT, R2.reuse, 0x31, PT ;  /* 0x000000310200780c */ /* 0x040fe40003fc4270 */
[----:B------:R-:W-:Y:S02]  /*73f0*/  ISETP.GT.AND P0, PT, R2, 0x30, PT ;  /* 0x000000300200780c */ /* 0x000fe40003f04270 */
[----:B------:R-:W-:Y:S02]  /*7400*/  FSEL R193, R29, -INF , P6 ;  /* 0xff8000001dc17808 */ /* 0x000fe40003000000 */
[----:B------:R-:W-:Y:S02]  /*7410*/  FSEL R168, R18, -INF , P1 ;  /* 0xff80000012a87808 */ /* 0x000fe40000800000 */
[----:B------:R-:W-:Y:S01]  /*7420*/  FSEL R192, R28, -INF , P0 ;  /* 0xff8000001cc07808 */ /* 0x000fe20000000000 */
[----:B------:R-:W2:Y:S01]  /*7430*/  LDL R18, [R1+0x80] ;  /* 0x0000800001127983 */ /* 0x000ea20000100800 */
[----:B------:R-:W-:Y:S02]  /*7440*/  ISETP.GT.AND P1, PT, R0, 0x20, PT ;  /* 0x000000200000780c */ /* 0x000fe40003f24270 */
[----:B------:R-:W-:Y:S02]  /*7450*/  FMNMX.FTZ R4, R188, R3, !PT ;  /* 0x00000003bc047209 */ /* 0x000fe40007810000 */
[----:B------:R-:W2:Y:S01]  /*7460*/  LDL.64 R28, [R1+0xb0] ;  /* 0x0000b000011c7983 */ /* 0x000ea20000100a00 */
[----:B------:R-:W-:Y:S02]  /*7470*/  FSEL R203, R22, -INF , P1 ;  /* 0xff80000016cb7808 */ /* 0x000fe40000800000 */
[----:B------:R-:W-:Y:S02]  /*7480*/  FMNMX.FTZ R4, R189, R4, !PT ;  /* 0x00000004bd047209 */ /* 0x000fe40007810000 */
[----:B------:R-:W3:Y:S01]  /*7490*/  LDL.64 R22, [R1+0x70] ;  /* 0x0000700001167983 */ /* 0x000ee20000100a00 */
[----:B------:R-:W-:Y:S02]  /*74a0*/  FMNMX.FTZ R5, R191, R166, !PT ;  /* 0x000000a6bf057209 */ /* 0x000fe40007810000 */
[----:B------:R-:W-:Y:S02]  /*74b0*/  FMNMX.FTZ R4, R164, R4, !PT ;  /* 0x00000004a4047209 */ /* 0x000fe40007810000 */
[----:B------:R-:W-:Y:S02]  /*74c0*/  ISETP.GT.AND P1, PT, R2, 0x29, PT ;  /* 0x000000290200780c */ /* 0x000fe40003f24270 */
[----:B------:R-:W-:Y:S02]  /*74d0*/  FMNMX.FTZ R4, R185, R4, !PT ;  /* 0x00000004b9047209 */ /* 0x000fe40007810000 */
[----:B------:R-:W-:Y:S02]  /*74e0*/  MOV R24, R169 ;  /* 0x000000a900187202 */ /* 0x000fe40000000f00 */
[----:B------:R-:W-:Y:S02]  /*74f0*/  FMNMX.FTZ R4, R129, R4, !PT ;  /* 0x0000000481047209 */ /* 0x000fe40007810000 */
[----:B------:R-:W-:Y:S01]  /*7500*/  FSEL R198, R25, -INF , P1 ;  /* 0xff80000019c67808 */ /* 0x000fe20000800000 */
[----:B------:R-:W-:Y:S01]  /*7510*/  IMAD.MOV.U32 R25, RZ, RZ, R168 ;  /* 0x000000ffff197224 */ /* 0x000fe200078e00a8 */
[----:B------:R-:W-:Y:S02]  /*7520*/  FMNMX.FTZ R4, R130, R4, !PT ;  /* 0x0000000482047209 */ /* 0x000fe40007810000 */
[C---:B------:R-:W-:Y:S02]  /*7530*/  ISETP.GT.AND P1, PT, R2.reuse, 0x38, PT ;  /* 0x000000380200780c */ /* 0x040fe40003f24270 */
[----:B------:R-:W-:Y:S02]  /*7540*/  FMNMX.FTZ R4, R187, R4, !PT ;  /* 0x00000004bb047209 */ /* 0x000fe40007810000 */
[----:B------:R-:W-:Y:S02]  /*7550*/  ISETP.GT.AND P0, PT, R2, 0x39, PT ;  /* 0x000000390200780c */ /* 0x000fe40003f04270 */
[----:B------:R-:W-:Y:S02]  /*7560*/  FMNMX.FTZ R165, R200, R4, !PT ;  /* 0x00000004c8a57209 */ /* 0x000fe40007810000 */
[----:B------:R-:W-:Y:S02]  /*7570*/  FMNMX.FTZ R4, R190, R5, !PT ;  /* 0x00000005be047209 */ /* 0x000fe40007810000 */
[----:B------:R-:W-:Y:S02]  /*7580*/  FMNMX.FTZ R165, R201, R165, !PT ;  /* 0x000000a5c9a57209 */ /* 0x000fe40007810000 */
[----:B------:R-:W-:Y:S02]  /*7590*/  FMNMX.FTZ R4, R184, R4, !PT ;  /* 0x00000004b8047209 */ /* 0x000fe40007810000 */
[----:B------:R-:W-:Y:S02]  /*75a0*/  FMNMX.FTZ R165, R202, R165, !PT ;  /* 0x000000a5caa57209 */ /* 0x000fe40007810000 */
[----:B------:R-:W-:Y:S02]  /*75b0*/  FMNMX.FTZ R4, R186, R4, !PT ;  /* 0x00000004ba047209 */ /* 0x000fe40007810000 */
[----:B------:R-:W-:Y:S02]  /*75c0*/  FSEL R194, R32, -INF , P1 ;  /* 0xff80000020c27808 */ /* 0x000fe40000800000 */
[----:B------:R-:W-:Y:S02]  /*75d0*/  FMNMX.FTZ R4, R131, R4, !PT ;  /* 0x0000000483047209 */ /* 0x000fe40007810000 */
[----:B------:R-:W-:Y:S02]  /*75e0*/  FMNMX.FTZ R165, R197, R165, !PT ;  /* 0x000000a5c5a57209 */ /* 0x000fe40007810000 */
[----:B------:R-:W-:Y:S02]  /*75f0*/  FMNMX.FTZ R2, R24, R4, !PT ;  /* 0x0000000418027209 */ /* 0x000fe40007810000 */
[----:B------:R-:W-:Y:S02]  /*7600*/  MOV R32, R167 ;  /* 0x000000a700207202 */ /* 0x000fe40000000f00 */
[----:B------:R-:W-:Y:S02]  /*7610*/  FMNMX.FTZ R2, R25, R2, !PT ;  /* 0x0000000219027209 */ /* 0x000fe40007810000 */
[----:B------:R-:W-:Y:S02]  /*7620*/  FMNMX.FTZ R165, R198, R165, !PT ;  /* 0x000000a5c6a57209 */ /* 0x000fe40007810000 */
[----:B------:R-:W-:Y:S02]  /*7630*/  FMNMX.FTZ R2, R32, R2, !PT ;  /* 0x0000000220027209 */ /* 0x000fe40007810000 */
[----:B------:R-:W-:Y:S02]  /*7640*/  FMNMX.FTZ R165, R192, R165, !PT ;  /* 0x000000a5c0a57209 */ /* 0x000fe40007810000 */
[----:B------:R-:W-:Y:S02]  /*7650*/  FMNMX.FTZ R2, R203, R2, !PT ;  /* 0x00000002cb027209 */ /* 0x000fe40007810000 */
[----:B------:R-:W-:Y:S02]  /*7660*/  ISETP.GT.AND P1, PT, R0, 0x28, PT ;  /* 0x000000280000780c */ /* 0x000fe40003f24270 */
[----:B------:R-:W-:Y:S02]  /*7670*/  FMNMX.FTZ R165, R193, R165, !PT ;  /* 0x000000a5c1a57209 */ /* 0x000fe40007810000 */
[----:B------:R-:W-:Y:S02]  /*7680*/  FSEL R195, R33, -INF , P0 ;  /* 0xff80000021c37808 */ /* 0x000fe40000000000 */
[----:B------:R-:W-:Y:S02]  /*7690*/  FSEL R183, R26, -INF , P1 ;  /* 0xff8000001ab77808 */ /* 0x000fe40000800000 */
[----:B------:R-:W-:Y:S02]  /*76a0*/  FMNMX.FTZ R2, R196, R2, !PT ;  /* 0x00000002c4027209 */ /* 0x000fe40007810000 */
[----:B------:R-:W-:Y:S02]  /*76b0*/  ISETP.GT.AND P0, PT, R0, 0x29, PT ;  /* 0x000000290000780c */ /* 0x000fe40003f04270 */
[----:B------:R-:W-:Y:S02]  /*76c0*/  FMNMX.FTZ R165, R194, R165, !PT ;  /* 0x000000a5c2a57209 */ /* 0x000fe40007810000 */
[----:B------:R-:W-:Y:S02]  /*76d0*/  FSEL R199, R27, -INF , P0 ;  /* 0xff8000001bc77808 */ /* 0x000fe40000000000 */
[----:B------:R-:W-:Y:S02]  /*76e0*/  ISETP.GT.AND P1, PT, R0, 0x30, PT ;  /* 0x000000300000780c */ /* 0x000fe40003f24270 */
[----:B------:R-:W-:Y:S02]  /*76f0*/  FMNMX.FTZ R2, R183, R2, !PT ;  /* 0x00000002b7027209 */ /* 0x000fe40007810000 */
[----:B------:R-:W-:Y:S02]  /*7700*/  FMNMX.FTZ R165, R195, R165, !PT ;  /* 0x000000a5c3a57209 */ /* 0x000fe40007810000 */
[----:B------:R-:W-:Y:S02]  /*7710*/  FMNMX.FTZ R2, R199, R2, !PT ;  /* 0x00000002c7027209 */ /* 0x000fe40007810000 */
[----:B------:R-:W-:Y:S01]  /*7720*/  FSEL R172, R30, -INF , P1 ;  /* 0xff8000001eac7808 */ /* 0x000fe20000800000 */
[----:B------:R-:W1:Y:S01]  /*7730*/  SHFL.BFLY PT, R4, R165, 0x2, 0x1f ;  /* 0x0c401f00a5047f89 */ /* 0x000e6200000e0000 */
[----:B------:R-:W-:Y:S02]  /*7740*/  ISETP.GT.AND P0, PT, R0, 0x31, PT ;  /* 0x000000310000780c */ /* 0x000fe40003f04270 */
[----:B------:R-:W-:Y:S02]  /*7750*/  FMNMX.FTZ R2, R172, R2, !PT ;  /* 0x00000002ac027209 */ /* 0x000fe40007810000 */
[----:B------:R-:W-:Y:S02]  /*7760*/  FSEL R173, R31, -INF , P0 ;  /* 0xff8000001fad7808 */ /* 0x000fe40000000000 */
[C---:B------:R-:W-:Y:S02]  /*7770*/  ISETP.GT.AND P1, PT, R0.reuse, 0x38, PT ;  /* 0x000000380000780c */ /* 0x040fe40003f24270 */
[----:B------:R-:W-:Y:S02]  /*7780*/  ISETP.GT.AND P0, PT, R0, 0x39, PT ;  /* 0x000000390000780c */ /* 0x000fe40003f04270 */
[----:B------:R-:W-:Y:S02]  /*7790*/  FSEL R174, R34, -INF , P1 ;  /* 0xff80000022ae7808 */ /* 0x000fe40000800000 */
[----:B------:R-:W-:Y:S02]  /*77a0*/  FMNMX.FTZ R0, R173, R2, !PT ;  /* 0x00000002ad007209 */ /* 0x000fe40007810000 */
[----:B------:R-:W-:Y:S02]  /*77b0*/  PLOP3.LUT P6, PT, PT, PT, UP2, 0x80, 0x0 ;  /* 0x000000000000781c */ /* 0x000fe40003fcf028 */
[----:B------:R-:W-:Y:S02]  /*77c0*/  FMNMX.FTZ R0, R174, R0, !PT ;  /* 0x00000000ae007209 */ /* 0x000fe40007810000 */
[----:B------:R-:W-:Y:S04]  /*77d0*/  FSEL R167, R35, -INF , P0 ;  /* 0xff80000023a77808 */ /* 0x000fe80000000000 */
[----:B------:R-:W-:Y:S02]  /*77e0*/  FMNMX.FTZ R0, R167, R0, !PT ;  /* 0x00000000a7007209 */ /* 0x000fe40007810000 */
[----:B-1----:R-:W-:Y:S03]  /*77f0*/  FMNMX.FTZ R165, R165, R4, !PT ;  /* 0x00000004a5a57209 */ /* 0x002fe60007810000 */
[----:B------:R-:W1:Y:S05]  /*7800*/  SHFL.BFLY PT, R2, R0, 0x2, 0x1f ;  /* 0x0c401f0000027f89 */ /* 0x000e6a00000e0000 */
[----:B------:R-:W1:Y:S02]  /*7810*/  SHFL.BFLY PT, R11, R165, 0x1, 0x1f ;  /* 0x0c201f00a50b7f89 */ /* 0x000e6400000e0000 */
[----:B-1----:R-:W-:Y:S05]  /*7820*/  FMNMX.FTZ R0, R0, R2, !PT ;  /* 0x0000000200007209 */ /* 0x002fea0007810000 */
[----:B------:R-:W1:Y:S01]  /*7830*/  SHFL.BFLY PT, R2, R0, 0x1, 0x1f ;  /* 0x0c201f0000027f89 */ /* 0x000e6200000e0000 */
[----:B------:R-:W-:Y:S05]  /*7840*/  FMNMX.FTZ R165, R165, R11, !PT ;  /* 0x0000000ba5a57209 */ /* 0x000fea0007810000 */
[----:B------:R-:W-:Y:S01]  /*7850*/  FMUL.FTZ R180, R165, c[0x0][0x2d0] ;  /* 0x0000b400a5b47a20 */ /* 0x000fe20000410000 */
[----:B--2---:R-:W-:Y:S04]  /*7860*/  @P6 IADD3 R5, P1, R28, UR14, RZ ;  /* 0x0000000e1c056c10 */ /* 0x004fe8000ff3e0ff */
[----:B------:R-:W-:Y:S02]  /*7870*/  @P6 LEA R6, P0, R5, c[0x0][0x1c8], 0x1 ;  /* 0x0000720005066a11 */ /* 0x000fe400078008ff */
[----:B---3--:R-:W-:Y:S02]  /*7880*/  @P6 IADD3.X R7, R23, UR11, RZ, P1, !PT ;  /* 0x0000000b17076c10 */ /* 0x008fe40008ffe4ff */
[----:B------:R-:W-:Y:S02]  /*7890*/  @P6 IADD3 R4, P1, R21, UR14, RZ ;  /* 0x0000000e15046c10 */ /* 0x000fe4000ff3e0ff */
[----:B------:R-:W-:Y:S02]  /*78a0*/  @P6 LEA.HI.X R7, R5, c[0x0][0x1cc], R7, 0x1, P0 ;  /* 0x0000730005076a11 */ /* 0x000fe400000f0c07 */
[----:B------:R-:W-:Y:S02]  /*78b0*/  @P6 IADD3.X R9, R20, UR11, RZ, P1, !PT ;  /* 0x0000000b14096c10 */ /* 0x000fe40008ffe4ff */
[C---:B------:R-:W-:Y:S01]  /*78c0*/  @P6 LEA R8, P0, R4.reuse, c[0x0][0x1c8], 0x1 ;  /* 0x0000720004086a11 */ /* 0x040fe200078008ff */
[----:B------:R2:W-:Y:S01]  /*78d0*/  @P6 LDGSTS.E.BYPASS.LTC128B.128 [R128+0x10100], [R6.64], !P5 ;  /* 0x1010000006806fae */ /* 0x0005e2000e901d56 */
[----:B------:R-:W-:Y:S02]  /*78e0*/  @P6 IADD3 R5, P1, R19, UR14, RZ ;  /* 0x0000000e13056c10 */ /* 0x000fe4000ff3e0ff */
[----:B------:R-:W-:Y:S02]  /*78f0*/  @P6 LEA.HI.X R9, R4, c[0x0][0x1cc], R9, 0x1, P0 ;  /* 0x0000730004096a11 */ /* 0x000fe400000f0c09 */
[----:B------:R-:W-:Y:S02]  /*7900*/  @P6 LEA R12, P0, R5, c[0x0][0x1c8], 0x1 ;  /* 0x00007200050c6a11 */ /* 0x000fe400078008ff */
[----:B------:R-:W-:Y:S01]  /*7910*/  @P6 IADD3.X R10, R18, UR11, RZ, P1, !PT ;  /* 0x0000000b120a6c10 */ /* 0x000fe20008ffe4ff */
[----:B------:R3:W-:Y:S01]  /*7920*/  @P6 LDGSTS.E.BYPASS.LTC128B.128 [R128+0x12100], [R8.64], !P4 ;  /* 0x1210000008806fae */ /* 0x0007e2000e101d56 */
[----:B----4-:R-:W-:Y:S01]  /*7930*/  @P6 IADD3 R4, P1, R17, UR14, RZ ;  /* 0x0000000e11046c10 */ /* 0x010fe2000ff3e0ff */
[----:B------:R-:W-:Y:S01]  /*7940*/  @UP2 UIADD3 UR14, UP0, UR16, UR14, URZ ;  /* 0x0000000e100e2290 */ /* 0x000fe2000ff1e03f */
[----:B------:R-:W-:Y:S02]  /*7950*/  @P6 LEA.HI.X R13, R5, c[0x0][0x1cc], R10, 0x1, P0 ;  /* 0x00007300050d6a11 */ /* 0x000fe400000f0c0a */
[----:B------:R-:W-:Y:S02]  /*7960*/  @P6 LEA R14, P0, R4, c[0x0][0x1c8], 0x1 ;  /* 0x00007200040e6a11 */ /* 0x000fe400078008ff */
[----:B------:R-:W-:Y:S01]  /*7970*/  @P6 IADD3.X R5, R16, UR11, RZ, P1, !PT ;  /* 0x0000000b10056c10 */ /* 0x000fe20008ffe4ff */
[----:B------:R4:W-:Y:S01]  /*7980*/  @P6 LDGSTS.E.BYPASS.LTC128B.128 [R128+0x14100], [R12.64], !P3 ;  /* 0x141000000c806fae */ /* 0x0009e2000d901d56 */
[----:B------:R-:W-:Y:S01]  /*7990*/  @UP2 UIADD3.X UR11, UR15, UR11, URZ, UP0, !UPT ;  /* 0x0000000b0f0b2290 */ /* 0x000fe200087fe43f */
[----:B------:R-:W-:Y:S01]  /*79a0*/  FSETP.NEU.FTZ.AND P1, PT, R165, -INF , PT ;  /* 0xff800000a500780b */ /* 0x000fe20003f3d000 */
[----:B------:R-:W-:Y:S01]  /*79b0*/  UISETP.GT.AND UP0, UPT, UR18, UR9, UPT ;  /* 0x000000091200728c */ /* 0x000fe2000bf04270 */
[----:B------:R-:W-:Y:S02]  /*79c0*/  @P6 LEA.HI.X R15, R4, c[0x0][0x1cc], R5, 0x1, P0 ;  /* 0x00007300040f6a11 */ /* 0x000fe400000f0c05 */
[----:B------:R-:W-:Y:S01]  /*79d0*/  @P6 IADD3 R4, P0, R28, UR14, RZ ;  /* 0x0000000e1c046c10 */ /* 0x000fe2000ff1e0ff */
[----:B------:R-:W-:Y:S01]  /*79e0*/  UMOV UR18, UR17 ;  /* 0x0000001100127c82 */ /* 0x000fe20008000000 */
[----:B------:R-:W-:Y:S01]  /*79f0*/  FSEL R180, R180, RZ, P1 ;  /* 0x000000ffb4b47208 */ /* 0x000fe20000800000 */
[----:B------:R3:W-:Y:S01]  /*7a00*/  @P6 LDGSTS.E.BYPASS.LTC128B.128 [R128+0x16100], [R14.64], !P2 ;  /* 0x161000000e806fae */ /* 0x0007e2000d101d56 */
[----:B------:R-:W-:Y:S02]  /*7a10*/  @P6 IADD3.X R5, R23, UR11, RZ, P0, !PT ;  /* 0x0000000b17056c10 */ /* 0x000fe400087fe4ff */
[----:B------:R-:W-:Y:S01]  /*7a20*/  @P6 LEA R10, P0, R4, c[0x0][0x1c8], 0x1 ;  /* 0x00007200040a6a11 */ /* 0x000fe200078008ff */
[--C-:B------:R-:W-:Y:S02]  /*7a30*/  FFMA.FTZ R188, R188, c[0x0][0x2d0], -R180.reuse ;  /* 0x0000b400bcbc7a23 */ /* 0x100fe400000108b4 */
[--C-:B------:R-:W-:Y:S01]  /*7a40*/  FFMA.FTZ R189, R189, c[0x0][0x2d0], -R180.reuse ;  /* 0x0000b400bdbd7a23 */ /* 0x100fe200000108b4 */
[----:B------:R-:W-:Y:S01]  /*7a50*/  @P6 LEA.HI.X R11, R4, c[0x0][0x1cc], R5, 0x1, P0 ;  /* 0x00007300040b6a11 */ /* 0x000fe200000f0c05 */
[--C-:B------:R-:W-:Y:S01]  /*7a60*/  FFMA.FTZ R185, R185, c[0x0][0x2d0], -R180.reuse ;  /* 0x0000b400b9b97a23 */ /* 0x100fe200000108b4 */
[----:B------:R-:W-:Y:S01]  /*7a70*/  @P6 IADD3 R4, P0, R21, UR14, RZ ;  /* 0x0000000e15046c10 */ /* 0x000fe2000ff1e0ff */
[----:B------:R3:W-:Y:S02]  /*7a80*/  MUFU.EX2 R175, R189 ;  /* 0x000000bd00af7308 */ /* 0x0007e40000000800 */
[----:B------:R3:W-:Y:S01]  /*7a90*/  @P6 LDGSTS.E.BYPASS.LTC128B.128 [R128+0x11100], [R10.64], !P5 ;  /* 0x111000000a806fae */ /* 0x0007e2000e901d56 */
[----:B------:R-:W-:Y:S02]  /*7aa0*/  @P6 IADD3.X R5, R20, UR11, RZ, P0, !PT ;  /* 0x0000000b14056c10 */ /* 0x000fe400087fe4ff */
[----:B--2---:R-:W-:Y:S01]  /*7ab0*/  @P6 LEA R6, P0, R4, c[0x0][0x1c8], 0x1 ;  /* 0x0000720004066a11 */ /* 0x004fe200078008ff */
[----:B----4-:R-:W-:Y:S03]  /*7ac0*/  FFMA.FTZ R12, R164, c[0x0][0x2d0], -R180 ;  /* 0x0000b400a40c7a23 */ /* 0x010fe600000108b4 */
[----:B------:R-:W-:Y:S01]  /*7ad0*/  @P6 LEA.HI.X R7, R4, c[0x0][0x1cc], R5, 0x1, P0 ;  /* 0x0000730004076a11 */ /* 0x000fe200000f0c05 */
[----:B------:R2:W-:Y:S01]  /*7ae0*/  MUFU.EX2 R171, R185 ;  /* 0x000000b900ab7308 */ /* 0x0005e20000000800 */
[----:B------:R-:W-:Y:S02]  /*7af0*/  @P6 IADD3 R4, P0, R19, UR14, RZ ;  /* 0x0000000e13046c10 */ /* 0x000fe4000ff1e0ff */
[----:B-1----:R-:W-:Y:S01]  /*7b00*/  FMNMX.FTZ R164, R0, R2, !PT ;  /* 0x0000000200a47209 */ /* 0x002fe20007810000 */
[----:B------:R1:W-:Y:S01]  /*7b10*/  @P6 LDGSTS.E.BYPASS.LTC128B.128 [R128+0x13100], [R6.64], !P4 ;  /* 0x1310000006806fae */ /* 0x0003e2000e101d56 */
[----:B------:R-:W-:Y:S02]  /*7b20*/  @P6 IADD3.X R5, R18, UR11, RZ, P0, !PT ;  /* 0x0000000b12056c10 */ /* 0x000fe400087fe4ff */
[----:B---3--:R-:W-:Y:S01]  /*7b30*/  @P6 LEA R8, P0, R4, c[0x0][0x1c8], 0x1 ;  /* 0x0000720004086a11 */ /* 0x008fe200078008ff */
[----:B------:R-:W-:Y:S01]  /*7b40*/  FMUL.FTZ R181, R164, c[0x0][0x2d0] ;  /* 0x0000b400a4b57a20 */ /* 0x000fe20000410000 */
[----:B------:R-:W-:Y:S01]  /*7b50*/  FSEL R0, R165, RZ, P1 ;  /* 0x000000ffa5007208 */ /* 0x000fe20000800000 */
[----:B------:R-:W3:Y:S01]  /*7b60*/  MUFU.EX2 R169, R12 ;  /* 0x0000000c00a97308 */ /* 0x000ee20000000800 */
[----:B------:R-:W-:Y:S02]  /*7b70*/  @P6 LEA.HI.X R9, R4, c[0x0][0x1cc], R5, 0x1, P0 ;  /* 0x0000730004096a11 */ /* 0x000fe400000f0c05 */
[----:B------:R-:W-:Y:S01]  /*7b80*/  @P6 IADD3 R2, P0, R17, UR14, RZ ;  /* 0x0000000e11026c10 */ /* 0x000fe2000ff1e0ff */
[----:B------:R-:W-:Y:S02]  /*7b90*/  FADD.FTZ R0, -R0, R3 ;  /* 0x0000000300007221 */ /* 0x000fe40000010100 */
[----:B------:R1:W-:Y:S01]  /*7ba0*/  @P6 LDGSTS.E.BYPASS.LTC128B.128 [R128+0x15100], [R8.64], !P3 ;  /* 0x1510000008806fae */ /* 0x0003e2000d901d56 */
[----:B------:R-:W-:Y:S01]  /*7bb0*/  @P6 LEA R4, P1, R2, c[0x0][0x1c8], 0x1 ;  /* 0x0000720002046a11 */ /* 0x000fe200078208ff */
[----:B------:R-:W-:Y:S01]  /*7bc0*/  FMUL.FTZ R0, R0, c[0x0][0x2d0] ;  /* 0x0000b40000007a20 */ /* 0x000fe20000410000 */
[----:B------:R-:W-:Y:S01]  /*7bd0*/  @P6 IADD3.X R5, R16, UR11, RZ, P0, !PT ;  /* 0x0000000b10056c10 */ /* 0x000fe200087fe4ff */
[----:B------:R-:W4:Y:S01]  /*7be0*/  MUFU.EX2 R188, R188 ;  /* 0x000000bc00bc7308 */ /* 0x000f220000000800 */
[----:B------:R-:W-:Y:S01]  /*7bf0*/  FSETP.NEU.FTZ.AND P0, PT, R164, -INF , PT ;  /* 0xff800000a400780b */ /* 0x000fe20003f1d000 */
[----:B------:R-:W-:Y:S01]  /*7c00*/  IMAD.MOV.U32 R189, RZ, RZ, R32 ;  /* 0x000000ffffbd7224 */ /* 0x000fe200078e0020 */
[----:B------:R-:W-:Y:S02]  /*7c10*/  @P6 LEA.HI.X R5, R2, c[0x0][0x1cc], R5, 0x1, P1 ;  /* 0x0000730002056a11 */ /* 0x000fe400008f0c05 */
[----:B------:R-:W-:Y:S02]  /*7c20*/  FSEL R181, R181, RZ, P0 ;  /* 0x000000ffb5b57208 */ /* 0x000fe40000000000 */
[----:B------:R-:W-:Y:S01]  /*7c30*/  FSEL R2, R164, RZ, P0 ;  /* 0x000000ffa4027208 */ /* 0x000fe20000000000 */
[----:B------:R1:W-:Y:S01]  /*7c40*/  @P6 LDGSTS.E.BYPASS.LTC128B.128 [R128+0x17100], [R4.64], !P2 ;  /* 0x1710000004806fae */ /* 0x0003e2000d101d56 */
[----:B--2---:R-:W-:Y:S01]  /*7c50*/  MOV R185, R25 ;  /* 0x0000001900b97202 */ /* 0x004fe20000000f00 */
[--C-:B------:R-:W-:Y:S01]  /*7c60*/  FFMA.FTZ R186, R186, c[0x0][0x2d0], -R181.reuse ;  /* 0x0000b400baba7a23 */ /* 0x100fe200000108b5 */
[----:B------:R2:W1:Y:S01]  /*7c70*/  MUFU.EX2 R3, R0 ;  /* 0x0000000000037308 */ /* 0x0004620000000800 */
[--C-:B------:R-:W-:Y:S01]  /*7c80*/  FFMA.FTZ R190, R190, c[0x0][0x2d0], -R181.reuse ;  /* 0x0000b400bebe7a23 */ /* 0x100fe200000108b5 */
[----:B------:R-:W-:Y:S01]  /*7c90*/  LDSM.16.MT88.4 R20, [R250+0x100] ;  /* 0x00010000fa14783b */ /* 0x000fe20000004200 */
[--C-:B------:R-:W-:Y:S01]  /*7ca0*/  FFMA.FTZ R184, R184, c[0x0][0x2d0], -R181.reuse ;  /* 0x0000b400b8b87a23 */ /* 0x100fe200000108b5 */
[----:B---3--:R-:W-:Y:S01]  /*7cb0*/  F2FP.PACK_AB R178, R171, R169 ;  /* 0x000000a9abb2723e */ /* 0x008fe200000000ff */
[--C-:B------:R-:W-:Y:S01]  /*7cc0*/  FFMA.FTZ R191, R191, c[0x0][0x2d0], -R181.reuse ;  /* 0x0000b400bfbf7a23 */ /* 0x100fe200000108b5 */
[----:B------:R-:W-:Y:S01]  /*7cd0*/  PLOP3.LUT P0, PT, PT, PT, UP0, 0x80, 0x0 ;  /* 0x000000000000781c */ /* 0x000fe20003f0f008 */
[----:B------:R-:W0:Y:S03]  /*7ce0*/  LDGDEPBAR ;  /* 0x00000000000079af */ /* 0x000e260000000000 */
[----:B------:R-:W3:Y:S01]  /*7cf0*/  MUFU.EX2 R12, R186 ;  /* 0x000000ba000c7308 */ /* 0x000ee20000000800 */
[----:B----4-:R-:W-:Y:S09]  /*7d00*/  F2FP.PACK_AB R176, R175, R188 ;  /* 0x000000bcafb0723e */ /* 0x010ff200000000ff */
[----:B------:R-:W-:Y:S01]  /*7d10*/  MUFU.EX2 R168, R190 ;  /* 0x000000be00a87308 */ /* 0x000fe20000000800 */
[----:B-1----:R-:W4:Y:S01]  /*7d20*/  LDL.LU R128, [R1+0x12c] ;  /* 0x00012c0001807983 */ /* 0x002f220000300800 */
[----:B--2---:R-:W-:Y:S02]  /*7d30*/  FADD.FTZ R0, -R2, R166 ;  /* 0x000000a602007221 */ /* 0x004fe40000010100 */
[C---:B------:R-:W-:Y:S02]  /*7d40*/  FMUL.FTZ R4, R3.reuse, R132 ;  /* 0x0000008403047220 */ /* 0x040fe40000410000 */
[----:B------:R-:W2:Y:S01]  /*7d50*/  LDL R26, [R1] ;  /* 0x00000000011a7983 */ /* 0x000ea20000100800 */
[----:B------:R-:W-:Y:S03]  /*7d60*/  FMUL.FTZ R0, R0, c[0x0][0x2d0] ;  /* 0x0000b40000007a20 */ /* 0x000fe60000410000 */
[----:B------:R-:W1:Y:S01]  /*7d70*/  MUFU.EX2 R170, R184 ;  /* 0x000000b800aa7308 */ /* 0x000e620000000800 */
[C---:B------:R-:W-:Y:S02]  /*7d80*/  FMUL.FTZ R5, R3.reuse, R133 ;  /* 0x0000008503057220 */ /* 0x040fe40000410000 */
[----:B---3--:R-:W-:Y:S02]  /*7d90*/  IMAD.MOV.U32 R166, RZ, RZ, R12 ;  /* 0x000000ffffa67224 */ /* 0x008fe400078e000c */
[----:B------:R-:W3:Y:S01]  /*7da0*/  LDSM.16.MT88.4 R12, [R249+0x100] ;  /* 0x00010000f90c783b */ /* 0x000ee20000004200 */
[C---:B------:R-:W-:Y:S02]  /*7db0*/  FMUL.FTZ R8, R3.reuse, R136 ;  /* 0x0000008803087220 */ /* 0x040fe40000410000 */
[C---:B------:R-:W-:Y:S02]  /*7dc0*/  FMUL.FTZ R9, R3.reuse, R137 ;  /* 0x0000008903097220 */ /* 0x040fe40000410000 */
[----:B------:R-:W1:Y:S01]  /*7dd0*/  MUFU.EX2 R182, R191 ;  /* 0x000000bf00b67308 */ /* 0x000e620000000800 */
[C---:B------:R-:W-:Y:S02]  /*7de0*/  FMUL.FTZ R16, R3.reuse, R144 ;  /* 0x0000009003107220 */ /* 0x040fe40000410000 */
[C---:B------:R-:W-:Y:S01]  /*7df0*/  FMUL.FTZ R17, R3.reuse, R145 ;  /* 0x0000009103117220 */ /* 0x040fe20000410000 */
[----:B------:R-:W-:Y:S01]  /*7e00*/  MOV R145, R188 ;  /* 0x000000bc00917202 */ /* 0x000fe20000000f00 */
[C---:B------:R-:W-:Y:S02]  /*7e10*/  FMUL.FTZ R25, R3.reuse, R153 ;  /* 0x0000009903197220 */ /* 0x040fe40000410000 */
[C---:B------:R-:W-:Y:S02]  /*7e20*/  FMUL.FTZ R32, R3.reuse, R160 ;  /* 0x000000a003207220 */ /* 0x040fe40000410000 */
[C---:B------:R-:W-:Y:S01]  /*7e30*/  FMUL.FTZ R33, R3.reuse, R161 ;  /* 0x000000a103217220 */ /* 0x040fe20000410000 */
[----:B------:R-:W3:Y:S01]  /*7e40*/  MUFU.EX2 R0, R0 ;  /* 0x0000000000007308 */ /* 0x000ee20000000800 */
[C---:B------:R-:W-:Y:S02]  /*7e50*/  FMUL.FTZ R36, R3.reuse, R36 ;  /* 0x0000002403247220 */ /* 0x040fe40000410000 */
[C---:B------:R-:W-:Y:S01]  /*7e60*/  FMUL.FTZ R37, R3.reuse, R37 ;  /* 0x0000002503257220 */ /* 0x040fe20000410000 */
[----:B-1----:R-:W-:Y:S01]  /*7e70*/  F2FP.PACK_AB R179, R166, R170 ;  /* 0x000000aaa6b3723e */ /* 0x002fe200000000ff */
[C---:B------:R-:W-:Y:S02]  /*7e80*/  FMUL.FTZ R40, R3.reuse, R40 ;  /* 0x0000002803287220 */ /* 0x040fe40000410000 */
[C---:B------:R-:W-:Y:S02]  /*7e90*/  FMUL.FTZ R41, R3.reuse, R41 ;  /* 0x0000002903297220 */ /* 0x040fe40000410000 */
[C---:B------:R-:W-:Y:S02]  /*7ea0*/  FMUL.FTZ R44, R3.reuse, R44 ;  /* 0x0000002c032c7220 */ /* 0x040fe40000410000 */
[C---:B------:R-:W-:Y:S02]  /*7eb0*/  FMUL.FTZ R45, R3.reuse, R45 ;  /* 0x0000002d032d7220 */ /* 0x040fe40000410000 */
[C---:B------:R-:W-:Y:S01]  /*7ec0*/  FMUL.FTZ R48, R3.reuse, R48 ;  /* 0x0000003003307220 */ /* 0x040fe20000410000 */
[----:B------:R-:W-:Y:S01]  /*7ed0*/  F2FP.PACK_AB R177, R168, R182 ;  /* 0x000000b6a8b1723e */ /* 0x000fe200000000ff */
[----:B------:R-:W-:Y:S02]  /*7ee0*/  IMAD.MOV.U32 R191, RZ, RZ, R24 ;  /* 0x000000ffffbf7224 */ /* 0x000fe400078e0018 */
[C---:B------:R-:W-:Y:S02]  /*7ef0*/  FMUL.FTZ R24, R3.reuse, R152 ;  /* 0x0000009803187220 */ /* 0x040fe40000410000 */
[C---:B------:R-:W-:Y:S02]  /*7f00*/  FMUL.FTZ R49, R3.reuse, R49 ;  /* 0x0000003103317220 */ /* 0x040fe40000410000 */
[C---:B------:R-:W-:Y:S02]  /*7f10*/  FMUL.FTZ R52, R3.reuse, R52 ;  /* 0x0000003403347220 */ /* 0x040fe40000410000 */
[C---:B------:R-:W-:Y:S02]  /*7f20*/  FMUL.FTZ R53, R3.reuse, R53 ;  /* 0x0000003503357220 */ /* 0x040fe40000410000 */
[C---:B---3--:R-:W-:Y:S02]  /*7f30*/  FMUL.FTZ R6, R0.reuse, R134 ;  /* 0x0000008600067220 */ /* 0x048fe40000410000 */
[C---:B------:R-:W-:Y:S02]  /*7f40*/  FMUL.FTZ R7, R0.reuse, R135 ;  /* 0x0000008700077220 */ /* 0x040fe40000410000 */
[----:B------:R-:W-:Y:S01]  /*7f50*/  LDSM.16.MT88.4 R132, [R252+0x100] ;  /* 0x00010000fc84783b */ /* 0x000fe20000004200 */
[C---:B------:R-:W-:Y:S02]  /*7f60*/  FMUL.FTZ R10, R0.reuse, R138 ;  /* 0x0000008a000a7220 */ /* 0x040fe40000410000 */
[C---:B------:R-:W-:Y:S02]  /*7f70*/  FMUL.FTZ R11, R0.reuse, R139 ;  /* 0x0000008b000b7220 */ /* 0x040fe40000410000 */
[C---:B------:R-:W-:Y:S01]  /*7f80*/  HMMA.16816.F32 R4, R176.reuse, R12, R4 ;  /* 0x0000000cb004723c */ /* 0x040fe20000001804 */
[----:B------:R-:W-:Y:S04]  /*7f90*/  LDSM.16.MT88.4 R136, [R249+0x900] ;  /* 0x00090000f988783b */ /* 0x000fe80000004200 */
[C---:B------:R-:W-:Y:S02]  /*7fa0*/  FMUL.FTZ R18, R0.reuse, R146 ;  /* 0x0000009200127220 */ /* 0x040fe40000410000 */
[C---:B------:R-:W-:Y:S01]  /*7fb0*/  FMUL.FTZ R12, R3.reuse, R140 ;  /* 0x0000008c030c7220 */ /* 0x040fe20000410000 */
[C---:B------:R-:W-:Y:S04]  /*7fc0*/  HMMA.16816.F32 R8, R176.reuse, R14, R8 ;  /* 0x0000000eb008723c */ /* 0x040fe80000001808 */
[----:B------:R-:W-:Y:S02]  /*7fd0*/  FMUL.FTZ R13, R3, R141 ;  /* 0x0000008d030d7220 */ /* 0x000fe40000410000 */
[C---:B------:R-:W-:Y:S02]  /*7fe0*/  FMUL.FTZ R19, R0.reuse, R147 ;  /* 0x0000009300137220 */ /* 0x040fe40000410000 */
[C---:B------:R-:W-:Y:S04]  /*7ff0*/  FMUL.FTZ R14, R0.reuse, R142 ;  /* 0x0000008e000e7220 */ /* 0x040fe80000410000 */
[C---:B------:R-:W-:Y:S02]  /*8000*/  FMUL.FTZ R15, R0.reuse, R143 ;  /* 0x0000008f000f7220 */ /* 0x040fe40000410000 */
[----:B------:R-:W-:Y:S01]  /*8010*/  LDSM.16.MT88.4 R140, [R250+0x1100] ;  /* 0x00110000fa8c783b */ /* 0x000fe20000004200 */
[C---:B------:R-:W-:Y:S02]  /*8020*/  FMUL.FTZ R27, R0.reuse, R155 ;  /* 0x0000009b001b7220 */ /* 0x040fe40000410000 */
[C---:B------:R-:W-:Y:S02]  /*8030*/  FMUL.FTZ R35, R0.reuse, R163 ;  /* 0x000000a300237220 */ /* 0x040fe40000410000 */
[C---:B------:R-:W-:Y:S03]  /*8040*/  HMMA.16816.F32 R12, R176.reuse, R20, R12 ;  /* 0x00000014b00c723c */ /* 0x040fe6000000180c */
[--C-:B------:R-:W-:Y:S02]  /*8050*/  FFMA.FTZ R2, R129, c[0x0][0x2d0], -R180.reuse ;  /* 0x0000b40081027a23 */ /* 0x100fe400000108b4 */
[----:B------:R-:W3:Y:S01]  /*8060*/  LDL.LU R129, [R1+0x128] ;  /* 0x0001280001817983 */ /* 0x000ee20000300800 */
[--C-:B------:R-:W-:Y:S02]  /*8070*/  FFMA.FTZ R184, R193, c[0x0][0x2d0], -R180.reuse ;  /* 0x0000b400c1b87a23 */ /* 0x100fe400000108b4 */
[C---:B------:R-:W-:Y:S04]  /*8080*/  HMMA.16816.F32 R16, R176.reuse, R22, R16 ;  /* 0x00000016b010723c */ /* 0x040fe80000001810 */
[C---:B------:R-:W-:Y:S01]  /*8090*/  FMUL.FTZ R20, R3.reuse, R148 ;  /* 0x0000009403147220 */ /* 0x040fe20000410000 */
[----:B------:R-:W-:Y:S01]  /*80a0*/  MUFU.EX2 R184, R184 ;  /* 0x000000b800b87308 */ /* 0x000fe20000000800 */
[C---:B------:R-:W-:Y:S02]  /*80b0*/  FMUL.FTZ R21, R3.reuse, R149 ;  /* 0x0000009503157220 */ /* 0x040fe40000410000 */
[C---:B------:R-:W-:Y:S04]  /*80c0*/  FMUL.FTZ R22, R0.reuse, R150 ;  /* 0x0000009600167220 */ /* 0x040fe80000410000 */
[C---:B------:R-:W-:Y:S02]  /*80d0*/  FMUL.FTZ R23, R0.reuse, R151 ;  /* 0x0000009700177220 */ /* 0x040fe40000410000 */
        /* <DEDUP_REMOVED lines=33> */
[----:B------:R-:W3:Y:S01]  /*82f0*/  LDL.LU R130, [R1+0x124] ;  /* 0x0001240001827983 */ /* 0x000ee20000300800 */
        /* <DEDUP_REMOVED lines=51> */
[----:B------:R-:W-:Y:S02]  /*8630*/  FMUL.FTZ R125, R3, R125 ;  /* 0x0000007d037d7220 */ /* 0x000fe40000410000 */
[--C-:B------:R-:W-:Y:S02]  /*8640*/  FFMA.FTZ R148, R183, c[0x0][0x2d0], -R181.reuse ;  /* 0x0000b400b7947a23 */ /* 0x100fe400000108b5 */
[--C-:B------:R-:W-:Y:S02]  /*8650*/  FFMA.FTZ R183, R194, c[0x0][0x2d0], -R180.reuse ;  /* 0x0000b400c2b77a23 */ /* 0x100fe400000108b4 */
[----:B------:R-:W-:Y:S10]  /*8660*/  MUFU.EX2 R186, R148 ;  /* 0x0000009400ba7308 */ /* 0x000ff40000000800 */
[----:B------:R-:W-:Y:S01]  /*8670*/  MUFU.EX2 R183, R183 ;  /* 0x000000b700b77308 */ /* 0x000fe20000000800 */
[C---:B----4-:R-:W-:Y:S01]  /*8680*/  FMUL.FTZ R128, R3.reuse, R128 ;  /* 0x0000008003807220 */ /* 0x050fe20000410000 */
[----:B--2---:R1:W2:Y:S01]  /*8690*/  LDSM.16.MT88.4 R28, [R26+0x100] ;  /* 0x000100001a1c783b */ /* 0x0042a20000004200 */
[----:B------:R-:W-:Y:S01]  /*86a0*/  MOV R151, R26 ;  /* 0x0000001a00977202 */ /* 0x000fe20000000f00 */
[C---:B-1----:R-:W-:Y:S01]  /*86b0*/  FMUL.FTZ R26, R0.reuse, R154 ;  /* 0x0000009a001a7220 */ /* 0x042fe20000410000 */
[C---:B--2---:R-:W-:Y:S07]  /*86c0*/  HMMA.16816.F32 R20, R176.reuse, R28, R20 ;  /* 0x0000001cb014723c */ /* 0x044fee0000001814 */
[C---:B------:R-:W-:Y:S01]  /*86d0*/  FMUL.FTZ R28, R3.reuse, R156 ;  /* 0x0000009c031c7220 */ /* 0x040fe20000410000 */
[C---:B------:R-:W-:Y:S01]  /*86e0*/  HMMA.16816.F32 R24, R176.reuse, R30, R24 ;  /* 0x0000001eb018723c */ /* 0x040fe20000001818 */
[----:B------:R1:W2:Y:S03]  /*86f0*/  MUFU.EX2 R156, R2 ;  /* 0x00000002009c7308 */ /* 0x0002a60000000800 */
[----:B------:R-:W-:Y:S03]  /*8700*/  FMUL.FTZ R29, R3, R157 ;  /* 0x0000009d031d7220 */ /* 0x000fe60000410000 */
[C---:B------:R-:W-:Y:S02]  /*8710*/  FMUL.FTZ R30, R0.reuse, R158 ;  /* 0x0000009e001e7220 */ /* 0x040fe40000410000 */
[----:B------:R-:W-:Y:S07]  /*8720*/  FMUL.FTZ R31, R0, R159 ;  /* 0x0000009f001f7220 */ /* 0x000fee0000410000 */
[C---:B------:R-:W-:Y:S08]  /*8730*/  HMMA.16816.F32 R28, R176.reuse, R132, R28 ;  /* 0x00000084b01c723c */ /* 0x040ff0000000181c */
[C---:B------:R-:W-:Y:S01]  /*8740*/  HMMA.16816.F32 R32, R176.reuse, R134, R32 ;  /* 0x00000086b020723c */ /* 0x040fe20000001820 */
[----:B------:R-:W4:Y:S03]  /*8750*/  LDSM.16.MT88.4 R132, [R249+0x2100] ;  /* 0x00210000f984783b */ /* 0x000f260000004200 */
[--C-:B-1----:R-:W-:Y:S02]  /*8760*/  FFMA.FTZ R2, R131, c[0x0][0x2d0], -R181.reuse ;  /* 0x0000b40083027a23 */ /* 0x102fe400000108b5 */
[----:B------:R-:W2:Y:S02]  /*8770*/  LDL.LU R131, [R1+0x120] ;  /* 0x0001200001837983 */ /* 0x000ea40000300800 */
[----:B------:R1:W-:Y:S01]  /*8780*/  MUFU.EX2 R150, R2 ;  /* 0x0000000200967308 */ /* 0x0003e20000000800 */
[----:B---3--:R-:W-:Y:S03]  /*8790*/  FMUL.FTZ R129, R3, R129 ;  /* 0x0000008103817220 */ /* 0x008fe60000410000 */
[--C-:B-1----:R-:W-:Y:S06]  /*87a0*/  FFMA.FTZ R2, R191, c[0x0][0x2d0], -R181.reuse ;  /* 0x0000b400bf027a23 */ /* 0x102fec00000108b5 */
[----:B------:R1:W3:Y:S01]  /*87b0*/  MUFU.EX2 R157, R2 ;  /* 0x00000002009d7308 */ /* 0x0002e20000000800 */
[C---:B----4-:R-:W-:Y:S08]  /*87c0*/  HMMA.16816.F32 R36, R176.reuse, R132, R36 ;  /* 0x00000084b024723c */ /* 0x050ff00000001824 */
[C---:B------:R-:W-:Y:S01]  /*87d0*/  HMMA.16816.F32 R40, R176.reuse, R134, R40 ;  /* 0x00000086b028723c */ /* 0x040fe20000001828 */
[----:B------:R-:W4:Y:S03]  /*87e0*/  LDSM.16.MT88.4 R132, [R250+0x2100] ;  /* 0x00210000fa84783b */ /* 0x000f260000004200 */
[--C-:B-1----:R-:W-:Y:S04]  /*87f0*/  FFMA.FTZ R2, R187, c[0x0][0x2d0], -R180.reuse ;  /* 0x0000b400bb027a23 */ /* 0x102fe800000108b4 */
[----:B------:R1:W-:Y:S04]  /*8800*/  MUFU.EX2 R158, R2 ;  /* 0x00000002009e7308 */ /* 0x0003e80000000800 */
[--C-:B-1----:R-:W-:Y:S01]  /*8810*/  FFMA.FTZ R2, R200, c[0x0][0x2d0], -R180.reuse ;  /* 0x0000b400c8027a23 */ /* 0x102fe200000108b4 */
[C---:B----4-:R-:W-:Y:S01]  /*8820*/  HMMA.16816.F32 R44, R176.reuse, R132, R44 ;  /* 0x00000084b02c723c */ /* 0x050fe2000000182c */
[----:B------:R1:W5:Y:S04]  /*8830*/  LDL.LU R200, [R1+0x11c] ;  /* 0x00011c0001c87983 */ /* 0x0003680000300800 */
[----:B------:R4:W1:Y:S01]  /*8840*/  MUFU.EX2 R153, R2 ;  /* 0x0000000200997308 */ /* 0x0008620000000800 */
[----:B------:R-:W-:Y:S02]  /*8850*/  FMUL.FTZ R130, R0, R130 ;  /* 0x0000008200827220 */ /* 0x000fe40000410000 */
[C---:B------:R-:W-:Y:S01]  /*8860*/  HMMA.16816.F32 R48, R176.reuse, R134, R48 ;  /* 0x00000086b030723c */ /* 0x040fe20000001830 */
[----:B------:R-:W1:Y:S03]  /*8870*/  LDSM.16.MT88.4 R132, [R151+0x2100] ;  /* 0x002100009784783b */ /* 0x000e660000004200 */
[--C-:B----4-:R-:W-:Y:S02]  /*8880*/  FFMA.FTZ R2, R185, c[0x0][0x2d0], -R181.reuse ;  /* 0x0000b400b9027a23 */ /* 0x110fe400000108b5 */
[--C-:B------:R-:W-:Y:S02]  /*8890*/  FFMA.FTZ R185, R192, c[0x0][0x2d0], -R180.reuse ;  /* 0x0000b400c0b97a23 */ /* 0x100fe400000108b4 */
[----:B------:R4:W-:Y:S10]  /*88a0*/  MUFU.EX2 R159, R2 ;  /* 0x00000002009f7308 */ /* 0x0009f40000000800 */
[----:B------:R-:W-:Y:S01]  /*88b0*/  MUFU.EX2 R185, R185 ;  /* 0x000000b900b97308 */ /* 0x000fe20000000800 */
[C---:B-1----:R-:W-:Y:S03]  /*88c0*/  HMMA.16816.F32 R52, R176.reuse, R132, R52 ;  /* 0x00000084b034723c */ /* 0x042fe60000001834 */
[--C-:B----4-:R-:W-:Y:S05]  /*88d0*/  FFMA.FTZ R2, R189, c[0x0][0x2d0], -R181.reuse ;  /* 0x0000b400bd027a23 */ /* 0x110fea00000108b5 */
[C---:B------:R-:W-:Y:S01]  /*88e0*/  HMMA.16816.F32 R56, R176.reuse, R134, R56 ;  /* 0x00000086b038723c */ /* 0x040fe20000001838 */
[----:B------:R-:W1:Y:S01]  /*88f0*/  LDSM.16.MT88.4 R132, [R252+0x2100] ;  /* 0x00210000fc84783b */ /* 0x000e620000004200 */
[----:B------:R4:W1:Y:S02]  /*8900*/  MUFU.EX2 R160, R2 ;  /* 0x0000000200a07308 */ /* 0x0008640000000800 */
[--C-:B----4-:R-:W-:Y:S02]  /*8910*/  FFMA.FTZ R2, R201, c[0x0][0x2d0], -R180.reuse ;  /* 0x0000b400c9027a23 */ /* 0x110fe400000108b4 */
[----:B------:R4:W5:Y:S06]  /*8920*/  LDL.LU R201, [R1+0x118] ;  /* 0x0001180001c97983 */ /* 0x00096c0000300800 */
[----:B------:R3:W-:Y:S01]  /*8930*/  MUFU.EX2 R189, R2 ;  /* 0x0000000200bd7308 */ /* 0x0007e20000000800 */
[----:B------:R-:W4:Y:S01]  /*8940*/  LDL.LU R144, [R1+0x64] ;  /* 0x0000640001907983 */ /* 0x000f220000300800 */
[C---:B-1----:R-:W-:Y:S08]  /*8950*/  HMMA.16816.F32 R60, R176.reuse, R132, R60 ;  /* 0x00000084b03c723c */ /* 0x042ff0000000183c */
[C---:B------:R-:W-:Y:S01]  /*8960*/  HMMA.16816.F32 R64, R176.reuse, R134, R64 ;  /* 0x00000086b040723c */ /* 0x040fe20000001840 */
[----:B------:R-:W1:Y:S03]  /*8970*/  LDSM.16.MT88.4 R132, [R249+0x4100] ;  /* 0x00410000f984783b */ /* 0x000e660000004200 */
[--C-:B---3--:R-:W-:Y:S02]  /*8980*/  FFMA.FTZ R2, R202, c[0x0][0x2d0], -R180.reuse ;  /* 0x0000b400ca027a23 */ /* 0x108fe400000108b4 */
[----:B------:R3:W5:Y:S02]  /*8990*/  LDL.LU R202, [R1+0x114] ;  /* 0x0001140001ca7983 */ /* 0x0007640000300800 */
[----:B------:R3:W-:Y:S04]  /*89a0*/  MUFU.EX2 R161, R2 ;  /* 0x0000000200a17308 */ /* 0x0007e80000000800 */
[--C-:B---3--:R-:W-:Y:S02]  /*89b0*/  FFMA.FTZ R2, R203, c[0x0][0x2d0], -R181.reuse ;  /* 0x0000b400cb027a23 */ /* 0x108fe400000108b5 */
[----:B------:R3:W5:Y:S04]  /*89c0*/  LDL.LU R203, [R1+0x110] ;  /* 0x0001100001cb7983 */ /* 0x0007680000300800 */
[----:B------:R3:W-:Y:S01]  /*89d0*/  MUFU.EX2 R188, R2 ;  /* 0x0000000200bc7308 */ /* 0x0007e20000000800 */
[C---:B-1----:R-:W-:Y:S08]  /*89e0*/  HMMA.16816.F32 R68, R176.reuse, R132, R68 ;  /* 0x00000084b044723c */ /* 0x042ff00000001844 */
[C---:B------:R-:W-:Y:S01]  /*89f0*/  HMMA.16816.F32 R72, R176.reuse, R134, R72 ;  /* 0x00000086b048723c */ /* 0x040fe20000001848 */
[----:B------:R-:W1:Y:S03]  /*8a00*/  LDSM.16.MT88.4 R132, [R250+0x4100] ;  /* 0x00410000fa84783b */ /* 0x000e660000004200 */
[--C-:B---3--:R-:W-:Y:S02]  /*8a10*/  FFMA.FTZ R2, R196, c[0x0][0x2d0], -R181.reuse ;  /* 0x0000b400c4027a23 */ /* 0x108fe400000108b5 */
[----:B------:R3:W5:Y:S02]  /*8a20*/  LDL.LU R196, [R1+0x10c] ;  /* 0x00010c0001c47983 */ /* 0x0007640000300800 */
[----:B------:R3:W-:Y:S04]  /*8a30*/  MUFU.EX2 R190, R2 ;  /* 0x0000000200be7308 */ /* 0x0007e80000000800 */
[--C-:B---3--:R-:W-:Y:S01]  /*8a40*/  FFMA.FTZ R2, R197, c[0x0][0x2d0], -R180.reuse ;  /* 0x0000b400c5027a23 */ /* 0x108fe200000108b4 */
[C---:B-1----:R-:W-:Y:S01]  /*8a50*/  HMMA.16816.F32 R76, R176.reuse, R132, R76 ;  /* 0x00000084b04c723c */ /* 0x042fe2000000184c */
[----:B------:R1:W5:Y:S04]  /*8a60*/  LDL.LU R197, [R1+0x108] ;  /* 0x0001080001c57983 */ /* 0x0003680000300800 */
[----:B------:R3:W-:Y:S01]  /*8a70*/  MUFU.EX2 R191, R2 ;  /* 0x0000000200bf7308 */ /* 0x0007e20000000800 */
[----:B------:R-:W4:Y:S02]  /*8a80*/  LDL.LU R152, [R1+0x68] ;  /* 0x0000680001987983 */ /* 0x000f240000300800 */
[C---:B------:R-:W-:Y:S03]  /*8a90*/  HMMA.16816.F32 R80, R176.reuse, R134, R80 ;  /* 0x00000086b050723c */ /* 0x040fe60000001850 */
[----:B------:R-:W1:Y:S01]  /*8aa0*/  LDSM.16.MT88.4 R132, [R151+0x4100] ;  /* 0x004100009784783b */ /* 0x000e620000004200 */
[----:B--2---:R-:W-:Y:S02]  /*8ab0*/  FMUL.FTZ R131, R0, R131 ;  /* 0x0000008300837220 */ /* 0x004fe40000410000 */
[--C-:B---3--:R-:W-:Y:S02]  /*8ac0*/  FFMA.FTZ R2, R198, c[0x0][0x2d0], -R180.reuse ;  /* 0x0000b400c6027a23 */ /* 0x108fe400000108b4 */
[----:B------:R2:W5:Y:S01]  /*8ad0*/  LDL.LU R198, [R1+0x104] ;  /* 0x0001040001c67983 */ /* 0x0005620000300800 */
[----:B------:R-:W-:Y:S01]  /*8ae0*/  FFMA.FTZ R180, R195, c[0x0][0x2d0], -R180 ;  /* 0x0000b400c3b47a23 */ /* 0x000fe200000108b4 */
[----:B------:R3:W-:Y:S10]  /*8af0*/  MUFU.EX2 R162, R2 ;  /* 0x0000000200a27308 */ /* 0x0007f40000000800 */
[----:B------:R-:W2:Y:S01]  /*8b00*/  MUFU.EX2 R180, R180 ;  /* 0x000000b400b47308 */ /* 0x000ea20000000800 */
[C---:B-1----:R-:W-:Y:S03]  /*8b10*/  HMMA.16816.F32 R84, R176.reuse, R132, R84 ;  /* 0x00000084b054723c */ /* 0x042fe60000001854 */
[----:B---3--:R-:W-:Y:S02]  /*8b20*/  FFMA.FTZ R2, R199, c[0x0][0x2d0], -R181 ;  /* 0x0000b400c7027a23 */ /* 0x008fe400000108b5 */
[----:B------:R1:W5:Y:S03]  /*8b30*/  LDL.LU R199, [R1+0x100] ;  /* 0x0001000001c77983 */ /* 0x0003660000300800 */
[C---:B------:R-:W-:Y:S01]  /*8b40*/  HMMA.16816.F32 R88, R176.reuse, R134, R88 ;  /* 0x00000086b058723c */ /* 0x040fe20000001858 */
[----:B------:R4:W-:Y:S01]  /*8b50*/  MUFU.EX2 R187, R2 ;  /* 0x0000000200bb7308 */ /* 0x0009e20000000800 */
[----:B------:R-:W3:Y:S05]  /*8b60*/  LDSM.16.MT88.4 R132, [R252+0x4100] ;  /* 0x00410000fc84783b */ /* 0x000eea0000004200 */
[----:B------:R1:W5:Y:S05]  /*8b70*/  LDL.LU R192, [R1+0xfc] ;  /* 0x0000fc0001c07983 */ /* 0x00036a0000300800 */
[----:B------:R1:W5:Y:S05]  /*8b80*/  LDL.LU R193, [R1+0xf8] ;  /* 0x0000f80001c17983 */ /* 0x00036a0000300800 */
[----:B------:R1:W5:Y:S05]  /*8b90*/  LDL.LU R194, [R1+0xf4] ;  /* 0x0000f40001c27983 */ /* 0x00036a0000300800 */
[----:B------:R1:W5:Y:S01]  /*8ba0*/  LDL.LU R195, [R1+0xf0] ;  /* 0x0000f00001c37983 */ /* 0x0003620000300800 */
[C---:B---3--:R-:W-:Y:S08]  /*8bb0*/  HMMA.16816.F32 R92, R176.reuse, R132, R92 ;  /* 0x00000084b05c723c */ /* 0x048ff0000000185c */
[C---:B------:R-:W-:Y:S01]  /*8bc0*/  HMMA.16816.F32 R96, R176.reuse, R134, R96 ;  /* 0x00000086b060723c */ /* 0x040fe20000001860 */
[----:B------:R-:W3:Y:S07]  /*8bd0*/  LDSM.16.MT88.4 R132, [R249+0x6100] ;  /* 0x00610000f984783b */ /* 0x000eee0000004200 */
[C---:B---3--:R-:W-:Y:S08]  /*8be0*/  HMMA.16816.F32 R100, R176.reuse, R132, R100 ;  /* 0x00000084b064723c */ /* 0x048ff00000001864 */
[C---:B------:R-:W-:Y:S01]  /*8bf0*/  HMMA.16816.F32 R104, R176.reuse, R134, R104 ;  /* 0x00000086b068723c */ /* 0x040fe20000001868 */
[----:B------:R-:W3:Y:S03]  /*8c00*/  LDSM.16.MT88.4 R132, [R250+0x6100] ;  /* 0x00610000fa84783b */ /* 0x000ee60000004200 */
[----:B----4-:R-:W-:Y:S02]  /*8c10*/  FFMA.FTZ R2, R3, R144, R145 ;  /* 0x0000009003027223 */ /* 0x010fe40000010091 */
[----:B------:R-:W-:Y:S02]  /*8c20*/  LDSM.16.MT88.4 R144, [R151+0x1100] ;  /* 0x001100009790783b */ /* 0x000fe40000004200 */
[C---:B---3--:R-:W-:Y:S08]  /*8c30*/  HMMA.16816.F32 R108, R176.reuse, R132, R108 ;  /* 0x00000084b06c723c */ /* 0x048ff0000000186c */
[C---:B------:R-:W-:Y:S01]  /*8c40*/  HMMA.16816.F32 R112, R176.reuse, R134, R112 ;  /* 0x00000086b070723c */ /* 0x040fe20000001870 */
[----:B------:R-:W3:Y:S07]  /*8c50*/  LDSM.16.MT88.4 R132, [R151+0x6100] ;  /* 0x006100009784783b */ /* 0x000eee0000004200 */
[C---:B---3--:R-:W-:Y:S08]  /*8c60*/  HMMA.16816.F32 R116, R176.reuse, R132, R116 ;  /* 0x00000084b074723c */ /* 0x048ff00000001874 */
[C---:B------:R-:W-:Y:S01]  /*8c70*/  HMMA.16816.F32 R120, R176.reuse, R134, R120 ;  /* 0x00000086b078723c */ /* 0x040fe20000001878 */
[----:B------:R-:W3:Y:S07]  /*8c80*/  LDSM.16.MT88.4 R132, [R252+0x6100] ;  /* 0x00610000fc84783b */ /* 0x000eee0000004200 */
[C---:B---3--:R-:W-:Y:S07]  /*8c90*/  HMMA.16816.F32 R124, R176.reuse, R132, R124 ;  /* 0x00000084b07c723c */ /* 0x048fee000000187c */
[----:B------:R-:W-:Y:S01]  /*8ca0*/  F2FP.PACK_AB R132, R156, R149 ;  /* 0x000000959c84723e */ /* 0x000fe200000000ff */
[----:B------:R-:W-:Y:S04]  /*8cb0*/  HMMA.16816.F32 R128, R176, R134, R128 ;  /* 0x00000086b080723c */ /* 0x000fe80000001880 */
[----:B------:R-:W-:Y:S01]  /*8cc0*/  F2FP.PACK_AB R133, R157, R150 ;  /* 0x000000969d85723e */ /* 0x000fe200000000ff */
[----:B------:R-:W-:Y:S02]  /*8cd0*/  FFMA.FTZ R148, R0, R152, R182 ;  /* 0x0000009800947223 */ /* 0x000fe400000100b6 */
[----:B------:R-:W-:Y:S01]  /*8ce0*/  F2FP.PACK_AB R134, R153, R158 ;  /* 0x0000009e9986723e */ /* 0x000fe200000000ff */
[--C-:B------:R-:W-:Y:S01]  /*8cf0*/  FFMA.FTZ R0, R172, c[0x0][0x2d0], -R181.reuse ;  /* 0x0000b400ac007a23 */ /* 0x100fe200000108b5 */
[----:B------:R-:W-:Y:S01]  /*8d00*/  F2FP.PACK_AB R135, R160, R159 ;  /* 0x0000009fa087723e */ /* 0x000fe200000000ff */
[----:B------:R1:W5:Y:S02]  /*8d10*/  LDL.LU R172, [R1+0xec] ;  /* 0x0000ec0001ac7983 */ /* 0x0003640000300800 */
[----:B------:R-:W-:Y:S01]  /*8d20*/  IMAD.MOV.U32 R152, RZ, RZ, R166 ;  /* 0x000000ffff987224 */ /* 0x000fe200078e00a6 */
[----:B------:R3:W-:Y:S01]  /*8d30*/  MUFU.EX2 R3, R0 ;  /* 0x0000000000037308 */ /* 0x0007e20000000800 */
[----:B------:R-:W-:Y:S02]  /*8d40*/  F2FP.PACK_AB R176, R184, R185 ;  /* 0x000000b9b8b0723e */ /* 0x000fe400000000ff */
[C---:B------:R-:W-:Y:S05]  /*8d50*/  HMMA.16816.F32 R4, R132.reuse, R136, R4 ;  /* 0x000000888404723c */ /* 0x040fea0000001804 */
[----:B--2---:R-:W-:Y:S03]  /*8d60*/  F2FP.PACK_AB R178, R180, R183 ;  /* 0x000000b7b4b2723e */ /* 0x004fe600000000ff */
[C---:B------:R-:W-:Y:S01]  /*8d70*/  HMMA.16816.F32 R8, R132.reuse, R138, R8 ;  /* 0x0000008a8408723c */ /* 0x040fe20000001808 */
[----:B------:R-:W2:Y:S03]  /*8d80*/  LDSM.16.MT88.4 R136, [R250+0x900] ;  /* 0x00090000fa88783b */ /* 0x000ea60000004200 */
[--C-:B---3--:R-:W-:Y:S02]  /*8d90*/  FFMA.FTZ R0, R173, c[0x0][0x2d0], -R181.reuse ;  /* 0x0000b400ad007a23 */ /* 0x108fe400000108b5 */
[----:B------:R1:W5:Y:S02]  /*8da0*/  LDL.LU R173, [R1+0xe8] ;  /* 0x0000e80001ad7983 */ /* 0x0003640000300800 */
[----:B------:R3:W4:Y:S01]  /*8db0*/  MUFU.EX2 R182, R0 ;  /* 0x0000000000b67308 */ /* 0x0007220000000800 */
[C---:B--2---:R-:W-:Y:S03]  /*8dc0*/  HMMA.16816.F32 R12, R132.reuse, R136, R12 ;  /* 0x00000088840c723c */ /* 0x044fe6000000180c */
[--C-:B---3--:R-:W-:Y:S01]  /*8dd0*/  FFMA.FTZ R0, R174, c[0x0][0x2d0], -R181.reuse ;  /* 0x0000b400ae007a23 */ /* 0x108fe200000108b5 */
[----:B----4-:R-:W-:Y:S01]  /*8de0*/  F2FP.PACK_AB R177, R182, R3 ;  /* 0x00000003b6b1723e */ /* 0x010fe200000000ff */
[----:B------:R1:W5:Y:S01]  /*8df0*/  LDL.LU R174, [R1+0xe4] ;  /* 0x0000e40001ae7983 */ /* 0x0003620000300800 */
[----:B------:R-:W-:Y:S03]  /*8e00*/  FFMA.FTZ R181, R167, c[0x0][0x2d0], -R181 ;  /* 0x0000b400a7b57a23 */ /* 0x000fe600000108b5 */
[----:B------:R2:W-:Y:S01]  /*8e10*/  MUFU.EX2 R166, R0 ;  /* 0x0000000000a67308 */ /* 0x0005e20000000800 */
[C---:B------:R-:W-:Y:S01]  /*8e20*/  HMMA.16816.F32 R16, R132.reuse, R138, R16 ;  /* 0x0000008a8410723c */ /* 0x040fe20000001810 */
[----:B------:R-:W3:Y:S08]  /*8e30*/  LDSM.16.MT88.4 R136, [R151+0x900] ;  /* 0x000900009788783b */ /* 0x000ef00000004200 */
[----:B------:R-:W4:Y:S03]  /*8e40*/  MUFU.EX2 R181, R181 ;  /* 0x000000b500b57308 */ /* 0x000f260000000800 */
[----:B--2---:R-:W-:Y:S02]  /*8e50*/  FADD.FTZ R0, R175, R2 ;  /* 0x00000002af007221 */ /* 0x004fe40000010000 */
[----:B------:R1:W5:Y:S01]  /*8e60*/  LDL.LU R175, [R1+0xe0] ;  /* 0x0000e00001af7983 */ /* 0x0003620000300800 */
[----:B------:R-:W-:Y:S01]  /*8e70*/  FADD.FTZ R2, R168, R148 ;  /* 0x00000094a8027221 */ /* 0x000fe20000010000 */
[----:B------:R-:W-:Y:S01]  /*8e80*/  MOV R148, R153 ;  /* 0x0000009900947202 */ /* 0x000fe20000000f00 */
[----:B------:R-:W-:Y:S02]  /*8e90*/  FADD.FTZ R0, R169, R0 ;  /* 0x00000000a9007221 */ /* 0x000fe40000010000 */
[----:B------:R1:W5:Y:S01]  /*8ea0*/  LDL.LU R168, [R1+0xdc] ;  /* 0x0000dc0001a87983 */ /* 0x0003620000300800 */
[----:B------:R-:W-:Y:S02]  /*8eb0*/  FADD.FTZ R167, R170, R2 ;  /* 0x00000002aaa77221 */ /* 0x000fe40000010000 */
[----:B------:R-:W-:Y:S01]  /*8ec0*/  FADD.FTZ R2, R171, R0 ;  /* 0x00000000ab027221 */ /* 0x000fe20000010000 */
[----:B----4-:R-:W-:Y:S01]  /*8ed0*/  F2FP.PACK_AB R179, R181, R166 ;  /* 0x000000a6b5b3723e */ /* 0x010fe200000000ff */
[----:B------:R1:W5:Y:S01]  /*8ee0*/  LDL.LU R169, [R1+0xd8] ;  /* 0x0000d80001a97983 */ /* 0x0003620000300800 */
[----:B------:R-:W-:Y:S04]  /*8ef0*/  IMAD.MOV.U32 R0, RZ, RZ, R152 ;  /* 0x000000ffff007224 */ /* 0x000fe800078e0098 */
[----:B------:R-:W-:Y:S01]  /*8f00*/  LDSM.16.MT88.4 R152, [R151+0x1900] ;  /* 0x001900009798783b */ /* 0x000fe20000004200 */
[----:B------:R-:W-:Y:S01]  /*8f10*/  FADD.FTZ R0, R0, R167 ;  /* 0x000000a700007221 */ /* 0x000fe20000010000 */
[C---:B---3--:R-:W-:Y:S03]  /*8f20*/  HMMA.16816.F32 R20, R132.reuse, R136, R20 ;  /* 0x000000888414723c */ /* 0x048fe60000001814 */
[----:B------:R1:W5:Y:S05]  /*8f30*/  LDL.LU R170, [R1+0xd4] ;  /* 0x0000d40001aa7983 */ /* 0x00036a0000300800 */
[C---:B------:R-:W-:Y:S01]  /*8f40*/  HMMA.16816.F32 R24, R132.reuse, R138, R24 ;  /* 0x0000008a8418723c */ /* 0x040fe20000001818 */
[----:B------:R-:W2:Y:S05]  /*8f50*/  LDSM.16.MT88.4 R136, [R252+0x900] ;  /* 0x00090000fc88783b */ /* 0x000eaa0000004200 */
[----:B------:R1:W5:Y:S02]  /*8f60*/  LDL.LU R171, [R1+0xd0] ;  /* 0x0000d00001ab7983 */ /* 0x0003640000300800 */
        /* <DEDUP_REMOVED lines=37> */
[----:B------:R-:W-:Y:S01]  /*91c0*/  HMMA.16816.F32 R128, R132, R138, R128 ;  /* 0x0000008a8480723c */ /* 0x000fe20000001880 */
[----:B------:R-:W2:Y:S06]  /*91d0*/  LDSM.16.MT88.4 R136, [R249+0x1100] ;  /* 0x00110000f988783b */ /* 0x000eac0000004200 */
[----:B------:R-:W-:Y:S02]  /*91e0*/  F2FP.PACK_AB R132, R161, R189 ;  /* 0x000000bda184723e */ /* 0x000fe400000000ff */
[----:B------:R-:W-:Y:S03]  /*91f0*/  F2FP.PACK_AB R134, R162, R191 ;  /* 0x000000bfa286723e */ /* 0x000fe600000000ff */
[----:B------:R-:W-:Y:S02]  /*9200*/  F2FP.PACK_AB R133, R190, R188 ;  /* 0x000000bcbe85723e */ /* 0x000fe400000000ff */
[----:B------:R-:W-:Y:S07]  /*9210*/  F2FP.PACK_AB R135, R187, R186 ;  /* 0x000000babb87723e */ /* 0x000fee00000000ff */
[C---:B--2---:R-:W-:Y:S08]  /*9220*/  HMMA.16816.F32 R4, R132.reuse, R136, R4 ;  /* 0x000000888404723c */ /* 0x044ff00000001804 */
[C---:B------:R-:W-:Y:S01]  /*9230*/  HMMA.16816.F32 R8, R132.reuse, R138, R8 ;  /* 0x0000008a8408723c */ /* 0x040fe20000001808 */
[----:B------:R-:W2:Y:S07]  /*9240*/  LDSM.16.MT88.4 R136, [R252+0x1100] ;  /* 0x00110000fc88783b */ /* 0x000eae0000004200 */
[C---:B------:R-:W-:Y:S08]  /*9250*/  HMMA.16816.F32 R12, R132.reuse, R140, R12 ;  /* 0x0000008c840c723c */ /* 0x040ff0000000180c */
[C---:B------:R-:W-:Y:S01]  /*9260*/  HMMA.16816.F32 R16, R132.reuse, R142, R16 ;  /* 0x0000008e8410723c */ /* 0x040fe20000001810 */
[----:B------:R-:W3:Y:S07]  /*9270*/  LDSM.16.MT88.4 R140, [R249+0x3100] ;  /* 0x00310000f98c783b */ /* 0x000eee0000004200 */
[C---:B------:R-:W-:Y:S08]  /*9280*/  HMMA.16816.F32 R20, R132.reuse, R144, R20 ;  /* 0x000000908414723c */ /* 0x040ff00000001814 */
        /* <DEDUP_REMOVED lines=39> */
[----:B------:R-:W-:Y:S08]  /*9500*/  HMMA.16816.F32 R128, R132, R138, R128 ;  /* 0x0000008a8480723c */ /* 0x000ff00000001880 */
[C---:B---3--:R-:W-:Y:S07]  /*9510*/  HMMA.16816.F32 R132, R176.reuse, R140, R4 ;  /* 0x0000008cb084723c */ /* 0x048fee0000001804 */
[----:B------:R-:W-:Y:S01]  /*9520*/  IMAD.MOV.U32 R6, RZ, RZ, R161 ;  /* 0x000000ffff067224 */ /* 0x000fe200078e00a1 */
[C---:B------:R-:W-:Y:S04]  /*9530*/  HMMA.16816.F32 R136, R176.reuse, R142, R8 ;  /* 0x0000008eb088723c */ /* 0x040fe80000001808 */
[----:B------:R-:W-:Y:S02]  /*9540*/  MOV R5, R162 ;  /* 0x000000a200057202 */ /* 0x000fe40000000f00 */
[----:B------:R-:W-:Y:S02]  /*9550*/  MOV R7, R160 ;  /* 0x000000a000077202 */ /* 0x000fe40000000f00 */
[C---:B----4-:R-:W-:Y:S01]  /*9560*/  HMMA.16816.F32 R140, R176.reuse, R144, R12 ;  /* 0x00000090b08c723c */ /* 0x050fe2000000180c */
[----:B------:R-:W2:Y:S03]  /*9570*/  LDSM.16.MT88.4 R160, [R252+0x1900] ;  /* 0x00190000fca0783b */ /* 0x000ea60000004200 */
[----:B------:R-:W-:Y:S01]  /*9580*/  IMAD.MOV.U32 R9, RZ, RZ, R5 ;  /* 0x000000ffff097224 */ /* 0x000fe200078e0005 */
[----:B------:R-:W-:Y:S01]  /*9590*/  MOV R10, R6 ;  /* 0x00000006000a7202 */ /* 0x000fe20000000f00 */
[----:B------:R-:W-:Y:S02]  /*95a0*/  IMAD.MOV.U32 R11, RZ, RZ, R7 ;  /* 0x000000ffff0b7224 */ /* 0x000fe400078e0007 */
[C---:B------:R-:W-:Y:S01]  /*95b0*/  HMMA.16816.F32 R144, R176.reuse, R146, R16 ;  /* 0x00000092b090723c */ /* 0x040fe20000001810 */
[----:B------:R-:W3:Y:S03]  /*95c0*/  LDSM.16.MT88.4 R4, [R249+0x3900] ;  /* 0x00390000f904783b */ /* 0x000ee60000004200 */
[----:B------:R-:W-:Y:S01]  /*95d0*/  IMAD.MOV.U32 R15, RZ, RZ, R148 ;  /* 0x000000ffff0f7224 */ /* 0x000fe200078e0094 */
[----:B------:R-:W-:Y:S01]  /*95e0*/  MOV R12, R9 ;  /* 0x00000009000c7202 */ /* 0x000fe20000000f00 */
[----:B------:R-:W-:Y:S01]  /*95f0*/  IMAD.MOV.U32 R13, RZ, RZ, R10 ;  /* 0x000000ffff0d7224 */ /* 0x000fe200078e000a */
[----:B------:R-:W-:Y:S01]  /*9600*/  MOV R17, R151 ;  /* 0x0000009700117202 */ /* 0x000fe20000000f00 */
[----:B------:R-:W-:Y:S01]  /*9610*/  IMAD.MOV.U32 R18, RZ, RZ, R150 ;  /* 0x000000ffff127224 */ /* 0x000fe200078e0096 */
[----:B------:R-:W-:Y:S02]  /*9620*/  MOV R19, R149 ;  /* 0x0000009500137202 */ /* 0x000fe40000000f00 */
[C---:B------:R-:W-:Y:S03]  /*9630*/  HMMA.16816.F32 R148, R176.reuse, R152, R20 ;  /* 0x00000098b094723c */ /* 0x040fe60000001814 */
[----:B------:R-:W-:Y:S02]  /*9640*/  MOV R14, R11 ;  /* 0x0000000b000e7202 */ /* 0x000fe40000000f00 */
[----:B------:R-:W4:Y:S02]  /*9650*/  LDSM.16.MT88.4 R8, [R250+0x3900] ;  /* 0x00390000fa08783b */ /* 0x000f240000004200 */
[----:B------:R-:W-:Y:S01]  /*9660*/  MOV R23, R12 ;  /* 0x0000000c00177202 */ /* 0x000fe20000000f00 */
[C---:B------:R-:W-:Y:S04]  /*9670*/  HMMA.16816.F32 R152, R176.reuse, R154, R24 ;  /* 0x0000009ab098723c */ /* 0x040fe80000001818 */
[----:B------:R-:W-:Y:S01]  /*9680*/  IMAD.MOV.U32 R22, RZ, RZ, R13 ;  /* 0x000000ffff167224 */ /* 0x000fe200078e000d */
[----:B------:R-:W-:Y:S02]  /*9690*/  MOV R21, R14 ;  /* 0x0000000e00157202 */ /* 0x000fe40000000f00 */
[----:B------:R-:W-:Y:S01]  /*96a0*/  IMAD.MOV.U32 R27, RZ, RZ, R159 ;  /* 0x000000ffff1b7224 */ /* 0x000fe200078e009f */
[----:B------:R-:W-:Y:S01]  /*96b0*/  MOV R26, R158 ;  /* 0x0000009e001a7202 */ /* 0x000fe20000000f00 */
[----:B------:R-:W-:Y:S03]  /*96c0*/  IMAD.MOV.U32 R24, RZ, RZ, R156 ;  /* 0x000000ffff187224 */ /* 0x000fe600078e009c */
[----:B------:R-:W-:Y:S02]  /*96d0*/  MOV R25, R157 ;  /* 0x0000009d00197202 */ /* 0x000fe40000000f00 */
[C---:B--2---:R-:W-:Y:S03]  /*96e0*/  HMMA.16816.F32 R156, R176.reuse, R160, R28 ;  /* 0x000000a0b09c723c */ /* 0x044fe6000000181c */
[----:B------:R-:W-:Y:S02]  /*96f0*/  MOV R20, R15 ;  /* 0x0000000f00147202 */ /* 0x000fe40000000f00 */
[----:B------:R-:W2:Y:S02]  /*9700*/  LDSM.16.MT88.4 R12, [R17+0x3900] ;  /* 0x00390000110c783b */ /* 0x000ea40000004200 */
[----:B------:R-:W-:Y:S01]  /*9710*/  MOV R29, R17 ;  /* 0x00000011001d7202 */ /* 0x000fe20000000f00 */
[C---:B------:R-:W-:Y:S04]  /*9720*/  HMMA.16816.F32 R160, R176.reuse, R162, R32 ;  /* 0x000000a2b0a0723c */ /* 0x040fe80000001820 */
[----:B------:R-:W-:Y:S01]  /*9730*/  MOV R31, R18 ;  /* 0x00000012001f7202 */ /* 0x000fe20000000f00 */
[----:B------:R-:W-:Y:S02]  /*9740*/  IMAD.MOV.U32 R30, RZ, RZ, R19 ;  /* 0x000000ffff1e7224 */ /* 0x000fe400078e0013 */
[----:B------:R-:W1:Y:S01]  /*9750*/  LDSM.16.MT88.4 R16, [R252+0x3900] ;  /* 0x00390000fc10783b */ /* 0x000e620000004200 */
[C---:B---3--:R-:W-:Y:S04]  /*9760*/  HMMA.16816.F32 R36, R176.reuse, R4, R36 ;  /* 0x00000004b024723c */ /* 0x048fe80000001824 */
[----:B------:R-:W-:Y:S02]  /*9770*/  FADD.FTZ R2, R30, R2 ;  /* 0x000000021e027221 */ /* 0x000fe40000010000 */
[----:B------:R-:W-:Y:S02]  /*9780*/  FADD.FTZ R0, R31, R0 ;  /* 0x000000001f007221 */ /* 0x000fe40000010000 */
[C---:B------:R-:W-:Y:S01]  /*9790*/  HMMA.16816.F32 R40, R176.reuse, R6, R40 ;  /* 0x00000006b028723c */ /* 0x040fe20000001828 */
[----:B------:R-:W3:Y:S03]  /*97a0*/  LDSM.16.MT88.4 R4, [R249+0x5900] ;  /* 0x00590000f904783b */ /* 0x000ee60000004200 */
[----:B------:R-:W-:Y:S02]  /*97b0*/  FADD.FTZ R2, R24, R2 ;  /* 0x0000000218027221 */ /* 0x000fe40000010000 */
[----:B------:R-:W-:Y:S02]  /*97c0*/  FADD.FTZ R0, R25, R0 ;  /* 0x0000000019007221 */ /* 0x000fe40000010000 */
[C---:B----4-:R-:W-:Y:S04]  /*97d0*/  HMMA.16816.F32 R44, R176.reuse, R8, R44 ;  /* 0x00000008b02c723c */ /* 0x050fe8000000182c */
[----:B------:R-:W-:Y:S02]  /*97e0*/  FADD.FTZ R2, R26, R2 ;  /* 0x000000021a027221 */ /* 0x000fe40000010000 */
[----:B------:R-:W-:Y:S02]  /*97f0*/  FADD.FTZ R0, R27, R0 ;  /* 0x000000001b007221 */ /* 0x000fe40000010000 */
[C---:B------:R-:W-:Y:S01]  /*9800*/  HMMA.16816.F32 R48, R176.reuse, R10, R48 ;  /* 0x0000000ab030723c */ /* 0x040fe20000001830 */
[----:B------:R-:W4:Y:S03]  /*9810*/  LDSM.16.MT88.4 R8, [R250+0x5900] ;  /* 0x00590000fa08783b */ /* 0x000f260000004200 */
[----:B------:R-:W-:Y:S02]  /*9820*/  FADD.FTZ R2, R20, R2 ;  /* 0x0000000214027221 */ /* 0x000fe40000010000 */
[----:B------:R-:W-:Y:S02]  /*9830*/  FADD.FTZ R0, R21, R0 ;  /* 0x0000000015007221 */ /* 0x000fe40000010000 */
[C---:B--2---:R-:W-:Y:S04]  /*9840*/  HMMA.16816.F32 R52, R176.reuse, R12, R52 ;  /* 0x0000000cb034723c */ /* 0x044fe80000001834 */
[----:B------:R-:W-:Y:S02]  /*9850*/  FADD.FTZ R2, R189, R2 ;  /* 0x00000002bd027221 */ /* 0x000fe40000010000 */
[----:B------:R-:W-:Y:S02]  /*9860*/  FADD.FTZ R0, R188, R0 ;  /* 0x00000000bc007221 */ /* 0x000fe40000010000 */
[C---:B------:R-:W-:Y:S01]  /*9870*/  HMMA.16816.F32 R56, R176.reuse, R14, R56 ;  /* 0x0000000eb038723c */ /* 0x040fe20000001838 */
[----:B------:R-:W2:Y:S03]  /*9880*/  LDSM.16.MT88.4 R12, [R29+0x5900] ;  /* 0x005900001d0c783b */ /* 0x000ea60000004200 */
[----:B------:R-:W-:Y:S02]  /*9890*/  FADD.FTZ R2, R22, R2 ;  /* 0x0000000216027221 */ /* 0x000fe40000010000 */
[----:B------:R-:W-:Y:S02]  /*98a0*/  FADD.FTZ R0, R190, R0 ;  /* 0x00000000be007221 */ /* 0x000fe40000010000 */
[C---:B-1----:R-:W-:Y:S04]  /*98b0*/  HMMA.16816.F32 R60, R176.reuse, R16, R60 ;  /* 0x00000010b03c723c */ /* 0x042fe8000000183c */
[----:B------:R-:W-:Y:S02]  /*98c0*/  FADD.FTZ R2, R191, R2 ;  /* 0x00000002bf027221 */ /* 0x000fe40000010000 */
[----:B------:R-:W-:Y:S02]  /*98d0*/  FADD.FTZ R0, R186, R0 ;  /* 0x00000000ba007221 */ /* 0x000fe40000010000 */
[C---:B------:R-:W-:Y:S01]  /*98e0*/  HMMA.16816.F32 R64, R176.reuse, R18, R64 ;  /* 0x00000012b040723c */ /* 0x040fe20000001840 */
[----:B------:R-:W1:Y:S03]  /*98f0*/  LDSM.16.MT88.4 R16, [R252+0x5900] ;  /* 0x00590000fc10783b */ /* 0x000e660000004200 */
[----:B------:R-:W-:Y:S02]  /*9900*/  FADD.FTZ R2, R23, R2 ;  /* 0x0000000217027221 */ /* 0x000fe40000010000 */
[----:B------:R-:W-:Y:S02]  /*9910*/  FADD.FTZ R0, R187, R0 ;  /* 0x00000000bb007221 */ /* 0x000fe40000010000 */
        /* <DEDUP_REMOVED lines=9> */
[----:B------:R-:W-:Y:S01]  /*99b0*/  FADD.FTZ R0, R166, R3 ;  /* 0x00000003a6007221 */ /* 0x000fe20000010000 */
[----:B------:R-:W-:Y:S01]  /*99c0*/  MOV R166, R164 ;  /* 0x000000a400a67202 */ /* 0x000fe20000000f00 */
[C---:B------:R-:W-:Y:S01]  /*99d0*/  HMMA.16816.F32 R80, R176.reuse, R10, R80 ;  /* 0x0000000ab050723c */ /* 0x040fe20000001850 */
[----:B------:R-:W4:Y:S03]  /*99e0*/  LDSM.16.MT88.4 R8, [R250+0x7900] ;  /* 0x00790000fa08783b */ /* 0x000f260000004200 */
[----:B------:R-:W-:Y:S01]  /*99f0*/  FADD.FTZ R2, R180, R2 ;  /* 0x00000002b4027221 */ /* 0x000fe20000010000 */
[----:B------:R-:W-:Y:S01]  /*9a00*/  MOV R3, R165 ;  /* 0x000000a500037202 */ /* 0x000fe20000000f00 */
[----:B------:R-:W-:Y:S02]  /*9a10*/  FADD.FTZ R0, R181, R0 ;  /* 0x00000000b5007221 */ /* 0x000fe40000010000 */
[C---:B--2---:R-:W-:Y:S01]  /*9a20*/  HMMA.16816.F32 R84, R176.reuse, R12, R84 ;  /* 0x0000000cb054723c */ /* 0x044fe20000001854 */
[----:B------:R-:W-:Y:S05]  /*9a30*/  STL [R1+0x64], R2 ;  /* 0x0000640201007387 */ /* 0x000fea0000100800 */
[----:B------:R-:W-:Y:S02]  /*9a40*/  STL [R1+0x68], R0 ;  /* 0x0000680001007387 */ /* 0x000fe40000100800 */
[C---:B------:R-:W-:Y:S03]  /*9a50*/  HMMA.16816.F32 R88, R176.reuse, R14, R88 ;  /* 0x0000000eb058723c */ /* 0x040fe60000001858 */
[----:B------:R-:W2:Y:S05]  /*9a60*/  LDSM.16.MT88.4 R12, [R29+0x7900] ;  /* 0x007900001d0c783b */ /* 0x000eaa0000004200 */
[C---:B-1----:R-:W-:Y:S08]  /*9a70*/  HMMA.16816.F32 R92, R176.reuse, R16, R92 ;  /* 0x00000010b05c723c */ /* 0x042ff0000000185c */
[C---:B------:R-:W-:Y:S01]  /*9a80*/  HMMA.16816.F32 R96, R176.reuse, R18, R96 ;  /* 0x00000012b060723c */ /* 0x040fe20000001860 */
[----:B------:R-:W1:Y:S07]  /*9a90*/  LDSM.16.MT88.4 R16, [R252+0x7900] ;  /* 0x00790000fc10783b */ /* 0x000e6e0000004200 */
[C---:B---3--:R-:W-:Y:S08]  /*9aa0*/  HMMA.16816.F32 R100, R176.reuse, R4, R100 ;  /* 0x00000004b064723c */ /* 0x048ff00000001864 */
[C---:B------:R-:W-:Y:S08]  /*9ab0*/  HMMA.16816.F32 R104, R176.reuse, R6, R104 ;  /* 0x00000006b068723c */ /* 0x040ff00000001868 */
[C---:B----4-:R-:W-:Y:S08]  /*9ac0*/  HMMA.16816.F32 R108, R176.reuse, R8, R108 ;  /* 0x00000008b06c723c */ /* 0x050ff0000000186c */
[C---:B------:R-:W-:Y:S08]  /*9ad0*/  HMMA.16816.F32 R112, R176.reuse, R10, R112 ;  /* 0x0000000ab070723c */ /* 0x040ff00000001870 */
[C---:B--2---:R-:W-:Y:S08]  /*9ae0*/  HMMA.16816.F32 R116, R176.reuse, R12, R116 ;  /* 0x0000000cb074723c */ /* 0x044ff00000001874 */
[C---:B------:R-:W-:Y:S08]  /*9af0*/  HMMA.16816.F32 R120, R176.reuse, R14, R120 ;  /* 0x0000000eb078723c */ /* 0x040ff00000001878 */
[C---:B-1----:R-:W-:Y:S08]  /*9b00*/  HMMA.16816.F32 R124, R176.reuse, R16, R124 ;  /* 0x00000010b07c723c */ /* 0x042ff0000000187c */
[----:B------:R-:W-:Y:S01]  /*9b10*/  HMMA.16816.F32 R128, R176, R18, R128 ;  /* 0x00000012b080723c */ /* 0x000fe20000001880 */
[----:B------:R-:W-:-:S07]  /*9b20*/  @P0 BRA `(.L_x_535) ;  /* 0xffffc1c000000947 */ /* 0x000fce000383ffff */
.L_x_534:
[----:B------:R-:W-:-:S13]  /*9b30*/  ISETP.LE.AND P0, PT, RZ, UR17, PT ;  /* 0x00000011ff007c0c */ /* 0x000fda000bf03270 */
[----:B------:R-:W-:Y:S05]  /*9b40*/  @!P0 BRA `(.L_x_536) ;  /* 0x000035b000008947 */ /* 0x000fea0003800000 */
[----:B------:R-:W2:Y:S01]  /*9b50*/  LDL.64 R6, [R1+0xb8] ;  /* 0x0000b80001067983 */ /* 0x000ea20000100a00 */
[----:B------:R-:W-:-:S03]  /*9b60*/  ULDC.64 UR4, c[0x0][0x208] ;  /* 0x0000820000047ab9 */ /* 0x000fc60000000a00 */
[----:B------:R-:W4:Y:S04]  /*9b70*/  LDL.64 R4, [R1+0x90] ;  /* 0x0000900001047983 */ /* 0x000f280000100a00 */
[----:B---3--:R-:W3:Y:S04]  /*9b80*/  LDL.64 R10, [R1+0xb0] ;  /* 0x0000b000010a7983 */ /* 0x008ee80000100a00 */
[----:B------:R-:W3:Y:S01]  /*9b90*/  LDL.64 R8, [R1+0x70] ;  /* 0x0000700001087983 */ /* 0x000ee20000100a00 */
[----:B------:R-:W-:Y:S01]  /*9ba0*/  MOV R3, R164 ;  /* 0x000000a400037202 */ /* 0x000fe20000000f00 */
[----:B------:R-:W-:-:S02]  /*9bb0*/  USHF.L.U64.HI UR9, UR4, 0x5, UR5 ;  /* 0x0000000504097899 */ /* 0x000fc40008010205 */
[----:B------:R-:W-:-:S03]  /*9bc0*/  USHF.L.U32 UR8, UR4, 0x5, URZ ;  /* 0x0000000504087899 */ /* 0x000fc6000800063f */
[----:B------:R-:W-:Y:S01]  /*9bd0*/  ULDC.64 UR4, c[0x0][0x1e0] ;  /* 0x0000780000047ab9 */ /* 0x000fe20000000a00 */
[C---:B--2---:R-:W-:Y:S02]  /*9be0*/  IADD3 R188, P6, R6.reuse, 0x40, RZ ;  /* 0x0000004006bc7810 */ /* 0x044fe40007fde0ff */
[C---:B------:R-:W-:Y:S02]  /*9bf0*/  IADD3 R186, P1, R6.reuse, 0x80, RZ ;  /* 0x0000008006ba7810 */ /* 0x040fe40007f3e0ff */
[----:B------:R-:W-:Y:S01]  /*9c00*/  IADD3 R184, P0, R6, 0xc0, RZ ;  /* 0x000000c006b87810 */ /* 0x000fe20007f1e0ff */
[--C-:B----4-:R-:W-:Y:S01]  /*9c10*/  IMAD.X R189, RZ, RZ, R5.reuse, P6 ;  /* 0x000000ffffbd7224 */ /* 0x110fe200030e0605 */
[C---:B---3--:R-:W-:Y:S01]  /*9c20*/  IADD3 R2, P6, R10.reuse, 0x40, RZ ;  /* 0x000000400a027810 */ /* 0x048fe20007fde0ff */
[--C-:B------:R-:W-:Y:S01]  /*9c30*/  IMAD.X R187, RZ, RZ, R5.reuse, P1 ;  /* 0x000000ffffbb7224 */ /* 0x100fe200008e0605 */
[----:B------:R-:W-:Y:S01]  /*9c40*/  IADD3 R0, P1, R10, 0x80, RZ ;  /* 0x000000800a007810 */ /* 0x000fe20007f3e0ff */
[----:B------:R-:W-:-:S02]  /*9c50*/  IMAD.X R185, RZ, RZ, R5, P0 ;  /* 0x000000ffffb97224 */ /* 0x000fc400000e0605 */
[----:B------:R1:W-:Y:S01]  /*9c60*/  STL [R1+0x60], R2 ;  /* 0x0000600201007387 */ /* 0x0003e20000100800 */
[----:B------:R-:W-:-:S03]  /*9c70*/  IMAD.X R11, RZ, RZ, R9, P6 ;  /* 0x000000ffff0b7224 */ /* 0x000fc600030e0609 */
[----:B------:R-:W-:Y:S01]  /*9c80*/  STL [R1+0x58], R0 ;  /* 0x0000580001007387 */ /* 0x000fe20000100800 */
[----:B------:R-:W-:Y:S02]  /*9c90*/  MOV R4, R6 ;  /* 0x0000000600047202 */ /* 0x000fe40000000f00 */
[----:B-1----:R-:W-:Y:S02]  /*9ca0*/  IADD3 R2, P0, R10, 0xc0, RZ ;  /* 0x000000c00a027810 */ /* 0x002fe40007f1e0ff */
[----:B------:R-:W-:-:S03]  /*9cb0*/  IADD3.X R10, RZ, R9, RZ, P1, !PT ;  /* 0x00000009ff0a7210 */ /* 0x000fc60000ffe4ff */
[----:B------:R1:W-:Y:S04]  /*9cc0*/  STL [R1+0x50], R2 ;  /* 0x0000500201007387 */ /* 0x0003e80000100800 */
[----:B------:R2:W-:Y:S04]  /*9cd0*/  STL [R1+0x5c], R11 ;  /* 0x00005c0b01007387 */ /* 0x0005e80000100800 */
[----:B------:R2:W-:Y:S01]  /*9ce0*/  STL [R1+0x54], R10 ;  /* 0x0000540a01007387 */ /* 0x0005e20000100800 */
[----:B-1----:R-:W-:-:S05]  /*9cf0*/  IMAD.X R2, RZ, RZ, R9, P0 ;  /* 0x000000ffff027224 */ /* 0x002fca00000e0609 */
[----:B------:R2:W-:Y:S04]  /*9d00*/  STL [R1+0x4c], R2 ;  /* 0x00004c0201007387 */ /* 0x0005e80000100800 */
[----:B------:R2:W-:Y:S01]  /*9d10*/  STL.64 [R1+0x90], R4 ;  /* 0x0000900401007387 */ /* 0x0005e20000100a00 */
[----:B------:R-:W-:-:S03]  /*9d20*/  IMAD.MOV.U32 R0, RZ, RZ, R165 ;  /* 0x000000ffff007224 */ /* 0x000fc600078e00a5 */
.L_x_537:
[----:B--2---:R-:W2:Y:S01]  /*9d30*/  LDL R4, [R1+0x8] ;  /* 0x0000080001047983 */ /* 0x004ea20000100800 */
[----:B------:R-:W-:Y:S04]  /*9d40*/  DEPBAR.LE SB0, 0x0 ;  /* 0x000080000000791a */ /* 0x000fe80000000000 */
[----:B------:R-:W-:Y:S01]  /*9d50*/  USHF.R.S32.HI UR7, URZ, 0x1f, UR17 ;  /* 0x0000001f3f077899 */ /* 0x000fe20008011411 */
[----:B------:R-:W3:Y:S01]  /*9d60*/  LDL R177, [R1+0x44] ;  /* 0x0000440001b17983 */ /* 0x000ee20000100800 */
[----:B------:R-:W-:Y:S02]  /*9d70*/  UIMAD UR6, UR12, UR17, URZ ;  /* 0x000000110c0672a4 */ /* 0x000fe4000f8e023f */
[----:B------:R-:W-:Y:S02]  /*9d80*/  UIMAD.WIDE.U32 UR10, UR17, UR13, UR8 ;  /* 0x0000000d110a72a5 */ /* 0x000fe4000f8e0008 */
[----:B------:R-:W-:Y:S01]  /*9d90*/  UIMAD UR6, UR7, UR13, UR6 ;  /* 0x0000000d070672a4 */ /* 0x000fe2000f8e0206 */
[----:B------:R-:W-:Y:S01]  /*9da0*/  BAR.SYNC.DEFER_BLOCKING 0x0 ;  /* 0x0000000000007b1d */ /* 0x000fe20000010000 */
[----:B------:R-:W-:Y:S05]  /*9db0*/  UISETP.GT.AND UP0, UPT, UR17, URZ, UPT ;  /* 0x0000003f1100728c */ /* 0x000fea000bf04270 */
[----:B------:R-:W1:Y:S06]  /*9dc0*/  LDSM.16.M88.4 R8, [R248+0x10100] ;  /* 0x01010000f808783b */ /* 0x000e6c0000000200 */
[----:B------:R-:W4:Y:S06]  /*9dd0*/  LDSM.16.M88.4 R16, [R248+0x10900] ;  /* 0x01090000f810783b */ /* 0x000f2c0000000200 */
[----:B------:R-:W3:Y:S06]  /*9de0*/  LDL R176, [R1+0x40] ;  /* 0x0000400001b07983 */ /* 0x000eec0000100800 */
[----:B------:R-:W1:Y:S06]  /*9df0*/  LDSM.16.M88.4 R24, [R248+0x11100] ;  /* 0x01110000f818783b */ /* 0x000e6c0000000200 */
[----:B------:R-:W1:Y:S06]  /*9e00*/  LDSM.16.M88.4 R32, [R248+0x11900] ;  /* 0x01190000f820783b */ /* 0x000e6c0000000200 */
[----:B------:R-:W3:Y:S06]  /*9e10*/  LDL R2, [R1+0x3c] ;  /* 0x00003c0001027983 */ /* 0x000eec0000100800 */
[----:B------:R-:W3:Y:S06]  /*9e20*/  LDL.64 R178, [R1+0x90] ;  /* 0x0000900001b27983 */ /* 0x000eec0000100a00 */
[----:B-----5:R-:W-:Y:S06]  /*9e30*/  STL [R1+0xdc], R168 ;  /* 0x0000dca801007387 */ /* 0x020fec0000100800 */
[----:B------:R-:W-:Y:S06]  /*9e40*/  STL [R1+0xd8], R169 ;  /* 0x0000d8a901007387 */ /* 0x000fec0000100800 */
[----:B------:R-:W-:Y:S06]  /*9e50*/  STL [R1+0xd4], R170 ;  /* 0x0000d4aa01007387 */ /* 0x000fec0000100800 */
[----:B------:R-:W-:Y:S06]  /*9e60*/  STL [R1+0xd0], R171 ;  /* 0x0000d0ab01007387 */ /* 0x000fec0000100800 */
[----:B--2---:R1:W2:Y:S02]  /*9e70*/  LDSM.16.M88.4 R164, [R4] ;  /* 0x0000000004a4783b */ /* 0x0042a40000000200 */
[C---:B-1----:R-:W-:Y:S08]  /*9e80*/  HMMA.16816.F32 R4, R168.reuse, R8, RZ ;  /* 0x00000008a804723c */ /* 0x042ff000000018ff */
[C---:B------:R-:W-:Y:S08]  /*9e90*/  HMMA.16816.F32 R8, R168.reuse, R10, RZ ;  /* 0x0000000aa808723c */ /* 0x040ff000000018ff */
[C---:B----4-:R-:W-:Y:S08]  /*9ea0*/  HMMA.16816.F32 R12, R168.reuse, R16, RZ ;  /* 0x00000010a80c723c */ /* 0x050ff000000018ff */
[C---:B------:R-:W-:Y:S08]  /*9eb0*/  HMMA.16816.F32 R16, R168.reuse, R18, RZ ;  /* 0x00000012a810723c */ /* 0x040ff000000018ff */
[C---:B------:R-:W-:Y:S08]  /*9ec0*/  HMMA.16816.F32 R20, R168.reuse, R24, RZ ;  /* 0x00000018a814723c */ /* 0x040ff000000018ff */
[C---:B------:R-:W-:Y:S08]  /*9ed0*/  HMMA.16816.F32 R24, R168.reuse, R26, RZ ;  /* 0x0000001aa818723c */ /* 0x040ff000000018ff */
[C---:B------:R-:W-:Y:S08]  /*9ee0*/  HMMA.16816.F32 R28, R168.reuse, R32, RZ ;  /* 0x00000020a81c723c */ /* 0x040ff000000018ff */
[----:B------:R-:W-:Y:S01]  /*9ef0*/  HMMA.16816.F32 R32, R168, R34, RZ ;  /* 0x00000022a820723c */ /* 0x000fe200000018ff */
[----:B------:R-:W4:Y:S07]  /*9f00*/  LDL.64 R168, [R1+0xb8] ;  /* 0x0000b80001a87983 */ /* 0x000f2e0000100a00 */
[C---:B--2---:R-:W-:Y:S08]  /*9f10*/  HMMA.16816.F32 R4, R172.reuse, R164, R4 ;  /* 0x000000a4ac04723c */ /* 0x044ff00000001804 */
[C---:B------:R-:W-:Y:S01]  /*9f20*/  HMMA.16816.F32 R8, R172.reuse, R166, R8 ;  /* 0x000000a6ac08723c */ /* 0x040fe20000001808 */
[----:B---3--:R1:W2:Y:S06]  /*9f30*/  LDSM.16.M88.4 R164, [R177] ;  /* 0x00000000b1a4783b */ /* 0x0082ac0000000200 */
[----:B-1----:R-:W3:Y:S06]  /*9f40*/  LDL R177, [R1+0x48] ;  /* 0x0000480001b17983 */ /* 0x002eec0000100800 */
[----:B------:R-:W-:Y:S06]  /*9f50*/  STL [R1+0xe0], R175 ;  /* 0x0000e0af01007387 */ /* 0x000fec0000100800 */
[----:B------:R-:W3:Y:S01]  /*9f60*/  LDL R171, [R1+0x34] ;  /* 0x0000340001ab7983 */ /* 0x000ee20000100800 */
[C---:B--2---:R-:W-:Y:S05]  /*9f70*/  HMMA.16816.F32 R12, R172.reuse, R164, R12 ;  /* 0x000000a4ac0c723c */ /* 0x044fea000000180c */
[----:B------:R-:W2:Y:S03]  /*9f80*/  LDL R170, [R1+0x30] ;  /* 0x0000300001aa7983 */ /* 0x000ea60000100800 */
[C---:B------:R-:W-:Y:S03]  /*9f90*/  HMMA.16816.F32 R16, R172.reuse, R166, R16 ;  /* 0x000000a6ac10723c */ /* 0x040fe60000001810 */
[----:B------:R-:W1:Y:S05]  /*9fa0*/  LDSM.16.M88.4 R164, [R176] ;  /* 0x00000000b0a4783b */ /* 0x000e6a0000000200 */
[C---:B-1----:R-:W-:Y:S08]  /*9fb0*/  HMMA.16816.F32 R20, R172.reuse, R164, R20 ;  /* 0x000000a4ac14723c */ /* 0x042ff00000001814 */
[C---:B------:R-:W-:Y:S01]  /*9fc0*/  HMMA.16816.F32 R24, R172.reuse, R166, R24 ;  /* 0x000000a6ac18723c */ /* 0x040fe20000001818 */
[----:B------:R-:W1:Y:S07]  /*9fd0*/  LDSM.16.M88.4 R164, [R2] ;  /* 0x0000000002a4783b */ /* 0x000e6e0000000200 */
[C---:B-1----:R-:W-:Y:S07]  /*9fe0*/  HMMA.16816.F32 R28, R172.reuse, R164, R28 ;  /* 0x000000a4ac1c723c */ /* 0x042fee000000181c */
[----:B------:R-:W-:Y:S01]  /*9ff0*/  MOV R164, UR17 ;  /* 0x0000001100a47c02 */ /* 0x000fe20008000f00 */
[----:B------:R-:W-:Y:S01]  /*a000*/  HMMA.16816.F32 R32, R172, R166, R32 ;  /* 0x000000a6ac20723c */ /* 0x000fe20000001820 */
[----:B------:R-:W2:Y:S03]  /*a010*/  LDL R175, [R1+0x38] ;  /* 0x0000380001af7983 */ /* 0x000ea60000100800 */
[----:B------:R-:W-:Y:S05]  /*a020*/  IMAD.WIDE.U32 R164, R164, UR13, R178 ;  /* 0x0000000da4a47c25 */ /* 0x000fea000f8e00b2 */
[C---:B------:R-:W-:Y:S03]  /*a030*/  LEA R166, P0, R164.reuse, c[0x0][0x1f8], 0x1 ;  /* 0x00007e00a4a67a11 */ /* 0x040fe600078008ff */
[----:B------:R-:W-:Y:S04]  /*a040*/  IADD3 R2, R165, UR6, RZ ;  /* 0x00000006a5027c10 */ /* 0x000fe8000fffe0ff */
[----:B------:R-:W-:Y:S02]  /*a050*/  LEA.HI.X R167, R164, c[0x0][0x1fc], R2, 0x1, P0 ;  /* 0x00007f00a4a77a11 */ /* 0x000fe400000f0c02 */
[----:B------:R-:W-:Y:S05]  /*a060*/  MOV R164, UR17 ;  /* 0x0000001100a47c02 */ /* 0x000fea0008000f00 */
[----:B------:R-:W-:Y:S05]  /*a070*/  IMAD.WIDE.U32 R164, R164, UR13, R188 ;  /* 0x0000000da4a47c25 */ /* 0x000fea000f8e00bc */
[----:B------:R-:W-:Y:S01]  /*a080*/  IADD3 R2, R165, UR6, RZ ;  /* 0x00000006a5027c10 */ /* 0x000fe2000fffe0ff */
[----:B----4-:R-:W4:Y:S06]  /*a090*/  LDL R169, [R1+0x2c] ;  /* 0x00002c0001a97983 */ /* 0x010f2c0000100800 */
[----:B------:R-:W-:Y:S01]  /*a0a0*/  @!PT LDS RZ, [RZ] ;  /* 0x00000000fffff984 */ /* 0x000fe20000000800 */
[----:B------:R-:W-:Y:S01]  /*a0b0*/  @!PT LDS RZ, [RZ] ;  /* 0x00000000fffff984 */ /* 0x000fe20000000800 */
[----:B------:R-:W-:Y:S01]  /*a0c0*/  @!PT LDS RZ, [RZ] ;  /* 0x00000000fffff984 */ /* 0x000fe20000000800 */
[----:B---3--:R1:W-:Y:S02]  /*a0d0*/  LDGSTS.E.BYPASS.LTC128B.128 [R177+0x100], [R166.64], !P5 ;  /* 0x00100000a6b17fae */ /* 0x0083e4000e901d56 */
[C---:B-1----:R-:W-:Y:S04]  /*a0e0*/  LEA R166, P0, R164.reuse, c[0x0][0x1f8], 0x1 ;  /* 0x00007e00a4a67a11 */ /* 0x042fe800078008ff */
[----:B------:R-:W-:Y:S02]  /*a0f0*/  LEA.HI.X R167, R164, c[0x0][0x1fc], R2, 0x1, P0 ;  /* 0x00007f00a4a77a11 */ /* 0x000fe400000f0c02 */
[----:B------:R-:W-:Y:S03]  /*a100*/  MOV R164, UR17 ;  /* 0x0000001100a47c02 */ /* 0x000fe60008000f00 */
[----:B------:R1:W-:Y:S02]  /*a110*/  LDGSTS.E.BYPASS.LTC128B.128 [R177+0x2100], [R166.64], !P4 ;  /* 0x02100000a6b17fae */ /* 0x0003e4000e101d56 */
[----:B------:R-:W-:Y:S05]  /*a120*/  IMAD.WIDE.U32 R164, R164, UR13, R186 ;  /* 0x0000000da4a47c25 */ /* 0x000fea000f8e00ba */
[----:B------:R-:W-:Y:S02]  /*a130*/  IADD3 R2, R165, UR6, RZ ;  /* 0x00000006a5027c10 */ /* 0x000fe4000fffe0ff */
[C---:B-1----:R-:W-:Y:S04]  /*a140*/  LEA R166, P0, R164.reuse, c[0x0][0x1f8], 0x1 ;  /* 0x00007e00a4a67a11 */ /* 0x042fe800078008ff */
[----:B------:R-:W-:Y:S02]  /*a150*/  LEA.HI.X R167, R164, c[0x0][0x1fc], R2, 0x1, P0 ;  /* 0x00007f00a4a77a11 */ /* 0x000fe400000f0c02 */
[----:B------:R-:W-:Y:S01]  /*a160*/  MOV R164, UR17 ;  /* 0x0000001100a47c02 */ /* 0x000fe20008000f00 */
[----:B------:R-:W-:Y:S02]  /*a170*/  UIADD3 UR17, UR17, -0x1, URZ ;  /* 0xffffffff11117890 */ /* 0x000fe4000fffe03f */
[----:B------:R1:W-:Y:S02]  /*a180*/  LDGSTS.E.BYPASS.LTC128B.128 [R177+0x4100], [R166.64], !P3 ;  /* 0x04100000a6b17fae */ /* 0x0003e4000d901d56 */
[----:B------:R-:W-:Y:S05]  /*a190*/  IMAD.WIDE.U32 R164, R164, UR13, R184 ;  /* 0x0000000da4a47c25 */ /* 0x000fea000f8e00b8 */
[----:B------:R-:W-:Y:S01]  /*a1a0*/  IADD3 R2, R165, UR6, RZ ;  /* 0x00000006a5027c10 */ /* 0x000fe2000fffe0ff */
[----:B------:R-:W-:Y:S01]  /*a1b0*/  UIADD3 UR6, UR6, UR11, URZ ;  /* 0x0000000b06067290 */ /* 0x000fe2000fffe03f */
[C---:B-1----:R-:W-:Y:S04]  /*a1c0*/  LEA R166, P0, R164.reuse, c[0x0][0x1f8], 0x1 ;  /* 0x00007e00a4a67a11 */ /* 0x042fe800078008ff */
[----:B------:R-:W-:Y:S02]  /*a1d0*/  LEA.HI.X R167, R164, c[0x0][0x1fc], R2, 0x1, P0 ;  /* 0x00007f00a4a77a11 */ /* 0x000fe400000f0c02 */
[----:B------:R-:W-:Y:S02]  /*a1e0*/  IADD3 R2, P1, R168, UR10, RZ ;  /* 0x0000000aa8027c10 */ /* 0x000fe4000ff3e0ff */
[----:B------:R-:W3:Y:S02]  /*a1f0*/  LDL R168, [R1+0x4] ;  /* 0x0000040001a87983 */ /* 0x000ee40000100800 */
[----:B------:R-:W-:Y:S02]  /*a200*/  IADD3.X R165, R179, UR6, RZ, P1, !PT ;  /* 0x00000006b3a57c10 */ /* 0x000fe40008ffe4ff */
[C---:B------:R-:W-:Y:S02]  /*a210*/  LEA R164, P0, R2.reuse, c[0x0][0x1f8], 0x1 ;  /* 0x00007e0002a47a11 */ /* 0x040fe400078008ff */
[----:B------:R3:W-:Y:S02]  /*a220*/  LDGSTS.E.BYPASS.LTC128B.128 [R177+0x6100], [R166.64], !P2 ;  /* 0x06100000a6b17fae */ /* 0x0007e4000d101d56 */
[----:B------:R-:W-:Y:S02]  /*a230*/  LEA.HI.X R165, R2, c[0x0][0x1fc], R165, 0x1, P0 ;  /* 0x00007f0002a57a11 */ /* 0x000fe400000f0ca5 */
[----:B------:R-:W-:Y:S03]  /*a240*/  IADD3 R2, P1, R188, UR10, RZ ;  /* 0x0000000abc027c10 */ /* 0x000fe6000ff3e0ff */
[----:B------:R1:W-:Y:S02]  /*a250*/  LDGSTS.E.BYPASS.LTC128B.128 [R177+0x1100], [R164.64], !P5 ;  /* 0x01100000a4b17fae */ /* 0x0003e4000e901d56 */
[C---:B-1----:R-:W-:Y:S02]  /*a260*/  LEA R164, P0, R2.reuse, c[0x0][0x1f8], 0x1 ;  /* 0x00007e0002a47a11 */ /* 0x042fe400078008ff */
[----:B------:R-:W-:Y:S04]  /*a270*/  IADD3.X R165, R189, UR6, RZ, P1, !PT ;  /* 0x00000006bda57c10 */ /* 0x000fe80008ffe4ff */
[----:B------:R-:W-:Y:S02]  /*a280*/  LEA.HI.X R165, R2, c[0x0][0x1fc], R165, 0x1, P0 ;  /* 0x00007f0002a57a11 */ /* 0x000fe400000f0ca5 */
[----:B------:R-:W-:Y:S03]  /*a290*/  IADD3 R2, P1, R186, UR10, RZ ;  /* 0x0000000aba027c10 */ /* 0x000fe6000ff3e0ff */
[----:B------:R1:W-:Y:S02]  /*a2a0*/  LDGSTS.E.BYPASS.LTC128B.128 [R177+0x3100], [R164.64], !P4 ;  /* 0x03100000a4b17fae */ /* 0x0003e4000e101d56 */
[C---:B-1----:R-:W-:Y:S02]  /*a2b0*/  LEA R164, P0, R2.reuse, c[0x0][0x1f8], 0x1 ;  /* 0x00007e0002a47a11 */ /* 0x042fe400078008ff */
[----:B------:R-:W-:Y:S04]  /*a2c0*/  IADD3.X R165, R187, UR6, RZ, P1, !PT ;  /* 0x00000006bba57c10 */ /* 0x000fe80008ffe4ff */
[----:B------:R-:W-:Y:S02]  /*a2d0*/  LEA.HI.X R165, R2, c[0x0][0x1fc], R165, 0x1, P0 ;  /* 0x00007f0002a57a11 */ /* 0x000fe400000f0ca5 */
[----:B------:R-:W-:Y:S01]  /*a2e0*/  IADD3 R2, P1, R184, UR10, RZ ;  /* 0x0000000ab8027c10 */ /* 0x000fe2000ff3e0ff */
[----:B------:R-:W-:Y:S02]  /*a2f0*/  @UP0 UIMAD.WIDE.U32 UR10, UR17, UR4, URZ ;  /* 0x00000004110a02a5 */ /* 0x000fe4000f8e003f */
[----:B------:R1:W-:Y:S02]  /*a300*/  LDGSTS.E.BYPASS.LTC128B.128 [R177+0x5100], [R164.64], !P3 ;  /* 0x05100000a4b17fae */ /* 0x0003e4000d901d56 */
[----:B------:R-:W-:Y:S01]  /*a310*/  @UP0 USHF.L.U32 UR7, UR10, 0x6, URZ ;  /* 0x000000060a070899 */ /* 0x000fe2000800063f */
[C---:B-1----:R-:W-:Y:S02]  /*a320*/  LEA R164, P0, R2.reuse, c[0x0][0x1f8], 0x1 ;  /* 0x00007e0002a47a11 */ /* 0x042fe400078008ff */
[----:B------:R-:W-:Y:S01]  /*a330*/  IADD3.X R165, R185, UR6, RZ, P1, !PT ;  /* 0x00000006b9a57c10 */ /* 0x000fe20008ffe4ff */
[----:B------:R-:W-:Y:S03]  /*a340*/  @UP0 USHF.R.S32.HI UR6, URZ, 0x1f, UR17 ;  /* 0x0000001f3f060899 */ /* 0x000fe60008011411 */
[----:B------:R-:W-:Y:S01]  /*a350*/  LEA.HI.X R165, R2, c[0x0][0x1fc], R165, 0x1, P0 ;  /* 0x00007f0002a57a11 */ /* 0x000fe200000f0ca5 */
[----:B------:R-:W-:Y:S01]  /*a360*/  @UP0 UIMAD UR6, UR6, UR4, URZ ;  /* 0x00000004060602a4 */ /* 0x000fe2000f8e023f */
[----:B------:R-:W2:Y:S01]  /*a370*/  LDL R2, [R1+0x1c] ;  /* 0x00001c0001027983 */ /* 0x000ea20000100800 */
[----:B------:R-:W-:Y:S02]  /*a380*/  PLOP3.LUT P0, PT, PT, PT, UP0, 0x80, 0x0 ;  /* 0x000000000000781c */ /* 0x000fe40003f0f008 */
[----:B------:R-:W-:Y:S03]  /*a390*/  @UP0 UIMAD UR6, UR17, UR5, UR6 ;  /* 0x00000005110602a4 */ /* 0x000fe6000f8e0206 */
[----:B------:R3:W-:Y:S01]  /*a3a0*/  LDGSTS.E.BYPASS.LTC128B.128 [R177+0x7100], [R164.64], !P2 ;  /* 0x07100000a4b17fae */ /* 0x0007e2000d101d56 */
[----:B------:R-:W-:Y:S04]  /*a3b0*/  @UP0 UIADD3 UR6, UR11, UR6, URZ ;  /* 0x000000060b060290 */ /* 0x000fe8000fffe03f */
[----:B------:R-:W-:Y:S01]  /*a3c0*/  @UP0 USHF.L.U64.HI UR6, UR10, 0x6, UR6 ;  /* 0x000000060a060899 */ /* 0x000fe20008010206 */
[----:B------:R-:W0:Y:S06]  /*a3d0*/  LDGDEPBAR ;  /* 0x00000000000079af */ /* 0x000e2c0000000000 */
[----:B---3--:R-:W1:Y:S02]  /*a3e0*/  LDSM.16.M88.4 R164, [R168+0x10100] ;  /* 0x01010000a8a4783b */ /* 0x008e640000000200 */
[C---:B-1----:R-:W-:Y:S08]  /*a3f0*/  HMMA.16816.F32 R4, R192.reuse, R164, R4 ;  /* 0x000000a4c004723c */ /* 0x042ff00000001804 */
[C---:B------:R-:W-:Y:S01]  /*a400*/  HMMA.16816.F32 R8, R192.reuse, R166, R8 ;  /* 0x000000a6c008723c */ /* 0x040fe20000001808 */
[----:B------:R-:W1:Y:S07]  /*a410*/  LDSM.16.M88.4 R164, [R168+0x10900] ;  /* 0x01090000a8a4783b */ /* 0x000e6e0000000200 */
[C---:B-1----:R-:W-:Y:S08]  /*a420*/  HMMA.16816.F32 R12, R192.reuse, R164, R12 ;  /* 0x000000a4c00c723c */ /* 0x042ff0000000180c */
[C---:B------:R-:W-:Y:S01]  /*a430*/  HMMA.16816.F32 R16, R192.reuse, R166, R16 ;  /* 0x000000a6c010723c */ /* 0x040fe20000001810 */
[----:B------:R-:W1:Y:S07]  /*a440*/  LDSM.16.M88.4 R164, [R168+0x11100] ;  /* 0x01110000a8a4783b */ /* 0x000e6e0000000200 */
[C---:B-1----:R-:W-:Y:S08]  /*a450*/  HMMA.16816.F32 R20, R192.reuse, R164, R20 ;  /* 0x000000a4c014723c */ /* 0x042ff00000001814 */
[C---:B------:R-:W-:Y:S01]  /*a460*/  HMMA.16816.F32 R24, R192.reuse, R166, R24 ;  /* 0x000000a6c018723c */ /* 0x040fe20000001818 */
[----:B------:R-:W1:Y:S07]  /*a470*/  LDSM.16.M88.4 R164, [R168+0x11900] ;  /* 0x01190000a8a4783b */ /* 0x000e6e0000000200 */
[C---:B-1----:R-:W-:Y:S08]  /*a480*/  HMMA.16816.F32 R28, R192.reuse, R164, R28 ;  /* 0x000000a4c01c723c */ /* 0x042ff0000000181c */
[----:B------:R-:W-:Y:S01]  /*a490*/  HMMA.16816.F32 R32, R192, R166, R32 ;  /* 0x000000a6c020723c */ /* 0x000fe20000001820 */
[----:B------:R-:W1:Y:S07]  /*a4a0*/  LDSM.16.M88.4 R164, [R251] ;  /* 0x00000000fba4783b */ /* 0x000e6e0000000200 */
        /* <DEDUP_REMOVED lines=23> */
[----:B--2---:R-:W1:Y:S07]  /*a620*/  LDSM.16.M88.4 R164, [R175] ;  /* 0x00000000afa4783b */ /* 0x004e6e0000000200 */
[C---:B-1----:R-:W-:Y:S08]  /*a630*/  HMMA.16816.F32 R4, R204.reuse, R164, R4 ;  /* 0x000000a4cc04723c */ /* 0x042ff00000001804 */
[C---:B------:R-:W-:Y:S01]  /*a640*/  HMMA.16816.F32 R8, R204.reuse, R166, R8 ;  /* 0x000000a6cc08723c */ /* 0x040fe20000001808 */
[----:B------:R1:W2:Y:S06]  /*a650*/  LDSM.16.M88.4 R164, [R171] ;  /* 0x00000000aba4783b */ /* 0x0002ac0000000200 */
[----:B-1----:R-:W3:Y:S01]  /*a660*/  LDL R171, [R1+0x28] ;  /* 0x0000280001ab7983 */ /* 0x002ee20000100800 */
[C---:B--2---:R-:W-:Y:S08]  /*a670*/  HMMA.16816.F32 R12, R204.reuse, R164, R12 ;  /* 0x000000a4cc0c723c */ /* 0x044ff0000000180c */
[C---:B------:R-:W-:Y:S01]  /*a680*/  HMMA.16816.F32 R16, R204.reuse, R166, R16 ;  /* 0x000000a6cc10723c */ /* 0x040fe20000001810 */
[----:B------:R1:W2:Y:S06]  /*a690*/  LDSM.16.M88.4 R164, [R170] ;  /* 0x00000000aaa4783b */ /* 0x0002ac0000000200 */
[----:B-1----:R-:W3:Y:S01]  /*a6a0*/  LDL R170, [R1+0x24] ;  /* 0x0000240001aa7983 */ /* 0x002ee20000100800 */
[C---:B--2---:R-:W-:Y:S08]  /*a6b0*/  HMMA.16816.F32 R20, R204.reuse, R164, R20 ;  /* 0x000000a4cc14723c */ /* 0x044ff00000001814 */
[C---:B------:R-:W-:Y:S01]  /*a6c0*/  HMMA.16816.F32 R24, R204.reuse, R166, R24 ;  /* 0x000000a6cc18723c */ /* 0x040fe20000001818 */
[----:B----4-:R1:W2:Y:S06]  /*a6d0*/  LDSM.16.M88.4 R164, [R169] ;  /* 0x00000000a9a4783b */ /* 0x0102ac0000000200 */
[----:B-1----:R-:W4:Y:S01]  /*a6e0*/  LDL R169, [R1+0x20] ;  /* 0x0000200001a97983 */ /* 0x002f220000100800 */
[C---:B--2---:R-:W-:Y:S08]  /*a6f0*/  HMMA.16816.F32 R28, R204.reuse, R164, R28 ;  /* 0x000000a4cc1c723c */ /* 0x044ff0000000181c */
        /* <DEDUP_REMOVED lines=37> */
[----:B---3--:R1:W2:Y:S06]  /*a950*/  LDSM.16.M88.4 R164, [R171] ;  /* 0x00000000aba4783b */ /* 0x0082ac0000000200 */
        /* <DEDUP_REMOVED lines=10> */
[C---:B------:R-:W-:Y:S01]  /*aa00*/  HMMA.16816.F32 R24, R220.reuse, R166, R24 ;  /* 0x000000a6dc18723c */ /* 0x040fe20000001818 */
[----:B------:R1:W2:Y:S06]  /*aa10*/  LDSM.16.M88.4 R164, [R2] ;  /* 0x0000000002a4783b */ /* 0x0002ac0000000200 */
[----:B-1----:R-:W3:Y:S06]  /*aa20*/  LDL R2, [R1+0xc] ;  /* 0x00000c0001027983 */ /* 0x002eec0000100800 */
[----:B------:R-:W3:Y:S01]  /*aa30*/  LDL.LU R178, [R1+0x64] ;  /* 0x0000640001b27983 */ /* 0x000ee20000300800 */
        /* <DEDUP_REMOVED lines=38> */
[----:B---3--:R-:W1:Y:S07]  /*aca0*/  LDSM.16.M88.4 R164, [R171] ;  /* 0x00000000aba4783b */ /* 0x008e6e0000000200 */
[C---:B-1----:R-:W-:Y:S08]  /*acb0*/  HMMA.16816.F32 R4, R236.reuse, R164, R4 ;  /* 0x000000a4ec04723c */ /* 0x042ff00000001804 */
[C---:B------:R-:W-:Y:S01]  /*acc0*/  HMMA.16816.F32 R8, R236.reuse, R166, R8 ;  /* 0x000000a6ec08723c */ /* 0x040fe20000001808 */
[----:B------:R-:W1:Y:S07]  /*acd0*/  LDSM.16.M88.4 R164, [R170] ;  /* 0x00000000aaa4783b */ /* 0x000e6e0000000200 */
[C---:B-1----:R-:W-:Y:S08]  /*ace0*/  HMMA.16816.F32 R12, R236.reuse, R164, R12 ;  /* 0x000000a4ec0c723c */ /* 0x042ff0000000180c */
[C---:B------:R-:W-:Y:S01]  /*acf0*/  HMMA.16816.F32 R16, R236.reuse, R166, R16 ;  /* 0x000000a6ec10723c */ /* 0x040fe20000001810 */
[----:B----4-:R-:W1:Y:S07]  /*ad00*/  LDSM.16.M88.4 R164, [R169] ;  /* 0x00000000a9a4783b */ /* 0x010e6e0000000200 */
[C---:B-1----:R-:W-:Y:S08]  /*ad10*/  HMMA.16816.F32 R20, R236.reuse, R164, R20 ;  /* 0x000000a4ec14723c */ /* 0x042ff00000001814 */
[C---:B------:R-:W-:Y:S01]  /*ad20*/  HMMA.16816.F32 R24, R236.reuse, R166, R24 ;  /* 0x000000a6ec18723c */ /* 0x040fe20000001818 */
[----:B------:R-:W1:Y:S07]  /*ad30*/  LDSM.16.M88.4 R164, [R2] ;  /* 0x0000000002a4783b */ /* 0x000e6e0000000200 */
        /* <DEDUP_REMOVED lines=23> */
[----:B------:R-:W1:Y:S01]  /*aeb0*/  LDSM.16.M88.4 R164, [R251+0x7800] ;  /* 0x00780000fba4783b */ /* 0x000e620000000200 */
[----:B------:R-:W-:Y:S05]  /*aec0*/  DEPBAR.LE SB0, 0x0 ;  /* 0x000080000000791a */ /* 0x000fea0000000000 */
[----:B------:R-:W-:Y:S01]  /*aed0*/  BAR.SYNC.DEFER_BLOCKING 0x0 ;  /* 0x0000000000007b1d */ /* 0x000fe20000010000 */
[C---:B-1----:R-:W-:Y:S07]  /*aee0*/  HMMA.16816.F32 R28, R244.reuse, R164, R28 ;  /* 0x000000a4f41c723c */ /* 0x042fee000000181c */
[----:B------:R-:W-:Y:S01]  /*aef0*/  FMNMX.FTZ R165, R4, R0, !PT ;  /* 0x0000000004a57209 */ /* 0x000fe20007810000 */
[----:B------:R-:W-:Y:S04]  /*af00*/  HMMA.16816.F32 R32, R244, R166, R32 ;  /* 0x000000a6f420723c */ /* 0x000fe80000001820 */
        /* <DEDUP_REMOVED lines=16> */
[----:B-1----:R-:W-:Y:S05]  /*b010*/  FMNMX.FTZ R165, R165, R2, !PT ;  /* 0x00000002a5a57209 */ /* 0x002fea0007810000 */
[----:B------:R-:W1:Y:S02]  /*b020*/  SHFL.BFLY PT, R2, R165, 0x1, 0x1f ;  /* 0x0c201f00a5027f89 */ /* 0x000e6400000e0000 */
[----:B-1----:R-:W-:Y:S05]  /*b030*/  FMNMX.FTZ R165, R165, R2, !PT ;  /* 0x00000002a5a57209 */ /* 0x002fea0007810000 */
[C---:B------:R-:W-:Y:S02]  /*b040*/  FMUL.FTZ R2, R165.reuse, c[0x0][0x2d0] ;  /* 0x0000b400a5027a20 */ /* 0x040fe40000410000 */
[----:B------:R-:W-:Y:S02]  /*b050*/  FADD.FTZ R0, -R165, R0 ;  /* 0x00000000a5007221 */ /* 0x000fe40000010100 */
[--C-:B------:R-:W-:Y:S02]  /*b060*/  FFMA.FTZ R4, R4, c[0x0][0x2d0], -R2.reuse ;  /* 0x0000b40004047a23 */ /* 0x100fe40000010802 */
[--C-:B------:R-:W-:Y:S02]  /*b070*/  FFMA.FTZ R180, R13, c[0x0][0x2d0], -R2.reuse ;  /* 0x0000b4000db47a23 */ /* 0x100fe40000010802 */
[----:B------:R1:W-:Y:S01]  /*b080*/  MUFU.EX2 R13, R4 ;  /* 0x00000004000d7308 */ /* 0x0003e20000000800 */
[--C-:B------:R-:W-:Y:S02]  /*b090*/  FFMA.FTZ R170, R32, c[0x0][0x2d0], -R2.reuse ;  /* 0x0000b40020aa7a23 */ /* 0x100fe40000010802 */
[--C-:B------:R-:W-:Y:S02]  /*b0a0*/  FFMA.FTZ R171, R33, c[0x0][0x2d0], -R2.reuse ;  /* 0x0000b40021ab7a23 */ /* 0x100fe40000010802 */
[--C-:B------:R-:W-:Y:S02]  /*b0b0*/  FFMA.FTZ R168, R28, c[0x0][0x2d0], -R2.reuse ;  /* 0x0000b4001ca87a23 */ /* 0x100fe40000010802 */
[--C-:B------:R-:W-:Y:S02]  /*b0c0*/  FFMA.FTZ R169, R29, c[0x0][0x2d0], -R2.reuse ;  /* 0x0000b4001da97a23 */ /* 0x100fe40000010802 */
[--C-:B------:R-:W-:Y:S02]  /*b0d0*/  FFMA.FTZ R183, R25, c[0x0][0x2d0], -R2.reuse ;  /* 0x0000b40019b77a23 */ /* 0x100fe40000010802 */
[--C-:B------:R-:W-:Y:S02]  /*b0e0*/  FFMA.FTZ R181, R17, c[0x0][0x2d0], -R2.reuse ;  /* 0x0000b40011b57a23 */ /* 0x100fe40000010802 */
[--C-:B------:R-:W-:Y:S02]  /*b0f0*/  FFMA.FTZ R176, R9, c[0x0][0x2d0], -R2.reuse ;  /* 0x0000b40009b07a23 */ /* 0x100fe40000010802 */
[--C-:B------:R-:W-:Y:S02]  /*b100*/  FFMA.FTZ R190, R24, c[0x0][0x2d0], -R2.reuse ;  /* 0x0000b40018be7a23 */ /* 0x100fe40000010802 */
[--C-:B------:R-:W-:Y:S01]  /*b110*/  FFMA.FTZ R191, R21, c[0x0][0x2d0], -R2.reuse ;  /* 0x0000b40015bf7a23 */ /* 0x100fe20000010802 */
[----:B------:R-:W-:Y:S01]  /*b120*/  MUFU.EX2 R181, R181 ;  /* 0x000000b500b57308 */ /* 0x000fe20000000800 */
[--C-:B------:R-:W-:Y:S02]  /*b130*/  FFMA.FTZ R175, R20, c[0x0][0x2d0], -R2.reuse ;  /* 0x0000b40014af7a23 */ /* 0x100fe40000010802 */
[----:B------:R-:W-:Y:S02]  /*b140*/  FMUL.FTZ R0, R0, c[0x0][0x2d0] ;  /* 0x0000b40000007a20 */ /* 0x000fe40000410000 */
[--C-:B------:R-:W-:Y:S01]  /*b150*/  FFMA.FTZ R182, R12, c[0x0][0x2d0], -R2.reuse ;  /* 0x0000b4000cb67a23 */ /* 0x100fe20000010802 */
[----:B-1----:R-:W2:Y:S01]  /*b160*/  LDL.LU R4, [R1+0x68] ;  /* 0x0000680001047983 */ /* 0x002ea20000300800 */
[--C-:B------:R-:W-:Y:S02]  /*b170*/  FFMA.FTZ R166, R5, c[0x0][0x2d0], -R2.reuse ;  /* 0x0000b40005a67a23 */ /* 0x100fe40000010802 */
[--C-:B------:R-:W-:Y:S01]  /*b180*/  FFMA.FTZ R167, R8, c[0x0][0x2d0], -R2.reuse ;  /* 0x0000b40008a77a23 */ /* 0x100fe20000010802 */
[----:B------:R-:W1:Y:S01]  /*b190*/  MUFU.EX2 R0, R0 ;  /* 0x0000000000007308 */ /* 0x000e620000000800 */
[----:B------:R-:W-:Y:S01]  /*b1a0*/  FFMA.FTZ R16, R16, c[0x0][0x2d0], -R2 ;  /* 0x0000b40010107a23 */ /* 0x000fe20000010802 */
[----:B------:R-:W3:Y:S06]  /*b1b0*/  LDL.64 R32, [R1+0xb0] ;  /* 0x0000b00001207983 */ /* 0x000eec0000100a00 */
[----:B------:R-:W4:Y:S06]  /*b1c0*/  LDL.64 R28, [R1+0x70] ;  /* 0x00007000011c7983 */ /* 0x000f2c0000100a00 */
[----:B------:R-:W2:Y:S06]  /*b1d0*/  LDL R25, [R1+0x60] ;  /* 0x0000600001197983 */ /* 0x000eac0000100800 */
[----:B------:R-:W2:Y:S01]  /*b1e0*/  LDL R17, [R1+0x5c] ;  /* 0x00005c0001117983 */ /* 0x000ea20000100800 */
[C---:B-1----:R-:W-:Y:S05]  /*b1f0*/  FFMA.FTZ R12, R0.reuse, R178, R13 ;  /* 0x000000b2000c7223 */ /* 0x042fea000001000d */
[----:B------:R-:W3:Y:S01]  /*b200*/  LDL R9, [R1+0x58] ;  /* 0x0000580001097983 */ /* 0x000ee20000100800 */
[C---:B------:R-:W-:Y:S02]  /*b210*/  FMUL.FTZ R140, R0.reuse, R140 ;  /* 0x0000008c008c7220 */ /* 0x040fe40000410000 */
[C---:B------:R-:W-:Y:S02]  /*b220*/  FMUL.FTZ R141, R0.reuse, R141 ;  /* 0x0000008d008d7220 */ /* 0x040fe40000410000 */
[C---:B------:R-:W-:Y:S01]  /*b230*/  FMUL.FTZ R144, R0.reuse, R144 ;  /* 0x0000009000907220 */ /* 0x040fe20000410000 */
        /* <DEDUP_REMOVED lines=63> */
[----:B------:R-:W-:Y:S01]  /*b630*/  FMUL.FTZ R137, R0, R137 ;  /* 0x0000008900897220 */ /* 0x000fe20000410000 */
        /* <DEDUP_REMOVED lines=28> */
[--C-:B------:R-:W-:Y:S02]  /*b800*/  FFMA.FTZ R14, R14, c[0x0][0x2d0], -R2.reuse ;  /* 0x0000b4000e0e7a23 */ /* 0x100fe40000010802 */
[--C-:B------:R-:W-:Y:S02]  /*b810*/  FFMA.FTZ R15, R15, c[0x0][0x2d0], -R2.reuse ;  /* 0x0000b4000f0f7a23 */ /* 0x100fe40000010802 */
[--C-:B------:R-:W-:Y:S01]  /*b820*/  FFMA.FTZ R19, R19, c[0x0][0x2d0], -R2.reuse ;  /* 0x0000b40013137a23 */ /* 0x100fe20000010802 */
[----:B------:R-:W2:Y:S01]  /*b830*/  MUFU.EX2 R0, R0 ;  /* 0x0000000000007308 */ /* 0x000ea20000000800 */
[--C-:B------:R-:W-:Y:S02]  /*b840*/  FFMA.FTZ R22, R22, c[0x0][0x2d0], -R2.reuse ;  /* 0x0000b40016167a23 */ /* 0x100fe40000010802 */
[--C-:B------:R-:W-:Y:S02]  /*b850*/  FFMA.FTZ R23, R23, c[0x0][0x2d0], -R2.reuse ;  /* 0x0000b40017177a23 */ /* 0x100fe40000010802 */
[--C-:B------:R-:W-:Y:S02]  /*b860*/  FFMA.FTZ R26, R26, c[0x0][0x2d0], -R2.reuse ;  /* 0x0000b4001a1a7a23 */ /* 0x100fe40000010802 */
[----:B------:R-:W-:Y:S03]  /*b870*/  FFMA.FTZ R27, R27, c[0x0][0x2d0], -R2 ;  /* 0x0000b4001b1b7a23 */ /* 0x000fe60000010802 */
[----:B------:R-:W-:Y:S10]  /*b880*/  MUFU.EX2 R18, R18 ;  /* 0x0000001200127308 */ /* 0x000ff40000000800 */
[----:B----4-:R-:W-:Y:S01]  /*b890*/  MUFU.EX2 R28, R176 ;  /* 0x000000b0001c7308 */ /* 0x010fe20000000800 */
[C---:B--2---:R-:W-:Y:S02]  /*b8a0*/  FFMA.FTZ R8, R0.reuse, R4, R6 ;  /* 0x0000000400087223 */ /* 0x044fe40000010006 */
[C---:B------:R-:W-:Y:S02]  /*b8b0*/  FMUL.FTZ R142, R0.reuse, R142 ;  /* 0x0000008e008e7220 */ /* 0x040fe40000410000 */
[C---:B------:R-:W-:Y:S02]  /*b8c0*/  FMUL.FTZ R143, R0.reuse, R143 ;  /* 0x0000008f008f7220 */ /* 0x040fe40000410000 */
[C---:B------:R-:W-:Y:S03]  /*b8d0*/  FMUL.FTZ R146, R0.reuse, R146 ;  /* 0x0000009200927220 */ /* 0x040fe60000410000 */
[----:B---3--:R1:W-:Y:S01]  /*b8e0*/  MUFU.EX2 R33, R26 ;  /* 0x0000001a00217308 */ /* 0x0083e20000000800 */
        /* <DEDUP_REMOVED lines=61> */
[----:B------:R-:W-:Y:S01]  /*bcc0*/  @P0 IADD3 R0, P6, R32, UR7, RZ ;  /* 0x0000000720000c10 */ /* 0x000fe2000ffde0ff */
[--C-:B-1----:R-:W-:Y:S02]  /*bcd0*/  FFMA.FTZ R26, R34, c[0x0][0x2d0], -R2.reuse ;  /* 0x0000b400221a7a23 */ /* 0x102fe40000010802 */
[----:B------:R-:W-:Y:S01]  /*bce0*/  MUFU.EX2 R34, R170 ;  /* 0x000000aa00227308 */ /* 0x000fe20000000800 */
[C---:B------:R-:W-:Y:S02]  /*bcf0*/  @P0 LEA R4, P1, R0.reuse, c[0x0][0x1c8], 0x1 ;  /* 0x0000720000040a11 */ /* 0x040fe400078208ff */
[----:B------:R-:W-:Y:S04]  /*bd00*/  @P0 IADD3.X R3, R29, UR6, RZ, P6, !PT ;  /* 0x000000061d030c10 */ /* 0x000fe8000b7fe4ff */
[----:B------:R-:W-:Y:S02]  /*bd10*/  @P0 LEA.HI.X R5, R0, c[0x0][0x1cc], R3, 0x1, P1 ;  /* 0x0000730000050a11 */ /* 0x000fe400008f0c03 */
[----:B------:R-:W-:Y:S01]  /*bd20*/  @P0 IADD3 R0, P6, R25, UR7, RZ ;  /* 0x0000000719000c10 */ /* 0x000fe2000ffde0ff */
[----:B------:R-:W-:Y:S02]  /*bd30*/  MUFU.EX2 R26, R26 ;  /* 0x0000001a001a7308 */ /* 0x000fe40000000800 */
        /* <DEDUP_REMOVED lines=16> */
[----:B------:R-:W-:Y:S02]  /*be40*/  @P0 IADD3 R0, P6, R32, UR7, RZ ;  /* 0x0000000720000c10 */ /* 0x000fe4000ffde0ff */
[----:B------:R1:W-:Y:S01]  /*be50*/  MUFU.EX2 R32, R27 ;  /* 0x0000001b00207308 */ /* 0x0003e20000000800 */
[----:B------:R2:W-:Y:S01]  /*be60*/  @P0 LDGSTS.E.BYPASS.LTC128B.128 [R177+0x16100], [R4.64], !P2 ;  /* 0x1610000004b10fae */ /* 0x0005e2000d101d56 */
[----:B------:R-:W-:Y:S08]  /*be70*/  @P0 IADD3.X R3, R29, UR6, RZ, P6, !PT ;  /* 0x000000061d030c10 */ /* 0x000ff0000b7fe4ff */
[----:B------:R-:W-:Y:S01]  /*be80*/  MUFU.EX2 R29, R22 ;  /* 0x00000016001d7308 */ /* 0x000fe20000000800 */
[--C-:B-1----:R-:W-:Y:S09]  /*be90*/  FFMA.FTZ R27, R31, c[0x0][0x2d0], -R2.reuse ;  /* 0x0000b4001f1b7a23 */ /* 0x102ff20000010802 */
[----:B------:R-:W-:Y:S01]  /*bea0*/  MUFU.EX2 R31, R169 ;  /* 0x000000a9001f7308 */ /* 0x000fe20000000800 */
[C---:B--2---:R-:W-:Y:S04]  /*beb0*/  @P0 LEA R4, P1, R0.reuse, c[0x0][0x1c8], 0x1 ;  /* 0x0000720000040a11 */ /* 0x044fe800078208ff */
[----:B------:R-:W-:Y:S02]  /*bec0*/  @P0 LEA.HI.X R5, R0, c[0x0][0x1cc], R3, 0x1, P1 ;  /* 0x0000730000050a11 */ /* 0x000fe400008f0c03 */
[----:B------:R-:W-:Y:S03]  /*bed0*/  @P0 IADD3 R0, P6, R25, UR7, RZ ;  /* 0x0000000719000c10 */ /* 0x000fe6000ffde0ff */
[----:B------:R-:W-:Y:S01]  /*bee0*/  MUFU.EX2 R25, R180 ;  /* 0x000000b400197308 */ /* 0x000fe20000000800 */
[----:B------:R1:W-:Y:S01]  /*bef0*/  @P0 LDGSTS.E.BYPASS.LTC128B.128 [R177+0x11100], [R4.64], !P5 ;  /* 0x1110000004b10fae */ /* 0x0003e2000e901d56 */
[----:B------:R-:W-:Y:S05]  /*bf00*/  @P0 IADD3.X R3, R17, UR6, RZ, P6, !PT ;  /* 0x0000000611030c10 */ /* 0x000fea000b7fe4ff */
[----:B------:R-:W2:Y:S03]  /*bf10*/  LDL R17, [R1] ;  /* 0x0000000001117983 */ /* 0x000ea60000100800 */
[----:B------:R-:W-:Y:S10]  /*bf20*/  MUFU.EX2 R180, R183 ;  /* 0x000000b700b47308 */ /* 0x000ff40000000800 */
[----:B------:R-:W-:Y:S01]  /*bf30*/  MUFU.EX2 R27, R27 ;  /* 0x0000001b001b7308 */ /* 0x000fe20000000800 */
[C---:B-1----:R-:W-:Y:S04]  /*bf40*/  @P0 LEA R4, P1, R0.reuse, c[0x0][0x1c8], 0x1 ;  /* 0x0000720000040a11 */ /* 0x042fe800078208ff */
[----:B------:R-:W-:Y:S01]  /*bf50*/  @P0 LEA.HI.X R5, R0, c[0x0][0x1cc], R3, 0x1, P1 ;  /* 0x0000730000050a11 */ /* 0x000fe200008f0c03 */
[----:B------:R-:W-:Y:S01]  /*bf60*/  FFMA.FTZ R3, R7, c[0x0][0x2d0], -R2 ;  /* 0x0000b40007037a23 */ /* 0x000fe20000010802 */
[----:B------:R-:W-:Y:S03]  /*bf70*/  @P0 IADD3 R0, P6, R9, UR7, RZ ;  /* 0x0000000709000c10 */ /* 0x000fe6000ffde0ff */
[----:B------:R-:W1:Y:S01]  /*bf80*/  MUFU.EX2 R9, R166 ;  /* 0x000000a600097308 */ /* 0x000e620000000800 */
[----:B------:R3:W-:Y:S09]  /*bf90*/  @P0 LDGSTS.E.BYPASS.LTC128B.128 [R177+0x13100], [R4.64], !P4 ;  /* 0x1310000004b10fae */ /* 0x0007f2000e101d56 */
[----:B------:R-:W4:Y:S10]  /*bfa0*/  MUFU.EX2 R3, R3 ;  /* 0x0000000300037308 */ /* 0x000f340000000800 */
[----:B------:R-:W-:Y:S01]  /*bfb0*/  MUFU.EX2 R166, R23 ;  /* 0x0000001700a67308 */ /* 0x000fe20000000800 */
[----:B---3--:R-:W-:Y:S02]  /*bfc0*/  @P0 LEA R4, P1, R0, c[0x0][0x1c8], 0x1 ;  /* 0x0000720000040a11 */ /* 0x008fe400078208ff */
[----:B------:R-:W-:Y:S07]  /*bfd0*/  @P0 IADD3.X R5, R24, UR6, RZ, P6, !PT ;  /* 0x0000000618050c10 */ /* 0x000fee000b7fe4ff */
[----:B------:R-:W-:Y:S01]  /*bfe0*/  MUFU.EX2 R24, R182 ;  /* 0x000000b600187308 */ /* 0x000fe20000000800 */
[----:B------:R-:W-:Y:S02]  /*bff0*/  @P0 LEA.HI.X R5, R0, c[0x0][0x1cc], R5, 0x1, P1 ;  /* 0x0000730000050a11 */ /* 0x000fe400008f0c05 */
[----:B------:R-:W-:Y:S03]  /*c000*/  @P0 IADD3 R0, P6, R21, UR7, RZ ;  /* 0x0000000715000c10 */ /* 0x000fe6000ffde0ff */
[----:B------:R3:W-:Y:S04]  /*c010*/  @P0 LDGSTS.E.BYPASS.LTC128B.128 [R177+0x15100], [R4.64], !P3 ;  /* 0x1510000004b10fae */ /* 0x0007e8000d901d56 */
[----:B------:R-:W-:Y:S10]  /*c020*/  MUFU.EX2 R21, R167 ;  /* 0x000000a700157308 */ /* 0x000ff40000000800 */
[----:B------:R-:W-:Y:S01]  /*c030*/  MUFU.EX2 R167, R19 ;  /* 0x0000001300a77308 */ /* 0x000fe20000000800 */
[----:B---3--:R-:W-:Y:S02]  /*c040*/  @P0 LEA R4, P1, R0, c[0x0][0x1c8], 0x1 ;  /* 0x0000720000040a11 */ /* 0x008fe400078208ff */
[----:B------:R-:W-:Y:S01]  /*c050*/  @P0 IADD3.X R5, R20, UR6, RZ, P6, !PT ;  /* 0x0000000614050c10 */ /* 0x000fe2000b7fe4ff */
[C---:B-1----:R-:W-:Y:S06]  /*c060*/  FADD.FTZ R20, R9.reuse, R12 ;  /* 0x0000000c09147221 */ /* 0x042fec0000010000 */
[----:B------:R-:W-:Y:S01]  /*c070*/  MUFU.EX2 R12, R11 ;  /* 0x0000000b000c7308 */ /* 0x000fe20000000800 */
[----:B------:R-:W-:Y:S05]  /*c080*/  @P0 LEA.HI.X R5, R0, c[0x0][0x1cc], R5, 0x1, P1 ;  /* 0x0000730000050a11 */ /* 0x000fea00008f0c05 */
[----:B------:R1:W-:Y:S04]  /*c090*/  @P0 LDGSTS.E.BYPASS.LTC128B.128 [R177+0x17100], [R4.64], !P2 ;  /* 0x1710000004b10fae */ /* 0x0003e8000d101d56 */
[----:B------:R-:W3:Y:S02]  /*c0a0*/  MUFU.EX2 R0, R10 ;  /* 0x0000000a00007308 */ /* 0x000ee40000000800 */
[----:B------:R-:W0:Y:S06]  /*c0b0*/  LDGDEPBAR ;  /* 0x00000000000079af */ /* 0x000e2c0000000000 */
[----:B-1----:R-:W1:Y:S01]  /*c0c0*/  LDSM.16.MT88.4 R176, [R249+0x100] ;  /* 0x00010000f9b0783b */ /* 0x002e620000004200 */
[----:B------:R-:W-:Y:S01]  /*c0d0*/  F2FP.PACK_AB R4, R9, R13 ;  /* 0x0000000d0904723e */ /* 0x000fe200000000ff */
[C---:B----4-:R-:W-:Y:S01]  /*c0e0*/  FADD.FTZ R13, R3.reuse, R8 ;  /* 0x00000008030d7221 */ /* 0x050fe20000010000 */
[----:B---3--:R-:W-:Y:S02]  /*c0f0*/  F2FP.PACK_AB R7, R12, R0 ;  /* 0x000000000c07723e */ /* 0x008fe400000000ff */
[----:B------:R-:W-:Y:S01]  /*c100*/  F2FP.PACK_AB R5, R3, R6 ;  /* 0x000000060305723e */ /* 0x000fe200000000ff */
[----:B------:R-:W3:Y:S01]  /*c110*/  LDSM.16.MT88.4 R8, [R250+0x100] ;  /* 0x00010000fa08783b */ /* 0x000ee20000004200 */
[----:B------:R-:W-:Y:S01]  /*c120*/  F2FP.PACK_AB R6, R28, R21 ;  /* 0x000000151c06723e */ /* 0x000fe200000000ff */
[----:B------:R-:W-:Y:S02]  /*c130*/  FADD.FTZ R3, R21, R20 ;  /* 0x0000001415037221 */ /* 0x000fe40000010000 */
[----:B------:R-:W-:Y:S02]  /*c140*/  FADD.FTZ R13, R0, R13 ;  /* 0x0000000d000d7221 */ /* 0x000fe40000010000 */
[----:B------:R-:W-:Y:S01]  /*c150*/  LDSM.16.MT88.4 R20, [R252+0x1900] ;  /* 0x00190000fc14783b */ /* 0x000fe20000004200 */
[----:B------:R-:W-:Y:S02]  /*c160*/  FADD.FTZ R0, R28, R3 ;  /* 0x000000031c007221 */ /* 0x000fe40000010000 */
[----:B------:R-:W-:Y:S02]  /*c170*/  FADD.FTZ R3, R12, R13 ;  /* 0x0000000d0c037221 */ /* 0x000fe40000010000 */
[--C-:B------:R-:W-:Y:S02]  /*c180*/  FFMA.FTZ R28, R30, c[0x0][0x2d0], -R2.reuse ;  /* 0x0000b4001e1c7a23 */ /* 0x100fe40000010802 */
[----:B------:R-:W-:Y:S01]  /*c190*/  MUFU.EX2 R30, R168 ;  /* 0x000000a8001e7308 */ /* 0x000fe20000000800 */
[----:B------:R-:W-:Y:S02]  /*c1a0*/  FFMA.FTZ R2, R35, c[0x0][0x2d0], -R2 ;  /* 0x0000b40023027a23 */ /* 0x000fe40000010802 */
[----:B------:R-:W-:Y:S07]  /*c1b0*/  FADD.FTZ R0, R24, R0 ;  /* 0x0000000018007221 */ /* 0x000fee0000010000 */
[----:B------:R-:W-:Y:S10]  /*c1c0*/  MUFU.EX2 R35, R171 ;  /* 0x000000ab00237308 */ /* 0x000ff40000000800 */
[----:B------:R-:W-:Y:S01]  /*c1d0*/  MUFU.EX2 R28, R28 ;  /* 0x0000001c001c7308 */ /* 0x000fe20000000800 */
[C---:B-1----:R-:W-:Y:S08]  /*c1e0*/  HMMA.16816.F32 R132, R4.reuse, R176, R132 ;  /* 0x000000b00484723c */ /* 0x042ff00000001884 */
[C---:B------:R-:W-:Y:S01]  /*c1f0*/  HMMA.16816.F32 R136, R4.reuse, R178, R136 ;  /* 0x000000b20488723c */ /* 0x040fe20000001888 */
[----:B------:R1:W-:Y:S07]  /*c200*/  MUFU.EX2 R176, R175 ;  /* 0x000000af00b07308 */ /* 0x0003ee0000000800 */
[C---:B---3--:R-:W-:Y:S03]  /*c210*/  HMMA.16816.F32 R140, R4.reuse, R8, R140 ;  /* 0x00000008048c723c */ /* 0x048fe6000000188c */
[----:B------:R-:W-:Y:S05]  /*c220*/  MUFU.EX2 R178, R16 ;  /* 0x0000001000b27308 */ /* 0x000fea0000000800 */
[C---:B------:R-:W-:Y:S05]  /*c230*/  HMMA.16816.F32 R144, R4.reuse, R10, R144 ;  /* 0x0000000a0490723c */ /* 0x040fea0000001890 */
[----:B------:R-:W-:Y:S01]  /*c240*/  MUFU.EX2 R16, R14 ;  /* 0x0000000e00107308 */ /* 0x000fe20000000800 */
[----:B-1----:R1:W5:Y:S06]  /*c250*/  LDL.LU R175, [R1+0xe0] ;  /* 0x0000e00001af7983 */ /* 0x00236c0000300800 */
[----:B------:R1:W5:Y:S03]  /*c260*/  LDL.LU R168, [R1+0xdc] ;  /* 0x0000dc0001a87983 */ /* 0x0003660000300800 */
[----:B------:R-:W-:Y:S03]  /*c270*/  MUFU.EX2 R177, R191 ;  /* 0x000000bf00b17308 */ /* 0x000fe60000000800 */
[----:B------:R1:W5:Y:S07]  /*c280*/  LDL.LU R169, [R1+0xd8] ;  /* 0x0000d80001a97983 */ /* 0x00036e0000300800 */
[----:B------:R-:W-:Y:S01]  /*c290*/  MUFU.EX2 R179, R190 ;  /* 0x000000be00b37308 */ /* 0x000fe20000000800 */
[----:B------:R1:W5:Y:S06]  /*c2a0*/  LDL.LU R170, [R1+0xd4] ;  /* 0x0000d40001aa7983 */ /* 0x00036c0000300800 */
[----:B------:R1:W5:Y:S06]  /*c2b0*/  LDL.LU R171, [R1+0xd0] ;  /* 0x0000d00001ab7983 */ /* 0x00036c0000300800 */
[----:B--2---:R-:W2:Y:S01]  /*c2c0*/  LDSM.16.MT88.4 R8, [R17+0x100] ;  /* 0x000100001108783b */ /* 0x004ea20000004200 */
[----:B------:R-:W-:Y:S01]  /*c2d0*/  MOV R182, R17 ;  /* 0x0000001100b67202 */ /* 0x000fe20000000f00 */
        /* <DEDUP_REMOVED lines=35> */
[----:B------:R2:W3:Y:S02]  /*c510*/  LDSM.16.MT88.4 R8, [R17+0x6100] ;  /* 0x006100001108783b */ /* 0x0004e40000004200 */
[----:B--2---:R2:W4:Y:S05]  /*c520*/  MUFU.EX2 R17, R15 ;  /* 0x0000000f00117308 */ /* 0x00452a0000000800 */
[C---:B---3--:R-:W-:Y:S01]  /*c530*/  HMMA.16816.F32 R116, R4.reuse, R8, R116 ;  /* 0x000000080474723c */ /* 0x048fe20000001874 */
[----:B--2---:R-:W-:Y:S07]  /*c540*/  LDSM.16.MT88.4 R12, [R250+0x1100] ;  /* 0x00110000fa0c783b */ /* 0x004fee0000004200 */
[C---:B------:R-:W-:Y:S01]  /*c550*/  HMMA.16816.F32 R120, R4.reuse, R10, R120 ;  /* 0x0000000a0478723c */ /* 0x040fe20000001878 */
[----:B------:R-:W2:Y:S07]  /*c560*/  LDSM.16.MT88.4 R8, [R252+0x6100] ;  /* 0x00610000fc08783b */ /* 0x000eae0000004200 */
[C---:B--2---:R-:W-:Y:S08]  /*c570*/  HMMA.16816.F32 R124, R4.reuse, R8, R124 ;  /* 0x00000008047c723c */ /* 0x044ff0000000187c */
[----:B------:R-:W-:Y:S01]  /*c580*/  HMMA.16816.F32 R128, R4, R10, R128 ;  /* 0x0000000a0480723c */ /* 0x000fe20000001880 */
[----:B------:R-:W2:Y:S06]  /*c590*/  LDSM.16.MT88.4 R8, [R249+0x900] ;  /* 0x00090000f908783b */ /* 0x000eac0000004200 */
[----:B----4-:R-:W-:Y:S01]  /*c5a0*/  F2FP.PACK_AB R5, R17, R16 ;  /* 0x000000101105723e */ /* 0x010fe200000000ff */
[----:B------:R-:W-:Y:S01]  /*c5b0*/  FADD.FTZ R16, R16, R3 ;  /* 0x0000000310107221 */ /* 0x000fe20000010000 */
[----:B------:R-:W-:Y:S03]  /*c5c0*/  F2FP.PACK_AB R7, R167, R18 ;  /* 0x00000012a707723e */ /* 0x000fe600000000ff */
[C---:B------:R-:W-:Y:S01]  /*c5d0*/  F2FP.PACK_AB R4, R25.reuse, R24 ;  /* 0x000000181904723e */ /* 0x040fe200000000ff */
[----:B------:R-:W-:Y:S01]  /*c5e0*/  FADD.FTZ R3, R25, R0 ;  /* 0x0000000019037221 */ /* 0x000fe20000010000 */
[----:B------:R-:W-:Y:S01]  /*c5f0*/  F2FP.PACK_AB R6, R181, R178 ;  /* 0x000000b2b506723e */ /* 0x000fe200000000ff */
[----:B------:R-:W-:Y:S01]  /*c600*/  FADD.FTZ R0, R17, R16 ;  /* 0x0000001011007221 */ /* 0x000fe20000010000 */
[----:B------:R3:W4:Y:S01]  /*c610*/  MUFU.EX2 R25, R2 ;  /* 0x0000000200197308 */ /* 0x0007220000000800 */
[----:B------:R-:W-:Y:S02]  /*c620*/  FADD.FTZ R3, R178, R3 ;  /* 0x00000003b2037221 */ /* 0x000fe40000010000 */
[----:B------:R-:W-:Y:S02]  /*c630*/  FADD.FTZ R24, R18, R0 ;  /* 0x0000000012187221 */ /* 0x000fe40000010000 */
[----:B------:R-:W-:Y:S01]  /*c640*/  LDSM.16.MT88.4 R16, [R250+0x1900] ;  /* 0x00190000fa10783b */ /* 0x000fe20000004200 */
[----:B------:R-:W-:Y:S04]  /*c650*/  FADD.FTZ R0, R181, R3 ;  /* 0x00000003b5007221 */ /* 0x000fe80000010000 */
[----:B------:R-:W-:Y:S04]  /*c660*/  FADD.FTZ R0, R176, R0 ;  /* 0x00000000b0007221 */ /* 0x000fe80000010000 */
[----:B------:R-:W-:Y:S02]  /*c670*/  FADD.FTZ R3, R177, R0 ;  /* 0x00000000b1037221 */ /* 0x000fe40000010000 */
[----:B---3--:R-:W-:Y:S01]  /*c680*/  FADD.FTZ R2, R167, R24 ;  /* 0x00000018a7027221 */ /* 0x008fe20000010000 */
[C---:B--2---:R-:W-:Y:S03]  /*c690*/  HMMA.16816.F32 R132, R4.reuse, R8, R132 ;  /* 0x000000080484723c */ /* 0x044fe60000001884 */
[----:B------:R-:W-:Y:S04]  /*c6a0*/  FADD.FTZ R2, R29, R2 ;  /* 0x000000021d027221 */ /* 0x000fe80000010000 */
[----:B------:R-:W-:Y:S01]  /*c6b0*/  FADD.FTZ R0, R166, R2 ;  /* 0x00000002a6007221 */ /* 0x000fe20000010000 */
[C---:B------:R-:W-:Y:S01]  /*c6c0*/  HMMA.16816.F32 R136, R4.reuse, R10, R136 ;  /* 0x0000000a0488723c */ /* 0x040fe20000001888 */
[----:B------:R-:W2:Y:S03]  /*c6d0*/  LDSM.16.MT88.4 R8, [R250+0x900] ;  /* 0x00090000fa08783b */ /* 0x000ea60000004200 */
[----:B------:R-:W-:Y:S02]  /*c6e0*/  FADD.FTZ R2, R179, R3 ;  /* 0x00000003b3027221 */ /* 0x000fe40000010000 */
[----:B------:R-:W-:Y:S02]  /*c6f0*/  FADD.FTZ R0, R33, R0 ;  /* 0x0000000021007221 */ /* 0x000fe40000010000 */
[----:B------:R-:W-:Y:S04]  /*c700*/  FADD.FTZ R2, R180, R2 ;  /* 0x00000002b4027221 */ /* 0x000fe80000010000 */
[----:B------:R-:W-:Y:S02]  /*c710*/  FADD.FTZ R3, R32, R0 ;  /* 0x0000000020037221 */ /* 0x000fe40000010000 */
[----:B------:R-:W-:Y:S02]  /*c720*/  FADD.FTZ R0, R30, R2 ;  /* 0x000000021e007221 */ /* 0x000fe40000010000 */
[----:B------:R-:W-:Y:S02]  /*c730*/  FADD.FTZ R3, R28, R3 ;  /* 0x000000031c037221 */ /* 0x000fe40000010000 */
[----:B------:R-:W-:Y:S02]  /*c740*/  FADD.FTZ R0, R31, R0 ;  /* 0x000000001f007221 */ /* 0x000fe40000010000 */
[----:B------:R-:W-:Y:S02]  /*c750*/  FADD.FTZ R3, R27, R3 ;  /* 0x000000031b037221 */ /* 0x000fe40000010000 */
[----:B------:R-:W-:Y:S02]  /*c760*/  FADD.FTZ R2, R34, R0 ;  /* 0x0000000022027221 */ /* 0x000fe40000010000 */
[----:B------:R-:W-:Y:S01]  /*c770*/  FADD.FTZ R0, R26, R3 ;  /* 0x000000031a007221 */ /* 0x000fe20000010000 */
[----:B------:R-:W-:Y:S01]  /*c780*/  MOV R3, R164 ;  /* 0x000000a400037202 */ /* 0x000fe20000000f00 */
[----:B------:R-:W-:Y:S02]  /*c790*/  FADD.FTZ R2, R35, R2 ;  /* 0x0000000223027221 */ /* 0x000fe40000010000 */
[----:B----4-:R-:W-:Y:S03]  /*c7a0*/  FADD.FTZ R0, R25, R0 ;  /* 0x0000000019007221 */ /* 0x010fe60000010000 */
[----:B------:R-:W-:Y:S06]  /*c7b0*/  STL [R1+0x64], R2 ;  /* 0x0000640201007387 */ /* 0x000fec0000100800 */
[----:B------:R3:W-:Y:S01]  /*c7c0*/  STL [R1+0x68], R0 ;  /* 0x0000680001007387 */ /* 0x0007e20000100800 */
[C---:B--2---:R-:W-:Y:S08]  /*c7d0*/  HMMA.16816.F32 R140, R4.reuse, R8, R140 ;  /* 0x00000008048c723c */ /* 0x044ff0000000188c */
[C---:B------:R-:W-:Y:S01]  /*c7e0*/  HMMA.16816.F32 R144, R4.reuse, R10, R144 ;  /* 0x0000000a0490723c */ /* 0x040fe20000001890 */
[----:B------:R-:W2:Y:S03]  /*c7f0*/  LDSM.16.MT88.4 R8, [R182+0x900] ;  /* 0x00090000b608783b */ /* 0x000ea60000004200 */
[----:B---3--:R-:W-:Y:S04]  /*c800*/  MOV R0, R165 ;  /* 0x000000a500007202 */ /* 0x008fe80000000f00 */
        /* <DEDUP_REMOVED lines=92> */
[----:B------:R-:W-:Y:S01]  /*cdd0*/  HMMA.16816.F32 R128, R4, R14, R128 ;  /* 0x0000000e0480723c */ /* 0x000fe20000001880 */
[----:B------:R-:W3:Y:S06]  /*cde0*/  LDSM.16.MT88.4 R12, [R182+0x1900] ;  /* 0x00190000b60c783b */ /* 0x000eec0000004200 */
        /* <DEDUP_REMOVED lines=22> */
[C---:B------:R-:W-:Y:S08]  /*cf50*/  HMMA.16816.F32 R52, R4.reuse, R16, R52 ;  /* 0x000000100434723c */ /* 0x040ff00000001834 */
        /* <DEDUP_REMOVED lines=18> */
[C---:B------:R-:W-:Y:S08]  /*d080*/  HMMA.16816.F32 R104, R4.reuse, R10, R104 ;  /* 0x0000000a0468723c */ /* 0x040ff00000001868 */
[C---:B---3--:R-:W-:Y:S08]  /*d090*/  HMMA.16816.F32 R108, R4.reuse, R12, R108 ;  /* 0x0000000c046c723c */ /* 0x048ff0000000186c */
[C---:B------:R-:W-:Y:S08]  /*d0a0*/  HMMA.16816.F32 R112, R4.reuse, R14, R112 ;  /* 0x0000000e0470723c */ /* 0x040ff00000001870 */
[C---:B-1----:R-:W-:Y:S08]  /*d0b0*/  HMMA.16816.F32 R116, R4.reuse, R16, R116 ;  /* 0x000000100474723c */ /* 0x042ff00000001874 */
[C---:B------:R-:W-:Y:S08]  /*d0c0*/  HMMA.16816.F32 R120, R4.reuse, R18, R120 ;  /* 0x000000120478723c */ /* 0x040ff00000001878 */
[C---:B----4-:R-:W-:Y:S08]  /*d0d0*/  HMMA.16816.F32 R124, R4.reuse, R20, R124 ;  /* 0x00000014047c723c */ /* 0x050ff0000000187c */
[----:B------:R-:W-:Y:S01]  /*d0e0*/  HMMA.16816.F32 R128, R4, R22, R128 ;  /* 0x000000160480723c */ /* 0x000fe20000001880 */
[----:B------:R-:W-:-:S07]  /*d0f0*/  @P0 BRA `(.L_x_537) ;  /* 0xffffcc3000000947 */ /* 0x000fce000383ffff */
.L_x_536:
[----:B------:R-:W2:Y:S04]  /*d100*/  LDL.LU R4, [R1+0x64] ;  /* 0x0000640001047983 */ /* 0x000ea80000300800 */
[----:B---3--:R-:W3:Y:S01]  /*d110*/  LDL.LU R2, [R1+0x68] ;  /* 0x0000680001027983 */ /* 0x008ee20000300800 */
        /* <DEDUP_REMOVED lines=85> */
[----:B------:R-:W-:Y:S02]  /*d670*/  @P2 FMUL.FTZ R4, R3, c[0x0][0x2d0] ;  /* 0x0000b40003042a20 */ /* 0x000fe40000410000 */
[----:B--2---:R-:W-:Y:S02]  /*d680*/  @P2 FMUL.FTZ R5, R5, 0.69314718246459960938 ;  /* 0x3f31721805052820 */ /* 0x004fe40000410000 */
[----:B---3--:R-:W-:Y:S02]  /*d690*/  @P0 FMUL.FTZ R3, R6, 0.69314718246459960938 ;  /* 0x3f31721806030820 */ /* 0x008fe40000410000 */
[----:B------:R-:W-:-:S02]  /*d6a0*/  @P0 FMUL.FTZ R2, R2, c[0x0][0x2d0] ;  /* 0x0000b40002020a20 */ /* 0x000fc40000410000 */
[C---:B----4-:R-:W-:Y:S02]  /*d6b0*/  FMUL.FTZ R134, R0.reuse, R134 ;  /* 0x0000008600867220 */ /* 0x050fe40000410000 */
        /* <DEDUP_REMOVED lines=62> */
[----:B------:R-:W-:Y:S02]  /*daa0*/  FMUL.FTZ R10, R0, R131 ;  /* 0x00000083000a7220 */ /* 0x000fe40000410000 */
[----:B------:R-:W-:Y:S02]  /*dab0*/  @P2 FFMA.FTZ R49, R4, R165, R5 ;  /* 0x000000a504312223 */ /* 0x000fe40000010005 */
[----:B------:R-:W-:-:S02]  /*dac0*/  @P0 FFMA.FTZ R52, R2, R164, R3 ;  /* 0x000000a402340223 */ /* 0x000fc40000010003 */
.L_x_533:
[----:B------:R-:W-:Y:S05]  /*dad0*/  @P1 BRA `(.L_x_538) ;  /* 0x00001ab000001947 */ /* 0x000fea0003800000 */
[----:B------:R-:W2:Y:S01]  /*dae0*/  LDL R57, [R1+0xcc] ;  /* 0x0000cc0001397983 */ /* 0x000ea20000100800 */
[----:B------:R-:W-:-:S02]  /*daf0*/  F2FP.PACK_AB R50, R51, R50 ;  /* 0x000000323332723e */ /* 0x000fc400000000ff */
[----:B------:R-:W-:Y:S01]  /*db00*/  F2FP.PACK_AB R46, R47, R46 ;  /* 0x0000002e2f2e723e */ /* 0x000fe200000000ff */
[----:B------:R-:W1:Y:S01]  /*db10*/  S2R R53, SR_TID.X ;  /* 0x0000000000357919 */ /* 0x000e620000002100 */
        /* <DEDUP_REMOVED lines=14> */
[CC--:B------:R-:W-:Y:S02]  /*dc00*/  LEA.HI R2, R51.reuse, R53.reuse, RZ, 0x2 ;  /* 0x0000003533027211 */ /* 0x0c0fe400078f10ff */
[----:B------:R-:W-:Y:S02]  /*dc10*/  LEA.HI R47, R51, R53, RZ, 0x5 ;  /* 0x00000035332f7211 */ /* 0x000fe400078f28ff */
[----:B------:R-:W-:-:S02]  /*dc20*/  SHF.R.S32.HI R4, RZ, 0x2, R2 ;  /* 0x00000002ff047819 */ /* 0x000fc40000011402 */
[----:B------:R-:W-:Y:S02]  /*dc30*/  SHF.R.S32.HI R0, RZ, 0x1f, R2 ;  /* 0x0000001fff007819 */ /* 0x000fe40000011402 */
[----:B------:R-:W-:Y:S02]  /*dc40*/  SHF.R.S32.HI R43, RZ, 0x5, R47 ;  /* 0x00000005ff2b7819 */ /* 0x000fe4000001142f */
[----:B------:R-:W-:Y:S02]  /*dc50*/  LEA.HI R0, R0, R4, RZ, 0x3 ;  /* 0x0000000400007211 */ /* 0x000fe400078f18ff */
[----:B------:R-:W-:Y:S02]  /*dc60*/  F2FP.PACK_AB R44, R157, R156 ;  /* 0x0000009c9d2c723e */ /* 0x000fe400000000ff */
[----:B------:R-:W-:Y:S02]  /*dc70*/  LOP3.LUT R0, R0, 0xfffffff8, RZ, 0xc0, !PT ;  /* 0xfffffff800007812 */ /* 0x000fe400078ec0ff */
[----:B------:R-:W-:-:S02]  /*dc80*/  F2FP.PACK_AB R158, R159, R158 ;  /* 0x0000009e9f9e723e */ /* 0x000fc400000000ff */
[----:B------:R-:W-:Y:S01]  /*dc90*/  F2FP.PACK_AB R41, R161, R160 ;  /* 0x000000a0a129723e */ /* 0x000fe200000000ff */
[----:B------:R-:W-:Y:S01]  /*dca0*/  IMAD.IADD R4, R4, 0x1, -R0 ;  /* 0x0000000104047824 */ /* 0x000fe200078e0a00 */
[----:B------:R-:W-:Y:S02]  /*dcb0*/  LOP3.LUT R0, R2, 0xfffffffc, RZ, 0xc0, !PT ;  /* 0xfffffffc02007812 */ /* 0x000fe400078ec0ff */
[----:B------:R-:W-:Y:S01]  /*dcc0*/  F2FP.PACK_AB R162, R163, R162 ;  /* 0x000000a2a3a2723e */ /* 0x000fe200000000ff */
[C---:B------:R-:W-:Y:S01]  /*dcd0*/  IMAD.SHL.U32 R2, R4.reuse, 0x40, RZ ;  /* 0x0000004004027824 */ /* 0x040fe200078e00ff */
[----:B------:R-:W-:Y:S01]  /*dce0*/  LOP3.LUT R3, R4, 0x1, RZ, 0xc0, !PT ;  /* 0x0000000104037812 */ /* 0x000fe200078ec0ff */
[----:B------:R-:W-:Y:S01]  /*dcf0*/  IMAD.IADD R23, R53, 0x1, -R0 ;  /* 0x0000000135177824 */ /* 0x000fe200078e0a00 */
[----:B------:R-:W-:Y:S02]  /*dd00*/  F2FP.PACK_AB R40, R37, R14 ;  /* 0x0000000e2528723e */ /* 0x000fe400000000ff */
        /* <DEDUP_REMOVED lines=13> */
[----:B------:R-:W-:Y:S02]  /*dde0*/  F2FP.PACK_AB R36, R36, R20 ;  /* 0x000000142424723e */ /* 0x000fe400000000ff */
[C---:B------:R-:W-:Y:S02]  /*ddf0*/  IADD3 R3, R0.reuse, 0x80, RZ ;  /* 0x0000008000037810 */ /* 0x040fe40007ffe0ff */
[C---:B------:R-:W-:Y:S02]  /*de00*/  IADD3 R2, R0.reuse, 0x70, RZ ;  /* 0x0000007000027810 */ /* 0x040fe40007ffe0ff */
[----:B------:R-:W-:Y:S01]  /*de10*/  @P0 IADD3 R2, R3, 0x10, RZ ;  /* 0x0000001003020810 */ /* 0x000fe20007ffe0ff */
[----:B------:R-:W-:Y:S01]  /*de20*/  IMAD.IADD R3, R0, 0x1, R4 ;  /* 0x0000000100037824 */ /* 0x000fe200078e0204 */
[----:B------:R-:W-:Y:S02]  /*de30*/  F2FP.PACK_AB R35, R35, R21 ;  /* 0x000000152323723e */ /* 0x000fe400000000ff */
[----:B------:R-:W-:-:S02]  /*de40*/  F2FP.PACK_AB R54, R55, R54 ;  /* 0x000000363736723e */ /* 0x000fc400000000ff */
        /* <DEDUP_REMOVED lines=33> */
[----:B------:R1:W-:Y:S01]  /*e060*/  STS [R8], R7 ;  /* 0x0000000708007388 */ /* 0x0003e20000000800 */
[----:B----4-:R-:W-:Y:S01]  /*e070*/  IMAD.IADD R5, R0, 0x1, R6 ;  /* 0x0000000100057824 */ /* 0x010fe200078e0206 */
        /* <DEDUP_REMOVED lines=93> */
.L_x_539:
[----:B-1----:R-:W-:Y:S01]  /*e650*/  LOP3.LUT R0, R47, 0xffffffe0, RZ, 0xc0, !PT ;  /* 0xffffffe02f007812 */ /* 0x002fe200078ec0ff */
[----:B------:R-:W1:Y:S01]  /*e660*/  S2R R28, SR_CTAID.X ;  /* 0x00000000001c7919 */ /* 0x000e620000002500 */
[----:B------:R-:W-:Y:S01]  /*e670*/  SHF.R.S32.HI R4, RZ, 0x1f, R43 ;  /* 0x0000001fff047819 */ /* 0x000fe2000001142b */
[----:B------:R-:W-:Y:S01]  /*e680*/  IMAD.MOV.U32 R7, RZ, RZ, c[0x0][0x4e8] ;  /* 0x00013a00ff077624 */ /* 0x000fe200078e00ff */
[----:B------:R-:W-:Y:S01]  /*e690*/  LEA.HI R15, R51, R53, RZ, 0x3 ;  /* 0x00000035330f7211 */ /* 0x000fe200078f18ff */
[----:B------:R-:W-:Y:S01]  /*e6a0*/  IMAD.IADD R0, R53, 0x1, -R0 ;  /* 0x0000000135007824 */ /* 0x000fe200078e0a00 */
[----:B------:R-:W2:Y:S01]  /*e6b0*/  S2R R11, SR_CTAID.Y ;  /* 0x00000000000b7919 */ /* 0x000ea20000002600 */
        /* <DEDUP_REMOVED lines=16> */
[----:B------:R-:W-:Y:S01]  /*e7c0*/  SEL R12, R57, RZ, !P0 ;  /* 0x000000ff390c7207 */ /* 0x000fe20004000000 */
[----:B------:R-:W-:Y:S01]  /*e7d0*/  IMAD R6, R2, c[0x0][0x3a4], R6 ;  /* 0x0000e90002067a24 */ /* 0x000fe200078e0206 */
[----:B------:R-:W-:Y:S01]  /*e7e0*/  IADD3 R13, -R4, R53, RZ ;  /* 0x00000035040d7210 */ /* 0x000fe20007ffe1ff */
[----:B------:R-:W-:Y:S01]  /*e7f0*/  IMAD R0, R0, 0x8, R17 ;  /* 0x0000000800007824 */ /* 0x000fe200078e0211 */
[----:B--2---:R-:W-:Y:S01]  /*e800*/  SHF.R.S32.HI R10, RZ, 0x1f, R11 ;  /* 0x0000001fff0a7819 */ /* 0x004fe2000001140b */
[----:B------:R-:W-:Y:S01]  /*e810*/  IMAD.WIDE.U32 R4, R2, c[0x0][0x3a0], RZ ;  /* 0x0000e80002047a25 */ /* 0x000fe200078e00ff */
[----:B------:R-:W-:-:S02]  /*e820*/  SHF.R.S32.HI R15, RZ, 0x3, R15 ;  /* 0x00000003ff0f7819 */ /* 0x000fc4000001140f */
[----:B------:R-:W-:Y:S01]  /*e830*/  LEA.HI R18, R51, R53, RZ, 0x6 ;  /* 0x0000003533127211 */ /* 0x000fe200078f30ff */
[----:B-1----:R-:W-:Y:S01]  /*e840*/  IMAD R7, R28, 0x80, R0 ;  /* 0x000000801c077824 */ /* 0x002fe200078e0200 */
[----:B------:R-:W-:Y:S01]  /*e850*/  LEA R14, R13, R15, 0x5 ;  /* 0x0000000f0d0e7211 */ /* 0x000fe200078e28ff */
[----:B------:R-:W-:Y:S01]  /*e860*/  IMAD.WIDE.U32 R8, R11, c[0x0][0x490], R2 ;  /* 0x000124000b087a25 */ /* 0x000fe200078e0002 */
[----:B------:R-:W-:-:S03]  /*e870*/  IADD3 R3, R5, R6, RZ ;  /* 0x0000000605037210 */ /* 0x000fc60007ffe0ff */
[----:B------:R-:W-:-:S04]  /*e880*/  @P1 IMAD.HI.U32 R0, R7, c[0x0][0x4ec], RZ ;  /* 0x00013b0007001a27 */ /* 0x000fc800078e00ff */
[C---:B------:R-:W-:Y:S02]  /*e890*/  IMAD R5, R10.reuse, c[0x0][0x490], RZ ;  /* 0x000124000a057a24 */ /* 0x040fe400078e02ff */
        /* <DEDUP_REMOVED lines=9> */
[----:B------:R-:W-:-:S03]  /*e930*/  SEL R11, R4, RZ, !P0 ;  /* 0x000000ff040b7207 */ /* 0x000fc60004000000 */
[----:B------:R-:W-:Y:S01]  /*e940*/  IMAD.MOV R0, RZ, RZ, -R6 ;  /* 0x000000ffff007224 */ /* 0x000fe200078e0a06 */
[----:B------:R-:W-:Y:S01]  /*e950*/  IADD3 R3, R3, R10, RZ ;  /* 0x0000000a03037210 */ /* 0x000fe20007ffe0ff */
[----:B------:R-:W-:Y:S02]  /*e960*/  IMAD.MOV.U32 R4, RZ, RZ, R8 ;  /* 0x000000ffff047224 */ /* 0x000fe400078e0008 */
[----:B------:R-:W-:Y:S01]  /*e970*/  IMAD R9, R0, c[0x0][0x4e8], R7 ;  /* 0x00013a0000097a24 */ /* 0x000fe200078e0207 */
[----:B------:R-:W-:Y:S01]  /*e980*/  SHF.R.S32.HI R7, RZ, 0x1f, R6 ;  /* 0x0000001fff077819 */ /* 0x000fe20000011406 */
[----:B------:R-:W-:Y:S02]  /*e990*/  IMAD R0, R11, c[0x0][0x498], RZ ;  /* 0x000126000b007a24 */ /* 0x000fe400078e02ff */
[----:B------:R-:W-:-:S04]  /*e9a0*/  IMAD.WIDE.U32 R4, R12, c[0x0][0x498], R4 ;  /* 0x000126000c047a25 */ /* 0x000fc800078e0004 */
[----:B------:R-:W-:Y:S01]  /*e9b0*/  IMAD R0, R12, c[0x0][0x49c], R0 ;  /* 0x000127000c007a24 */ /* 0x000fe200078e0200 */
[----:B------:R-:W-:Y:S01]  /*e9c0*/  IADD3 R6, P0, R6, R4, RZ ;  /* 0x0000000406067210 */ /* 0x000fe20007f1e0ff */
[----:B------:R-:W-:Y:S01]  /*e9d0*/  IMAD R14, R28, 0x80, R14 ;  /* 0x000000801c0e7824 */ /* 0x000fe200078e020e */
[----:B------:R-:W-:Y:S01]  /*e9e0*/  SHF.R.S32.HI R4, RZ, 0x1f, R9 ;  /* 0x0000001fff047819 */ /* 0x000fe20000011409 */
[----:B------:R-:W-:Y:S01]  /*e9f0*/  IMAD.SHL.U32 R16, R15, 0x40, RZ ;  /* 0x000000400f107824 */ /* 0x000fe200078e00ff */
[----:B------:R-:W-:Y:S01]  /*ea00*/  IADD3.X R7, R7, R5, R0, P0, !PT ;  /* 0x0000000507077210 */ /* 0x000fe200007fe400 */
[----:B------:R-:W-:-:S03]  /*ea10*/  @P1 IMAD.HI.U32 R10, R14, c[0x0][0x4ec], RZ ;  /* 0x00013b000e0a1a27 */ /* 0x000fc600078e00ff */
[----:B------:R-:W-:Y:S01]  /*ea20*/  LOP3.LUT R0, R16, 0x1c0, RZ, 0xc0, !PT ;  /* 0x000001c010007812 */ /* 0x000fe200078ec0ff */
[----:B------:R-:W-:Y:S02]  /*ea30*/  IMAD R5, R4, c[0x0][0x488], RZ ;  /* 0x0001220004057a24 */ /* 0x000fe400078e02ff */
        /* <DEDUP_REMOVED lines=9> */
[----:B------:R-:W-:Y:S02]  /*ead0*/  LEA R0, P0, R6, c[0x0][0x450], 0x2 ;  /* 0x0001140006007a11 */ /* 0x000fe400078010ff */
[----:B------:R-:W-:Y:S01]  /*eae0*/  IADD3 R9, R7, R9, RZ ;  /* 0x0000000907097210 */ /* 0x000fe20007ffe0ff */
[----:B------:R-:W-:Y:S01]  /*eaf0*/  IMAD R7, R12, c[0x0][0x3f4], R5 ;  /* 0x0000fd000c077a24 */ /* 0x000fe200078e0205 */
[----:B------:R-:W-:Y:S01]  /*eb00*/  LOP3.LUT R16, R10, R11, RZ, 0x3c, !PT ;  /* 0x0000000b0a107212 */ /* 0x000fe200078e3cff */
[----:B------:R-:W-:Y:S01]  /*eb10*/  SHFL.IDX PT, R12, R0, RZ, 0x1c1f ;  /* 0x001c1fff000c7589 */ /* 0x000fe200000e0000 */
[----:B------:R-:W-:Y:S01]  /*eb20*/  LEA.HI.X R6, R6, c[0x0][0x454], R9, 0x2, P0 ;  /* 0x0001150006067a11 */ /* 0x000fe200000f1409 */
[--C-:B------:R-:W-:Y:S01]  /*eb30*/  IMAD.MOV R5, RZ, RZ, -R8.reuse ;  /* 0x000000ffff057224 */ /* 0x100fe200078e0a08 */
[----:B------:R-:W-:Y:S01]  /*eb40*/  SHF.R.S32.HI R9, RZ, 0x1f, R8 ;  /* 0x0000001fff097819 */ /* 0x000fe20000011408 */
[----:B------:R1:W-:Y:S01]  /*eb50*/  SHFL.IDX PT, R10, R0, 0x1, 0x1c1f ;  /* 0x003c1f00000a7f89 */ /* 0x0003e200000e0000 */
[----:B------:R-:W-:-:S02]  /*eb60*/  IMAD.IADD R3, R3, 0x1, R7 ;  /* 0x0000000103037824 */ /* 0x000fc400078e0207 */
[----:B------:R-:W-:Y:S01]  /*eb70*/  IMAD R5, R5, c[0x0][0x4e8], R14 ;  /* 0x00013a0005057a24 */ /* 0x000fe200078e020e */
[----:B------:R-:W2:Y:S01]  /*eb80*/  SHFL.IDX PT, R13, R6, RZ, 0x1c1f ;  /* 0x001c1fff060d7589 */ /* 0x000ea200000e0000 */
[----:B------:R-:W-:-:S03]  /*eb90*/  IMAD.WIDE.U32 R2, R8, c[0x0][0x3e0], R2 ;  /* 0x0000f80008027a25 */ /* 0x000fc600078e0002 */
[----:B------:R3:W4:Y:S01]  /*eba0*/  SHFL.IDX PT, R11, R6, 0x1, 0x1c1f ;  /* 0x003c1f00060b7f89 */ /* 0x00072200000e0000 */
[C---:B-1----:R-:W-:Y:S02]  /*ebb0*/  LEA R0, R28.reuse, R17, 0x7 ;  /* 0x000000111c007211 */ /* 0x042fe400078e38ff */
[----:B------:R-:W-:Y:S02]  /*ebc0*/  LEA R28, R28, R15, 0x7 ;  /* 0x0000000f1c1c7211 */ /* 0x000fe400078e38ff */
[CC--:B------:R-:W-:Y:S01]  /*ebd0*/  ISETP.GE.OR P0, PT, R0.reuse, R29.reuse, P2 ;  /* 0x0000001d0000720c */ /* 0x0c0fe20001706670 */
[----:B---3--:R-:W-:Y:S01]  /*ebe0*/  IMAD R6, R9, c[0x0][0x3e0], RZ ;  /* 0x0000f80009067a24 */ /* 0x008fe200078e02ff */
[----:B------:R-:W-:Y:S02]  /*ebf0*/  IADD3 R9, R0, 0x8, RZ ;  /* 0x0000000800097810 */ /* 0x000fe40007ffe0ff */
[----:B------:R-:W-:Y:S01]  /*ec00*/  SHF.R.S32.HI R0, RZ, 0x1f, R5 ;  /* 0x0000001fff007819 */ /* 0x000fe20000011405 */
[----:B------:R-:W-:Y:S01]  /*ec10*/  IMAD R7, R8, c[0x0][0x3e4], R6 ;  /* 0x0000f90008077a24 */ /* 0x000fe200078e0206 */
[----:B------:R-:W-:Y:S01]  /*ec20*/  ISETP.GE.OR P2, PT, R9, R29, P2 ;  /* 0x0000001d0900720c */ /* 0x000fe20001746670 */
[----:B------:R-:W-:-:S02]  /*ec30*/  IMAD.SHL.U32 R6, R18, 0x8, RZ ;  /* 0x0000000812067824 */ /* 0x000fc400078e00ff */
[----:B------:R-:W-:-:S04]  /*ec40*/  IMAD.IADD R3, R3, 0x1, R7 ;  /* 0x0000000103037824 */ /* 0x000fc800078e0207 */
[----:B--2---:R1:W-:Y:S01]  /*ec50*/  @!P0 ST.E [R12.64], R49 ;  /* 0x000000310c008985 */ /* 0x0043e2000c101916 */
[----:B------:R-:W-:Y:S01]  /*ec60*/  IMAD R0, R0, c[0x0][0x3d8], RZ ;  /* 0x0000f60000007a24 */ /* 0x000fe200078e02ff */
[----:B------:R-:W-:Y:S01]  /*ec70*/  LOP3.LUT R7, R16, 0x7ffffe00, R6, 0xf8, !PT ;  /* 0x7ffffe0010077812 */ /* 0x000fe200078ef806 */
[----:B------:R-:W-:-:S04]  /*ec80*/  IMAD.WIDE.U32 R2, R5, c[0x0][0x3d8], R2 ;  /* 0x0000f60005027a25 */ /* 0x000fc800078e0002 */
[----:B------:R-:W-:Y:S01]  /*ec90*/  IMAD R6, R5, c[0x0][0x3dc], R0 ;  /* 0x0000f70005067a24 */ /* 0x000fe200078e0200 */
[----:B------:R-:W-:Y:S01]  /*eca0*/  SHF.L.U32 R0, R7, 0x1, RZ ;  /* 0x0000000107007819 */ /* 0x000fe200000006ff */
[----:B----4-:R1:W-:Y:S01]  /*ecb0*/  @!P2 ST.E [R10.64], R52 ;  /* 0x000000340a00a985 */ /* 0x0103e2000c101916 */
[C---:B------:R-:W-:Y:S01]  /*ecc0*/  LEA R31, P0, R2.reuse, c[0x0][0x380], 0x1 ;  /* 0x0000e000021f7a11 */ /* 0x040fe200078008ff */
[----:B------:R-:W-:Y:S02]  /*ecd0*/  IMAD.IADD R3, R3, 0x1, R6 ;  /* 0x0000000103037824 */ /* 0x000fe400078e0206 */
        /* <DEDUP_REMOVED lines=45> */
.L_x_541:
[----:B--234-:R-:W-:Y:S05]  /*efb0*/  BSYNC B0 ;  /* 0x0000000000007941 */ /* 0x01cfea0003800000 */
.L_x_540:
        /* <DEDUP_REMOVED lines=30> */
.L_x_543:
[----:B------:R-:W-:Y:S05]  /*f1a0*/  BSYNC B0 ;  /* 0x0000000000007941 */ /* 0x000fea0003800000 */
.L_x_542:
[----:B------:R-:W-:Y:S01]  /*f1b0*/  IADD3 R0, R28, 0x40, RZ ;  /* 0x000000401c007810 */ /* 0x000fe20007ffe0ff */
[----:B--2---:R2:W4:Y:S01]  /*f1c0*/  SHFL.IDX PT, R3, R30, 0x2, 0x181f ;  /* 0x00581f001e037f89 */ /* 0x00452200000e0000 */
        /* <DEDUP_REMOVED lines=28> */
.L_x_545:
[----:B------:R-:W-:Y:S05]  /*f390*/  BSYNC B0 ;  /* 0x0000000000007941 */ /* 0x000fea0003800000 */
.L_x_544:
[----:B------:R-:W-:Y:S01]  /*f3a0*/  IADD3 R0, R28, 0x60, RZ ;  /* 0x000000601c007810 */ /* 0x000fe20007ffe0ff */
[----:B---34-:R3:W4:Y:S03]  /*f3b0*/  SHFL.IDX PT, R3, R30, 0x3, 0x181f ;  /* 0x00781f001e037f89 */ /* 0x01872600000e0000 */
        /* <DEDUP_REMOVED lines=18> */
[----:B------:R-:W-:Y:S01]  /*f4e0*/  IADD3 R0, R4, 0xc0, RZ ;  /* 0x000000c004007810 */ /* 0x000fe20007ffe0ff */
        /* <DEDUP_REMOVED lines=10> */
.L_x_538:
        /* <DEDUP_REMOVED lines=19> */
.L_x_546:
[----:B-1----:R-:W1:Y:S01]  /*f6c0*/  S2R R12, SR_TID.X ;  /* 0x00000000000c7919 */ /* 0x002e620000002100 */
[----:B------:R-:W-:Y:S01]  /*f6d0*/  SHF.R.S32.HI R0, RZ, 0x1f, R8 ;  /* 0x0000001fff007819 */ /* 0x000fe20000011408 */
[----:B------:R-:W-:Y:S01]  /*f6e0*/  BSSY B0, `(.L_x_547) ;  /* 0x0000028000007945 */ /* 0x000fe20003800000 */
[----:B------:R-:W-:-:S02]  /*f6f0*/  SEL R10, R8, RZ, !P1 ;  /* 0x000000ff080a7207 */ /* 0x000fc40004800000 */
[----:B------:R-:W-:Y:S02]  /*f700*/  SEL R11, R0, RZ, !P1 ;  /* 0x000000ff000b7207 */ /* 0x000fe40004800000 */
[----:B-1----:R-:W-:-:S13]  /*f710*/  ISETP.GT.AND P0, PT, R12, 0x7f, PT ;  /* 0x0000007f0c00780c */ /* 0x002fda0003f04270 */
        /* <DEDUP_REMOVED lines=36> */
.L_x_548:
[----:B------:R-:W-:Y:S05]  /*f960*/  BSYNC B0 ;  /* 0x0000000000007941 */ /* 0x000fea0003800000 */
.L_x_547:
        /* <DEDUP_REMOVED lines=73> */
.L_x_550:
[----:B------:R-:W-:Y:S05]  /*fe00*/  BSYNC B0 ;  /* 0x0000000000007941 */ /* 0x000fea0003800000 */
.L_x_549:
        /* <DEDUP_REMOVED lines=27> */
.L_x_552:
[----:B------:R-:W-:Y:S05]  /*ffc0*/  BSYNC B0 ;  /* 0x0000000000007941 */ /* 0x000fea0003800000 */
.L_x_551:
        /* <DEDUP_REMOVED lines=27> */
.L_x_554:
[----:B------:R-:W-:Y:S05]  /*10180*/  BSYNC B0 ;  /* 0x0000000000007941 */ /* 0x000fea0003800000 */
.L_x_553:
        /* <DEDUP_REMOVED lines=28> */
.L_x_555:
        /* <DEDUP_REMOVED lines=11> */
.L_x_1470:


//--------------------- .text._ZN7cutlass13device_kernelIN5flash19enable_sm80_to_sm89INS1_16FlashAttnFwdSm80INS1_25CollectiveMainloopFwdSm80ILi8ELi1ELb0EN4cute5tupleIJNS5_1CILi128EEENS7_ILi32EEENS7_ILi256EEEEEELi256ENS_6half_tEfNS_4arch4Sm80ELb1ELb0ELb0ELb1ELb0ELb1ELb1ELb0EEENS1_21CollectiveEpilogueFwdINS6_IJS8_SA_S9_EEENS6_IJNS7_ILi1EEESI_SI_EEESC_SE_Li256ELb1ELb1ELb0ELb0EEENS1_19SingleTileSchedulerILb1ELb0ELb1ELi128EEEEEEEEEvNT_6ParamsE --------------------------
	.section	.text._ZN7cutlass13device_kernelIN5flash19enable_sm80_to_sm89INS1_16FlashAttnFwdSm80INS1_25CollectiveMainloopFwdSm80ILi8ELi1ELb0EN4cute5tupleIJNS5_1CILi128EEENS7_ILi32EEENS7_ILi256EEEEEELi256ENS_6half_tEfNS_4arch4Sm80ELb1ELb0ELb0ELb1ELb0ELb1ELb1ELb0EEENS1_21CollectiveEpilogueFwdINS6_IJS8_SA_S9_EEENS6_IJNS7_ILi1EEESI_SI_EEESC_SE_Li256ELb1ELb1ELb0ELb0EEENS1_19SingleTileSchedulerILb1ELb0ELb1ELi128EEEEEEEEEvNT_6ParamsE,"ax",@progbits
	.sectioninfo	@"SHI_REGISTERS=251"
	.align	128
.text._ZN7cutlass13device_kernelIN5flash19enable_sm80_to_sm89INS1_16FlashAttnFwdSm80INS1_25CollectiveMainloopFwdSm80ILi8ELi1ELb0EN4cute5tupleIJNS5_1CILi128EEENS7_ILi32EEENS7_ILi256EEEEEELi256ENS_6half_tEfNS_4arch4Sm80ELb1ELb0ELb0ELb1ELb0ELb1ELb1ELb0EEENS1_21CollectiveEpilogueFwdINS6_IJS8_SA_S9_EEENS6_IJNS7_ILi1EEESI_SI_EEESC_SE_Li256ELb1ELb1ELb0ELb0EEENS1_19SingleTileSchedulerILb1ELb0ELb1ELi128EEEEEEEEEvNT_6ParamsE:
        .type           _ZN7cutlass13device_kernelIN5flash19enable_sm80_to_sm89INS1_16FlashAttnFwdSm80INS1_25CollectiveMainloopFwdSm80ILi8ELi1ELb0EN4cute5tupleIJNS5_1CILi128EEENS7_ILi32EEENS7_ILi256EEEEEELi256ENS_6half_tEfNS_4arch4Sm80ELb1ELb0ELb0ELb1ELb0ELb1ELb1ELb0EEENS1_21CollectiveEpilogueFwdINS6_IJS8_SA_S9_EEENS6_IJNS7_ILi1EEESI_SI_EEESC_SE_Li256ELb1ELb1ELb0ELb0EEENS1_19SingleTileSchedulerILb1ELb0ELb1ELi128EEEEEEEEEvNT_6ParamsE,@function
        .size           _ZN7cutlass13device_kernelIN5flash19enable_sm80_to_sm89INS1_16FlashAttnFwdSm80INS1_25CollectiveMainloopFwdSm80ILi8ELi1ELb0EN4cute5tupleIJNS5_1CILi128EEENS7_ILi32EEENS7_ILi256EEEEEELi256ENS_6half_tEfNS_4arch4Sm80ELb1ELb0ELb0ELb1ELb0ELb1ELb1ELb0EEENS1_21CollectiveEpilogueFwdINS6_IJS8_SA_S9_EEENS6_IJNS7_ILi1EEESI_SI_EEESC_SE_Li256ELb1ELb1ELb0ELb0EEENS1_19SingleTileSchedulerILb1ELb0ELb1ELi128EEEEEEEEEvNT_6ParamsE,(.L_x_1471 - _ZN7cutlass13device_kernelIN5flash19enable_sm80_to_sm89INS1_16FlashAttnFwdSm80INS1_25CollectiveMainloopFwdSm80ILi8ELi1ELb0EN4cute5tupleIJNS5_1CILi128EEENS7_ILi32EEENS7_ILi256EEEEEELi256ENS_6half_tEfNS_4arch4Sm80ELb1ELb0ELb0ELb1ELb0ELb1ELb1ELb0EEENS1_21CollectiveEpilogueFwdINS6_IJS8_SA_S9_EEENS6_IJNS7_ILi1EEESI_SI_EEESC_SE_Li256ELb1ELb1ELb0ELb0EEENS1_19SingleTileSchedulerILb1ELb0ELb1ELi128EEEEEEEEEvNT_6ParamsE)
        .other          _ZN7cutlass13device_kernelIN5flash19enable_sm80_to_sm89INS1_16FlashAttnFwdSm80INS1_25CollectiveMainloopFwdSm80ILi8ELi1ELb0EN4cute5tupleIJNS5_1CILi128EEENS7_ILi32EEENS7_ILi256EEEEEELi256ENS_6half_tEfNS_4arch4Sm80ELb1ELb0ELb0ELb1ELb0ELb1ELb1ELb0EEENS1_21CollectiveEpilogueFwdINS6_IJS8_SA_S9_EEENS6_IJNS7_ILi1EEESI_SI_EEESC_SE_Li256ELb1ELb1ELb0ELb0EEENS1_19SingleTileSchedulerILb1ELb0ELb1ELi128EEEEEEEEEvNT_6ParamsE,@"STO_CUDA_ENTRY STV_DEFAULT"
_ZN7cutlass13device_kernelIN5flash19enable_sm80_to_sm89INS1_16FlashAttnFwdSm80INS1_25CollectiveMainloopFwdSm80ILi8ELi1ELb0EN4cute5tupleIJNS5_1CILi128EEENS7_ILi32EEENS7_ILi256EEEEEELi256ENS_6half_tEfNS_4arch4Sm80ELb1ELb0ELb0ELb1ELb0ELb1ELb1ELb0EEENS1_21CollectiveEpilogueFwdINS6_IJS8_SA_S9_EEENS6_IJNS7_ILi1EEESI_SI_EEESC_SE_Li256ELb1ELb1ELb0ELb0EEENS1_19SingleTileSchedulerILb1ELb0ELb1ELi128EEEEEEEEEvNT_6ParamsE:
[----:B------:R-:W-:Y:S02]  /*0000*/  MOV R1, c[0x0][0x28] ;  /* 0x00000a0000017a02 */ /* 0x000fe40000000f00 */
[----:B------:R-:W1:Y:S01]  /*0010*/  S2R R54, SR_TID.X ;  /* 0x0000000000367919 */ /* 0x000e620000002100 */
[----:B------:R-:W2:Y:S01]  /*0020*/  S2UR UR4, SR_CTAID.X ;  /* 0x00000000000479c3 */ /* 0x000ea20000002500 */
[----:B------:R-:W-:Y:S02]  /*0030*/  ULDC.64 UR8, c[0x0][0x118] ;  /* 0x0000460000087ab9 */ /* 0x000fe40000000a00 */
[----:B------:R-:W3:Y:S01]  /*0040*/  S2R R216, SR_CTAID.Z ;  /* 0x0000000000d87919 */ /* 0x000ee20000002700 */
[----:B-1----:R-:W-:-:S06]  /*0050*/  SHF.R.U32.HI R0, RZ, 0x5, R54 ;  /* 0x00000005ff007819 */ /* 0x002fcc0000011636 */
[----:B------:R-:W1:Y:S02]  /*0060*/  SHFL.IDX PT, R0, R0, RZ, 0x1f ;  /* 0x00001fff00007589 */ /* 0x000e6400000e0000 */
[----:B-1----:R-:W-:Y:S02]  /*0070*/  ISETP.NE.AND P0, PT, R0, RZ, PT ;  /* 0x000000ff0000720c */ /* 0x002fe40003f05270 */
[----:B------:R-:W-:-:S05]  /*0080*/  MOV R0, 0x4 ;  /* 0x0000000400007802 */ /* 0x000fca0000000f00 */
[----:B---3--:R-:W-:-:S06]  /*0090*/  IMAD.WIDE R2, R216, R0, c[0x0][0x568] ;  /* 0x00015a00d8027625 */ /* 0x008fcc00078e0200 */
[----:B--2---:R-:W-:Y:S05]  /*00a0*/  @!P0 BRA `(.L_x_556) ;  /* 0x0000014000008947 */ /* 0x004fea0003800000 */
[----:B------:R-:W-:-:S04]  /*00b0*/  ISETP.NE.U32.AND P0, PT, RZ, c[0x0][0x568], PT ;  /* 0x00015a00ff007a0c */ /* 0x000fc80003f05070 */
[----:B------:R-:W-:-:S13]  /*00c0*/  ISETP.NE.AND.EX P0, PT, RZ, c[0x0][0x56c], PT, P0 ;  /* 0x00015b00ff007a0c */ /* 0x000fda0003f05300 */
[----:B------:R-:W-:Y:S05]  /*00d0*/  @!P0 BRA `(.L_x_557) ;  /* 0x0000002000008947 */ /* 0x000fea0003800000 */
[----:B------:R1:W5:Y:S01]  /*00e0*/  LDG.E R2, [R2.64] ;  /* 0x0000000802027981 */ /* 0x000362000c1e1900 */
[----:B------:R-:W-:Y:S05]  /*00f0*/  BRA `(.L_x_558) ;  /* 0x0000009000007947 */ /* 0x000fea0003800000 */
.L_x_557:
        /* <DEDUP_REMOVED lines=8> */
.L_x_559:
[----:B------:R-:W-:-:S04]  /*0180*/  MOV R2, c[0x0][0x54c] ;  /* 0x0001530000027a02 */ /* 0x000fc80000000f00 */
.L_x_558:
[----:B------:R-:W-:Y:S01]  /*0190*/  USHF.L.U32 UR4, UR4, 0x7, URZ ;  /* 0x0000000704047899 */ /* 0x000fe2000800063f */
[----:B-----5:R-:W-:-:S05]  /*01a0*/  IMAD R2, R2, c[0x0][0x548], RZ ;  /* 0x0001520002027a24 */ /* 0x020fca00078e02ff */
[----:B------:R-:W-:-:S04]  /*01b0*/  MOV R5, UR4 ;  /* 0x0000000400057c02 */ /* 0x000fc80008000f00 */
[----:B------:R-:W-:-:S04]  /*01c0*/  ISETP.GE.AND P0, PT, R5, R2, PT ;  /* 0x000000020500720c */ /* 0x000fc80003f06270 */
[----:B------:R-:W-:Y:S01]  /*01d0*/  SEL R216, R216, 0xffffffff, !P0 ;  /* 0xffffffffd8d87807 */ /* 0x000fe20004000000 */
[----:B------:R-:W-:Y:S05]  /*01e0*/  BRA `(.L_x_560) ;  /* 0x0000013000007947 */ /* 0x000fea0003800000 */
.L_x_556:
[----:B------:R-:W-:-:S04]  /*01f0*/  ISETP.NE.U32.AND P0, PT, RZ, c[0x0][0x568], PT ;  /* 0x00015a00ff007a0c */ /* 0x000fc80003f05070 */
[----:B------:R-:W-:-:S13]  /*0200*/  ISETP.NE.AND.EX P0, PT, RZ, c[0x0][0x56c], PT, P0 ;  /* 0x00015b00ff007a0c */ /* 0x000fda0003f05300 */
[----:B------:R-:W-:Y:S05]  /*0210*/  @!P0 BRA `(.L_x_561) ;  /* 0x0000002000008947 */ /* 0x000fea0003800000 */
[----:B------:R1:W5:Y:S01]  /*0220*/  LDG.E R2, [R2.64] ;  /* 0x0000000802027981 */ /* 0x000362000c1e1900 */
[----:B------:R-:W-:Y:S05]  /*0230*/  BRA `(.L_x_562) ;  /* 0x0000009000007947 */ /* 0x000fea0003800000 */
.L_x_561:
        /* <DEDUP_REMOVED lines=8> */
.L_x_563:
[----:B------:R-:W-:-:S04]  /*02c0*/  MOV R2, c[0x0][0x54c] ;  /* 0x0001530000027a02 */ /* 0x000fc80000000f00 */
.L_x_562:
[----:B------:R-:W-:Y:S01]  /*02d0*/  USHF.L.U32 UR4, UR4, 0x7, URZ ;  /* 0x0000000704047899 */ /* 0x000fe2000800063f */
[----:B-----5:R-:W-:-:S05]  /*02e0*/  IMAD R2, R2, c[0x0][0x548], RZ ;  /* 0x0001520002027a24 */ /* 0x020fca00078e02ff */
[----:B------:R-:W-:-:S04]  /*02f0*/  MOV R5, UR4 ;  /* 0x0000000400057c02 */ /* 0x000fc80008000f00 */
[----:B------:R-:W-:-:S04]  /*0300*/  ISETP.GE.AND P0, PT, R5, R2, PT ;  /* 0x000000020500720c */ /* 0x000fc80003f06270 */
[----:B------:R-:W-:-:S04]  /*0310*/  SEL R216, R216, 0xffffffff, !P0 ;  /* 0xffffffffd8d87807 */ /* 0x000fc80004000000 */
.L_x_560:
        /* <DEDUP_REMOVED lines=11> */
[----:B-1----:R-:W-:Y:S01]  /*03d0*/  IMAD.WIDE R2, R216, R0, c[0x0][0x348] ;  /* 0x0000d200d8027625 */ /* 0x002fe200078e0200 */
        /* <DEDUP_REMOVED lines=14> */
[----:B------:R-:W2:Y:S01]  /*04c0*/  S2R R215, SR_CTAID.Y ;  /* 0x0000000000d77919 */ /* 0x000ea20000002600 */
[----:B------:R-:W-:-:S02]  /*04d0*/  IMAD.MOV.U32 R4, RZ, RZ, c[0x0][0x1d0] ;  /* 0x00007400ff047624 */ /* 0x000fc400078e00ff */
[----:B------:R-:W-:Y:S01]  /*04e0*/  IMAD.MOV.U32 R108, RZ, RZ, c[0x0][0x228] ;  /* 0x00008a00ff6c7624 */ /* 0x000fe200078e00ff */
[----:B--2---:R-:W-:Y:S01]  /*04f0*/  SHF.R.S32.HI R87, RZ, 0x1f, R215 ;  /* 0x0000001fff577819 */ /* 0x004fe200000114d7 */
[----:B------:R-:W-:Y:S05]  /*0500*/  @P0 BRA `(.L_x_564) ;  /* 0x0000004000000947 */ /* 0x000fea0003800000 */
[----:B-1----:R-:W-:Y:S05]  /*0510*/  @!P1 BRA `(.L_x_564) ;  /* 0x0000003000009947 */ /* 0x002fea0003800000 */
[----:B-----5:R1:W2:Y:S04]  /*0520*/  LDG.E R227, [R2.64] ;  /* 0x0000000802e37981 */ /* 0x0202a8000c1e1900 */
[----:B-1----:R-:W2:Y:S02]  /*0530*/  LDG.E R2, [R2.64+0x4] ;  /* 0x0000040802027981 */ /* 0x002ea4000c1e1900 */
[----:B--2---:R-:W-:Y:S02]  /*0540*/  IADD3 R227, -R227, R2, RZ ;  /* 0x00000002e3e37210 */ /* 0x004fe40007ffe1ff */
.L_x_564:
[----:B-1----:R-:W-:-:S04]  /*0550*/  ISETP.NE.U32.AND P0, PT, RZ, c[0x0][0x368], PT ;  /* 0x0000da00ff007a0c */ /* 0x002fc80003f05070 */
[----:B------:R-:W-:-:S13]  /*0560*/  ISETP.NE.AND.EX P0, PT, RZ, c[0x0][0x36c], PT, P0 ;  /* 0x0000db00ff007a0c */ /* 0x000fda0003f05300 */
[----:B------:R-:W-:Y:S05]  /*0570*/  @!P0 BRA `(.L_x_565) ;  /* 0x0000003000008947 */ /* 0x000fea0003800000 */
[----:B------:R-:W-:-:S05]  /*0580*/  IMAD.WIDE R2, R216, R0, c[0x0][0x368] ;  /* 0x0000da00d8027625 */ /* 0x000fca00078e0200 */
[----:B------:R1:W5:Y:S01]  /*0590*/  LDG.E R4, [R2.64] ;  /* 0x0000000802047981 */ /* 0x000362000c1e1900 */
[----:B------:R-:W-:Y:S05]  /*05a0*/  BRA `(.L_x_566) ;  /* 0x0000004000007947 */ /* 0x000fea0003800000 */
.L_x_565:
[----:B------:R-:W-:Y:S05]  /*05b0*/  @!P5 BRA `(.L_x_566) ;  /* 0x000000300000d947 */ /* 0x000fea0003800000 */
[----:B------:R1:W2:Y:S04]  /*05c0*/  LDG.E R4, [R8.64] ;  /* 0x0000000808047981 */ /* 0x0002a8000c1e1900 */
[----:B-1----:R-:W2:Y:S02]  /*05d0*/  LDG.E R8, [R8.64+0x4] ;  /* 0x0000040808087981 */ /* 0x002ea4000c1e1900 */
[----:B--2---:R-:W-:Y:S02]  /*05e0*/  IADD3 R4, -R4, R8, RZ ;  /* 0x0000000804047210 */ /* 0x004fe40007ffe1ff */
.L_x_566:
[----:B-1----:R1:W2:Y:S04]  /*05f0*/  @P4 LDG.E R2, [R6.64] ;  /* 0x0000000806024981 */ /* 0x0022a8000c1e1900 */
[----:B------:R1:W2:Y:S01]  /*0600*/  @P4 LDG.E R3, [R6.64+0x4] ;  /* 0x0000040806034981 */ /* 0x0002a2000c1e1900 */
[----:B------:R-:W-:Y:S01]  /*0610*/  ISETP.NE.U32.AND P0, PT, RZ, c[0x0][0x378], PT ;  /* 0x0000de00ff007a0c */ /* 0x000fe20003f05070 */
[----:B-----5:R-:W-:-:S03]  /*0620*/  IMAD.MOV.U32 R55, RZ, RZ, R4 ;  /* 0x000000ffff377224 */ /* 0x020fc600078e0004 */
[----:B------:R-:W-:Y:S01]  /*0630*/  ISETP.NE.AND.EX P0, PT, RZ, c[0x0][0x37c], PT, P0 ;  /* 0x0000df00ff007a0c */ /* 0x000fe20003f05300 */
[----:B------:R-:W-:Y:S02]  /*0640*/  IMAD.MOV.U32 R226, RZ, RZ, c[0x0][0x2c4] ;  /* 0x0000b100ffe27624 */ /* 0x000fe400078e00ff */
[----:B------:R-:W-:-:S10]  /*0650*/  IMAD.MOV.U32 R149, RZ, RZ, R5 ;  /* 0x000000ffff957224 */ /* 0x000fd400078e0005 */
[----:B-1----:R-:W-:-:S05]  /*0660*/  @P0 IMAD.WIDE R6, R216, R0, c[0x0][0x378] ;  /* 0x0000de00d8060625 */ /* 0x002fca00078e0200 */
[----:B------:R1:W5:Y:S01]  /*0670*/  @P0 LDG.E R55, [R6.64] ;  /* 0x0000000806370981 */ /* 0x000362000c1e1900 */
[----:B------:R-:W-:Y:S02]  /*0680*/  ISETP.NE.AND P0, PT, R226, 0x1, PT ;  /* 0x00000001e200780c */ /* 0x000fe40003f05270 */
[----:B------:R-:W-:Y:S01]  /*0690*/  IADD3 R5, R5, 0x7f, RZ ;  /* 0x0000007f05057810 */ /* 0x000fe20007ffe0ff */
[----:B--2---:R-:W-:-:S10]  /*06a0*/  @P4 IMAD.IADD R108, R3, 0x1, -R2 ;  /* 0x00000001036c4824 */ /* 0x004fd400078e0a02 */
[----:B------:R-:W-:Y:S01]  /*06b0*/  @P0 IADD3 R3, R149, 0x7f, RZ ;  /* 0x0000007f95030810 */ /* 0x000fe20007ffe0ff */
[----:B------:R-:W-:-:S04]  /*06c0*/  IMAD.IADD R2, R4, 0x1, -R106 ;  /* 0x0000000104027824 */ /* 0x000fc800078e0a6a */
[----:B------:R-:W-:Y:S02]  /*06d0*/  IMAD.IADD R220, R2, 0x1, R108 ;  /* 0x0000000102dc7824 */ /* 0x000fe400078e026c */
[----:B------:R-:W-:-:S03]  /*06e0*/  @P0 IMAD.HI.U32 R3, R3, c[0x0][0x2c8], RZ ;  /* 0x0000b20003030a27 */ /* 0x000fc600078e00ff */
[C---:B------:R-:W-:Y:S02]  /*06f0*/  IADD3 R72, R220.reuse, 0x20, -R227 ;  /* 0x00000020dc487810 */ /* 0x040fe40007ffe8e3 */
[----:B------:R-:W-:Y:S02]  /*0700*/  @P0 SHF.R.U32.HI R5, RZ, c[0x0][0x2cc], R3 ;  /* 0x0000b300ff050a19 */ /* 0x000fe40000011603 */
[----:B-1----:R-:W-:-:S03]  /*0710*/  IADD3 R7, R220, 0x1f, RZ ;  /* 0x0000001fdc077810 */ /* 0x002fc60007ffe0ff */
[----:B------:R-:W-:Y:S01]  /*0720*/  IMAD.IADD R5, R72, 0x1, R5 ;  /* 0x0000000148057824 */ /* 0x000fe200078e0205 */
[----:B------:R-:W-:-:S04]  /*0730*/  SHF.R.S32.HI R6, RZ, 0x1f, R7 ;  /* 0x0000001fff067819 */ /* 0x000fc80000011407 */
[----:B------:R-:W-:Y:S02]  /*0740*/  SHF.R.S32.HI R3, RZ, 0x1f, R5 ;  /* 0x0000001fff037819 */ /* 0x000fe40000011405 */
[----:B------:R-:W-:Y:S02]  /*0750*/  LEA.HI R6, R6, R7, RZ, 0x5 ;  /* 0x0000000706067211 */ /* 0x000fe400078f28ff */
[----:B------:R-:W-:Y:S02]  /*0760*/  LEA.HI R3, R3, R5, RZ, 0x5 ;  /* 0x0000000503037211 */ /* 0x000fe400078f28ff */
[----:B------:R-:W-:Y:S02]  /*0770*/  SHF.R.S32.HI R73, RZ, 0x5, R6 ;  /* 0x00000005ff497819 */ /* 0x000fe40000011406 */
[----:B------:R-:W-:-:S04]  /*0780*/  SHF.R.S32.HI R3, RZ, 0x5, R3 ;  /* 0x00000005ff037819 */ /* 0x000fc80000011403 */
[----:B------:R-:W-:Y:S01]  /*0790*/  IMNMX R5, R73, R3, PT ;  /* 0x0000000349057217 */ /* 0x000fe20003800200 */
[----:B------:R-:W-:-:S04]  /*07a0*/  IMAD.MOV R3, RZ, RZ, -R2 ;  /* 0x000000ffff037224 */ /* 0x000fc800078e0a02 */
[----:B------:R-:W-:Y:S01]  /*07b0*/  IMAD R2, R5, 0x20, -R2 ;  /* 0x0000002005027824 */ /* 0x000fe200078e0a02 */
[----:B------:R-:W-:-:S04]  /*07c0*/  IMNMX R3, RZ, R3, !PT ;  /* 0x00000003ff037217 */ /* 0x000fc80007800200 */
[----:B------:R-:W-:Y:S02]  /*07d0*/  IMNMX R2, R2, R108, PT ;  /* 0x0000006c02027217 */ /* 0x000fe40003800200 */
[----:B------:R-:W-:Y:S02]  /*07e0*/  SHF.R.U32.HI R71, RZ, 0x5, R3 ;  /* 0x00000005ff477819 */ /* 0x000fe40000011603 */
[----:B------:R-:W-:-:S03]  /*07f0*/  ISETP.GT.AND P0, PT, R2, R3, PT ;  /* 0x000000030200720c */ /* 0x000fc60003f04270 */
[----:B------:R-:W-:-:S10]  /*0800*/  IMAD.MOV.U32 R3, RZ, RZ, R71 ;  /* 0x000000ffff037224 */ /* 0x000fd400078e0047 */
[----:B------:R-:W-:-:S04]  /*0810*/  @P0 IADD3 R5, R2, 0x1f, RZ ;  /* 0x0000001f02050810 */ /* 0x000fc80007ffe0ff */
[----:B------:R-:W-:-:S04]  /*0820*/  @P0 SHF.R.S32.HI R2, RZ, 0x1f, R5 ;  /* 0x0000001fff020819 */ /* 0x000fc80000011405 */
[----:B------:R-:W-:-:S04]  /*0830*/  @P0 LEA.HI R2, R2, R5, RZ, 0x5 ;  /* 0x0000000502020211 */ /* 0x000fc800078f28ff */
[----:B------:R-:W-:-:S04]  /*0840*/  @P0 SHF.R.S32.HI R3, RZ, 0x5, R2 ;  /* 0x00000005ff030819 */ /* 0x000fc80000011402 */
[----:B------:R-:W-:-:S13]  /*0850*/  ISETP.GT.AND P0, PT, R3, R71, PT ;  /* 0x000000470300720c */ /* 0x000fda0003f04270 */
[----:B------:R-:W-:Y:S05]  /*0860*/  @!P0 BRA `(.L_x_567) ;  /* 0x00003b1000008947 */ /* 0x000fea0003800000 */
[----:B------:R-:W-:-:S04]  /*0870*/  ISETP.NE.U32.AND P2, PT, RZ, c[0x0][0x340], PT ;  /* 0x0000d000ff007a0c */ /* 0x000fc80003f45070 */
[----:B------:R-:W-:-:S13]  /*0880*/  ISETP.NE.AND.EX P2, PT, RZ, c[0x0][0x344], PT, P2 ;  /* 0x0000d100ff007a0c */ /* 0x000fda0003f45320 */
[----:B------:R-:W-:-:S05]  /*0890*/  @P2 IMAD.WIDE R6, R216, R0, c[0x0][0x340] ;  /* 0x0000d000d8062625 */ /* 0x000fca00078e0200 */
[----:B------:R1:W2:Y:S01]  /*08a0*/  @P2 LDG.E R0, [R6.64] ;  /* 0x0000000806002981 */ /* 0x0002a2000c1e1900 */
[----:B------:R-:W-:Y:S01]  /*08b0*/  SHF.R.S32.HI R2, RZ, 0x1f, R54 ;  /* 0x0000001fff027819 */ /* 0x000fe20000011436 */
[----:B------:R-:W-:Y:S01]  /*08c0*/  IMAD.IADD R65, R105, 0x1, R4 ;  /* 0x0000000169417824 */ /* 0x000fe200078e0204 */
[----:B------:R-:W-:Y:S01]  /*08d0*/  IADD3 R100, R3, -0x1, RZ ;  /* 0xffffffff03647810 */ /* 0x000fe20007ffe0ff */
[----:B------:R-:W-:Y:S01]  /*08e0*/  IMAD R124, R87, c[0x0][0x1e8], RZ ;  /* 0x00007a00577c7a24 */ /* 0x000fe200078e02ff */
[----:B------:R-:W-:Y:S01]  /*08f0*/  LEA.HI R14, R2, R54, RZ, 0x3 ;  /* 0x00000036020e7211 */ /* 0x000fe200078f18ff */
[----:B------:R-:W-:Y:S01]  /*0900*/  IMAD.WIDE.U32 R10, R65, c[0x0][0x1e0], RZ ;  /* 0x00007800410a7a25 */ /* 0x000fe200078e00ff */
[----:B------:R-:W-:Y:S01]  /*0910*/  SHF.R.S32.HI R64, RZ, 0x1f, R65 ;  /* 0x0000001fff407819 */ /* 0x000fe20000011441 */
[----:B------:R-:W-:Y:S01]  /*0920*/  BSSY B0, `(.L_x_568) ;  /* 0x0000069000007945 */ /* 0x000fe20003800000 */
[----:B------:R-:W-:Y:S01]  /*0930*/  SHF.R.S32.HI R104, RZ, 0x3, R14 ;  /* 0x00000003ff687819 */ /* 0x000fe2000001140e */
[----:B------:R-:W-:Y:S01]  /*0940*/  IMAD R122, R87, c[0x0][0x240], RZ ;  /* 0x00009000577a7a24 */ /* 0x000fe200078e02ff */
[----:B------:R-:W-:Y:S01]  /*0950*/  LOP3.LUT R14, R14, 0xfffffff8, RZ, 0xc0, !PT ;  /* 0xfffffff80e0e7812 */ /* 0x000fe200078ec0ff */
[----:B------:R-:W-:Y:S01]  /*0960*/  IMAD R8, R64, c[0x0][0x1e0], RZ ;  /* 0x0000780040087a24 */ /* 0x000fe200078e02ff */
[----:B------:R-:W-:Y:S01]  /*0970*/  SHF.R.S32.HI R110, RZ, 0x1f, R104 ;  /* 0x0000001fff6e7819 */ /* 0x000fe20000011468 */
[C---:B------:R-:W-:Y:S01]  /*0980*/  IMAD.SHL.U32 R88, R104.reuse, 0x40, RZ ;  /* 0x0000004068587824 */ /* 0x040fe200078e00ff */
[----:B------:R-:W-:Y:S01]  /*0990*/  IADD3 R69, P0, R104, R68, RZ ;  /* 0x0000004468457210 */ /* 0x000fe20007f1e0ff */
[----:B------:R-:W-:Y:S01]  /*09a0*/  IMAD.IADD R14, R54, 0x1, -R14 ;  /* 0x00000001360e7824 */ /* 0x000fe200078e0a0e */
[----:B------:R-:W-:Y:S01]  /*09b0*/  IADD3 R67, -R104, R108, RZ ;  /* 0x0000006c68437210 */ /* 0x000fe20007ffe1ff */
[----:B------:R-:W-:Y:S01]  /*09c0*/  IMAD R8, R65, c[0x0][0x1e4], R8 ;  /* 0x0000790041087a24 */ /* 0x000fe200078e0208 */
[----:B------:R-:W-:Y:S01]  /*09d0*/  LEA.HI.X.SX32 R68, R68, R110, 0x1, P0 ;  /* 0x0000006e44447211 */ /* 0x000fe200000f0eff */
[C---:B------:R-:W-:Y:S01]  /*09e0*/  IMAD.SHL.U32 R16, R14.reuse, 0x8, RZ ;  /* 0x000000080e107824 */ /* 0x040fe200078e00ff */
[----:B------:R-:W-:Y:S01]  /*09f0*/  SHF.R.S32.HI R66, RZ, 0x1f, R216 ;  /* 0x0000001fff427819 */ /* 0x000fe200000114d8 */
[----:B------:R-:W-:Y:S01]  /*0a00*/  IMAD.SHL.U32 R14, R14, 0x4, RZ ;  /* 0x000000040e0e7824 */ /* 0x000fe200078e00ff */
[----:B------:R-:W-:Y:S01]  /*0a10*/  LEA.HI R2, R2, R54, RZ, 0x6 ;  /* 0x0000003602027211 */ /* 0x000fe200078f30ff */
[----:B------:R-:W-:Y:S01]  /*0a20*/  IMAD.IADD R9, R11, 0x1, R8 ;  /* 0x000000010b097824 */ /* 0x000fe200078e0208 */
[----:B------:R-:W-:Y:S01]  /*0a30*/  SHF.R.S32.HI R17, RZ, 0x1f, R16 ;  /* 0x0000001fff117819 */ /* 0x000fe20000011410 */
[----:B-1----:R-:W-:Y:S01]  /*0a40*/  IMAD R6, R68, c[0x0][0x238], RZ ;  /* 0x00008e0044067a24 */ /* 0x002fe200078e02ff */
[----:B------:R-:W-:Y:S01]  /*0a50*/  IADD3 R12, R14, 0x40, RZ ;  /* 0x000000400e0c7810 */ /* 0x000fe20007ffe0ff */
[----:B------:R-:W-:Y:S01]  /*0a60*/  IMAD R3, R100, -0x20, R67 ;  /* 0xffffffe064037824 */ /* 0x000fe200078e0243 */
[C---:B------:R-:W-:Y:S01]  /*0a70*/  ISETP.GE.AND P1, PT, R16.reuse, c[0x0][0x1d4], PT ;  /* 0x0000750010007a0c */ /* 0x040fe20003f26270 */
[C---:B------:R-:W-:Y:S01]  /*0a80*/  IMAD R6, R69.reuse, c[0x0][0x23c], R6 ;  /* 0x00008f0045067a24 */ /* 0x040fe200078e0206 */
[----:B------:R-:W-:Y:S01]  /*0a90*/  IADD3 R103, R16, 0x80, RZ ;  /* 0x0000008010677810 */ /* 0x000fe20007ffe0ff */
[----:B------:R-:W-:Y:S01]  /*0aa0*/  IMAD.IADD R11, R14, 0x1, R12 ;  /* 0x000000010e0b7824 */ /* 0x000fe200078e020c */
[----:B------:R-:W-:Y:S01]  /*0ab0*/  IADD3 R102, R16, 0xc0, RZ ;  /* 0x000000c010667810 */ /* 0x000fe20007ffe0ff */
[----:B------:R-:W-:Y:S01]  /*0ac0*/  IMAD.WIDE.U32 R4, R69, c[0x0][0x238], R16 ;  /* 0x00008e0045047a25 */ /* 0x000fe200078e0010 */
[----:B------:R-:W-:-:S02]  /*0ad0*/  ISETP.GT.AND P3, PT, R3, RZ, PT ;  /* 0x000000ff0300720c */ /* 0x000fc40003f64270 */
[----:B------:R-:W-:Y:S01]  /*0ae0*/  ISETP.GE.AND P0, PT, R11, c[0x0][0x1d4], PT ;  /* 0x000075000b007a0c */ /* 0x000fe20003f06270 */
[----:B------:R-:W-:Y:S01]  /*0af0*/  IMAD.MOV.U32 R8, RZ, RZ, R10 ;  /* 0x000000ffff087224 */ /* 0x000fe200078e000a */
[----:B------:R-:W-:Y:S01]  /*0b00*/  IADD3 R7, R5, R6, RZ ;  /* 0x0000000605077210 */ /* 0x000fe20007ffe0ff */
[----:B------:R-:W-:Y:S01]  /*0b10*/  IMAD.MOV.U32 R6, RZ, RZ, R4 ;  /* 0x000000ffff067224 */ /* 0x000fe200078e0004 */
[----:B------:R-:W-:Y:S01]  /*0b20*/  SEL R4, RZ, 0xffffffff, P0 ;  /* 0xffffffffff047807 */ /* 0x000fe20000000000 */
[C---:B------:R-:W-:Y:S01]  /*0b30*/  IMAD R124, R215.reuse, c[0x0][0x1ec], R124 ;  /* 0x00007b00d77c7a24 */ /* 0x040fe200078e027c */
[----:B------:R-:W-:Y:S01]  /*0b40*/  SEL R3, RZ, 0x1, P1 ;  /* 0x00000001ff037807 */ /* 0x000fe20000800000 */
[----:B------:R-:W-:Y:S01]  /*0b50*/  IMAD R122, R215, c[0x0][0x244], R122 ;  /* 0x00009100d77a7a24 */ /* 0x000fe200078e027a */
[----:B------:R-:W-:Y:S01]  /*0b60*/  ISETP.GE.AND P1, PT, R103, c[0x0][0x1d4], PT ;  /* 0x0000750067007a0c */ /* 0x000fe20003f26270 */
[----:B------:R-:W-:Y:S01]  /*0b70*/  IMAD.SHL.U32 R4, R4, 0x2, RZ ;  /* 0x0000000204047824 */ /* 0x000fe200078e00ff */
[----:B------:R-:W-:Y:S01]  /*0b80*/  ISETP.GE.AND P0, PT, R102, c[0x0][0x1d4], PT ;  /* 0x0000750066007a0c */ /* 0x000fe20003f06270 */
[----:B------:R-:W-:Y:S01]  /*0b90*/  IMAD.WIDE.U32 R8, R215, c[0x0][0x1e8], R8 ;  /* 0x00007a00d7087a25 */ /* 0x000fe200078e0008 */
[----:B------:R-:W-:-:S02]  /*0ba0*/  LOP3.LUT R88, R88, 0x1c0, RZ, 0xc0, !PT ;  /* 0x000001c058587812 */ /* 0x000fc400078ec0ff */
[----:B------:R-:W-:Y:S01]  /*0bb0*/  LOP3.LUT R4, R4, 0x2, R3, 0xe2, !PT ;  /* 0x0000000204047812 */ /* 0x000fe200078ee203 */
[----:B------:R-:W-:Y:S01]  /*0bc0*/  IMAD.WIDE.U32 R6, R215, c[0x0][0x240], R6 ;  /* 0x00009000d7067a25 */ /* 0x000fe200078e0006 */
[----:B------:R-:W-:Y:S02]  /*0bd0*/  SEL R3, RZ, 0x4, P1 ;  /* 0x00000004ff037807 */ /* 0x000fe40000800000 */
[----:B------:R-:W-:Y:S01]  /*0be0*/  SEL R96, RZ, 0x8, P0 ;  /* 0x00000008ff607807 */ /* 0x000fe20000000000 */
[----:B------:R-:W-:Y:S01]  /*0bf0*/  IMAD.SHL.U32 R2, R2, 0x8, RZ ;  /* 0x0000000802027824 */ /* 0x000fe200078e00ff */
[----:B------:R-:W-:Y:S01]  /*0c00*/  IADD3 R125, R9, R124, RZ ;  /* 0x0000007c097d7210 */ /* 0x000fe20007ffe0ff */
[----:B------:R-:W-:Y:S01]  /*0c10*/  IMAD.IADD R123, R7, 0x1, R122 ;  /* 0x00000001077b7824 */ /* 0x000fe200078e027a */
[----:B------:R-:W-:Y:S01]  /*0c20*/  LOP3.LUT R96, R96, R4, R3, 0xfe, !PT ;  /* 0x0000000460607212 */ /* 0x000fe200078efe03 */
[----:B------:R-:W-:Y:S01]  /*0c30*/  IMAD.MOV.U32 R122, RZ, RZ, R6 ;  /* 0x000000ffff7a7224 */ /* 0x000fe200078e0006 */
[----:B------:R-:W-:Y:S01]  /*0c40*/  SEL R120, R216, RZ, !P4 ;  /* 0x000000ffd8787207 */ /* 0x000fe20006000000 */
[----:B------:R-:W-:Y:S01]  /*0c50*/  IMAD.MOV.U32 R124, RZ, RZ, R8 ;  /* 0x000000ffff7c7224 */ /* 0x000fe200078e0008 */
[----:B------:R-:W-:Y:S01]  /*0c60*/  LOP3.LUT R2, R2, 0xfffffe00, RZ, 0xc0, !PT ;  /* 0xfffffe0002027812 */ /* 0x000fe200078ec0ff */
[----:B------:R-:W-:Y:S01]  /*0c70*/  IMAD R76, R110, c[0x0][0x1e0], RZ ;  /* 0x000078006e4c7a24 */ /* 0x000fe200078e02ff */
[----:B------:R-:W-:Y:S01]  /*0c80*/  LOP3.LUT R101, R88, 0x38, R16, 0xf8, !PT ;  /* 0x0000003858657812 */ /* 0x000fe200078ef810 */
[----:B------:R-:W-:Y:S01]  /*0c90*/  IMAD.MOV.U32 R74, RZ, RZ, c[0x0][0x238] ;  /* 0x00008e00ff4a7624 */ /* 0x000fe200078e00ff */
[----:B------:R-:W-:Y:S01]  /*0ca0*/  SHF.R.U32.HI R6, RZ, 0x3, R88 ;  /* 0x00000003ff067819 */ /* 0x000fe20000011658 */
[----:B------:R-:W-:Y:S01]  /*0cb0*/  IMAD.WIDE.U32 R128, R104, c[0x0][0x1e0], RZ ;  /* 0x0000780068807a25 */ /* 0x000fe200078e00ff */
[----:B------:R-:W-:-:S02]  /*0cc0*/  MOV R81, 0x5 ;  /* 0x0000000500517802 */ /* 0x000fc40000000f00 */
[----:B------:R-:W-:Y:S01]  /*0cd0*/  LOP3.LUT R101, R2, R101, R6, 0xf6, !PT ;  /* 0x0000006502657212 */ /* 0x000fe200078ef606 */
[----:B------:R-:W-:Y:S01]  /*0ce0*/  IMAD R76, R104, c[0x0][0x1e4], R76 ;  /* 0x00007900684c7a24 */ /* 0x000fe200078e024c */
[----:B------:R-:W-:Y:S01]  /*0cf0*/  SHF.L.U32 R75, R74, 0x5, RZ ;  /* 0x000000054a4b7819 */ /* 0x000fe200000006ff */
[----:B------:R-:W-:Y:S01]  /*0d00*/  IMAD.WIDE.U32 R122, R120, c[0x0][0x248], R122 ;  /* 0x00009200787a7a25 */ /* 0x000fe200078e007a */
[----:B------:R-:W-:-:S03]  /*0d10*/  SHF.L.U64.HI R74, R74, R81, c[0x0][0x23c] ;  /* 0x00008f004a4a7619 */ /* 0x000fc60000010251 */
[----:B------:R-:W-:Y:S02]  /*0d20*/  IMAD.IADD R76, R129, 0x1, R76 ;  /* 0x00000001814c7824 */ /* 0x000fe400078e024c */
[----:B------:R-:W-:Y:S01]  /*0d30*/  IMAD.SHL.U32 R101, R101, 0x2, RZ ;  /* 0x0000000265657824 */ /* 0x000fe200078e00ff */
[----:B--2---:R-:W-:Y:S01]  /*0d40*/  @P2 SHF.R.S32.HI R5, RZ, 0x1f, R0 ;  /* 0x0000001fff052819 */ /* 0x004fe20000011400 */
[----:B------:R-:W-:Y:S01]  /*0d50*/  @!P2 IMAD.MOV.U32 R5, RZ, RZ, R66 ;  /* 0x000000ffff05a224 */ /* 0x000fe200078e0042 */
[----:B------:R-:W-:Y:S01]  /*0d60*/  @P2 MOV R4, R0 ;  /* 0x0000000000042202 */ /* 0x000fe20000000f00 */
[----:B------:R-:W-:Y:S01]  /*0d70*/  @!P2 IMAD.MOV.U32 R4, RZ, RZ, R216 ;  /* 0x000000ffff04a224 */ /* 0x000fe200078e00d8 */
[----:B------:R-:W-:Y:S02]  /*0d80*/  SEL R66, R66, RZ, !P4 ;  /* 0x000000ff42427207 */ /* 0x000fe40006000000 */
[----:B------:R-:W-:Y:S02]  /*0d90*/  SEL R0, R5, RZ, !P5 ;  /* 0x000000ff05007207 */ /* 0x000fe40006800000 */
[----:B------:R-:W-:Y:S01]  /*0da0*/  SEL R118, R4, RZ, !P5 ;  /* 0x000000ff04767207 */ /* 0x000fe20006800000 */
[----:B------:R-:W-:-:S02]  /*0db0*/  IMAD R126, R66, c[0x0][0x248], RZ ;  /* 0x00009200427e7a24 */ /* 0x000fc400078e02ff */
[----:B------:R-:W-:Y:S02]  /*0dc0*/  IMAD R70, R0, c[0x0][0x1f0], RZ ;  /* 0x00007c0000467a24 */ /* 0x000fe400078e02ff */
[----:B------:R-:W-:-:S04]  /*0dd0*/  IMAD.WIDE.U32 R124, R118, c[0x0][0x1f0], R124 ;  /* 0x00007c00767c7a25 */ /* 0x000fc800078e007c */
[----:B------:R-:W-:Y:S02]  /*0de0*/  IMAD R70, R118, c[0x0][0x1f4], R70 ;  /* 0x00007d0076467a24 */ /* 0x000fe400078e0246 */
[----:B------:R-:W-:-:S03]  /*0df0*/  IMAD R126, R120, c[0x0][0x24c], R126 ;  /* 0x00009300787e7a24 */ /* 0x000fc600078e027e */
[----:B------:R-:W-:Y:S01]  /*0e00*/  IADD3 R70, R125, R70, RZ ;  /* 0x000000467d467210 */ /* 0x000fe20007ffe0ff */
[----:B------:R-:W-:Y:S01]  /*0e10*/  IMAD.IADD R127, R123, 0x1, R126 ;  /* 0x000000017b7f7824 */ /* 0x000fe200078e027e */
[----:B------:R-:W-:Y:S05]  /*0e20*/  @!P3 BRA `(.L_x_569) ;  /* 0x000001800000b947 */ /* 0x000fea0003800000 */
[----:B------:R-:W-:Y:S01]  /*0e30*/  SHF.R.S32.HI R5, RZ, 0x1f, R100 ;  /* 0x0000001fff057819 */ /* 0x000fe20000011464 */
[----:B------:R-:W-:Y:S01]  /*0e40*/  IMAD R3, R74, R100, RZ ;  /* 0x000000644a037224 */ /* 0x000fe200078e02ff */
[C---:B------:R-:W-:Y:S01]  /*0e50*/  LOP3.LUT R4, R96.reuse, 0xff, RZ, 0xc0, !PT ;  /* 0x000000ff60047812 */ /* 0x040fe200078ec0ff */
[----:B------:R-:W-:Y:S02]  /*0e60*/  IMAD.SHL.U32 R8, R96, 0x10, RZ ;  /* 0x0000001060087824 */ /* 0x000fe400078e00ff */
[----:B------:R-:W-:Y:S02]  /*0e70*/  IMAD.MOV.U32 R126, RZ, RZ, R122 ;  /* 0x000000ffff7e7224 */ /* 0x000fe400078e007a */
[-C--:B------:R-:W-:Y:S01]  /*0e80*/  IMAD R3, R5, R75.reuse, R3 ;  /* 0x0000004b05037224 */ /* 0x080fe200078e0203 */
[C---:B------:R-:W-:Y:S01]  /*0e90*/  SHF.L.U32 R5, R4.reuse, 0x2, RZ ;  /* 0x0000000204057819 */ /* 0x040fe200000006ff */
[----:B------:R-:W-:Y:S01]  /*0ea0*/  IMAD.SHL.U32 R7, R4, 0x8, RZ ;  /* 0x0000000804077824 */ /* 0x000fe200078e00ff */
[----:B------:R-:W-:Y:S01]  /*0eb0*/  LOP3.LUT P4, RZ, R8, 0x10, RZ, 0xc0, !PT ;  /* 0x0000001008ff7812 */ /* 0x000fe2000788c0ff */
[----:B------:R-:W-:Y:S01]  /*0ec0*/  IMAD.SHL.U32 R4, R4, 0x2, RZ ;  /* 0x0000000204047824 */ /* 0x000fe200078e00ff */
[----:B------:R-:W-:Y:S01]  /*0ed0*/  LOP3.LUT P2, RZ, R5, 0x10, RZ, 0xc0, !PT ;  /* 0x0000001005ff7812 */ /* 0x000fe2000784c0ff */
[----:B------:R-:W-:Y:S01]  /*0ee0*/  IMAD.WIDE.U32 R18, R100, R75, R126 ;  /* 0x0000004b64127225 */ /* 0x000fe200078e007e */
[----:B------:R-:W-:-:S02]  /*0ef0*/  LOP3.LUT P3, RZ, R7, 0x10, RZ, 0xc0, !PT ;  /* 0x0000001007ff7812 */ /* 0x000fc4000786c0ff */
[----:B------:R-:W-:Y:S02]  /*0f00*/  LOP3.LUT P1, RZ, R4, 0x10, RZ, 0xc0, !PT ;  /* 0x0000001004ff7812 */ /* 0x000fe4000782c0ff */
[----:B------:R-:W-:Y:S02]  /*0f10*/  IADD3 R3, R19, R3, RZ ;  /* 0x0000000313037210 */ /* 0x000fe40007ffe0ff */
        /* <DEDUP_REMOVED lines=9> */
.L_x_569:
[----:B------:R-:W-:Y:S05]  /*0fb0*/  BSYNC B0 ;  /* 0x0000000000007941 */ /* 0x000fea0003800000 */
.L_x_568:
[----:B-1----:R-:W-:Y:S01]  /*0fc0*/  IMAD.MOV.U32 R5, RZ, RZ, c[0x0][0x27c] ;  /* 0x00009f00ff057624 */ /* 0x002fe200078e00ff */
[----:B------:R-:W-:Y:S01]  /*0fd0*/  ISETP.GE.AND P1, PT, R16, c[0x0][0x27c], PT ;  /* 0x00009f0010007a0c */ /* 0x000fe20003f26270 */
[----:B------:R-:W-:Y:S01]  /*0fe0*/  IMAD R18, R87, c[0x0][0x260], RZ ;  /* 0x0000980057127a24 */ /* 0x000fe200078e02ff */
[----:B------:R-:W-:Y:S01]  /*0ff0*/  ISETP.GE.AND P0, PT, R11, c[0x0][0x27c], PT ;  /* 0x00009f000b007a0c */ /* 0x000fe20003f06270 */
[----:B------:R-:W-:Y:S01]  /*1000*/  IMAD.SHL.U32 R4, R5, 0x2, RZ ;  /* 0x0000000205047824 */ /* 0x000fe200078e00ff */
[----:B------:R-:W-:Y:S01]  /*1010*/  SEL R13, RZ, c[0x0][0x27c], !P1 ;  /* 0x00009f00ff0d7a07 */ /* 0x000fe20004800000 */
[C---:B------:R-:W-:Y:S01]  /*1020*/  IMAD.WIDE.U32 R8, R215.reuse, c[0x0][0x260], R16 ;  /* 0x00009800d7087a25 */ /* 0x040fe200078e0010 */
[----:B------:R-:W-:Y:S01]  /*1030*/  SEL R10, RZ, c[0x0][0x27c], !P0 ;  /* 0x00009f00ff0a7a07 */ /* 0x000fe20004000000 */
[----:B------:R-:W0:Y:S01]  /*1040*/  LDGDEPBAR ;  /* 0x00000000000079af */ /* 0x000e220000000000 */
[----:B------:R-:W-:Y:S01]  /*1050*/  IADD3 R3, -R4, c[0x0][0x1d4], RZ ;  /* 0x0000750004037a10 */ /* 0x000fe20007ffe1ff */
[----:B------:R-:W-:Y:S01]  /*1060*/  IMAD R18, R215, c[0x0][0x264], R18 ;  /* 0x00009900d7127a24 */ /* 0x000fe200078e0212 */
[----:B------:R-:W-:Y:S01]  /*1070*/  ISETP.GE.AND P6, PT, R5, 0x1, PT ;  /* 0x000000010500780c */ /* 0x000fe20003fc6270 */
[----:B------:R-:W-:Y:S01]  /*1080*/  IMAD.IADD R13, R16, 0x1, R13 ;  /* 0x00000001100d7824 */ /* 0x000fe200078e020d */
[CC--:B------:R-:W-:Y:S01]  /*1090*/  SEL R7, R4.reuse, R3.reuse, !P1 ;  /* 0x0000000304077207 */ /* 0x0c0fe20004800000 */
[----:B------:R-:W-:Y:S01]  /*10a0*/  IMAD.IADD R19, R9, 0x1, R18 ;  /* 0x0000000109137824 */ /* 0x000fe200078e0212 */
[----:B------:R-:W-:Y:S01]  /*10b0*/  SEL R3, R4, R3, !P0 ;  /* 0x0000000304037207 */ /* 0x000fe20004000000 */
[----:B------:R-:W-:Y:S01]  /*10c0*/  IMAD.MOV.U32 R18, RZ, RZ, R8 ;  /* 0x000000ffff127224 */ /* 0x000fe200078e0008 */
[----:B------:R-:W-:Y:S01]  /*10d0*/  SHF.R.S32.HI R93, RZ, 0x1f, R7 ;  /* 0x0000001fff5d7819 */ /* 0x000fe20000011407 */
[----:B------:R-:W-:Y:S01]  /*10e0*/  IMAD R8, R87, c[0x0][0x210], RZ ;  /* 0x0000840057087a24 */ /* 0x000fe200078e02ff */
[----:B------:R-:W-:Y:S01]  /*10f0*/  SHF.R.S32.HI R92, RZ, 0x1f, R3 ;  /* 0x0000001fff5c7819 */ /* 0x000fe20000011403 */
[----:B------:R-:W-:Y:S01]  /*1100*/  IMAD.WIDE.U32 R4, R215, c[0x0][0x210], R16 ;  /* 0x00008400d7047a25 */ /* 0x000fe200078e0010 */
[----:B------:R-:W-:Y:S01]  /*1110*/  LEA.HI R93, R93, R7, RZ, 0x4 ;  /* 0x000000075d5d7211 */ /* 0x000fe200078f20ff */
[----:B------:R-:W-:Y:S01]  /*1120*/  ULDC.U8 UR4, c[0x0][0x298] ;  /* 0x0000a60000047ab9 */ /* 0x000fe20000000000 */
[----:B------:R-:W-:Y:S01]  /*1130*/  LEA.HI R92, R92, R3, RZ, 0x4 ;  /* 0x000000035c5c7211 */ /* 0x000fe200078f20ff */
[----:B------:R-:W-:Y:S01]  /*1140*/  IMAD R8, R215, c[0x0][0x214], R8 ;  /* 0x00008500d7087a24 */ /* 0x000fe200078e0208 */
[----:B------:R-:W-:Y:S01]  /*1150*/  SHF.R.S32.HI R93, RZ, 0x4, R93 ;  /* 0x00000004ff5d7819 */ /* 0x000fe2000001145d */
[----:B------:R-:W-:Y:S01]  /*1160*/  IMAD.IADD R10, R11, 0x1, R10 ;  /* 0x000000010b0a7824 */ /* 0x000fe200078e020a */
[----:B------:R-:W-:Y:S01]  /*1170*/  SHF.R.S32.HI R92, RZ, 0x4, R92 ;  /* 0x00000004ff5c7819 */ /* 0x000fe2000001145c */
[----:B------:R-:W-:Y:S01]  /*1180*/  IMAD.IADD R9, R5, 0x1, R8 ;  /* 0x0000000105097824 */ /* 0x000fe200078e0208 */
[----:B------:R-:W-:Y:S01]  /*1190*/  MOV R8, R4 ;  /* 0x0000000400087202 */ /* 0x000fe20000000f00 */
[----:B------:R-:W-:Y:S01]  /*11a0*/  IMAD R63, R0, c[0x0][0x218], RZ ;  /* 0x00008600003f7a24 */ /* 0x000fe200078e02ff */
[----:B------:R-:W-:Y:S01]  /*11b0*/  SHF.R.S32.HI R5, RZ, 0x1f, R13 ;  /* 0x0000001fff057819 */ /* 0x000fe2000001140d */
[----:B------:R-:W-:Y:S01]  /*11c0*/  IMAD R112, R110, c[0x0][0x290], RZ ;  /* 0x0000a4006e707a24 */ /* 0x000fe200078e02ff */
[----:B------:R-:W-:Y:S01]  /*11d0*/  SHF.R.S32.HI R4, RZ, 0x1f, R10 ;  /* 0x0000001fff047819 */ /* 0x000fe2000001140a */
[----:B------:R-:W-:Y:S01]  /*11e0*/  IMAD R66, R66, c[0x0][0x268], RZ ;  /* 0x00009a0042427a24 */ /* 0x000fe200078e02ff */
[----:B------:R-:W-:Y:S01]  /*11f0*/  LEA.HI R95, R5, R13, RZ, 0x3 ;  /* 0x0000000d055f7211 */ /* 0x000fe200078f18ff */
[----:B------:R-:W-:Y:S01]  /*1200*/  IMAD.WIDE.U32 R114, R104, c[0x0][0x280], R16 ;  /* 0x0000a00068727a25 */ /* 0x000fe200078e0010 */
[----:B------:R-:W-:-:S02]  /*1210*/  LEA.HI R94, R4, R10, RZ, 0x3 ;  /* 0x0000000a045e7211 */ /* 0x000fc400078f18ff */
[----:B------:R-:W-:Y:S01]  /*1220*/  LEA.HI.SX32 R93, R95, R93, 0x1d ;  /* 0x0000005d5f5d7211 */ /* 0x000fe200078feaff */
[----:B------:R-:W-:Y:S01]  /*1230*/  IMAD R66, R120, c[0x0][0x26c], R66 ;  /* 0x00009b0078427a24 */ /* 0x000fe200078e0242 */
[----:B------:R-:W-:Y:S01]  /*1240*/  LEA.HI.SX32 R92, R94, R92, 0x1d ;  /* 0x0000005c5e5c7211 */ /* 0x000fe200078feaff */
[----:B------:R-:W-:Y:S01]  /*1250*/  IMAD.WIDE.U32 R120, R120, c[0x0][0x268], R18 ;  /* 0x00009a0078787a25 */ /* 0x000fe200078e0012 */
[----:B------:R-:W-:Y:S02]  /*1260*/  IADD3 R65, P2, R65, R104, RZ ;  /* 0x0000006841417210 */ /* 0x000fe40007f5e0ff */
[----:B------:R-:W-:Y:S01]  /*1270*/  SHF.R.S32.HI R3, RZ, 0x1f, R93 ;  /* 0x0000001fff037819 */ /* 0x000fe2000001145d */
[----:B------:R-:W-:Y:S01]  /*1280*/  IMAD.WIDE.U32 R116, R104, c[0x0][0x290], R16 ;  /* 0x0000a40068747a25 */ /* 0x000fe200078e0010 */
[----:B------:R-:W-:Y:S02]  /*1290*/  SHF.R.S32.HI R0, RZ, 0x1f, R92 ;  /* 0x0000001fff007819 */ /* 0x000fe4000001145c */
[----:B------:R-:W-:Y:S01]  /*12a0*/  LEA.HI R3, R3, R93, RZ, 0x3 ;  /* 0x0000005d03037211 */ /* 0x000fe200078f18ff */
[----:B------:R-:W-:Y:S01]  /*12b0*/  IMAD.X R64, R64, 0x1, R110, P2 ;  /* 0x0000000140407824 */ /* 0x000fe200010e066e */
[----:B------:R-:W-:Y:S01]  /*12c0*/  LEA.HI R5, R5, R13, RZ, 0x6 ;  /* 0x0000000d05057211 */ /* 0x000fe200078f30ff */
[----:B------:R-:W-:Y:S01]  /*12d0*/  IMAD.SHL.U32 R93, R93, 0x8, RZ ;  /* 0x000000085d5d7824 */ /* 0x000fe200078e00ff */
[----:B------:R-:W-:Y:S01]  /*12e0*/  LEA.HI R0, R0, R92, RZ, 0x3 ;  /* 0x0000005c00007211 */ /* 0x000fe200078f18ff */
[----:B------:R-:W-:Y:S01]  /*12f0*/  IMAD R110, R110, c[0x0][0x280], RZ ;  /* 0x0000a0006e6e7a24 */ /* 0x000fe200078e02ff */
[----:B------:R-:W-:Y:S01]  /*1300*/  SHF.R.S32.HI R15, RZ, 0x1f, R14 ;  /* 0x0000001fff0f7819 */ /* 0x000fe2000001140e */
[----:B------:R-:W-:Y:S01]  /*1310*/  IMAD.SHL.U32 R92, R92, 0x8, RZ ;  /* 0x000000085c5c7824 */ /* 0x000fe200078e00ff */
[----:B------:R-:W-:Y:S01]  /*1320*/  LEA.HI R4, R4, R10, RZ, 0x6 ;  /* 0x0000000a04047211 */ /* 0x000fe200078f30ff */
[----:B------:R-:W-:Y:S01]  /*1330*/  IMAD R110, R104, c[0x0][0x284], R110 ;  /* 0x0000a100686e7a24 */ /* 0x000fe200078e026e */
[----:B-----5:R-:W-:Y:S01]  /*1340*/  SHF.R.S32.HI R57, RZ, 0x1f, R55 ;  /* 0x0000001fff397819 */ /* 0x020fe20000011437 */
[----:B------:R-:W-:Y:S01]  /*1350*/  IMAD.SHL.U32 R5, R5, 0x20, RZ ;  /* 0x0000002005057824 */ /* 0x000fe200078e00ff */
[C---:B------:R-:W-:Y:S01]  /*1360*/  LOP3.LUT R91, R88.reuse, 0x38, R95, 0xf8, !PT ;  /* 0x00000038585b7812 */ /* 0x040fe200078ef85f */
[----:B------:R-:W-:Y:S01]  /*1370*/  IMAD.SHL.U32 R3, R3, 0x100, RZ ;  /* 0x0000010003037824 */ /* 0x000fe200078e00ff */
[----:B------:R-:W-:Y:S01]  /*1380*/  LOP3.LUT R89, R88, 0x38, R94, 0xf8, !PT ;  /* 0x0000003858597812 */ /* 0x000fe200078ef85e */
[----:B------:R-:W-:Y:S01]  /*1390*/  IMAD.SHL.U32 R0, R0, 0x100, RZ ;  /* 0x0000010000007824 */ /* 0x000fe200078e00ff */
[----:B------:R-:W-:Y:S01]  /*13a0*/  LOP3.LUT R90, R88, 0x38, R93, 0xf8, !PT ;  /* 0x00000038585a7812 */ /* 0x000fe200078ef85d */
[----:B------:R-:W-:Y:S01]  /*13b0*/  IMAD R112, R104, c[0x0][0x294], R112 ;  /* 0x0000a50068707a24 */ /* 0x000fe200078e0270 */
[----:B------:R-:W-:Y:S01]  /*13c0*/  LOP3.LUT R88, R88, 0x38, R92, 0xf8, !PT ;  /* 0x0000003858587812 */ /* 0x000fe200078ef85c */
[----:B------:R-:W-:Y:S01]  /*13d0*/  IMAD.WIDE.U32 R20, R104, c[0x0][0x290], R14 ;  /* 0x0000a40068147a25 */ /* 0x000fe200078e000e */
[----:B------:R-:W-:-:S02]  /*13e0*/  SHF.L.U32 R4, R4, 0x5, RZ ;  /* 0x0000000504047819 */ /* 0x000fc400000006ff */
[-C--:B------:R-:W-:Y:S01]  /*13f0*/  LOP3.LUT R91, R91, R6.reuse, RZ, 0x3c, !PT ;  /* 0x000000065b5b7212 */ /* 0x080fe200078e3cff */
[----:B------:R-:W-:Y:S01]  /*1400*/  IMAD.WIDE.U32 R18, R104, c[0x0][0x280], R14 ;  /* 0x0000a00068127a25 */ /* 0x000fe200078e000e */
[-C--:B------:R-:W-:Y:S02]  /*1410*/  LOP3.LUT R89, R89, R6.reuse, RZ, 0x3c, !PT ;  /* 0x0000000659597212 */ /* 0x080fe400078e3cff */
[-C--:B------:R-:W-:Y:S01]  /*1420*/  LOP3.LUT R90, R90, R6.reuse, RZ, 0x3c, !PT ;  /* 0x000000065a5a7212 */ /* 0x080fe200078e3cff */
[C---:B------:R-:W-:Y:S01]  /*1430*/  IMAD.SHL.U32 R99, R96.reuse, 0x10, RZ ;  /* 0x0000001060637824 */ /* 0x040fe200078e00ff */
[----:B------:R-:W-:Y:S01]  /*1440*/  LOP3.LUT R96, R96, 0xff, RZ, 0xc0, !PT ;  /* 0x000000ff60607812 */ /* 0x000fe200078ec0ff */
[----:B------:R-:W-:Y:S01]  /*1450*/  IMAD R58, R57, c[0x0][0x290], RZ ;  /* 0x0000a400393a7a24 */ /* 0x000fe200078e02ff */
[----:B------:R-:W-:Y:S01]  /*1460*/  LOP3.LUT R88, R88, R6, RZ, 0x3c, !PT ;  /* 0x0000000658587212 */ /* 0x000fe200078e3cff */
[----:B------:R-:W-:Y:S01]  /*1470*/  IMAD.IADD R115, R115, 0x1, R110 ;  /* 0x0000000173737824 */ /* 0x000fe200078e026e */
[----:B------:R-:W-:Y:S01]  /*1480*/  LOP3.LUT R5, R5, 0x7ffff800, RZ, 0xc0, !PT ;  /* 0x7ffff80005057812 */ /* 0x000fe200078ec0ff */
[----:B------:R-:W-:Y:S01]  /*1490*/  IMAD R57, R57, c[0x0][0x280], RZ ;  /* 0x0000a00039397a24 */ /* 0x000fe200078e02ff */
[----:B------:R-:W-:Y:S01]  /*14a0*/  LOP3.LUT R4, R4, 0x7ffff800, RZ, 0xc0, !PT ;  /* 0x7ffff80004047812 */ /* 0x000fe200078ec0ff */
[----:B------:R-:W-:Y:S01]  /*14b0*/  IMAD.IADD R117, R117, 0x1, R112 ;  /* 0x0000000175757824 */ /* 0x000fe200078e0270 */
[----:B------:R-:W-:Y:S01]  /*14c0*/  LOP3.LUT R3, R3, 0x7ffff800, RZ, 0xc0, !PT ;  /* 0x7ffff80003037812 */ /* 0x000fe200078ec0ff */
[----:B------:R-:W-:Y:S01]  /*14d0*/  IMAD.IADD R113, R112, 0x1, R21 ;  /* 0x0000000170717824 */ /* 0x000fe200078e0215 */
[----:B------:R-:W-:Y:S01]  /*14e0*/  LOP3.LUT R0, R0, 0x7ffff800, RZ, 0xc0, !PT ;  /* 0x7ffff80000007812 */ /* 0x000fe200078ec0ff */
[----:B------:R-:W-:Y:S01]  /*14f0*/  IMAD.IADD R111, R110, 0x1, R19 ;  /* 0x000000016e6f7824 */ /* 0x000fe200078e0213 */
[----:B------:R-:W-:Y:S01]  /*1500*/  SHF.L.U32 R97, R96, 0x2, RZ ;  /* 0x0000000260617819 */ /* 0x000fe200000006ff */
[----:B------:R-:W-:Y:S01]  /*1510*/  IMAD.MOV.U32 R112, RZ, RZ, R20 ;  /* 0x000000ffff707224 */ /* 0x000fe200078e0014 */
[----:B------:R-:W-:Y:S01]  /*1520*/  IADD3 R91, R91, R5, R2 ;  /* 0x000000055b5b7210 */ /* 0x000fe20007ffe002 */
[----:B------:R-:W-:Y:S01]  /*1530*/  IMAD.MOV.U32 R110, RZ, RZ, R18 ;  /* 0x000000ffff6e7224 */ /* 0x000fe200078e0012 */
[--C-:B------:R-:W-:Y:S01]  /*1540*/  IADD3 R89, R89, R4, R2.reuse ;  /* 0x0000000459597210 */ /* 0x100fe20007ffe002 */
[----:B------:R-:W-:Y:S01]  /*1550*/  IMAD.MOV.U32 R78, RZ, RZ, c[0x0][0x290] ;  /* 0x0000a400ff4e7624 */ /* 0x000fe200078e00ff */
[--C-:B------:R-:W-:Y:S01]  /*1560*/  IADD3 R90, R90, R3, R2.reuse ;  /* 0x000000035a5a7210 */ /* 0x100fe20007ffe002 */
[----:B------:R-:W-:Y:S01]  /*1570*/  IMAD.MOV.U32 R80, RZ, RZ, c[0x0][0x280] ;  /* 0x0000a000ff507624 */ /* 0x000fe200078e00ff */
[----:B------:R-:W-:Y:S01]  /*1580*/  IADD3 R88, R88, R0, R2 ;  /* 0x0000000058587210 */ /* 0x000fe20007ffe002 */
[----:B------:R-:W-:Y:S01]  /*1590*/  IMAD.MOV.U32 R82, RZ, RZ, c[0x0][0x1e0] ;  /* 0x00007800ff527624 */ /* 0x000fe200078e00ff */
[----:B------:R-:W-:Y:S01]  /*15a0*/  IADD3 R62, P1, P0, R124, R128, R16 ;  /* 0x000000807c3e7210 */ /* 0x000fe2000783e010 */
[----:B------:R-:W-:Y:S01]  /*15b0*/  IMAD.SHL.U32 R98, R96, 0x8, RZ ;  /* 0x0000000860627824 */ /* 0x000fe200078e00ff */
[----:B------:R-:W-:Y:S01]  /*15c0*/  LOP3.LUT R95, R95, 0xfffffff8, RZ, 0xc0, !PT ;  /* 0xfffffff85f5f7812 */ /* 0x000fe200078ec0ff */
[C---:B------:R-:W-:Y:S01]  /*15d0*/  IMAD R57, R55.reuse, c[0x0][0x284], R57 ;  /* 0x0000a10037397a24 */ /* 0x040fe200078e0239 */
[----:B------:R-:W-:Y:S01]  /*15e0*/  LOP3.LUT R94, R94, 0xfffffff8, RZ, 0xc0, !PT ;  /* 0xfffffff85e5e7812 */ /* 0x000fe200078ec0ff */
[----:B------:R-:W-:Y:S01]  /*15f0*/  IMAD.WIDE.U32 R114, R55, c[0x0][0x280], R114 ;  /* 0x0000a00037727a25 */ /* 0x000fe200078e0072 */
[----:B------:R-:W-:-:S02]  /*1600*/  SHF.L.U64.HI R77, R78, R81, c[0x0][0x294] ;  /* 0x0000a5004e4d7619 */ /* 0x000fc40000010251 */
[-C--:B------:R-:W-:Y:S01]  /*1610*/  SHF.L.U64.HI R79, R80, R81.reuse, c[0x0][0x284] ;  /* 0x0000a100504f7619 */ /* 0x080fe20000010251 */
[----:B------:R-:W-:Y:S01]  /*1620*/  IMAD R63, R118, c[0x0][0x21c], R63 ;  /* 0x00008700763f7a24 */ /* 0x000fe200078e023f */
[----:B------:R-:W-:Y:S01]  /*1630*/  SHF.L.U64.HI R81, R82, R81, c[0x0][0x1e4] ;  /* 0x0000790052517619 */ /* 0x000fe20000010251 */
[----:B------:R-:W-:Y:S01]  /*1640*/  IMAD.SHL.U32 R96, R96, 0x2, RZ ;  /* 0x0000000260607824 */ /* 0x000fe200078e00ff */
[----:B------:R-:W-:Y:S01]  /*1650*/  IADD3 R59, R115, R57, RZ ;  /* 0x00000039733b7210 */ /* 0x000fe20007ffe0ff */
[C---:B------:R-:W-:Y:S01]  /*1660*/  IMAD R58, R55.reuse, c[0x0][0x294], R58 ;  /* 0x0000a500373a7a24 */ /* 0x040fe200078e023a */
[----:B------:R-:W-:Y:S01]  /*1670*/  IADD3 R10, R14, 0x20, RZ ;  /* 0x000000200e0a7810 */ /* 0x000fe20007ffe0ff */
[----:B------:R-:W-:Y:S01]  /*1680*/  IMAD.WIDE.U32 R116, R55, c[0x0][0x290], R116 ;  /* 0x0000a40037747a25 */ /* 0x000fe200078e0074 */
[----:B------:R-:W-:Y:S02]  /*1690*/  ISETP.NE.AND P5, PT, RZ, UR4, PT ;  /* 0x00000004ff007c0c */ /* 0x000fe4000bfa5270 */
[----:B------:R-:W-:Y:S01]  /*16a0*/  LOP3.LUT R99, R99, 0x10, RZ, 0xc0, !PT ;  /* 0x0000001063637812 */ /* 0x000fe200078ec0ff */
[----:B------:R-:W-:Y:S01]  /*16b0*/  IMAD.WIDE.U32 R118, R118, c[0x0][0x218], R8 ;  /* 0x0000860076767a25 */ /* 0x000fe200078e0008 */
[----:B------:R-:W-:-:S02]  /*16c0*/  IADD3 R9, R14, 0x60, RZ ;  /* 0x000000600e097810 */ /* 0x000fc40007ffe0ff */
[----:B------:R-:W-:Y:S01]  /*16d0*/  IADD3.X R61, R70, R76, R17, P1, P0 ;  /* 0x0000004c463d7210 */ /* 0x000fe20000fe0411 */
[----:B------:R-:W-:Y:S01]  /*16e0*/  IMAD.WIDE.U32 R112, R55, c[0x0][0x290], R112 ;  /* 0x0000a40037707a25 */ /* 0x000fe200078e0070 */
[----:B------:R-:W-:Y:S02]  /*16f0*/  LOP3.LUT R98, R98, 0x10, RZ, 0xc0, !PT ;  /* 0x0000001062627812 */ /* 0x000fe400078ec0ff */
[----:B------:R-:W-:Y:S01]  /*1700*/  LOP3.LUT R97, R97, 0x10, RZ, 0xc0, !PT ;  /* 0x0000001061617812 */ /* 0x000fe200078ec0ff */
[----:B------:R-:W-:Y:S01]  /*1710*/  IMAD.WIDE.U32 R110, R55, c[0x0][0x280], R110 ;  /* 0x0000a000376e7a25 */ /* 0x000fe200078e006e */
[----:B------:R-:W-:Y:S02]  /*1720*/  LOP3.LUT R96, R96, 0x10, RZ, 0xc0, !PT ;  /* 0x0000001060607812 */ /* 0x000fe400078ec0ff */
[----:B------:R-:W-:Y:S01]  /*1730*/  SHF.R.S32.HI R86, RZ, 0x1f, R95 ;  /* 0x0000001fff567819 */ /* 0x000fe2000001145f */
[----:B------:R-:W-:Y:S01]  /*1740*/  IMAD.IADD R60, R117, 0x1, R58 ;  /* 0x00000001753c7824 */ /* 0x000fe200078e023a */
[----:B------:R-:W-:Y:S01]  /*1750*/  SHF.R.S32.HI R85, RZ, 0x1f, R94 ;  /* 0x0000001fff557819 */ /* 0x000fe2000001145e */
[----:B------:R-:W-:Y:S01]  /*1760*/  IMAD.SHL.U32 R78, R78, 0x20, RZ ;  /* 0x000000204e4e7824 */ /* 0x000fe200078e00ff */
[----:B------:R-:W-:Y:S01]  /*1770*/  SHF.R.S32.HI R84, RZ, 0x1f, R93 ;  /* 0x0000001fff547819 */ /* 0x000fe2000001145d */
[----:B------:R-:W-:Y:S01]  /*1780*/  IMAD.SHL.U32 R80, R80, 0x20, RZ ;  /* 0x0000002050507824 */ /* 0x000fe200078e00ff */
[----:B------:R-:W-:Y:S01]  /*1790*/  SHF.R.S32.HI R83, RZ, 0x1f, R92 ;  /* 0x0000001fff537819 */ /* 0x000fe2000001145c */
[----:B------:R-:W-:-:S02]  /*17a0*/  IMAD.SHL.U32 R82, R82, 0x20, RZ ;  /* 0x0000002052527824 */ /* 0x000fc400078e00ff */
[----:B------:R-:W-:Y:S02]  /*17b0*/  IMAD.IADD R66, R121, 0x1, R66 ;  /* 0x0000000179427824 */ /* 0x000fe400078e0242 */
[----:B------:R-:W-:Y:S02]  /*17c0*/  IMAD.IADD R63, R119, 0x1, R63 ;  /* 0x00000001773f7824 */ /* 0x000fe400078e023f */
[----:B------:R-:W-:Y:S02]  /*17d0*/  IMAD.IADD R58, R58, 0x1, R113 ;  /* 0x000000013a3a7824 */ /* 0x000fe400078e0271 */
[----:B------:R-:W-:Y:S02]  /*17e0*/  IMAD.IADD R57, R57, 0x1, R111 ;  /* 0x0000000139397824 */ /* 0x000fe400078e026f */
[----:B------:R-:W-:Y:S02]  /*17f0*/  IMAD.SHL.U32 R91, R91, 0x2, RZ ;  /* 0x000000025b5b7824 */ /* 0x000fe400078e00ff */
[----:B------:R-:W-:-:S02]  /*1800*/  IMAD.SHL.U32 R89, R89, 0x2, RZ ;  /* 0x0000000259597824 */ /* 0x000fc400078e00ff */
[----:B------:R-:W-:Y:S02]  /*1810*/  IMAD.SHL.U32 R90, R90, 0x2, RZ ;  /* 0x000000025a5a7824 */ /* 0x000fe400078e00ff */
[----:B------:R-:W-:Y:S01]  /*1820*/  IMAD.SHL.U32 R88, R88, 0x2, RZ ;  /* 0x0000000258587824 */ /* 0x000fe200078e00ff */
[----:B------:R-:W-:Y:S06]  /*1830*/  BAR.SYNC.DEFER_BLOCKING 0x0 ;  /* 0x0000000000007b1d */ /* 0x000fec0000010000 */
.L_x_588:
[-C--:B------:R-:W-:Y:S01]  /*1840*/  IMAD R109, R81, R100.reuse, RZ ;  /* 0x00000064516d7224 */ /* 0x080fe200078e02ff */
[----:B------:R-:W-:Y:S01]  /*1850*/  SHF.R.S32.HI R56, RZ, 0x1f, R100 ;  /* 0x0000001fff387819 */ /* 0x000fe20000011464 */
[----:B------:R-:W-:Y:S04]  /*1860*/  DEPBAR.LE SB0, 0x0 ;  /* 0x000080000000791a */ /* 0x000fe80000000000 */
[----:B------:R-:W-:Y:S01]  /*1870*/  BAR.SYNC.DEFER_BLOCKING 0x0 ;  /* 0x0000000000007b1d */ /* 0x000fe20000010000 */
[----:B------:R-:W-:Y:S04]  /*1880*/  IMAD.WIDE.U32 R130, R82, R100, RZ ;  /* 0x0000006452827225 */ /* 0x000fe800078e00ff */
[----:B------:R-:W-:Y:S01]  /*1890*/  IMAD R109, R56, R82, R109 ;  /* 0x00000052386d7224 */ /* 0x000fe200078e026d */
[----:B-1----:R-:W-:Y:S03]  /*18a0*/  IADD3 R2, P1, R62, R130, RZ ;  /* 0x000000823e027210 */ /* 0x002fe60007f3e0ff */
[----:B------:R-:W-:Y:S01]  /*18b0*/  IMAD.IADD R109, R131, 0x1, R109 ;  /* 0x00000001836d7824 */ /* 0x000fe200078e026d */
[C---:B------:R-:W-:Y:S04]  /*18c0*/  LEA R46, P0, R2.reuse, c[0x0][0x1c8], 0x1 ;  /* 0x00007200022e7a11 */ /* 0x040fe800078008ff */
[----:B------:R-:W-:Y:S04]  /*18d0*/  IADD3.X R0, R109, R61, RZ, P1, !PT ;  /* 0x0000003d6d007210 */ /* 0x000fe80000ffe4ff */
[----:B------:R-:W-:Y:S01]  /*18e0*/  LEA.HI.X R47, R2, c[0x0][0x1cc], R0, 0x1, P0 ;  /* 0x00007300022f7a11 */ /* 0x000fe200000f0c00 */
[----:B------:R-:W-:Y:S01]  /*18f0*/  BSSY B1, `(.L_x_570) ;  /* 0x0000258000017945 */ /* 0x000fe20003800000 */
[----:B------:R-:W-:-:S05]  /*1900*/  @!P6 BRA `(.L_x_571) ;  /* 0x000024500000e947 */ /* 0x000fca0003800000 */
[-C--:B------:R-:W-:Y:S02]  /*1910*/  IMAD R2, R79, R100.reuse, RZ ;  /* 0x000000644f027224 */ /* 0x080fe400078e02ff */
[-C--:B------:R-:W-:Y:S02]  /*1920*/  IMAD R0, R77, R100.reuse, RZ ;  /* 0x000000644d007224 */ /* 0x080fe400078e02ff */
[----:B------:R-:W-:Y:S02]  /*1930*/  IMAD R3, R100, -0x20, R108 ;  /* 0xffffffe064037824 */ /* 0x000fe400078e026c */
[-C--:B------:R-:W-:Y:S03]  /*1940*/  IMAD.WIDE.U32 R22, R80, R100.reuse, RZ ;  /* 0x0000006450167225 */ /* 0x080fe600078e00ff */
[----:B------:R-:W-:Y:S01]  /*1950*/  IMNMX R3, R3, 0x20, PT ;  /* 0x0000002003037817 */ /* 0x000fe20003800200 */
[----:B------:R-:W-:Y:S04]  /*1960*/  IMAD.WIDE.U32 R20, R78, R100, RZ ;  /* 0x000000644e147225 */ /* 0x000fe800078e00ff */
[C---:B------:R-:W-:Y:S02]  /*1970*/  IMAD R2, R56.reuse, R80, R2 ;  /* 0x0000005038027224 */ /* 0x040fe400078e0202 */
[----:B------:R-:W-:Y:S03]  /*1980*/  IMAD R0, R56, R78, R0 ;  /* 0x0000004e38007224 */ /* 0x000fe600078e0200 */
        /* <DEDUP_REMOVED lines=42> */
.L_x_574:
[----:B------:R-:W-:Y:S05]  /*1c30*/  BSYNC B0 ;  /* 0x0000000000007941 */ /* 0x000fea0003800000 */
.L_x_573:
[----:B------:R-:W-:-:S05]  /*1c40*/  @P4 BRA `(.L_x_575) ;  /* 0x0000222000004947 */ /* 0x000fca0003800000 */
[----:B------:R-:W-:Y:S01]  /*1c50*/  ISETP.GE.AND P0, PT, R16, c[0x0][0x1d4], PT ;  /* 0x0000750010007a0c */ /* 0x000fe20003f06270 */
[----:B-1---5:R-:W-:Y:S01]  /*1c60*/  IMAD.MOV.U32 R4, RZ, RZ, R36 ;  /* 0x000000ffff047224 */ /* 0x022fe200078e0024 */
[----:B------:R-:W-:Y:S01]  /*1c70*/  MOV R0, R39 ;  /* 0x0000002700007202 */ /* 0x000fe20000000f00 */
[----:B------:R-:W-:Y:S01]  /*1c80*/  IMAD.MOV.U32 R3, RZ, RZ, R37 ;  /* 0x000000ffff037224 */ /* 0x000fe200078e0025 */
[----:B------:R-:W-:Y:S01]  /*1c90*/  BSSY B0, `(.L_x_576) ;  /* 0x0000048000007945 */ /* 0x000fe20003800000 */
[----:B------:R-:W-:Y:S03]  /*1ca0*/  IMAD.MOV.U32 R2, RZ, RZ, R38 ;  /* 0x000000ffff027224 */ /* 0x000fe600078e0026 */
[----:B------:R-:W-:Y:S01]  /*1cb0*/  PRMT R34, R3, 0x5410, R4 ;  /* 0x0000541003227816 */ /* 0x000fe20000000004 */
[----:B------:R-:W-:Y:S01]  /*1cc0*/  IMAD.MOV.U32 R4, RZ, RZ, R42 ;  /* 0x000000ffff047224 */ /* 0x000fe200078e002a */
[----:B------:R-:W-:Y:S01]  /*1cd0*/  PRMT R35, R0, 0x5410, R2 ;  /* 0x0000541000237816 */ /* 0x000fe20000000002 */
[----:B------:R-:W-:Y:S01]  /*1ce0*/  IMAD.MOV.U32 R3, RZ, RZ, R43 ;  /* 0x000000ffff037224 */ /* 0x000fe200078e002b */
[----:B------:R-:W-:Y:S01]  /*1cf0*/  MOV R2, R18 ;  /* 0x0000001200027202 */ /* 0x000fe20000000f00 */
[----:B------:R-:W-:Y:S03]  /*1d00*/  IMAD.MOV.U32 R0, RZ, RZ, R19 ;  /* 0x000000ffff007224 */ /* 0x000fe600078e0013 */
[----:B------:R-:W-:Y:S01]  /*1d10*/  PRMT R40, R3, 0x5410, R4 ;  /* 0x0000541003287816 */ /* 0x000fe20000000004 */
[----:B------:R-:W-:Y:S01]  /*1d20*/  IMAD.MOV.U32 R4, RZ, RZ, R24 ;  /* 0x000000ffff047224 */ /* 0x000fe200078e0018 */
[----:B------:R-:W-:Y:S01]  /*1d30*/  PRMT R5, R0, 0x5410, R2 ;  /* 0x0000541000057816 */ /* 0x000fe20000000002 */
[----:B------:R-:W-:Y:S01]  /*1d40*/  IMAD.MOV.U32 R2, RZ, RZ, R26 ;  /* 0x000000ffff027224 */ /* 0x000fe200078e001a */
[----:B------:R-:W-:Y:S02]  /*1d50*/  MOV R3, R25 ;  /* 0x0000001900037202 */ /* 0x000fe40000000f00 */
[----:B------:R-:W-:Y:S02]  /*1d60*/  MOV R0, R27 ;  /* 0x0000001b00007202 */ /* 0x000fe40000000f00 */
[----:B------:R-:W-:Y:S02]  /*1d70*/  PRMT R6, R3, 0x5410, R4 ;  /* 0x0000541003067816 */ /* 0x000fe40000000004 */
[----:B------:R-:W-:Y:S01]  /*1d80*/  PRMT R7, R0, 0x5410, R2 ;  /* 0x0000541000077816 */ /* 0x000fe20000000002 */
[----:B------:R-:W-:-:S05]  /*1d90*/  @P0 BRA `(.L_x_577) ;  /* 0x0000037000000947 */ /* 0x000fca0003800000 */
[----:B------:R-:W-:Y:S01]  /*1da0*/  ISETP.GE.AND P0, PT, R14, c[0x0][0x27c], PT ;  /* 0x00009f000e007a0c */ /* 0x000fe20003f06270 */
[----:B------:R-:W1:Y:S01]  /*1db0*/  LDS.128 R20, [R101+0xc080] ;  /* 0x00c0800065147984 */ /* 0x000e620000000c00 */
[----:B------:R-:W-:Y:S02]  /*1dc0*/  MOV R0, R28 ;  /* 0x0000001c00007202 */ /* 0x000fe40000000f00 */
[----:B------:R-:W-:Y:S02]  /*1dd0*/  MOV R3, R29 ;  /* 0x0000001d00037202 */ /* 0x000fe40000000f00 */
[----:B------:R-:W-:Y:S07]  /*1de0*/  MOV R32, R45 ;  /* 0x0000002d00207202 */ /* 0x000fee0000000f00 */
[--C-:B------:R-:W-:Y:S01]  /*1df0*/  @!P0 SHF.R.U64 R2, R28, 0x10, R29.reuse ;  /* 0x000000101c028819 */ /* 0x100fe2000000121d */
[----:B------:R-:W-:Y:S01]  /*1e00*/  @!P0 HADD2.F32 R0, -RZ, R0.H0_H0 ;  /* 0x20000000ff008230 */ /* 0x000fe20000004100 */
[----:B------:R-:W-:Y:S01]  /*1e10*/  @!P0 SHF.R.U32.HI R4, RZ, 0x10, R29 ;  /* 0x00000010ff048819 */ /* 0x000fe2000001161d */
[----:B------:R-:W-:Y:S01]  /*1e20*/  @!P0 HADD2.F32 R3, -RZ, R3.H0_H0 ;  /* 0x20000003ff038230 */ /* 0x000fe20000004100 */
[----:B------:R-:W-:Y:S01]  /*1e30*/  MOV R29, R44 ;  /* 0x0000002c001d7202 */ /* 0x000fe20000000f00 */
[----:B------:R-:W-:Y:S01]  /*1e40*/  @!P0 HADD2.F32 R2, -RZ, R2.H0_H0 ;  /* 0x20000002ff028230 */ /* 0x000fe20000004100 */
[--C-:B------:R-:W-:Y:S01]  /*1e50*/  @!P0 SHF.R.U64 R31, R44, 0x10, R45.reuse ;  /* 0x000000102c1f8819 */ /* 0x100fe2000000122d */
[----:B------:R-:W-:Y:S01]  /*1e60*/  @!P0 HADD2.F32 R4, -RZ, R4.H0_H0 ;  /* 0x20000004ff048230 */ /* 0x000fe20000004100 */
[----:B------:R-:W-:Y:S01]  /*1e70*/  @!P0 SHF.R.U32.HI R33, RZ, 0x10, R45 ;  /* 0x00000010ff218819 */ /* 0x000fe2000001162d */
[----:B------:R-:W-:Y:S02]  /*1e80*/  @!P0 HADD2.F32 R29, -RZ, R29.H0_H0 ;  /* 0x2000001dff1d8230 */ /* 0x000fe40000004100 */
[----:B------:R-:W-:Y:S02]  /*1e90*/  @!P0 HADD2.F32 R31, -RZ, R31.H0_H0 ;  /* 0x2000001fff1f8230 */ /* 0x000fe40000004100 */
[----:B------:R-:W-:Y:S01]  /*1ea0*/  @!P0 HADD2.F32 R33, -RZ, R33.H0_H0 ;  /* 0x20000021ff218230 */ /* 0x000fe20000004100 */
[----:B-1----:R-:W-:Y:S01]  /*1eb0*/  @!P0 IMAD.MOV.U32 R13, RZ, RZ, R21 ;  /* 0x000000ffff0d8224 */ /* 0x002fe200078e0015 */
[----:B------:R-:W-:Y:S04]  /*1ec0*/  @!P0 MOV R8, R20 ;  /* 0x0000001400088202 */ /* 0x000fe80000000f00 */
[--C-:B------:R-:W-:Y:S02]  /*1ed0*/  @!P0 HADD2.F32 R30, -RZ, R13.reuse.H1_H1 ;  /* 0x3000000dff1e8230 */ /* 0x100fe40000004100 */
        /* <DEDUP_REMOVED lines=21> */
[C---:B------:R-:W-:Y:S01]  /*2030*/  @!P0 FMUL.FTZ R3, R13.reuse, R3 ;  /* 0x000000030d038220 */ /* 0x040fe20000410000 */
        /* <DEDUP_REMOVED lines=13> */
.L_x_577:
[----:B------:R-:W-:Y:S05]  /*2110*/  BSYNC B0 ;  /* 0x0000000000007941 */ /* 0x000fea0003800000 */
.L_x_576:
        /* <DEDUP_REMOVED lines=8> */
[----:B------:R-:W-:Y:S01]  /*21a0*/  @!P0 SHF.R.U64 R0, R26, 0x10, R27 ;  /* 0x000000101a008819 */ /* 0x000fe2000000121b */
[----:B------:R-:W-:Y:S01]  /*21b0*/  @!P0 HADD2.F32 R7, -RZ, R7.H0_H0 ;  /* 0x20000007ff078230 */ /* 0x000fe20000004100 */
[----:B------:R-:W-:Y:S01]  /*21c0*/  @!P0 SHF.R.U64 R29, R42, 0x10, R43 ;  /* 0x000000102a1d8819 */ /* 0x000fe2000000122b */
[----:B------:R-:W-:Y:S01]  /*21d0*/  @!P0 HADD2.F32 R30, -RZ, R40.H0_H0 ;  /* 0x20000028ff1e8230 */ /* 0x000fe20000004100 */
[----:B------:R-:W-:Y:S01]  /*21e0*/  @!P0 SHF.R.U32.HI R26, RZ, 0x10, R27 ;  /* 0x00000010ff1a8819 */ /* 0x000fe2000001161b */
[----:B------:R-:W-:Y:S01]  /*21f0*/  @!P0 HADD2.F32 R8, -RZ, R0.H0_H0 ;  /* 0x20000000ff088230 */ /* 0x000fe20000004100 */
[----:B------:R-:W-:Y:S01]  /*2200*/  @!P0 SHF.R.U32.HI R32, RZ, 0x10, R43 ;  /* 0x00000010ff208819 */ /* 0x000fe2000001162b */
[----:B------:R-:W-:Y:S02]  /*2210*/  @!P0 HADD2.F32 R27, -RZ, R40.H1_H1 ;  /* 0x30000028ff1b8230 */ /* 0x000fe40000004100 */
        /* <DEDUP_REMOVED lines=8> */
[CC--:B------:R-:W-:Y:S02]  /*22a0*/  @!P0 FMUL.FTZ R33, R13.reuse, R4.reuse ;  /* 0x000000040d218220 */ /* 0x0c0fe40000410000 */
[----:B------:R-:W-:Y:S01]  /*22b0*/  @!P0 FMUL.FTZ R0, R2, R4 ;  /* 0x0000000402008220 */ /* 0x000fe20000410000 */
[----:B------:R-:W-:Y:S01]  /*22c0*/  @!P0 HADD2.F32 R4, -RZ, R3.H0_H0 ;  /* 0x20000003ff048230 */ /* 0x000fe20000004100 */
[----:B------:R-:W-:Y:S01]  /*22d0*/  @!P0 FMUL.FTZ R41, R28, R8 ;  /* 0x000000081c298220 */ /* 0x000fe20000410000 */
[----:B------:R-:W-:Y:S01]  /*22e0*/  @!P0 MOV R3, R22 ;  /* 0x0000001600038202 */ /* 0x000fe20000000f00 */
[----:B------:R-:W-:Y:S02]  /*22f0*/  @!P0 FFMA.FTZ R33, R2, R27, -R33 ;  /* 0x0000001b02218223 */ /* 0x000fe40000010821 */
[C---:B------:R-:W-:Y:S02]  /*2300*/  @!P0 FMUL.FTZ R2, R4.reuse, R8 ;  /* 0x0000000804028220 */ /* 0x040fe40000410000 */
[----:B------:R-:W-:Y:S01]  /*2310*/  @!P0 FFMA.FTZ R41, R4, R29, -R41 ;  /* 0x0000001d04298223 */ /* 0x000fe20000010829 */
[----:B------:R-:W-:Y:S01]  /*2320*/  @!P0 MOV R4, R23 ;  /* 0x0000001700048202 */ /* 0x000fe20000000f00 */
[----:B------:R-:W-:Y:S01]  /*2330*/  @!P0 FFMA.FTZ R0, R13, R27, R0 ;  /* 0x0000001b0d008223 */ /* 0x000fe20000010000 */
[--C-:B------:R-:W-:Y:S01]  /*2340*/  @!P0 HADD2.F32 R27, -RZ, R3.reuse.H1_H1 ;  /* 0x30000003ff1b8230 */ /* 0x100fe20000004100 */
[----:B------:R-:W-:Y:S01]  /*2350*/  @!P0 FFMA.FTZ R2, R28, R29, R2 ;  /* 0x0000001d1c028223 */ /* 0x000fe20000010002 */
[----:B------:R-:W-:Y:S02]  /*2360*/  @!P0 HADD2.F32 R13, -RZ, R3.H0_H0 ;  /* 0x20000003ff0d8230 */ /* 0x000fe40000004100 */
[----:B------:R-:W-:Y:S01]  /*2370*/  @!P0 F2FP.PACK_AB R0, R0, R33 ;  /* 0x000000210000823e */ /* 0x000fe200000000ff */
[--C-:B------:R-:W-:Y:S01]  /*2380*/  @!P0 HADD2.F32 R31, -RZ, R4.reuse.H1_H1 ;  /* 0x30000004ff1f8230 */ /* 0x100fe20000004100 */
[----:B------:R-:W-:Y:S01]  /*2390*/  @!P0 F2FP.PACK_AB R2, R2, R41 ;  /* 0x000000290202823e */ /* 0x000fe200000000ff */
[-C--:B------:R-:W-:Y:S01]  /*23a0*/  @!P0 FMUL.FTZ R3, R13, R7.reuse ;  /* 0x000000070d038220 */ /* 0x080fe20000410000 */
[----:B------:R-:W-:Y:S01]  /*23b0*/  @!P0 HADD2.F32 R8, -RZ, R4.H0_H0 ;  /* 0x20000004ff088230 */ /* 0x000fe20000004100 */
[----:B------:R-:W-:Y:S01]  /*23c0*/  @!P0 FMUL.FTZ R4, R27, R7 ;  /* 0x000000071b048220 */ /* 0x000fe20000410000 */
[----:B------:R-:W-:Y:S01]  /*23d0*/  @!P0 MOV R20, R0 ;  /* 0x0000000000148202 */ /* 0x000fe20000000f00 */
[----:B------:R-:W-:Y:S01]  /*23e0*/  @!P0 FMUL.FTZ R40, R31, R26 ;  /* 0x0000001a1f288220 */ /* 0x000fe20000410000 */
[----:B------:R-:W-:Y:S01]  /*23f0*/  @!P0 MOV R21, R2 ;  /* 0x0000000200158202 */ /* 0x000fe20000000f00 */
[----:B------:R-:W-:Y:S02]  /*2400*/  @!P0 FFMA.FTZ R13, R13, R30, -R4 ;  /* 0x0000001e0d0d8223 */ /* 0x000fe40000010804 */
[C---:B------:R-:W-:Y:S02]  /*2410*/  @!P0 FMUL.FTZ R4, R8.reuse, R26 ;  /* 0x0000001a08048220 */ /* 0x040fe40000410000 */
[----:B------:R-:W-:Y:S02]  /*2420*/  @!P0 FFMA.FTZ R3, R27, R30, R3 ;  /* 0x0000001e1b038223 */ /* 0x000fe40000010003 */
[-C--:B------:R-:W-:Y:S02]  /*2430*/  @!P0 FFMA.FTZ R40, R8, R32.reuse, -R40 ;  /* 0x0000002008288223 */ /* 0x080fe40000010828 */
[----:B------:R-:W-:Y:S01]  /*2440*/  @!P0 FFMA.FTZ R4, R31, R32, R4 ;  /* 0x000000201f048223 */ /* 0x000fe20000010004 */
[----:B------:R-:W-:Y:S04]  /*2450*/  @!P0 F2FP.PACK_AB R3, R3, R13 ;  /* 0x0000000d0303823e */ /* 0x000fe800000000ff */
[----:B------:R-:W-:Y:S02]  /*2460*/  @!P0 F2FP.PACK_AB R4, R4, R40 ;  /* 0x000000280404823e */ /* 0x000fe400000000ff */
[----:B------:R-:W-:Y:S02]  /*2470*/  @!P0 MOV R22, R3 ;  /* 0x0000000300168202 */ /* 0x000fe40000000f00 */
[----:B------:R-:W-:Y:S05]  /*2480*/  @!P0 MOV R23, R4 ;  /* 0x0000000400178202 */ /* 0x000fea0000000f00 */
[----:B------:R1:W-:Y:S02]  /*2490*/  STG.E.128 [R46.64+0x80], R20 ;  /* 0x000080142e007986 */ /* 0x0003e4000c101d08 */
.L_x_579:
[----:B------:R-:W-:Y:S05]  /*24a0*/  BSYNC B0 ;  /* 0x0000000000007941 */ /* 0x000fea0003800000 */
.L_x_578:
        /* <DEDUP_REMOVED lines=9> */
[--C-:B------:R-:W-:Y:S01]  /*2540*/  @!P0 HADD2.F32 R13, -RZ, R35.reuse.H1_H1 ;  /* 0x30000023ff0d8230 */ /* 0x100fe20000004100 */
[----:B------:R-:W-:Y:S01]  /*2550*/  @!P0 SHF.R.U64 R26, R38, 0x10, R39 ;  /* 0x00000010261a8819 */ /* 0x000fe20000001227 */
[----:B------:R-:W-:Y:S01]  /*2560*/  @!P0 HADD2.F32 R6, -RZ, R6.H0_H0 ;  /* 0x20000006ff068230 */ /* 0x000fe20000004100 */
[----:B------:R-:W-:Y:S01]  /*2570*/  @!P0 SHF.R.U32.HI R24, RZ, 0x10, R25 ;  /* 0x00000010ff188819 */ /* 0x000fe20000011619 */
        /* <DEDUP_REMOVED lines=11> */
[-C--:B------:R-:W-:Y:S02]  /*2630*/  @!P0 FMUL.FTZ R30, R8, R4.reuse ;  /* 0x00000004081e8220 */ /* 0x080fe40000410000 */
[C---:B------:R-:W-:Y:S01]  /*2640*/  @!P0 FMUL.FTZ R0, R2.reuse, R4 ;  /* 0x0000000402008220 */ /* 0x040fe20000410000 */
[----:B------:R-:W-:Y:S01]  /*2650*/  @!P0 HADD2.F32 R4, -RZ, R3.H0_H0 ;  /* 0x20000003ff048230 */ /* 0x000fe20000004100 */
[C---:B------:R-:W-:Y:S01]  /*2660*/  @!P0 FMUL.FTZ R31, R25.reuse, R7 ;  /* 0x00000007191f8220 */ /* 0x040fe20000410000 */
[----:B------:R-:W-:Y:S01]  /*2670*/  @!P0 MOV R3, R22 ;  /* 0x0000001600038202 */ /* 0x000fe20000000f00 */
[----:B------:R-:W-:Y:S02]  /*2680*/  @!P0 FFMA.FTZ R30, R2, R13, -R30 ;  /* 0x0000000d021e8223 */ /* 0x000fe4000001081e */
[C---:B------:R-:W-:Y:S02]  /*2690*/  @!P0 FMUL.FTZ R2, R4.reuse, R7 ;  /* 0x0000000704028220 */ /* 0x040fe40000410000 */
[-C--:B------:R-:W-:Y:S01]  /*26a0*/  @!P0 FFMA.FTZ R31, R4, R26.reuse, -R31 ;  /* 0x0000001a041f8223 */ /* 0x080fe2000001081f */
        /* <DEDUP_REMOVED lines=14> */
[-C--:B------:R-:W-:Y:S02]  /*2790*/  @!P0 FFMA.FTZ R8, R8, R27.reuse, -R4 ;  /* 0x0000001b08088223 */ /* 0x080fe40000010804 */
[----:B------:R-:W-:Y:S02]  /*27a0*/  @!P0 FMUL.FTZ R4, R7, R24 ;  /* 0x0000001807048220 */ /* 0x000fe40000410000 */
        /* <DEDUP_REMOVED lines=8> */
.L_x_581:
[----:B------:R-:W-:Y:S05]  /*2830*/  BSYNC B0 ;  /* 0x0000000000007941 */ /* 0x000fea0003800000 */
.L_x_580:
[----:B------:R-:W-:Y:S11]  /*2840*/  ISETP.GE.AND P0, PT, R102, c[0x0][0x1d4], PT ;  /* 0x0000750066007a0c */ /* 0x000ff60003f06270 */
[----:B------:R-:W-:Y:S02]  /*2850*/  @!UPT UIADD3 URZ, URZ, URZ, URZ ;  /* 0x0000003f3f3ff290 */ /* 0x000fe4000fffe03f */
[----:B------:R-:W-:-:S05]  /*2860*/  @P0 BRA `(.L_x_575) ;  /* 0x0000160000000947 */ /* 0x000fca0003800000 */
[----:B------:R-:W-:Y:S01]  /*2870*/  ISETP.GE.AND P0, PT, R9, c[0x0][0x27c], PT ;  /* 0x00009f0009007a0c */ /* 0x000fe20003f06270 */
[----:B-1----:R-:W1:Y:S11]  /*2880*/  LDS.128 R20, [R101+0xf080] ;  /* 0x00f0800065147984 */ /* 0x002e760000000c00 */
[----:B------:R-:W-:Y:S01]  /*2890*/  @!UPT UIADD3 URZ, URZ, URZ, URZ ;  /* 0x0000003f3f3ff290 */ /* 0x000fe2000fffe03f */
[--C-:B------:R-:W-:Y:S01]  /*28a0*/  @!P0 HADD2.F32 R4, -RZ, R5.reuse.H1_H1 ;  /* 0x30000005ff048230 */ /* 0x100fe20000004100 */
[--C-:B------:R-:W-:Y:S01]  /*28b0*/  @!P0 SHF.R.U64 R0, R18, 0x10, R19.reuse ;  /* 0x0000001012008819 */ /* 0x100fe20000001213 */
[----:B------:R-:W-:Y:S01]  /*28c0*/  @!P0 HADD2.F32 R8, -RZ, R34.H1_H1 ;  /* 0x30000022ff088230 */ /* 0x000fe20000004100 */
        /* <DEDUP_REMOVED lines=45> */
[----:B------:R1:W-:Y:S01]  /*2ba0*/  STG.E.128 [R46.64+0x180], R20 ;  /* 0x000180142e007986 */ /* 0x0003e2000c101d08 */
[----:B------:R-:W-:-:S05]  /*2bb0*/  BRA `(.L_x_575) ;  /* 0x000012b000007947 */ /* 0x000fca0003800000 */
.L_x_572:
        /* <DEDUP_REMOVED lines=19> */
[C---:B------:R-:W-:Y:S01]  /*2cf0*/  LEA R20, P1, R3.reuse, c[0x0][0x270], 0x1 ;  /* 0x00009c0003147a11 */ /* 0x040fe200078208ff */
[----:B------:R-:W-:Y:S01]  /*2d00*/  CS2R R26, SRZ ;  /* 0x00000000001a7805 */ /* 0x000fe2000001ff00 */
[C---:B------:R-:W-:Y:S01]  /*2d10*/  LEA R18, P0, R8.reuse, c[0x0][0x288], 0x1 ;  /* 0x0000a20008127a11 */ /* 0x040fe200078008ff */
[----:B------:R-:W-:Y:S01]  /*2d20*/  CS2R R24, SRZ ;  /* 0x0000000000187805 */ /* 0x000fe2000001ff00 */
[----:B------:R-:W-:Y:S02]  /*2d30*/  LEA.HI.X R21, R3, c[0x0][0x274], R2, 0x1, P1 ;  /* 0x00009d0003157a11 */ /* 0x000fe400008f0c02 */
[----:B------:R-:W-:Y:S03]  /*2d40*/  LEA.HI.X R19, R8, c[0x0][0x28c], R0, 0x1, P0 ;  /* 0x0000a30008137a11 */ /* 0x000fe600000f0c00 */
[----:B------:R1:W5:Y:S04]  /*2d50*/  @!P3 LDG.E.128 R28, [R20.64] ;  /* 0x00000008141cb981 */ /* 0x000368000c1e1d00 */
[----:B------:R1:W5:Y:S04]  /*2d60*/  @!P2 LDG.E.128 R44, [R20.64+0x80] ;  /* 0x00008008142ca981 */ /* 0x000368000c1e1d00 */
[----:B------:R1:W5:Y:S04]  /*2d70*/  @!P3 LDG.E.128 R4, [R18.64] ;  /* 0x000000081204b981 */ /* 0x000368000c1e1d00 */
[----:B------:R1:W5:Y:S02]  /*2d80*/  @!P2 LDG.E.128 R24, [R18.64+0x80] ;  /* 0x000080081218a981 */ /* 0x000364000c1e1d00 */
.L_x_583:
[----:B------:R-:W-:Y:S05]  /*2d90*/  BSYNC B0 ;  /* 0x0000000000007941 */ /* 0x000fea0003800000 */
.L_x_582:
[----:B------:R-:W-:Y:S04]  /*2da0*/  IADD3 R130, P0, R128, R130, RZ ;  /* 0x0000008280827210 */ /* 0x000fe80007f1e0ff */
[----:B------:R-:W-:Y:S01]  /*2db0*/  IADD3.X R109, R109, R76, RZ, P0, !PT ;  /* 0x0000004c6d6d7210 */ /* 0x000fe200007fe4ff */
[----:B------:R-:W-:-:S05]  /*2dc0*/  @P4 BRA `(.L_x_575) ;  /* 0x000010a000004947 */ /* 0x000fca0003800000 */
[----:B------:R-:W-:Y:S01]  /*2dd0*/  ISETP.GE.AND P0, PT, R16, c[0x0][0x1d4], PT ;  /* 0x0000750010007a0c */ /* 0x000fe20003f06270 */
[----:B-----5:R-:W-:Y:S01]  /*2de0*/  IMAD.MOV.U32 R8, RZ, RZ, R46 ;  /* 0x000000ffff087224 */ /* 0x020fe200078e002e */
        /* <DEDUP_REMOVED lines=11> */
[----:B-1----:R-:W-:Y:S01]  /*2ea0*/  PRMT R18, R2, 0x5410, R0 ;  /* 0x0000541002127816 */ /* 0x002fe20000000000 */
[----:B------:R-:W-:-:S05]  /*2eb0*/  @P0 BRA `(.L_x_585) ;  /* 0x0000076000000947 */ /* 0x000fca0003800000 */
[----:B------:R-:W-:Y:S01]  /*2ec0*/  IMAD.MOV.U32 R0, RZ, RZ, R5 ;  /* 0x000000ffff007224 */ /* 0x000fe200078e0005 */
[----:B------:R-:W-:Y:S01]  /*2ed0*/  ISETP.GE.AND P0, PT, R16, c[0x0][0x27c], PT ;  /* 0x00009f0010007a0c */ /* 0x000fe20003f06270 */
[----:B------:R-:W1:Y:S01]  /*2ee0*/  LDS.128 R20, [R91+0xc080] ;  /* 0x00c080005b147984 */ /* 0x000e620000000c00 */
[----:B------:R-:W-:Y:S01]  /*2ef0*/  ISETP.GE.AND P1, PT, R93, c[0x0][0x1d4], PT ;  /* 0x000075005d007a0c */ /* 0x000fe20003f26270 */
[----:B------:R-:W-:Y:S01]  /*2f00*/  IMAD.MOV.U32 R35, RZ, RZ, R29 ;  /* 0x000000ffff237224 */ /* 0x000fe200078e001d */
[----:B------:R-:W-:Y:S01]  /*2f10*/  IADD3 R19, P3, P2, R124, R130, R95 ;  /* 0x000000827c137210 */ /* 0x000fe20007a7e05f */
[----:B------:R-:W-:Y:S01]  /*2f20*/  IMAD.MOV.U32 R41, RZ, RZ, R31 ;  /* 0x000000ffff297224 */ /* 0x000fe200078e001f */
[----:B------:R-:W-:Y:S01]  /*2f30*/  MOV R33, R28 ;  /* 0x0000001c00217202 */ /* 0x000fe20000000f00 */
[----:B------:R-:W-:Y:S01]  /*2f40*/  IMAD.MOV.U32 R8, RZ, RZ, R7 ;  /* 0x000000ffff087224 */ /* 0x000fe200078e0007 */
[C---:B------:R-:W-:Y:S01]  /*2f50*/  LEA R136, P4, R19.reuse, c[0x0][0x1c8], 0x1 ;  /* 0x0000720013887a11 */ /* 0x040fe200078808ff */
[----:B------:R-:W2:Y:S01]  /*2f60*/  LDS.128 R48, [R90+0xc080] ;  /* 0x00c080005a307984 */ /* 0x000ea20000000c00 */
[----:B------:R-:W-:Y:S02]  /*2f70*/  MOV R3, R4 ;  /* 0x0000000400037202 */ /* 0x000fe40000000f00 */
[----:B------:R-:W-:Y:S01]  /*2f80*/  MOV R37, R30 ;  /* 0x0000001e00257202 */ /* 0x000fe20000000f00 */
[----:B------:R-:W-:Y:S01]  /*2f90*/  @!P0 HADD2.F32 R33, -RZ, R33.H0_H0 ;  /* 0x20000021ff218230 */ /* 0x000fe20000004100 */
[----:B------:R-:W-:Y:S01]  /*2fa0*/  @!P0 SHF.R.U64 R36, R28, 0x10, R29 ;  /* 0x000000101c248819 */ /* 0x000fe2000000121d */
[----:B------:R-:W-:Y:S01]  /*2fb0*/  @!P0 HADD2.F32 R35, -RZ, R35.H0_H0 ;  /* 0x20000023ff238230 */ /* 0x000fe20000004100 */
[-C--:B------:R-:W-:Y:S01]  /*2fc0*/  IADD3.X R28, R70, R109.reuse, R86, P3, P2 ;  /* 0x0000006d461c7210 */ /* 0x080fe20001fe4456 */
[----:B------:R-:W-:Y:S01]  /*2fd0*/  @!P0 HADD2.F32 R37, -RZ, R37.H0_H0 ;  /* 0x20000025ff258230 */ /* 0x000fe20000004100 */
[----:B------:R-:W-:Y:S01]  /*2fe0*/  @!P1 IADD3 R32, P3, P2, R124, R130, R93 ;  /* 0x000000827c209210 */ /* 0x000fe20007a7e05d */
[----:B------:R-:W-:Y:S01]  /*2ff0*/  @!P0 HADD2.F32 R41, -RZ, R41.H0_H0 ;  /* 0x20000029ff298230 */ /* 0x000fe20000004100 */
[----:B------:R-:W-:Y:S02]  /*3000*/  LEA.HI.X R137, R19, c[0x0][0x1cc], R28, 0x1, P4 ;  /* 0x0000730013897a11 */ /* 0x000fe400020f0c1c */
[----:B------:R-:W-:Y:S02]  /*3010*/  @!P0 SHF.R.U32.HI R38, RZ, 0x10, R29 ;  /* 0x00000010ff268819 */ /* 0x000fe4000001161d */
[----:B------:R-:W-:Y:S02]  /*3020*/  @!P1 IADD3.X R29, R70, R109, R84, P3, P2 ;  /* 0x0000006d461d9210 */ /* 0x000fe40001fe4454 */
[----:B------:R-:W-:Y:S02]  /*3030*/  @!P1 LEA R134, P2, R32, c[0x0][0x1c8], 0x1 ;  /* 0x0000720020869a11 */ /* 0x000fe400078408ff */
[----:B------:R-:W-:Y:S02]  /*3040*/  @!P0 SHF.R.U64 R4, R4, 0x10, R5 ;  /* 0x0000001004048819 */ /* 0x000fe40000001205 */
[----:B------:R-:W-:Y:S02]  /*3050*/  @!P1 LEA.HI.X R135, R32, c[0x0][0x1cc], R29, 0x1, P2 ;  /* 0x0000730020879a11 */ /* 0x000fe400010f0c1d */
[--C-:B------:R-:W-:Y:S01]  /*3060*/  @!P0 SHF.R.U64 R39, R30, 0x10, R31.reuse ;  /* 0x000000101e278819 */ /* 0x100fe2000000121f */
[----:B------:R-:W-:Y:S01]  /*3070*/  @!P0 HADD2.F32 R30, -RZ, R3.H0_H0 ;  /* 0x20000003ff1e8230 */ /* 0x000fe20000004100 */
[----:B------:R-:W-:Y:S01]  /*3080*/  @!P0 SHF.R.U32.HI R43, RZ, 0x10, R31 ;  /* 0x00000010ff2b8819 */ /* 0x000fe2000001161f */
[----:B------:R-:W-:Y:S01]  /*3090*/  @!P0 HADD2.F32 R3, -RZ, R0.H0_H0 ;  /* 0x20000000ff038230 */ /* 0x000fe20000004100 */
[----:B------:R-:W-:Y:S01]  /*30a0*/  @!P0 SHF.R.U32.HI R2, RZ, 0x10, R5 ;  /* 0x00000010ff028819 */ /* 0x000fe20000011605 */
[----:B------:R-:W-:Y:S01]  /*30b0*/  @!P0 HADD2.F32 R39, -RZ, R39.H0_H0 ;  /* 0x20000027ff278230 */ /* 0x000fe20000004100 */
[----:B------:R-:W-:Y:S01]  /*30c0*/  MOV R5, R6 ;  /* 0x0000000600057202 */ /* 0x000fe20000000f00 */
[----:B------:R-:W-:Y:S01]  /*30d0*/  @!P0 HADD2.F32 R43, -RZ, R43.H0_H0 ;  /* 0x2000002bff2b8230 */ /* 0x000fe20000004100 */
[--C-:B------:R-:W-:Y:S01]  /*30e0*/  @!P0 SHF.R.U64 R6, R6, 0x10, R7.reuse ;  /* 0x0000001006068819 */ /* 0x100fe20000001207 */
[----:B-1----:R-:W-:Y:S01]  /*30f0*/  @!P0 IMAD.MOV.U32 R19, RZ, RZ, R20 ;  /* 0x000000ffff138224 */ /* 0x002fe200078e0014 */
[----:B------:R-:W-:Y:S01]  /*3100*/  @!P0 MOV R29, R21 ;  /* 0x00000015001d8202 */ /* 0x000fe20000000f00 */
[----:B------:R-:W-:Y:S01]  /*3110*/  @!P0 HADD2.F32 R2, -RZ, R2.H0_H0 ;  /* 0x20000002ff028230 */ /* 0x000fe20000004100 */
[----:B------:R-:W-:Y:S01]  /*3120*/  @!P0 SHF.R.U32.HI R7, RZ, 0x10, R7 ;  /* 0x00000010ff078819 */ /* 0x000fe20000011607 */
[----:B------:R-:W-:Y:S02]  /*3130*/  @!P0 HADD2.F32 R6, -RZ, R6.H0_H0 ;  /* 0x20000006ff068230 */ /* 0x000fe40000004100 */
[--C-:B------:R-:W-:Y:S01]  /*3140*/  @!P0 HADD2.F32 R31, -RZ, R19.reuse.H0_H0 ;  /* 0x20000013ff1f8230 */ /* 0x100fe20000004100 */
[----:B--2---:R-:W-:Y:S01]  /*3150*/  @!P0 MOV R40, R48 ;  /* 0x0000003000288202 */ /* 0x004fe20000000f00 */
[----:B------:R-:W-:Y:S01]  /*3160*/  @!P0 HADD2.F32 R19, -RZ, R19.H1_H1 ;  /* 0x30000013ff138230 */ /* 0x000fe20000004100 */
[----:B------:R-:W-:Y:S02]  /*3170*/  @!P0 MOV R42, R49 ;  /* 0x00000031002a8202 */ /* 0x000fe40000000f00 */
[CC--:B------:R-:W-:Y:S01]  /*3180*/  @!P0 FMUL.FTZ R0, R31.reuse, R30.reuse ;  /* 0x0000001e1f008220 */ /* 0x0c0fe20000410000 */
[--C-:B------:R-:W-:Y:S02]  /*3190*/  @!P0 HADD2.F32 R28, -RZ, R29.reuse.H0_H0 ;  /* 0x2000001dff1c8230 */ /* 0x100fe40000004100 */
[----:B------:R-:W-:Y:S02]  /*31a0*/  @!P0 HADD2.F32 R32, -RZ, R40.H0_H0 ;  /* 0x20000028ff208230 */ /* 0x000fe40000004100 */
[----:B------:R-:W-:Y:S02]  /*31b0*/  @!P0 HADD2.F32 R34, -RZ, R42.H0_H0 ;  /* 0x2000002aff228230 */ /* 0x000fe40000004100 */
[----:B------:R-:W-:Y:S01]  /*31c0*/  @!P0 HADD2.F32 R29, -RZ, R29.H1_H1 ;  /* 0x3000001dff1d8230 */ /* 0x000fe20000004100 */
[----:B------:R-:W-:Y:S01]  /*31d0*/  @!P0 FMUL.FTZ R131, R32, R30 ;  /* 0x0000001e20838220 */ /* 0x000fe20000410000 */
[----:B------:R-:W-:Y:S01]  /*31e0*/  @!P0 HADD2.F32 R30, -RZ, R40.H1_H1 ;  /* 0x30000028ff1e8230 */ /* 0x000fe20000004100 */
[----:B------:R-:W-:Y:S01]  /*31f0*/  @!P0 FMUL.FTZ R132, R34, R3 ;  /* 0x0000000322848220 */ /* 0x000fe20000410000 */
[----:B------:R-:W-:Y:S01]  /*3200*/  @!P0 HADD2.F32 R5, -RZ, R5.H0_H0 ;  /* 0x20000005ff058230 */ /* 0x000fe20000004100 */
[-C--:B------:R-:W-:Y:S01]  /*3210*/  @!P0 FFMA.FTZ R0, R32, R33.reuse, R0 ;  /* 0x0000002120008223 */ /* 0x080fe20000010000 */
[----:B------:R-:W-:Y:S01]  /*3220*/  @!P0 HADD2.F32 R32, -RZ, R42.H1_H1 ;  /* 0x3000002aff208230 */ /* 0x000fe20000004100 */
[----:B------:R-:W-:Y:S01]  /*3230*/  @!P0 FFMA.FTZ R131, R31, R33, -R131 ;  /* 0x000000211f838223 */ /* 0x000fe20000010883 */
[----:B------:R-:W-:Y:S01]  /*3240*/  @!P0 HADD2.F32 R33, -RZ, R38.H0_H0 ;  /* 0x20000026ff218230 */ /* 0x000fe20000004100 */
[C---:B------:R-:W-:Y:S01]  /*3250*/  @!P0 FMUL.FTZ R3, R28.reuse, R3 ;  /* 0x000000031c038220 */ /* 0x040fe20000410000 */
[----:B------:R-:W-:Y:S01]  /*3260*/  @!P0 HADD2.F32 R31, -RZ, R36.H0_H0 ;  /* 0x20000024ff1f8230 */ /* 0x000fe20000004100 */
[----:B------:R-:W-:Y:S01]  /*3270*/  @!P0 FFMA.FTZ R132, R28, R35, -R132 ;  /* 0x000000231c848223 */ /* 0x000fe20000010884 */
[----:B------:R-:W-:Y:S01]  /*3280*/  @!P0 HADD2.F32 R28, -RZ, R4.H0_H0 ;  /* 0x20000004ff1c8230 */ /* 0x000fe20000004100 */
[-C--:B------:R-:W-:Y:S02]  /*3290*/  @!P0 FMUL.FTZ R133, R32, R2.reuse ;  /* 0x0000000220858220 */ /* 0x080fe40000410000 */
[C---:B------:R-:W-:Y:S02]  /*32a0*/  @!P0 FMUL.FTZ R4, R29.reuse, R2 ;  /* 0x000000021d048220 */ /* 0x040fe40000410000 */
[CC--:B------:R-:W-:Y:S02]  /*32b0*/  @!P0 FMUL.FTZ R138, R30.reuse, R28.reuse ;  /* 0x0000001c1e8a8220 */ /* 0x0c0fe40000410000 */
[----:B------:R-:W-:Y:S02]  /*32c0*/  @!P0 FFMA.FTZ R133, R29, R33, -R133 ;  /* 0x000000211d858223 */ /* 0x000fe40000010885 */
[----:B------:R-:W-:Y:S02]  /*32d0*/  @!P0 IMAD.MOV.U32 R29, RZ, RZ, R50 ;  /* 0x000000ffff1d8224 */ /* 0x000fe400078e0032 */
[----:B------:R-:W-:Y:S01]  /*32e0*/  @!P0 FMUL.FTZ R2, R19, R28 ;  /* 0x0000001c13028220 */ /* 0x000fe20000410000 */
[----:B------:R-:W-:Y:S01]  /*32f0*/  @!P0 F2FP.PACK_AB R132, R133, R132 ;  /* 0x000000848584823e */ /* 0x000fe200000000ff */
[-C--:B------:R-:W-:Y:S01]  /*3300*/  @!P0 FFMA.FTZ R138, R19, R31.reuse, -R138 ;  /* 0x0000001f138a8223 */ /* 0x080fe2000001088a */
[----:B------:R-:W-:Y:S01]  /*3310*/  @!P0 MOV R19, R22 ;  /* 0x0000001600138202 */ /* 0x000fe20000000f00 */
[----:B------:R-:W-:Y:S01]  /*3320*/  @!P0 FFMA.FTZ R2, R30, R31, R2 ;  /* 0x0000001f1e028223 */ /* 0x000fe20000010002 */
[--C-:B------:R-:W-:Y:S01]  /*3330*/  @!P0 HADD2.F32 R38, -RZ, R29.reuse.H1_H1 ;  /* 0x3000001dff268230 */ /* 0x100fe20000004100 */
[----:B------:R-:W-:Y:S01]  /*3340*/  @!P0 FFMA.FTZ R3, R34, R35, R3 ;  /* 0x0000002322038223 */ /* 0x000fe20000010003 */
[----:B------:R-:W-:Y:S01]  /*3350*/  @!P0 HADD2.F32 R36, -RZ, R29.H0_H0 ;  /* 0x2000001dff248230 */ /* 0x000fe20000004100 */
[----:B------:R-:W-:Y:S01]  /*3360*/  @!P0 FFMA.FTZ R4, R32, R33, R4 ;  /* 0x0000002120048223 */ /* 0x000fe20000010004 */
[--C-:B------:R-:W-:Y:S01]  /*3370*/  @!P0 HADD2.F32 R28, -RZ, R19.reuse.H0_H0 ;  /* 0x20000013ff1c8230 */ /* 0x100fe20000004100 */
[----:B------:R-:W-:Y:S01]  /*3380*/  @!P0 FMUL.FTZ R140, R38, R6 ;  /* 0x00000006268c8220 */ /* 0x000fe20000410000 */
[----:B------:R-:W-:Y:S01]  /*3390*/  @!P0 HADD2.F32 R19, -RZ, R19.H1_H1 ;  /* 0x30000013ff138230 */ /* 0x000fe20000004100 */
[----:B------:R-:W-:Y:S01]  /*33a0*/  @!P0 FMUL.FTZ R139, R36, R5 ;  /* 0x00000005248b8220 */ /* 0x000fe20000410000 */
[----:B------:R-:W-:Y:S01]  /*33b0*/  @!P0 MOV R29, R51 ;  /* 0x00000033001d8202 */ /* 0x000fe20000000f00 */
[----:B------:R-:W-:Y:S01]  /*33c0*/  @!P0 FMUL.FTZ R5, R28, R5 ;  /* 0x000000051c058220 */ /* 0x000fe20000410000 */
[----:B------:R-:W-:Y:S01]  /*33d0*/  @!P0 MOV R21, R132 ;  /* 0x0000008400158202 */ /* 0x000fe20000000f00 */
[C---:B------:R-:W-:Y:S01]  /*33e0*/  @!P0 FMUL.FTZ R6, R19.reuse, R6 ;  /* 0x0000000613068220 */ /* 0x040fe20000410000 */
[----:B------:R-:W-:Y:S01]  /*33f0*/  @!P0 F2FP.PACK_AB R131, R138, R131 ;  /* 0x000000838a83823e */ /* 0x000fe200000000ff */
[----:B------:R-:W-:Y:S01]  /*3400*/  @!P0 FFMA.FTZ R140, R19, R39, -R140 ;  /* 0x00000027138c8223 */ /* 0x000fe2000001088c */
[----:B------:R-:W-:Y:S01]  /*3410*/  @!P0 F2FP.PACK_AB R3, R4, R3 ;  /* 0x000000030403823e */ /* 0x000fe200000000ff */
[----:B------:R-:W-:Y:S01]  /*3420*/  @!P0 IMAD.MOV.U32 R19, RZ, RZ, R23 ;  /* 0x000000ffff138224 */ /* 0x000fe200078e0017 */
[----:B------:R-:W-:Y:S01]  /*3430*/  @!P0 MOV R20, R131 ;  /* 0x0000008300148202 */ /* 0x000fe20000000f00 */
[-C--:B------:R-:W-:Y:S01]  /*3440*/  @!P0 FFMA.FTZ R139, R28, R37.reuse, -R139 ;  /* 0x000000251c8b8223 */ /* 0x080fe2000001088b */
[--C-:B------:R-:W-:Y:S01]  /*3450*/  @!P0 HADD2.F32 R40, -RZ, R29.reuse.H0_H0 ;  /* 0x2000001dff288230 */ /* 0x100fe20000004100 */
[----:B------:R-:W-:Y:S01]  /*3460*/  @!P0 FFMA.FTZ R5, R36, R37, R5 ;  /* 0x0000002524058223 */ /* 0x000fe20000010005 */
[----:B------:R-:W-:Y:S01]  /*3470*/  @!P0 HADD2.F32 R42, -RZ, R29.H1_H1 ;  /* 0x3000001dff2a8230 */ /* 0x000fe20000004100 */
[----:B------:R-:W-:Y:S01]  /*3480*/  @!P0 FFMA.FTZ R6, R38, R39, R6 ;  /* 0x0000002726068223 */ /* 0x000fe20000010006 */
[----:B------:R-:W-:Y:S01]  /*3490*/  @!P0 HADD2.F32 R28, -RZ, R8.H0_H0 ;  /* 0x20000008ff1c8230 */ /* 0x000fe20000004100 */
[----:B------:R-:W-:Y:S01]  /*34a0*/  @!P0 IMAD.MOV.U32 R49, RZ, RZ, R3 ;  /* 0x000000ffff318224 */ /* 0x000fe200078e0003 */
[----:B------:R-:W-:Y:S01]  /*34b0*/  @!P0 F2FP.PACK_AB R139, R140, R139 ;  /* 0x0000008b8c8b823e */ /* 0x000fe200000000ff */
[----:B------:R-:W-:Y:S01]  /*34c0*/  @!P0 HADD2.F32 R8, -RZ, R7.H0_H0 ;  /* 0x20000007ff088230 */ /* 0x000fe20000004100 */
[----:B------:R-:W-:Y:S01]  /*34d0*/  @!P0 F2FP.PACK_AB R0, R2, R0 ;  /* 0x000000000200823e */ /* 0x000fe200000000ff */
[----:B------:R-:W-:Y:S01]  /*34e0*/  @!P0 FMUL.FTZ R142, R40, R28 ;  /* 0x0000001c288e8220 */ /* 0x000fe20000410000 */
[--C-:B------:R-:W-:Y:S01]  /*34f0*/  @!P0 HADD2.F32 R29, -RZ, R19.reuse.H0_H0 ;  /* 0x20000013ff1d8230 */ /* 0x100fe20000004100 */
[----:B------:R-:W-:Y:S01]  /*3500*/  @!P0 IMAD.MOV.U32 R22, RZ, RZ, R139 ;  /* 0x000000ffff168224 */ /* 0x000fe200078e008b */
[----:B------:R-:W-:Y:S01]  /*3510*/  @!P0 HADD2.F32 R19, -RZ, R19.H1_H1 ;  /* 0x30000013ff138230 */ /* 0x000fe20000004100 */
[----:B------:R-:W-:Y:S01]  /*3520*/  @!P0 FMUL.FTZ R141, R42, R8 ;  /* 0x000000082a8d8220 */ /* 0x000fe20000410000 */
[----:B------:R-:W-:Y:S01]  /*3530*/  @!P0 F2FP.PACK_AB R5, R6, R5 ;  /* 0x000000050605823e */ /* 0x000fe200000000ff */
[----:B------:R-:W-:Y:S01]  /*3540*/  @!P0 FFMA.FTZ R142, R29, R41, -R142 ;  /* 0x000000291d8e8223 */ /* 0x000fe2000001088e */
[----:B------:R-:W-:Y:S01]  /*3550*/  @!P0 MOV R48, R0 ;  /* 0x0000000000308202 */ /* 0x000fe20000000f00 */
[----:B------:R-:W-:Y:S01]  /*3560*/  @!P0 FFMA.FTZ R141, R19, R43, -R141 ;  /* 0x0000002b138d8223 */ /* 0x000fe2000001088d */
[----:B------:R-:W-:Y:S01]  /*3570*/  @!P0 MOV R50, R5 ;  /* 0x0000000500328202 */ /* 0x000fe20000000f00 */
[----:B------:R-:W-:Y:S02]  /*3580*/  @!P0 FMUL.FTZ R7, R29, R28 ;  /* 0x0000001c1d078220 */ /* 0x000fe40000410000 */
[----:B------:R-:W-:Y:S01]  /*3590*/  @!P0 FMUL.FTZ R8, R19, R8 ;  /* 0x0000000813088220 */ /* 0x000fe20000410000 */
[----:B------:R-:W-:Y:S01]  /*35a0*/  @!P0 F2FP.PACK_AB R141, R141, R142 ;  /* 0x0000008e8d8d823e */ /* 0x000fe200000000ff */
[----:B------:R-:W-:Y:S02]  /*35b0*/  @!P0 FFMA.FTZ R7, R40, R41, R7 ;  /* 0x0000002928078223 */ /* 0x000fe40000010007 */
[----:B------:R-:W-:Y:S01]  /*35c0*/  @!P0 FFMA.FTZ R8, R42, R43, R8 ;  /* 0x0000002b2a088223 */ /* 0x000fe20000010008 */
[----:B------:R-:W-:Y:S04]  /*35d0*/  @!P0 MOV R23, R141 ;  /* 0x0000008d00178202 */ /* 0x000fe80000000f00 */
[----:B------:R-:W-:Y:S01]  /*35e0*/  @!P0 F2FP.PACK_AB R7, R8, R7 ;  /* 0x000000070807823e */ /* 0x000fe200000000ff */
[----:B------:R1:W-:Y:S03]  /*35f0*/  STG.E.128 [R136.64], R20 ;  /* 0x0000001488007986 */ /* 0x0003e6000c101d08 */
[----:B------:R-:W-:Y:S05]  /*3600*/  @!P0 MOV R51, R7 ;  /* 0x0000000700338202 */ /* 0x000fea0000000f00 */
[----:B------:R1:W-:Y:S02]  /*3610*/  @!P1 STG.E.128 [R134.64], R48 ;  /* 0x0000003086009986 */ /* 0x0003e4000c101d08 */
.L_x_585:
[----:B------:R-:W-:Y:S05]  /*3620*/  BSYNC B0 ;  /* 0x0000000000007941 */ /* 0x000fea0003800000 */
.L_x_584:
[----:B------:R-:W-:Y:S11]  /*3630*/  ISETP.GE.AND P0, PT, R11, c[0x0][0x1d4], PT ;  /* 0x000075000b007a0c */ /* 0x000ff60003f06270 */
[----:B------:R-:W-:Y:S02]  /*3640*/  @!UPT UIADD3 URZ, URZ, URZ, URZ ;  /* 0x0000003f3f3ff290 */ /* 0x000fe4000fffe03f */
[----:B------:R-:W-:-:S05]  /*3650*/  @P0 BRA `(.L_x_575) ;  /* 0x0000081000000947 */ /* 0x000fca0003800000 */
[----:B-1----:R-:W-:Y:S01]  /*3660*/  LDS.128 R48, [R88+0xc080] ;  /* 0x00c0800058307984 */ /* 0x002fe20000000c00 */
[----:B------:R-:W-:Y:S02]  /*3670*/  ISETP.GE.AND P0, PT, R11, c[0x0][0x27c], PT ;  /* 0x00009f000b007a0c */ /* 0x000fe40003f06270 */
[----:B------:R-:W-:Y:S04]  /*3680*/  IADD3 R7, P2, P1, R124, R130, R94 ;  /* 0x000000827c077210 */ /* 0x000fe8000795e05e */
[----:B------:R-:W-:Y:S01]  /*3690*/  IADD3.X R19, R70, R109, R85, P2, P1 ;  /* 0x0000006d46137210 */ /* 0x000fe200017e2455 */
[----:B------:R-:W1:Y:S06]  /*36a0*/  LDS.128 R20, [R89+0xc080] ;  /* 0x00c0800059147984 */ /* 0x000e6c0000000c00 */
[--C-:B------:R-:W-:Y:S01]  /*36b0*/  @!P0 SHF.R.U64 R37, R46, 0x10, R47.reuse ;  /* 0x000000102e258819 */ /* 0x100fe2000000122f */
[--C-:B------:R-:W-:Y:S01]  /*36c0*/  @!P0 HADD2.F32 R32, -RZ, R53.reuse.H1_H1 ;  /* 0x30000035ff208230 */ /* 0x100fe20000004100 */
[C---:B------:R-:W-:Y:S01]  /*36d0*/  LEA R46, P1, R7.reuse, c[0x0][0x1c8], 0x1 ;  /* 0x00007200072e7a11 */ /* 0x040fe200078208ff */
[----:B------:R-:W-:Y:S01]  /*36e0*/  @!P0 HADD2.F32 R28, -RZ, R53.H0_H0 ;  /* 0x20000035ff1c8230 */ /* 0x000fe20000004100 */
[----:B------:R-:W-:Y:S01]  /*36f0*/  @!P0 SHF.R.U32.HI R41, RZ, 0x10, R47 ;  /* 0x00000010ff298819 */ /* 0x000fe2000001162f */
[--C-:B------:R-:W-:Y:S01]  /*3700*/  @!P0 HADD2.F32 R39, -RZ, R52.reuse.H1_H1 ;  /* 0x30000034ff278230 */ /* 0x100fe20000004100 */
[----:B------:R-:W-:Y:S01]  /*3710*/  LEA.HI.X R47, R7, c[0x0][0x1cc], R19, 0x1, P1 ;  /* 0x00007300072f7a11 */ /* 0x000fe200008f0c13 */
[----:B------:R-:W-:Y:S01]  /*3720*/  @!P0 HADD2.F32 R35, -RZ, R52.H0_H0 ;  /* 0x20000034ff238230 */ /* 0x000fe20000004100 */
[--C-:B------:R-:W-:Y:S01]  /*3730*/  @!P0 SHF.R.U64 R0, R24, 0x10, R25.reuse ;  /* 0x0000001018008819 */ /* 0x100fe20000001219 */
[----:B------:R-:W-:Y:S01]  /*3740*/  @!P0 HADD2.F32 R41, -RZ, R41.H0_H0 ;  /* 0x20000029ff298230 */ /* 0x000fe20000004100 */
[----:B------:R-:W-:Y:S01]  /*3750*/  @!P0 SHF.R.U32.HI R4, RZ, 0x10, R25 ;  /* 0x00000010ff048819 */ /* 0x000fe20000011619 */
[----:B------:R-:W-:Y:S01]  /*3760*/  @!P0 HADD2.F32 R37, -RZ, R37.H0_H0 ;  /* 0x20000025ff258230 */ /* 0x000fe20000004100 */
[--C-:B------:R-:W-:Y:S01]  /*3770*/  @!P0 SHF.R.U32.HI R5, RZ, 0x10, R27.reuse ;  /* 0x00000010ff058819 */ /* 0x100fe2000001161b */
[--C-:B------:R-:W-:Y:S01]  /*3780*/  @!P0 HADD2.F32 R3, -RZ, R18.reuse.H1_H1 ;  /* 0x30000012ff038230 */ /* 0x100fe20000004100 */
[----:B------:R-:W-:Y:S01]  /*3790*/  @!P0 SHF.R.U64 R6, R26, 0x10, R27 ;  /* 0x000000101a068819 */ /* 0x000fe2000000121b */
[----:B------:R-:W-:Y:S01]  /*37a0*/  @!P0 HADD2.F32 R18, -RZ, R18.H0_H0 ;  /* 0x20000012ff128230 */ /* 0x000fe20000004100 */
[--C-:B------:R-:W-:Y:S01]  /*37b0*/  @!P0 SHF.R.U64 R30, R44, 0x10, R45.reuse ;  /* 0x000000102c1e8819 */ /* 0x100fe2000000122d */
[----:B------:R-:W-:Y:S01]  /*37c0*/  @!P0 HADD2.F32 R4, -RZ, R4.H0_H0 ;  /* 0x20000004ff048230 */ /* 0x000fe20000004100 */
[----:B------:R-:W-:Y:S01]  /*37d0*/  @!P0 SHF.R.U32.HI R33, RZ, 0x10, R45 ;  /* 0x00000010ff218819 */ /* 0x000fe2000001162d */
[----:B------:R-:W-:Y:S01]  /*37e0*/  @!P0 HADD2.F32 R6, -RZ, R6.H0_H0 ;  /* 0x20000006ff068230 */ /* 0x000fe20000004100 */
[----:B------:R-:W-:Y:S01]  /*37f0*/  ISETP.GE.AND P1, PT, R92, c[0x0][0x1d4], PT ;  /* 0x000075005c007a0c */ /* 0x000fe20003f26270 */
[----:B------:R-:W-:Y:S02]  /*3800*/  @!P0 HADD2.F32 R30, -RZ, R30.H0_H0 ;  /* 0x2000001eff1e8230 */ /* 0x000fe40000004100 */
[----:B------:R-:W-:Y:S01]  /*3810*/  @!P0 HADD2.F32 R33, -RZ, R33.H0_H0 ;  /* 0x20000021ff218230 */ /* 0x000fe20000004100 */
[----:B-1----:R-:W-:Y:S01]  /*3820*/  @!P0 IMAD.MOV.U32 R25, RZ, RZ, R23 ;  /* 0x000000ffff198224 */ /* 0x002fe200078e0017 */
[----:B------:R-:W-:Y:S02]  /*3830*/  @!P0 MOV R34, R49 ;  /* 0x0000003100228202 */ /* 0x000fe40000000f00 */
[----:B------:R-:W-:Y:S02]  /*3840*/  @!P0 MOV R8, R21 ;  /* 0x0000001500088202 */ /* 0x000fe40000000f00 */
[----:B------:R-:W-:Y:S01]  /*3850*/  @!P0 MOV R7, R20 ;  /* 0x0000001400078202 */ /* 0x000fe20000000f00 */
[----:B------:R-:W-:Y:S01]  /*3860*/  @!P0 HADD2.F32 R24, -RZ, R25.H0_H0 ;  /* 0x20000019ff188230 */ /* 0x000fe20000004100 */
[----:B------:R-:W-:Y:S01]  /*3870*/  @!P0 MOV R19, R48 ;  /* 0x0000003000138202 */ /* 0x000fe20000000f00 */
[--C-:B------:R-:W-:Y:S01]  /*3880*/  @!P0 HADD2.F32 R2, -RZ, R8.reuse.H0_H0 ;  /* 0x20000008ff028230 */ /* 0x100fe20000004100 */
[----:B------:R-:W-:Y:S01]  /*3890*/  @!P0 MOV R40, R51 ;  /* 0x0000003300288202 */ /* 0x000fe20000000f00 */
[----:B------:R-:W-:Y:S01]  /*38a0*/  @!P0 HADD2.F32 R26, -RZ, R8.H1_H1 ;  /* 0x30000008ff1a8230 */ /* 0x000fe20000004100 */
[----:B------:R-:W-:Y:S01]  /*38b0*/  @!P0 MOV R36, R50 ;  /* 0x0000003200248202 */ /* 0x000fe20000000f00 */
[--C-:B------:R-:W-:Y:S02]  /*38c0*/  @!P0 HADD2.F32 R27, -RZ, R19.reuse.H0_H0 ;  /* 0x20000013ff1b8230 */ /* 0x100fe40000004100 */
[----:B------:R-:W-:Y:S02]  /*38d0*/  @!P0 HADD2.F32 R29, -RZ, R19.H1_H1 ;  /* 0x30000013ff1d8230 */ /* 0x000fe40000004100 */
[--C-:B------:R-:W-:Y:S01]  /*38e0*/  @!P0 HADD2.F32 R19, -RZ, R7.reuse.H0_H0 ;  /* 0x20000007ff138230 */ /* 0x100fe20000004100 */
[----:B------:R-:W-:Y:S01]  /*38f0*/  @!P0 FMUL.FTZ R43, R27, R18 ;  /* 0x000000121b2b8220 */ /* 0x000fe20000410000 */
[----:B------:R-:W-:Y:S02]  /*3900*/  @!P0 HADD2.F32 R7, -RZ, R7.H1_H1 ;  /* 0x30000007ff078230 */ /* 0x000fe40000004100 */
[----:B------:R-:W-:Y:S01]  /*3910*/  @!P0 HADD2.F32 R8, -RZ, R25.H1_H1 ;  /* 0x30000019ff088230 */ /* 0x000fe20000004100 */
[----:B------:R-:W-:Y:S01]  /*3920*/  @!P0 FFMA.FTZ R43, R19, R28, -R43 ;  /* 0x0000001c132b8223 */ /* 0x000fe2000001082b */
[--C-:B------:R-:W-:Y:S02]  /*3930*/  @!P0 HADD2.F32 R31, -RZ, R34.reuse.H0_H0 ;  /* 0x20000022ff1f8230 */ /* 0x100fe40000004100 */
[----:B------:R-:W-:Y:S02]  /*3940*/  @!P0 HADD2.F32 R25, -RZ, R34.H1_H1 ;  /* 0x30000022ff198230 */ /* 0x000fe40000004100 */
[--C-:B------:R-:W-:Y:S01]  /*3950*/  @!P0 HADD2.F32 R38, -RZ, R40.reuse.H0_H0 ;  /* 0x20000028ff268230 */ /* 0x100fe20000004100 */
[-C--:B------:R-:W-:Y:S01]  /*3960*/  @!P0 FMUL.FTZ R42, R31, R3.reuse ;  /* 0x000000031f2a8220 */ /* 0x080fe20000410000 */
[----:B------:R-:W-:Y:S01]  /*3970*/  @!P0 HADD2.F32 R40, -RZ, R40.H1_H1 ;  /* 0x30000028ff288230 */ /* 0x000fe20000004100 */
[C---:B------:R-:W-:Y:S01]  /*3980*/  @!P0 FMUL.FTZ R3, R2.reuse, R3 ;  /* 0x0000000302038220 */ /* 0x040fe20000410000 */
[----:B------:R-:W-:Y:S01]  /*3990*/  @!P0 HADD2.F32 R34, -RZ, R36.H0_H0 ;  /* 0x20000024ff228230 */ /* 0x000fe20000004100 */
[----:B------:R-:W-:Y:S01]  /*39a0*/  @!P0 FFMA.FTZ R42, R2, R32, -R42 ;  /* 0x00000020022a8223 */ /* 0x000fe2000001082a */
[----:B------:R-:W-:Y:S01]  /*39b0*/  @!P0 HADD2.F32 R2, -RZ, R0.H0_H0 ;  /* 0x20000000ff028230 */ /* 0x000fe20000004100 */
[----:B------:R-:W-:Y:S01]  /*39c0*/  @!P0 FMUL.FTZ R0, R19, R18 ;  /* 0x0000001213008220 */ /* 0x000fe20000410000 */
[----:B------:R-:W-:Y:S01]  /*39d0*/  @!P0 MOV R19, R22 ;  /* 0x0000001600138202 */ /* 0x000fe20000000f00 */
[----:B------:R-:W-:Y:S01]  /*39e0*/  @!P0 FMUL.FTZ R132, R25, R4 ;  /* 0x0000000419848220 */ /* 0x000fe20000410000 */
[--C-:B------:R-:W-:Y:S01]  /*39f0*/  @!P0 HADD2.F32 R18, -RZ, R13.reuse.H1_H1 ;  /* 0x3000000dff128230 */ /* 0x100fe20000004100 */
[-C--:B------:R-:W-:Y:S01]  /*3a00*/  @!P0 FMUL.FTZ R44, R29, R2.reuse ;  /* 0x000000021d2c8220 */ /* 0x080fe20000410000 */
[----:B------:R-:W-:Y:S01]  /*3a10*/  @!P0 HADD2.F32 R36, -RZ, R36.H1_H1 ;  /* 0x30000024ff248230 */ /* 0x000fe20000004100 */
[C---:B------:R-:W-:Y:S02]  /*3a20*/  @!P0 FMUL.FTZ R2, R7.reuse, R2 ;  /* 0x0000000207028220 */ /* 0x040fe40000410000 */
[----:B------:R-:W-:Y:S01]  /*3a30*/  @!P0 FFMA.FTZ R44, R7, R30, -R44 ;  /* 0x0000001e072c8223 */ /* 0x000fe2000001082c */
[----:B------:R-:W-:Y:S01]  /*3a40*/  @!P0 HADD2.F32 R7, -RZ, R13.H0_H0 ;  /* 0x2000000dff078230 */ /* 0x000fe20000004100 */
[----:B------:R-:W-:Y:S01]  /*3a50*/  @!P0 FMUL.FTZ R131, R34, R18 ;  /* 0x0000001222838220 */ /* 0x000fe20000410000 */
[----:B------:R-:W-:Y:S01]  /*3a60*/  @!P0 HADD2.F32 R13, -RZ, R5.H0_H0 ;  /* 0x20000005ff0d8230 */ /* 0x000fe20000004100 */
[----:B------:R-:W-:Y:S01]  /*3a70*/  @!P0 FMUL.FTZ R53, R36, R6 ;  /* 0x0000000624358220 */ /* 0x000fe20000410000 */
[----:B------:R-:W-:Y:S01]  /*3a80*/  @!P0 F2FP.PACK_AB R43, R44, R43 ;  /* 0x0000002b2c2b823e */ /* 0x000fe200000000ff */
[----:B------:R-:W-:Y:S01]  /*3a90*/  @!P0 FMUL.FTZ R52, R38, R7 ;  /* 0x0000000726348220 */ /* 0x000fe20000410000 */
[--C-:B------:R-:W-:Y:S01]  /*3aa0*/  @!P0 HADD2.F32 R5, -RZ, R19.reuse.H0_H0 ;  /* 0x20000013ff058230 */ /* 0x100fe20000004100 */
[----:B------:R-:W-:Y:S01]  /*3ab0*/  @!P0 FMUL.FTZ R45, R40, R13 ;  /* 0x0000000d282d8220 */ /* 0x000fe20000410000 */
[----:B------:R-:W-:Y:S01]  /*3ac0*/  @!P0 HADD2.F32 R19, -RZ, R19.H1_H1 ;  /* 0x30000013ff138230 */ /* 0x000fe20000004100 */
[----:B------:R-:W-:Y:S02]  /*3ad0*/  @!P0 FFMA.FTZ R132, R26, R33, -R132 ;  /* 0x000000211a848223 */ /* 0x000fe40000010884 */
[----:B------:R-:W-:Y:S02]  /*3ae0*/  @!P0 FFMA.FTZ R52, R24, R39, -R52 ;  /* 0x0000002718348223 */ /* 0x000fe40000010834 */
[----:B------:R-:W-:Y:S01]  /*3af0*/  @!P0 FFMA.FTZ R45, R8, R41, -R45 ;  /* 0x00000029082d8223 */ /* 0x000fe2000001082d */
[----:B------:R-:W-:Y:S01]  /*3b00*/  @!P0 F2FP.PACK_AB R42, R132, R42 ;  /* 0x0000002a842a823e */ /* 0x000fe200000000ff */
[----:B------:R-:W-:Y:S02]  /*3b10*/  @!P0 FFMA.FTZ R131, R5, R35, -R131 ;  /* 0x0000002305838223 */ /* 0x000fe40000010883 */
[----:B------:R-:W-:Y:S01]  /*3b20*/  @!P0 FFMA.FTZ R53, R19, R37, -R53 ;  /* 0x0000002513358223 */ /* 0x000fe20000010835 */
[----:B------:R-:W-:Y:S01]  /*3b30*/  @!P0 F2FP.PACK_AB R45, R45, R52 ;  /* 0x000000342d2d823e */ /* 0x000fe200000000ff */
[----:B------:R-:W-:Y:S01]  /*3b40*/  @!P0 IMAD.MOV.U32 R20, RZ, RZ, R43 ;  /* 0x000000ffff148224 */ /* 0x000fe200078e002b */
[----:B------:R-:W-:Y:S01]  /*3b50*/  @!P0 MOV R21, R42 ;  /* 0x0000002a00158202 */ /* 0x000fe20000000f00 */
[----:B------:R-:W-:Y:S01]  /*3b60*/  @!P0 FFMA.FTZ R0, R27, R28, R0 ;  /* 0x0000001c1b008223 */ /* 0x000fe20000010000 */
[----:B------:R-:W-:Y:S01]  /*3b70*/  @!P0 F2FP.PACK_AB R53, R53, R131 ;  /* 0x000000833535823e */ /* 0x000fe200000000ff */
[----:B------:R-:W-:Y:S01]  /*3b80*/  @!P0 FMUL.FTZ R4, R26, R4 ;  /* 0x000000041a048220 */ /* 0x000fe20000410000 */
[----:B------:R-:W-:Y:S01]  /*3b90*/  @!P0 MOV R23, R45 ;  /* 0x0000002d00178202 */ /* 0x000fe20000000f00 */
[----:B------:R-:W-:Y:S01]  /*3ba0*/  @!P0 FFMA.FTZ R2, R29, R30, R2 ;  /* 0x0000001e1d028223 */ /* 0x000fe20000010002 */
[----:B------:R-:W-:Y:S01]  /*3bb0*/  @!P0 MOV R22, R53 ;  /* 0x0000003500168202 */ /* 0x000fe20000000f00 */
[----:B------:R-:W-:Y:S02]  /*3bc0*/  @!P0 FMUL.FTZ R5, R5, R18 ;  /* 0x0000001205058220 */ /* 0x000fe40000410000 */
[----:B------:R-:W-:Y:S01]  /*3bd0*/  @!P0 FFMA.FTZ R3, R31, R32, R3 ;  /* 0x000000201f038223 */ /* 0x000fe20000010003 */
[----:B------:R-:W-:Y:S01]  /*3be0*/  @!P0 F2FP.PACK_AB R0, R2, R0 ;  /* 0x000000000200823e */ /* 0x000fe200000000ff */
[----:B------:R-:W-:Y:S01]  /*3bf0*/  @!P0 FMUL.FTZ R6, R19, R6 ;  /* 0x0000000613068220 */ /* 0x000fe20000410000 */
[----:B------:R1:W-:Y:S01]  /*3c00*/  STG.E.128 [R46.64], R20 ;  /* 0x000000142e007986 */ /* 0x0003e2000c101d08 */
[----:B------:R-:W-:Y:S02]  /*3c10*/  @!P0 FFMA.FTZ R4, R25, R33, R4 ;  /* 0x0000002119048223 */ /* 0x000fe40000010004 */
[----:B------:R-:W-:Y:S02]  /*3c20*/  @!P0 FMUL.FTZ R7, R24, R7 ;  /* 0x0000000718078220 */ /* 0x000fe40000410000 */
[----:B------:R-:W-:Y:S01]  /*3c30*/  @!P0 FFMA.FTZ R5, R34, R35, R5 ;  /* 0x0000002322058223 */ /* 0x000fe20000010005 */
[----:B------:R-:W-:Y:S01]  /*3c40*/  @!P0 F2FP.PACK_AB R3, R4, R3 ;  /* 0x000000030403823e */ /* 0x000fe200000000ff */
[----:B------:R-:W-:Y:S02]  /*3c50*/  @!P0 FMUL.FTZ R8, R8, R13 ;  /* 0x0000000d08088220 */ /* 0x000fe40000410000 */
[----:B------:R-:W-:Y:S01]  /*3c60*/  @!P0 FFMA.FTZ R6, R36, R37, R6 ;  /* 0x0000002524068223 */ /* 0x000fe20000010006 */
[----:B------:R-:W-:Y:S01]  /*3c70*/  @!P0 MOV R49, R3 ;  /* 0x0000000300318202 */ /* 0x000fe20000000f00 */
[----:B------:R-:W-:Y:S02]  /*3c80*/  @!P0 FFMA.FTZ R7, R38, R39, R7 ;  /* 0x0000002726078223 */ /* 0x000fe40000010007 */
[----:B------:R-:W-:Y:S01]  /*3c90*/  @!P0 FFMA.FTZ R8, R40, R41, R8 ;  /* 0x0000002928088223 */ /* 0x000fe20000010008 */
[----:B------:R-:W-:Y:S01]  /*3ca0*/  @!P0 F2FP.PACK_AB R5, R6, R5 ;  /* 0x000000050605823e */ /* 0x000fe200000000ff */
[----:B------:R-:W-:Y:S03]  /*3cb0*/  @!P0 IMAD.MOV.U32 R48, RZ, RZ, R0 ;  /* 0x000000ffff308224 */ /* 0x000fe600078e0000 */
[----:B------:R-:W-:Y:S02]  /*3cc0*/  @!P0 F2FP.PACK_AB R7, R8, R7 ;  /* 0x000000070807823e */ /* 0x000fe400000000ff */
[----:B------:R-:W-:Y:S02]  /*3cd0*/  @!P0 MOV R50, R5 ;  /* 0x0000000500328202 */ /* 0x000fe40000000f00 */
        /* <DEDUP_REMOVED lines=8> */
.L_x_571:
[----:B------:R-:W-:Y:S05]  /*3d60*/  IMAD R0, R100, -0x20, R108 ;  /* 0xffffffe064007824 */ /* 0x000fea00078e026c */
        /* <DEDUP_REMOVED lines=16> */
.L_x_575:
[----:B------:R-:W-:Y:S05]  /*3e70*/  BSYNC B1 ;  /* 0x0000000000017941 */ /* 0x000fea0003800000 */
.L_x_570:
[----:B------:R-:W-:Y:S01]  /*3e80*/  IMAD.SHL.U32 R0, R100, 0x20, RZ ;  /* 0x0000002064007824 */ /* 0x000fe200078e00ff */
[----:B------:R-:W-:Y:S03]  /*3e90*/  BSSY B0, `(.L_x_586) ;  /* 0x0000035000007945 */ /* 0x000fe60003800000 */
[--C-:B--2---:R-:W-:Y:S02]  /*3ea0*/  IMAD.IADD R2, R67, 0x1, -R0.reuse ;  /* 0x0000000143027824 */ /* 0x104fe400078e0a00 */
[----:B------:R-:W-:Y:S03]  /*3eb0*/  IMAD.IADD R0, R108, 0x1, -R0 ;  /* 0x000000016c007824 */ /* 0x000fe600078e0a00 */
[----:B------:R-:W-:Y:S02]  /*3ec0*/  ISETP.GE.AND P0, PT, R2, 0x1, PT ;  /* 0x000000010200780c */ /* 0x000fe40003f06270 */
[----:B------:R-:W-:Y:S11]  /*3ed0*/  IMNMX R0, R0, 0x20, PT ;  /* 0x0000002000007817 */ /* 0x000ff60003800200 */
[C---:B------:R-:W-:Y:S01]  /*3ee0*/  @P0 LEA R3, P1, R100.reuse, R69, 0x5 ;  /* 0x0000004564030211 */ /* 0x040fe200078228ff */
[----:B-1---5:R-:W-:Y:S01]  /*3ef0*/  @P0 IMAD.MOV.U32 R4, RZ, RZ, R120 ;  /* 0x000000ffff040224 */ /* 0x022fe200078e0078 */
[----:B------:R-:W-:Y:S01]  /*3f00*/  @P0 ISETP.NE.U32.AND P4, PT, R99, RZ, PT ;  /* 0x000000ff6300020c */ /* 0x000fe20003f85070 */
[----:B------:R-:W-:Y:S01]  /*3f10*/  @P0 IMAD.MOV.U32 R5, RZ, RZ, R66 ;  /* 0x000000ffff050224 */ /* 0x000fe200078e0042 */
[----:B------:R-:W-:Y:S02]  /*3f20*/  @P0 LEA.HI.X R2, R100, R68, R56, 0x5, P1 ;  /* 0x0000004464020211 */ /* 0x000fe400008f2c38 */
[----:B------:R-:W-:Y:S01]  /*3f30*/  @P0 ISETP.NE.U32.AND P3, PT, R98, RZ, PT ;  /* 0x000000ff6200020c */ /* 0x000fe20003f65070 */
[----:B------:R-:W-:Y:S01]  /*3f40*/  @P0 IMAD.WIDE.U32 R4, R3, c[0x0][0x258], R4 ;  /* 0x0000960003040a25 */ /* 0x000fe200078e0004 */
[----:B------:R-:W-:Y:S03]  /*3f50*/  @P0 ISETP.NE.U32.AND P2, PT, R97, RZ, PT ;  /* 0x000000ff6100020c */ /* 0x000fe60003f45070 */
        /* <DEDUP_REMOVED lines=21> */
[----:B------:R-:W-:Y:S01]  /*40b0*/  IMAD.MOV.U32 R19, RZ, RZ, R63 ;  /* 0x000000ffff137224 */ /* 0x000fe200078e003f */
[----:B------:R-:W-:Y:S02]  /*40c0*/  ISETP.GE.AND P1, PT, R103, c[0x0][0x1d4], PT ;  /* 0x0000750067007a0c */ /* 0x000fe40003f26270 */
        /* <DEDUP_REMOVED lines=17> */
.L_x_587:
[----:B-1----:R-:W-:Y:S05]  /*41e0*/  BSYNC B0 ;  /* 0x0000000000007941 */ /* 0x002fea0003800000 */
.L_x_586:
[C---:B------:R-:W-:Y:S02]  /*41f0*/  ISETP.GT.AND P0, PT, R100.reuse, R71, PT ;  /* 0x000000476400720c */ /* 0x040fe40003f04270 */
[----:B------:R-:W-:Y:S11]  /*4200*/  IADD3 R100, R100, -0x1, RZ ;  /* 0xffffffff64647810 */ /* 0x000ff60007ffe0ff */
[----:B------:R-:W-:Y:S01]  /*4210*/  @P0 SHF.R.S32.HI R2, RZ, 0x1f, R100 ;  /* 0x0000001fff020819 */ /* 0x000fe20000011464 */
[----:B------:R-:W-:Y:S01]  /*4220*/  @P0 IMAD R0, R74, R100, RZ ;  /* 0x000000644a000224 */ /* 0x000fe200078e02ff */
[----:B------:R-:W-:Y:S01]  /*4230*/  @P0 ISETP.NE.U32.AND P4, PT, R99, RZ, PT ;  /* 0x000000ff6300020c */ /* 0x000fe20003f85070 */
[----:B------:R-:W-:Y:S01]  /*4240*/  @P0 IMAD.MOV.U32 R4, RZ, RZ, R122 ;  /* 0x000000ffff040224 */ /* 0x000fe200078e007a */
[----:B------:R-:W-:Y:S01]  /*4250*/  @P0 ISETP.NE.U32.AND P3, PT, R98, RZ, PT ;  /* 0x000000ff6200020c */ /* 0x000fe20003f65070 */
[----:B------:R-:W-:Y:S01]  /*4260*/  @P0 IMAD.MOV.U32 R5, RZ, RZ, R127 ;  /* 0x000000ffff050224 */ /* 0x000fe200078e007f */
[----:B------:R-:W-:Y:S01]  /*4270*/  @P0 ISETP.NE.U32.AND P2, PT, R97, RZ, PT ;  /* 0x000000ff6100020c */ /* 0x000fe20003f45070 */
[-C--:B------:R-:W-:Y:S02]  /*4280*/  @P0 IMAD R0, R2, R75.reuse, R0 ;  /* 0x0000004b02000224 */ /* 0x080fe400078e0200 */
[----:B------:R-:W-:Y:S04]  /*4290*/  @P0 IMAD.WIDE.U32 R4, R100, R75, R4 ;  /* 0x0000004b64040225 */ /* 0x000fe800078e0004 */
[----:B------:R-:W-:Y:S01]  /*42a0*/  @P0 IMAD.IADD R0, R5, 0x1, R0 ;  /* 0x0000000105000824 */ /* 0x000fe200078e0200 */
[C---:B------:R-:W-:Y:S04]  /*42b0*/  @P0 LEA R2, P1, R4.reuse, c[0x0][0x220], 0x1 ;  /* 0x0000880004020a11 */ /* 0x040fe800078208ff */
        /* <DEDUP_REMOVED lines=12> */
.L_x_567:
[----:B------:R-:W-:Y:S01]  /*4380*/  ISETP.NE.AND P1, PT, R226, 0x1, PT ;  /* 0x00000001e200780c */ /* 0x000fe20003f25270 */
[----:B-1----:R-:W-:Y:S01]  /*4390*/  IMAD.MOV.U32 R3, RZ, RZ, RZ ;  /* 0x000000ffff037224 */ /* 0x002fe200078e00ff */
[----:B------:R-:W-:Y:S01]  /*43a0*/  LOP3.LUT R0, R0, 0xffffffbf, RZ, 0xc0, !PT ;  /* 0xffffffbf00007812 */ /* 0x000fe200078ec0ff */
[----:B------:R-:W-:Y:S01]  /*43b0*/  IMAD.MOV.U32 R130, RZ, RZ, RZ ;  /* 0x000000ffff827224 */ /* 0x000fe200078e00ff */
[----:B------:R-:W-:Y:S01]  /*43c0*/  IADD3 R2, R149, 0x7f, RZ ;  /* 0x0000007f95027810 */ /* 0x000fe20007ffe0ff */
[----:B------:R-:W-:Y:S01]  /*43d0*/  CS2R R4, SRZ ;  /* 0x0000000000047805 */ /* 0x000fe2000001ff00 */
[----:B------:R-:W-:Y:S01]  /*43e0*/  PLOP3.LUT P2, PT, PT, PT, PT, 0x80, 0x0 ;  /* 0x000000000000781c */ /* 0x000fe20003f4f070 */
[----:B------:R-:W-:Y:S01]  /*43f0*/  IMAD.MOV.U32 R128, RZ, RZ, RZ ;  /* 0x000000ffff807224 */ /* 0x000fe200078e00ff */
[----:B------:R-:W-:Y:S01]  /*4400*/  CS2R R126, SRZ ;  /* 0x00000000007e7805 */ /* 0x000fe2000001ff00 */
[----:B------:R-:W-:Y:S01]  /*4410*/  CS2R R124, SRZ ;  /* 0x00000000007c7805 */ /* 0x000fe2000001ff00 */
[----:B------:R-:W-:Y:S01]  /*4420*/  CS2R R122, SRZ ;  /* 0x00000000007a7805 */ /* 0x000fe2000001ff00 */
[----:B------:R-:W-:Y:S01]  /*4430*/  CS2R R120, SRZ ;  /* 0x0000000000787805 */ /* 0x000fe2000001ff00 */
[----:B------:R-:W-:Y:S01]  /*4440*/  CS2R R118, SRZ ;  /* 0x0000000000767805 */ /* 0x000fe2000001ff00 */
[----:B------:R-:W-:Y:S01]  /*4450*/  @P1 LOP3.LUT R0, R0, 0x40, RZ, 0xfc, !PT ;  /* 0x0000004000001812 */ /* 0x000fe200078efcff */
[----:B------:R-:W-:Y:S01]  /*4460*/  CS2R R116, SRZ ;  /* 0x0000000000747805 */ /* 0x000fe2000001ff00 */
[----:B------:R-:W-:Y:S01]  /*4470*/  CS2R R114, SRZ ;  /* 0x0000000000727805 */ /* 0x000fe2000001ff00 */
[----:B------:R-:W-:Y:S01]  /*4480*/  @P1 IMAD.HI.U32 R0, R2, c[0x0][0x2c8], RZ ;  /* 0x0000b20002001a27 */ /* 0x000fe200078e00ff */
[----:B------:R-:W-:Y:S01]  /*4490*/  CS2R R112, SRZ ;  /* 0x0000000000707805 */ /* 0x000fe2000001ff00 */
[----:B------:R-:W-:Y:S01]  /*44a0*/  CS2R R110, SRZ ;  /* 0x00000000006e7805 */ /* 0x000fe2000001ff00 */
[----:B------:R-:W-:Y:S01]  /*44b0*/  CS2R R108, SRZ ;  /* 0x00000000006c7805 */ /* 0x000fe2000001ff00 */
[----:B------:R-:W-:Y:S01]  /*44c0*/  CS2R R102, SRZ ;  /* 0x0000000000667805 */ /* 0x000fe2000001ff00 */
[----:B------:R-:W-:Y:S01]  /*44d0*/  @P1 SHF.R.U32.HI R2, RZ, c[0x0][0x2cc], R0 ;  /* 0x0000b300ff021a19 */ /* 0x000fe20000011600 */
[----:B------:R-:W-:Y:S01]  /*44e0*/  CS2R R100, SRZ ;  /* 0x0000000000647805 */ /* 0x000fe2000001ff00 */
[----:B------:R-:W-:Y:S01]  /*44f0*/  CS2R R98, SRZ ;  /* 0x0000000000627805 */ /* 0x000fe2000001ff00 */
[----:B------:R-:W-:Y:S01]  /*4500*/  CS2R R96, SRZ ;  /* 0x0000000000607805 */ /* 0x000fe2000001ff00 */
[----:B------:R-:W-:Y:S01]  /*4510*/  CS2R R94, SRZ ;  /* 0x00000000005e7805 */ /* 0x000fe2000001ff00 */
[----:B------:R-:W-:Y:S01]  /*4520*/  IMAD.IADD R2, R72, 0x1, R2 ;  /* 0x0000000148027824 */ /* 0x000fe200078e0202 */
[----:B------:R-:W-:Y:S01]  /*4530*/  CS2R R92, SRZ ;  /* 0x00000000005c7805 */ /* 0x000fe2000001ff00 */
[----:B------:R-:W-:Y:S01]  /*4540*/  CS2R R90, SRZ ;  /* 0x00000000005a7805 */ /* 0x000fe2000001ff00 */
[----:B------:R-:W-:Y:S01]  /*4550*/  CS2R R88, SRZ ;  /* 0x0000000000587805 */ /* 0x000fe2000001ff00 */
[----:B------:R-:W-:Y:S01]  /*4560*/  CS2R R8, SRZ ;  /* 0x0000000000087805 */ /* 0x000fe2000001ff00 */
[----:B------:R-:W-:Y:S01]  /*4570*/  SHF.R.S32.HI R0, RZ, 0x1f, R2 ;  /* 0x0000001fff007819 */ /* 0x000fe20000011402 */
[----:B------:R-:W-:Y:S01]  /*4580*/  IMAD.MOV.U32 R86, RZ, RZ, RZ ;  /* 0x000000ffff567224 */ /* 0x000fe200078e00ff */
[----:B------:R-:W-:Y:S01]  /*4590*/  CS2R R84, SRZ ;  /* 0x0000000000547805 */ /* 0x000fe2000001ff00 */
[----:B------:R-:W-:Y:S01]  /*45a0*/  CS2R R82, SRZ ;  /* 0x0000000000527805 */ /* 0x000fe2000001ff00 */
[----:B------:R-:W-:Y:S01]  /*45b0*/  LEA.HI R0, R0, R2, RZ, 0x5 ;  /* 0x0000000200007211 */ /* 0x000fe200078f28ff */
[----:B------:R-:W-:Y:S01]  /*45c0*/  IMAD.IADD R2, R105, 0x1, R106 ;  /* 0x0000000169027824 */ /* 0x000fe200078e026a */
[----:B------:R-:W-:Y:S01]  /*45d0*/  CS2R R80, SRZ ;  /* 0x0000000000507805 */ /* 0x000fe2000001ff00 */
[----:B------:R-:W-:Y:S01]  /*45e0*/  IMAD.MOV.U32 R106, RZ, RZ, RZ ;  /* 0x000000ffff6a7224 */ /* 0x000fe200078e00ff */
[----:B------:R-:W-:Y:S01]  /*45f0*/  SHF.R.S32.HI R6, RZ, 0x5, R0 ;  /* 0x00000005ff067819 */ /* 0x000fe20000011400 */
[----:B------:R-:W-:Y:S01]  /*4600*/  CS2R R104, SRZ ;  /* 0x0000000000687805 */ /* 0x000fe2000001ff00 */
[----:B------:R-:W-:Y:S01]  /*4610*/  CS2R R78, SRZ ;  /* 0x00000000004e7805 */ /* 0x000fe2000001ff00 */
[----:B------:R-:W-:Y:S01]  /*4620*/  CS2R R76, SRZ ;  /* 0x00000000004c7805 */ /* 0x000fe2000001ff00 */
[----:B------:R-:W-:Y:S01]  /*4630*/  IMNMX R6, R73, R6, PT ;  /* 0x0000000649067217 */ /* 0x000fe20003800200 */
[----:B------:R-:W-:Y:S01]  /*4640*/  CS2R R74, SRZ ;  /* 0x00000000004a7805 */ /* 0x000fe2000001ff00 */
[----:B------:R-:W-:Y:S01]  /*4650*/  CS2R R72, SRZ ;  /* 0x0000000000487805 */ /* 0x000fe2000001ff00 */
[----:B------:R-:W-:Y:S01]  /*4660*/  CS2R R70, SRZ ;  /* 0x0000000000467805 */ /* 0x000fe2000001ff00 */
[----:B------:R-:W-:Y:S01]  /*4670*/  ISETP.GE.AND P0, PT, R6, 0x1, PT ;  /* 0x000000010600780c */ /* 0x000fe20003f06270 */
        /* <DEDUP_REMOVED lines=39> */
[----:B------:R1:W2:Y:S01]  /*48f0*/  @P2 LDG.E R4, [R4.64] ;  /* 0x0000000804042981 */ /* 0x0002a2000c1e1900 */
[----:B------:R-:W-:Y:S01]  /*4900*/  SHF.R.S32.HI R0, RZ, 0x1f, R107 ;  /* 0x0000001fff007819 */ /* 0x000fe2000001146b */
[----:B------:R-:W-:Y:S01]  /*4910*/  IMAD.WIDE.U32 R16, R107, c[0x0][0x178], RZ ;  /* 0x00005e006b107a25 */ /* 0x000fe200078e00ff */
[----:B------:R-:W-:Y:S01]  /*4920*/  SHF.R.S32.HI R52, RZ, 0x1f, R54 ;  /* 0x0000001fff347819 */ /* 0x000fe20000011436 */
[----:B------:R-:W-:Y:S01]  /*4930*/  BSSY B0, `(.L_x_590) ;  /* 0x00000bf000007945 */ /* 0x000fe20003800000 */
[----:B------:R-:W-:Y:S01]  /*4940*/  ISETP.NE.U32.AND P0, PT, RZ, c[0x0][0x348], PT ;  /* 0x0000d200ff007a0c */ /* 0x000fe20003f05070 */
[----:B------:R-:W-:Y:S01]  /*4950*/  IMAD R0, R0, c[0x0][0x178], RZ ;  /* 0x00005e0000007a24 */ /* 0x000fe200078e02ff */
[----:B------:R-:W-:Y:S01]  /*4960*/  LEA.HI R48, R52, R54, RZ, 0x3 ;  /* 0x0000003634307211 */ /* 0x000fe200078f18ff */
[----:B------:R-:W-:Y:S01]  /*4970*/  IMAD R3, R87, c[0x0][0x1b8], RZ ;  /* 0x00006e0057037a24 */ /* 0x000fe200078e02ff */
[----:B------:R-:W-:Y:S01]  /*4980*/  SHF.R.S32.HI R10, RZ, 0x1f, R216 ;  /* 0x0000001fff0a7819 */ /* 0x000fe200000114d8 */
[----:B------:R-:W-:Y:S01]  /*4990*/  IMAD R107, R107, c[0x0][0x17c], R0 ;  /* 0x00005f006b6b7a24 */ /* 0x000fe200078e0200 */
[----:B------:R-:W-:Y:S01]  /*49a0*/  LOP3.LUT R0, R48, 0xfffffff8, RZ, 0xc0, !PT ;  /* 0xfffffff830007812 */ /* 0x000fe200078ec0ff */
[----:B------:R-:W-:Y:S01]  /*49b0*/  IMAD R3, R215, c[0x0][0x1bc], R3 ;  /* 0x00006f00d7037a24 */ /* 0x000fe200078e0203 */
[----:B------:R-:W-:Y:S01]  /*49c0*/  SHF.R.S32.HI R48, RZ, 0x3, R48 ;  /* 0x00000003ff307819 */ /* 0x000fe20000011430 */
[----:B------:R-:W-:Y:S01]  /*49d0*/  IMAD.IADD R17, R17, 0x1, R107 ;  /* 0x0000000111117824 */ /* 0x000fe200078e026b */
[----:B------:R-:W-:Y:S01]  /*49e0*/  ISETP.NE.AND.EX P0, PT, RZ, c[0x0][0x34c], PT, P0 ;  /* 0x0000d300ff007a0c */ /* 0x000fe20003f05300 */
[----:B------:R-:W-:Y:S01]  /*49f0*/  IMAD.IADD R0, R54, 0x1, -R0 ;  /* 0x0000000136007824 */ /* 0x000fe200078e0a00 */
[----:B------:R-:W-:Y:S01]  /*4a00*/  SHF.R.S32.HI R26, RZ, 0x1f, R2 ;  /* 0x0000001fff1a7819 */ /* 0x000fe20000011402 */
[----:B------:R-:W-:Y:S01]  /*4a10*/  IMAD.WIDE.U32 R16, R215, c[0x0][0x1b8], R16 ;  /* 0x00006e00d7107a25 */ /* 0x000fe200078e0010 */
[----:B------:R-:W-:-:S02]  /*4a20*/  SEL R8, R10, RZ, !P0 ;  /* 0x000000ff0a087207 */ /* 0x000fc40004000000 */
[----:B------:R-:W-:Y:S01]  /*4a30*/  SEL R14, R216, RZ, !P0 ;  /* 0x000000ffd80e7207 */ /* 0x000fe20004000000 */
[----:B------:R-:W-:Y:S01]  /*4a40*/  IMAD.IADD R17, R17, 0x1, R3 ;  /* 0x0000000111117824 */ /* 0x000fe200078e0203 */
[----:B------:R-:W-:Y:S01]  /*4a50*/  IADD3 R20, P0, R48, R2, RZ ;  /* 0x0000000230147210 */ /* 0x000fe20007f1e0ff */
[----:B------:R-:W-:Y:S01]  /*4a60*/  IMAD R8, R8, c[0x0][0x1c0], RZ ;  /* 0x0000700008087a24 */ /* 0x000fe200078e02ff */
[----:B------:R-:W-:Y:S01]  /*4a70*/  LEA.HI R123, R52, R54, RZ, 0x6 ;  /* 0x00000036347b7211 */ /* 0x000fe200078f30ff */
[----:B-1----:R-:W-:Y:S01]  /*4a80*/  IMAD R5, R0, 0x20, R48 ;  /* 0x0000002000057824 */ /* 0x002fe200078e0230 */
[----:B------:R-:W-:Y:S01]  /*4a90*/  LEA.HI.X.SX32 R26, R48, R26, 0x1, P0 ;  /* 0x0000001a301a7211 */ /* 0x000fe200000f0eff */
[C---:B------:R-:W-:Y:S02]  /*4aa0*/  IMAD R8, R14.reuse, c[0x0][0x1c4], R8 ;  /* 0x000071000e087a24 */ /* 0x040fe400078e0208 */
[----:B------:R-:W-:Y:S02]  /*4ab0*/  IMAD.IADD R5, R149, 0x1, R5 ;  /* 0x0000000195057824 */ /* 0x000fe400078e0205 */
[----:B------:R-:W-:-:S04]  /*4ac0*/  IMAD.WIDE.U32 R14, R14, c[0x0][0x1c0], R16 ;  /* 0x000070000e0e7a25 */ /* 0x000fc800078e0010 */
[----:B------:R-:W-:-:S04]  /*4ad0*/  @P1 IMAD.HI.U32 R3, R5, c[0x0][0x2c8], RZ ;  /* 0x0000b20005031a27 */ /* 0x000fc800078e00ff */
[----:B------:R-:W-:Y:S01]  /*4ae0*/  IMAD.MOV.U32 R12, RZ, RZ, R5 ;  /* 0x000000ffff0c7224 */ /* 0x000fe200078e0005 */
[----:B------:R-:W-:Y:S01]  /*4af0*/  @P1 SHF.R.U32.HI R12, RZ, c[0x0][0x2cc], R3 ;  /* 0x0000b300ff0c1a19 */ /* 0x000fe20000011603 */
[----:B------:R-:W-:Y:S01]  /*4b00*/  IMAD.IADD R15, R15, 0x1, R8 ;  /* 0x000000010f0f7824 */ /* 0x000fe200078e0208 */
[----:B------:R-:W-:Y:S01]  /*4b10*/  LEA.HI R3, R52, R54, RZ, 0x4 ;  /* 0x0000003634037211 */ /* 0x000fe200078f20ff */
[C---:B------:R-:W-:Y:S01]  /*4b20*/  IMAD.SHL.U32 R83, R0.reuse, 0x8, RZ ;  /* 0x0000000800537824 */ /* 0x040fe200078e00ff */
[--C-:B------:R-:W-:Y:S01]  /*4b30*/  SHF.R.S32.HI R7, RZ, 0x1f, R12.reuse ;  /* 0x0000001fff077819 */ /* 0x100fe2000001140c */
[----:B------:R-:W-:Y:S01]  /*4b40*/  IMAD.MOV R18, RZ, RZ, -R12 ;  /* 0x000000ffff127224 */ /* 0x000fe200078e0a0c */
[----:B------:R-:W-:Y:S01]  /*4b50*/  SHF.R.S32.HI R9, RZ, 0x4, R3 ;  /* 0x00000004ff097819 */ /* 0x000fe20000011403 */
[----:B------:R-:W-:Y:S01]  /*4b60*/  IMAD.SHL.U32 R110, R0, 0x8, RZ ;  /* 0x00000008006e7824 */ /* 0x000fe200078e00ff */
[C---:B------:R-:W-:Y:S01]  /*4b70*/  LOP3.LUT R2, R3.reuse, 0xfffffff0, RZ, 0xc0, !PT ;  /* 0xfffffff003027812 */ /* 0x040fe200078ec0ff */
[----:B------:R-:W-:Y:S01]  /*4b80*/  IMAD R18, R18, c[0x0][0x2c4], R5 ;  /* 0x0000b10012127a24 */ /* 0x000fe200078e0205 */
[----:B------:R-:W-:Y:S01]  /*4b90*/  LEA.HI R51, R3, R9, RZ, 0x1 ;  /* 0x0000000903337211 */ /* 0x000fe200078f08ff */
[----:B------:R-:W-:Y:S01]  /*4ba0*/  IMAD R7, R7, c[0x0][0x1b0], RZ ;  /* 0x00006c0007077a24 */ /* 0x000fe200078e02ff */
[----:B------:R-:W-:Y:S01]  /*4bb0*/  SHF.R.S32.HI R111, RZ, 0x1f, R110 ;  /* 0x0000001fff6f7819 */ /* 0x000fe2000001146e */
[----:B------:R-:W-:Y:S01]  /*4bc0*/  IMAD.IADD R2, R54, 0x1, -R2 ;  /* 0x0000000136027824 */ /* 0x000fe200078e0a02 */
[----:B------:R-:W-:Y:S01]  /*4bd0*/  LOP3.LUT R51, R51, 0xfffffffe, RZ, 0xc0, !PT ;  /* 0xfffffffe33337812 */ /* 0x000fe200078ec0ff */
[----:B------:R-:W-:Y:S01]  /*4be0*/  IMAD R7, R12, c[0x0][0x1b4], R7 ;  /* 0x00006d000c077a24 */ /* 0x000fe200078e0207 */
[----:B------:R-:W-:Y:S01]  /*4bf0*/  IADD3 R70, R110, 0x40, RZ ;  /* 0x000000406e467810 */ /* 0x000fe20007ffe0ff */
[----:B------:R-:W-:Y:S01]  /*4c00*/  IMAD.WIDE.U32 R12, R12, c[0x0][0x1b0], R14 ;  /* 0x00006c000c0c7a25 */ /* 0x000fe200078e000e */
[----:B------:R-:W-:-:S02]  /*4c10*/  ISETP.GE.AND P5, PT, R83, c[0x0][0x198], PT ;  /* 0x0000660053007a0c */ /* 0x000fc40003fa6270 */
[----:B------:R-:W-:Y:S01]  /*4c20*/  ISETP.GE.AND P6, PT, R70, c[0x0][0x1d4], PT ;  /* 0x0000750046007a0c */ /* 0x000fe20003fc6270 */
[----:B------:R-:W-:Y:S01]  /*4c30*/  IMAD.IADD R51, R9, 0x1, -R51 ;  /* 0x0000000109337824 */ /* 0x000fe200078e0a33 */
[----:B------:R-:W-:Y:S01]  /*4c40*/  SHF.R.S32.HI R9, RZ, 0x1f, R18 ;  /* 0x0000001fff097819 */ /* 0x000fe20000011412 */
[----:B------:R-:W-:Y:S01]  /*4c50*/  IMAD.IADD R13, R13, 0x1, R7 ;  /* 0x000000010d0d7824 */ /* 0x000fe200078e0207 */
[----:B------:R-:W-:Y:S01]  /*4c60*/  IADD3 R7, R83, 0x80, RZ ;  /* 0x0000008053077810 */ /* 0x000fe20007ffe0ff */
[----:B------:R-:W-:Y:S02]  /*4c70*/  IMAD.IADD R11, R149, 0x1, R48 ;  /* 0x00000001950b7824 */ /* 0x000fe400078e0230 */
[----:B------:R-:W-:Y:S01]  /*4c80*/  IMAD R9, R9, c[0x0][0x1a8], RZ ;  /* 0x00006a0009097a24 */ /* 0x000fe200078e02ff */
[----:B------:R-:W-:Y:S01]  /*4c90*/  ISETP.GE.AND P4, PT, R7, c[0x0][0x198], PT ;  /* 0x0000660007007a0c */ /* 0x000fe20003f86270 */
[----:B------:R-:W-:Y:S01]  /*4ca0*/  IMAD R8, R227, c[0x0][0x2c4], RZ ;  /* 0x0000b100e3087a24 */ /* 0x000fe200078e02ff */
[----:B------:R-:W-:Y:S01]  /*4cb0*/  IADD3 R5, R11, 0x20, RZ ;  /* 0x000000200b057810 */ /* 0x000fe20007ffe0ff */
[C---:B------:R-:W-:Y:S01]  /*4cc0*/  IMAD R9, R18.reuse, c[0x0][0x1ac], R9 ;  /* 0x00006b0012097a24 */ /* 0x040fe200078e0209 */
[----:B------:R-:W-:Y:S01]  /*4cd0*/  P2R R3, PR, RZ, 0x10 ;  /* 0x00000010ff037803 */ /* 0x000fe20000000000 */
[----:B------:R-:W-:Y:S01]  /*4ce0*/  IMAD.WIDE.U32 R18, R18, c[0x0][0x1a8], R12 ;  /* 0x00006a0012127a25 */ /* 0x000fe200078e000c */
[----:B------:R-:W-:-:S02]  /*4cf0*/  SHF.R.S32.HI R13, RZ, 0x1f, R2 ;  /* 0x0000001fff0d7819 */ /* 0x000fc40000011402 */
[----:B------:R-:W-:Y:S01]  /*4d00*/  ISETP.GE.AND P1, PT, R5, R8, PT ;  /* 0x000000080500720c */ /* 0x000fe20003f26270 */
[----:B------:R-:W-:Y:S01]  /*4d10*/  IMAD.IADD R9, R19, 0x1, R9 ;  /* 0x0000000113097824 */ /* 0x000fe200078e0209 */
[----:B------:R-:W-:Y:S01]  /*4d20*/  LEA R12, P0, R18, c[0x0][0x160], 0x1 ;  /* 0x00005800120c7a11 */ /* 0x000fe200078008ff */
[----:B------:R-:W-:Y:S01]  /*4d30*/  IMAD R16, R26, c[0x0][0x1e0], RZ ;  /* 0x000078001a107a24 */ /* 0x000fe200078e02ff */
[----:B------:R-:W-:Y:S01]  /*4d40*/  LEA.HI R13, R13, R2, RZ, 0x3 ;  /* 0x000000020d0d7211 */ /* 0x000fe200078f18ff */
[----:B------:R-:W-:Y:S01]  /*4d50*/  IMAD.WIDE.U32 R24, R20, c[0x0][0x1e0], R110 ;  /* 0x0000780014187a25 */ /* 0x000fe200078e006e */
[----:B------:R-:W-:Y:S01]  /*4d60*/  LEA.HI.X R9, R18, c[0x0][0x164], R9, 0x1, P0 ;  /* 0x0000590012097a11 */ /* 0x000fe200000f0c09 */
[----:B------:R-:W-:Y:S01]  /*4d70*/  SHFL.IDX PT, R22, R12, RZ, 0x181f ;  /* 0x00181fff0c167589 */ /* 0x000fe200000e0000 */
[----:B------:R-:W-:Y:S01]  /*4d80*/  LOP3.LUT R3, R13, 0xfffffff8, RZ, 0xc0, !PT ;  /* 0xfffffff80d037812 */ /* 0x000fe200078ec0ff */
[----:B------:R-:W-:Y:S01]  /*4d90*/  IMAD R16, R20, c[0x0][0x1e4], R16 ;  /* 0x0000790014107a24 */ /* 0x000fe200078e0210 */
[----:B------:R-:W-:Y:S01]  /*4da0*/  P2R R15, PR, RZ, 0x2 ;  /* 0x00000002ff0f7803 */ /* 0x000fe20000000000 */
[----:B------:R-:W1:Y:S01]  /*4db0*/  SHFL.IDX PT, R23, R9, RZ, 0x181f ;  /* 0x00181fff09177589 */ /* 0x000e6200000e0000 */
[----:B------:R-:W-:Y:S01]  /*4dc0*/  ISETP.GE.AND P1, PT, R11, R8, PT ;  /* 0x000000080b00720c */ /* 0x000fe20003f26270 */
[----:B------:R-:W-:Y:S01]  /*4dd0*/  IMAD.IADD R3, R2, 0x1, -R3 ;  /* 0x0000000102037824 */ /* 0x000fe200078e0a03 */
[----:B------:R-:W-:Y:S01]  /*4de0*/  ISETP.NE.U32.AND P0, PT, RZ, c[0x0][0x350], PT ;  /* 0x0000d400ff007a0c */ /* 0x000fe20003f05070 */
[----:B------:R-:W-:Y:S01]  /*4df0*/  IMAD.IADD R17, R25, 0x1, R16 ;  /* 0x0000000119117824 */ /* 0x000fe200078e0210 */
[----:B------:R-:W-:Y:S01]  /*4e00*/  IADD3 R5, R83, 0xc0, RZ ;  /* 0x000000c053057810 */ /* 0x000fe20007ffe0ff */
[----:B------:R-:W-:Y:S01]  /*4e10*/  IMAD.MOV.U32 R16, RZ, RZ, R24 ;  /* 0x000000ffff107224 */ /* 0x000fe200078e0018 */
[----:B------:R-:W-:Y:S01]  /*4e20*/  ISETP.NE.AND.EX P0, PT, RZ, c[0x0][0x354], PT, P0 ;  /* 0x0000d500ff007a0c */ /* 0x000fe20003f05300 */
[----:B------:R-:W-:Y:S01]  /*4e30*/  IMAD.SHL.U32 R2, R51, 0x8, RZ ;  /* 0x0000000833027824 */ /* 0x000fe200078e00ff */
[----:B------:R-:W-:Y:S01]  /*4e40*/  ISETP.GE.AND P3, PT, R5, c[0x0][0x198], PT ;  /* 0x0000660005007a0c */ /* 0x000fe20003f66270 */
[----:B------:R-:W-:-:S02]  /*4e50*/  IMAD R26, R26, c[0x0][0x208], RZ ;  /* 0x000082001a1a7a24 */ /* 0x000fc400078e02ff */
[----:B------:R-:W-:Y:S01]  /*4e60*/  IMAD.SHL.U32 R125, R48, 0x40, RZ ;  /* 0x00000040307d7824 */ /* 0x000fe200078e00ff */
[----:B------:R-:W-:Y:S01]  /*4e70*/  P2R R14, PR, RZ, 0x8 ;  /* 0x00000008ff0e7803 */ /* 0x000fe20000000000 */
[C---:B------:R-:W-:Y:S01]  /*4e80*/  IMAD R26, R20.reuse, c[0x0][0x20c], R26 ;  /* 0x00008300141a7a24 */ /* 0x040fe200078e021a */
[----:B------:R-:W-:Y:S01]  /*4e90*/  @!P1 SHF.R.S32.HI R19, RZ, 0x1f, R7 ;  /* 0x0000001fff139819 */ /* 0x000fe20000011407 */
[----:B------:R-:W-:Y:S01]  /*4ea0*/  IMAD.WIDE.U32 R20, R20, c[0x0][0x208], R110 ;  /* 0x0000820014147a25 */ /* 0x000fe200078e006e */
[----:B------:R-:W-:Y:S02]  /*4eb0*/  LOP3.LUT R125, R125, 0x1c0, RZ, 0xc0, !PT ;  /* 0x000001c07d7d7812 */ /* 0x000fe400078ec0ff */
[----:B------:R-:W-:Y:S01]  /*4ec0*/  @!P1 SHF.R.S32.HI R18, RZ, 0x1f, R5 ;  /* 0x0000001fff129819 */ /* 0x000fe20000011405 */
[----:B------:R-:W-:Y:S01]  /*4ed0*/  IMAD R218, R87, c[0x0][0x1e8], RZ ;  /* 0x00007a0057da7a24 */ /* 0x000fe200078e02ff */
[----:B------:R-:W-:Y:S01]  /*4ee0*/  LOP3.LUT R49, R125, 0x38, R110, 0xf8, !PT ;  /* 0x000000387d317812 */ /* 0x000fe200078ef86e */
[----:B------:R-:W-:Y:S01]  /*4ef0*/  IMAD.IADD R27, R21, 0x1, R26 ;  /* 0x00000001151b7824 */ /* 0x000fe200078e021a */
[----:B------:R-:W-:Y:S01]  /*4f00*/  SHF.R.U32.HI R124, RZ, 0x3, R125 ;  /* 0x00000003ff7c7819 */ /* 0x000fe2000001167d */
[----:B------:R-:W-:Y:S01]  /*4f10*/  IMAD.SHL.U32 R123, R123, 0x8, RZ ;  /* 0x000000087b7b7824 */ /* 0x000fe200078e00ff */
[----:B------:R-:W-:Y:S01]  /*4f20*/  @!P1 LEA.HI R19, R19, R7, RZ, 0x3 ;  /* 0x0000000713139211 */ /* 0x000fe200078f18ff */
[C---:B------:R-:W-:Y:S01]  /*4f30*/  IMAD R218, R215.reuse, c[0x0][0x1ec], R218 ;  /* 0x00007b00d7da7a24 */ /* 0x040fe200078e02da */
[----:B------:R-:W-:Y:S01]  /*4f40*/  @!P1 LEA.HI R18, R18, R5, RZ, 0x3 ;  /* 0x0000000512129211 */ /* 0x000fe200078f18ff */
[----:B------:R-:W-:Y:S01]  /*4f50*/  IMAD.WIDE.U32 R16, R215, c[0x0][0x1e8], R16 ;  /* 0x00007a00d7107a25 */ /* 0x000fe200078e0010 */
[----:B------:R-:W-:-:S02]  /*4f60*/  LOP3.LUT R123, R123, 0xfffffe00, RZ, 0xc0, !PT ;  /* 0xfffffe007b7b7812 */ /* 0x000fc400078ec0ff */
[----:B------:R-:W-:Y:S01]  /*4f70*/  @!P1 LOP3.LUT R19, R19, 0xfffffff8, RZ, 0xc0, !PT ;  /* 0xfffffff813139812 */ /* 0x000fe200078ec0ff */
[----:B------:R-:W-:Y:S01]  /*4f80*/  IMAD.MOV.U32 R26, RZ, RZ, R20 ;  /* 0x000000ffff1a7224 */ /* 0x000fe200078e0014 */
[----:B------:R-:W-:Y:S01]  /*4f90*/  @!P1 SHF.R.S32.HI R20, RZ, 0x1f, R70 ;  /* 0x0000001fff149819 */ /* 0x000fe20000011446 */
[----:B------:R-:W-:Y:S01]  /*4fa0*/  IMAD.IADD R219, R218, 0x1, R17 ;  /* 0x00000001dadb7824 */ /* 0x000fe200078e0211 */
[----:B------:R-:W-:Y:S01]  /*4fb0*/  LOP3.LUT R49, R123, R49, R124, 0xf6, !PT ;  /* 0x000000317b317212 */ /* 0x000fe200078ef67c */
[----:B------:R-:W-:Y:S01]  /*4fc0*/  IMAD.MOV.U32 R218, RZ, RZ, R16 ;  /* 0x000000ffffda7224 */ /* 0x000fe200078e0010 */
[----:B------:R-:W-:Y:S01]  /*4fd0*/  @!P1 LEA.HI R20, R20, R70, RZ, 0x3 ;  /* 0x0000004614149211 */ /* 0x000fe200078f18ff */
[----:B------:R-:W-:Y:S01]  /*4fe0*/  IMAD R16, R87, c[0x0][0x210], RZ ;  /* 0x0000840057107a24 */ /* 0x000fe200078e02ff */
[----:B------:R-:W-:Y:S01]  /*4ff0*/  P2R R14, PR, RZ, 0x20 ;  /* 0x00000020ff0e7803 */ /* 0x000fe20000000000 */
[----:B------:R-:W-:Y:S01]  /*5000*/  IMAD.WIDE.U32 R26, R215, c[0x0][0x210], R26 ;  /* 0x00008400d71a7a25 */ /* 0x000fe200078e001a */
[----:B------:R-:W-:-:S02]  /*5010*/  @!P1 LOP3.LUT R20, R20, 0xfffffff8, RZ, 0xc0, !PT ;  /* 0xfffffff814149812 */ /* 0x000fc400078ec0ff */
[----:B------:R-:W-:Y:S01]  /*5020*/  @!P1 LOP3.LUT R18, R18, 0xfffffff8, RZ, 0xc0, !PT ;  /* 0xfffffff812129812 */ /* 0x000fe200078ec0ff */
[----:B------:R-:W-:Y:S02]  /*5030*/  IMAD R16, R215, c[0x0][0x214], R16 ;  /* 0x00008500d7107a24 */ /* 0x000fe400078e0210 */
[----:B------:R-:W-:Y:S02]  /*5040*/  @!P1 IMAD.SHL.U32 R14, R49, 0x2, RZ ;  /* 0x00000002310e9824 */ /* 0x000fe400078e00ff */
[----:B------:R-:W-:Y:S02]  /*5050*/  IMAD.SHL.U32 R13, R13, 0x40, RZ ;  /* 0x000000400d0d7824 */ /* 0x000fe400078e00ff */
[----:B------:R-:W-:Y:S02]  /*5060*/  IMAD.IADD R17, R16, 0x1, R27 ;  /* 0x0000000110117824 */ /* 0x000fe400078e021b */
[----:B-1----:R-:W-:-:S04]  /*5070*/  @!P1 IMAD.WIDE R20, R20, 0x2, R22 ;  /* 0x0000000214149825 */ /* 0x002fc800078e0216 */
[----:B------:R-:W-:Y:S02]  /*5080*/  IMAD.MOV.U32 R16, RZ, RZ, R26 ;  /* 0x000000ffff107224 */ /* 0x000fe400078e001a */
[----:B------:R-:W-:-:S04]  /*5090*/  @!P1 IMAD.WIDE R26, R19, 0x2, R22 ;  /* 0x00000002131a9825 */ /* 0x000fc800078e0216 */
[----:B------:R-:W-:Y:S01]  /*50a0*/  @!P1 IMAD.WIDE R18, R18, 0x2, R22 ;  /* 0x0000000212129825 */ /* 0x000fe200078e0216 */
[----:B--2---:R-:W-:-:S03]  /*50b0*/  @P2 SHF.R.S32.HI R25, RZ, 0x1f, R4 ;  /* 0x0000001fff192819 */ /* 0x004fc60000011404 */
[----:B------:R-:W-:Y:S02]  /*50c0*/  @P2 IMAD.MOV.U32 R24, RZ, RZ, R4 ;  /* 0x000000ffff182224 */ /* 0x000fe400078e0004 */
[----:B------:R-:W-:Y:S02]  /*50d0*/  IMAD.SHL.U32 R4, R3, 0x40, RZ ;  /* 0x0000004003047824 */ /* 0x000fe400078e00ff */
[----:B------:R-:W-:Y:S02]  /*50e0*/  @!P2 IMAD.MOV.U32 R24, RZ, RZ, R216 ;  /* 0x000000ffff18a224 */ /* 0x000fe400078e00d8 */
[----:B------:R-:W-:Y:S01]  /*50f0*/  @!P2 IMAD.MOV.U32 R25, RZ, RZ, R10 ;  /* 0x000000ffff19a224 */ /* 0x000fe200078e000a */
[----:B------:R-:W-:Y:S02]  /*5100*/  LOP3.LUT R4, R4, 0x1c0, RZ, 0xc0, !PT ;  /* 0x000001c004047812 */ /* 0x000fe400078ec0ff */
[----:B------:R-:W-:Y:S02]  /*5110*/  SEL R228, R24, RZ, !P0 ;  /* 0x000000ff18e47207 */ /* 0x000fe40004000000 */
[----:B------:R-:W-:-:S02]  /*5120*/  LOP3.LUT R2, R4, 0x8, R2, 0xf8, !PT ;  /* 0x0000000804027812 */ /* 0x000fc400078ef802 */
[----:B------:R-:W-:Y:S01]  /*5130*/  SEL R10, R25, RZ, !P0 ;  /* 0x000000ff190a7207 */ /* 0x000fe20004000000 */
[----:B------:R-:W-:Y:S01]  /*5140*/  IMAD.WIDE.U32 R218, R228, c[0x0][0x1f0], R218 ;  /* 0x00007c00e4da7a25 */ /* 0x000fe200078e00da */
[----:B------:R-:W-:Y:S02]  /*5150*/  SHF.R.U32.HI R4, RZ, 0x3, R4 ;  /* 0x00000003ff047819 */ /* 0x000fe40000011604 */
[C---:B------:R-:W-:Y:S01]  /*5160*/  @!P1 LEA R24, P0, R83.reuse, R22, 0x1 ;  /* 0x0000001653189211 */ /* 0x040fe200078008ff */
[----:B------:R-:W-:Y:S01]  /*5170*/  IMAD R222, R10, c[0x0][0x1f0], RZ ;  /* 0x00007c000ade7a24 */ /* 0x000fe200078e02ff */
[----:B------:R-:W-:Y:S01]  /*5180*/  LOP3.LUT R4, R2, R4, RZ, 0x3c, !PT ;  /* 0x0000000402047212 */ /* 0x000fe200078e3cff */
[----:B------:R-:W-:Y:S01]  /*5190*/  IMAD.MOV.U32 R2, RZ, RZ, 0x20 ;  /* 0x00000020ff027424 */ /* 0x000fe200078e00ff */
[----:B------:R-:W-:Y:S01]  /*51a0*/  @!P1 LEA.HI.X R25, R83, R23, R111, 0x1, P0 ;  /* 0x0000001753199211 */ /* 0x000fe200000f0c6f */
[----:B------:R-:W-:Y:S01]  /*51b0*/  IMAD R221, R10, c[0x0][0x218], RZ ;  /* 0x000086000add7a24 */ /* 0x000fe200078e02ff */
[C---:B------:R-:W-:Y:S01]  /*51c0*/  LOP3.LUT P2, RZ, R3.reuse, 0x4, RZ, 0xc0, !PT ;  /* 0x0000000403ff7812 */ /* 0x040fe2000784c0ff */
[----:B------:R-:W-:Y:S01]  /*51d0*/  IMAD R222, R228, c[0x0][0x1f4], R222 ;  /* 0x00007d00e4de7a24 */ /* 0x000fe200078e02de */
[----:B------:R-:W-:Y:S01]  /*51e0*/  LOP3.LUT P0, RZ, R3, 0x2, RZ, 0xc0, !PT ;  /* 0x0000000203ff7812 */ /* 0x000fe2000780c0ff */
[----:B------:R-:W-:Y:S01]  /*51f0*/  IMAD.MOV.U32 R3, RZ, RZ, 0x10 ;  /* 0x00000010ff037424 */ /* 0x000fe200078e00ff */
[----:B------:R-:W-:Y:S01]  /*5200*/  SEL R2, R2, 0xffffffe0, !P2 ;  /* 0xffffffe002027807 */ /* 0x000fe20005000000 */
[----:B------:R-:W-:Y:S01]  /*5210*/  @!PT LDS RZ, [RZ] ;  /* 0x00000000fffff984 */ /* 0x000fe20000000800 */
[----:B------:R1:W-:Y:S01]  /*5220*/  @!P1 LDGSTS.E.BYPASS.LTC128B.128 [R14+0x10080], [R24.64], !P5 ;  /* 0x10080000180e9fae */ /* 0x0003e2000e901d48 */
[----:B------:R-:W-:Y:S01]  /*5230*/  ISETP.GE.AND P2, PT, R70, c[0x0][0x198], PT ;  /* 0x0000660046007a0c */ /* 0x000fe20003f46270 */
[C---:B------:R-:W-:Y:S01]  /*5240*/  IMAD R221, R228.reuse, c[0x0][0x21c], R221 ;  /* 0x00008700e4dd7a24 */ /* 0x040fe200078e02dd */
[----:B------:R-:W-:Y:S01]  /*5250*/  SEL R3, R3, 0xfffffff0, !P0 ;  /* 0xfffffff003037807 */ /* 0x000fe20004000000 */
[----:B------:R-:W-:Y:S01]  /*5260*/  IMAD.WIDE.U32 R228, R228, c[0x0][0x218], R16 ;  /* 0x00008600e4e47a25 */ /* 0x000fe200078e0010 */
[----:B------:R-:W-:-:S02]  /*5270*/  ISETP.NE.AND P0, PT, R15, RZ, PT ;  /* 0x000000ff0f00720c */ /* 0x000fc40003f05270 */
[----:B------:R-:W-:Y:S01]  /*5280*/  LOP3.LUT R4, R4, 0xfffffe00, R13, 0xf8, !PT ;  /* 0xfffffe0004047812 */ /* 0x000fe200078ef80d */
[----:B------:R-:W-:Y:S01]  /*5290*/  IMAD.IADD R223, R219, 0x1, R222 ;  /* 0x00000001dbdf7824 */ /* 0x000fe200078e02de */
[C---:B------:R-:W-:Y:S01]  /*52a0*/  IADD3 R13, R110.reuse, 0x80, RZ ;  /* 0x000000806e0d7810 */ /* 0x040fe20007ffe0ff */
[----:B------:R-:W-:Y:S01]  /*52b0*/  IMAD.IADD R221, R229, 0x1, R221 ;  /* 0x00000001e5dd7824 */ /* 0x000fe200078e02dd */
[----:B------:R-:W-:Y:S02]  /*52c0*/  IADD3 R10, R110, 0xc0, RZ ;  /* 0x000000c06e0a7810 */ /* 0x000fe40007ffe0ff */
[----:B------:R-:W-:Y:S01]  /*52d0*/  ISETP.GE.AND P5, PT, R13, c[0x0][0x1d4], PT ;  /* 0x000075000d007a0c */ /* 0x000fe20003fa6270 */
[----:B------:R2:W-:Y:S04]  /*52e0*/  @!P1 LDGSTS.E.BYPASS.LTC128B.128 [R14+0x14080], [R20.64], !P2 ;  /* 0x14080000140e9fae */ /* 0x0005e8000d101d48 */
[----:B------:R1:W-:Y:S01]  /*52f0*/  @!P1 LDGSTS.E.BYPASS.LTC128B.128 [R14+0x18080], [R26.64], !P4 ;  /* 0x180800001a0e9fae */ /* 0x0003e2000e101d48 */
[----:B------:R-:W-:-:S03]  /*5300*/  ISETP.GE.AND P4, PT, R10, c[0x0][0x1d4], PT ;  /* 0x000075000a007a0c */ /* 0x000fc60003f86270 */
[----:B------:R1:W-:Y:S01]  /*5310*/  @!P1 LDGSTS.E.BYPASS.LTC128B.128 [R14+0x1c080], [R18.64], !P3 ;  /* 0x1c080000120e9fae */ /* 0x0003e2000d901d48 */
[----:B------:R-:W-:-:S03]  /*5320*/  ISETP.GE.AND P3, PT, R110, c[0x0][0x1d4], PT ;  /* 0x000075006e007a0c */ /* 0x000fc60003f66270 */
[----:B--2---:R1:W2:Y:S04]  /*5330*/  SHFL.IDX PT, R20, R12, 0x1, 0x181f ;  /* 0x00381f000c147f89 */ /* 0x0042a800000e0000 */
[----:B------:R1:W3:Y:S01]  /*5340*/  SHFL.IDX PT, R21, R9, 0x1, 0x181f ;  /* 0x00381f0009157f89 */ /* 0x0002e200000e0000 */
[----:B------:R-:W-:Y:S05]  /*5350*/  @P0 BRA `(.L_x_591) ;  /* 0x000001c000000947 */ /* 0x000fea0003800000 */
[C---:B------:R-:W-:Y:S02]  /*5360*/  IADD3 R16, R83.reuse, 0x80, RZ ;  /* 0x0000008053107810 */ /* 0x040fe40007ffe0ff */
[----:B------:R-:W-:Y:S02]  /*5370*/  IADD3 R13, R83, 0xc0, RZ ;  /* 0x000000c0530d7810 */ /* 0x000fe40007ffe0ff */
[----:B------:R-:W-:Y:S02]  /*5380*/  SHF.R.S32.HI R17, RZ, 0x1f, R70 ;  /* 0x0000001fff117819 */ /* 0x000fe40000011446 */
[----:B-1----:R-:W-:-:S02]  /*5390*/  SHF.R.S32.HI R14, RZ, 0x1f, R16 ;  /* 0x0000001fff0e7819 */ /* 0x002fc40000011410 */
[----:B--2---:R-:W-:Y:S02]  /*53a0*/  LEA R22, P0, R83, R20, 0x1 ;  /* 0x0000001453167211 */ /* 0x004fe400078008ff */
[----:B------:R-:W-:Y:S02]  /*53b0*/  SHF.R.S32.HI R10, RZ, 0x1f, R13 ;  /* 0x0000001fff0a7819 */ /* 0x000fe4000001140d */
[----:B------:R-:W-:Y:S02]  /*53c0*/  P2R R19, PR, RZ, 0x8 ;  /* 0x00000008ff137803 */ /* 0x000fe40000000000 */
[----:B------:R-:W-:Y:S02]  /*53d0*/  LEA.HI R17, R17, R70, RZ, 0x3 ;  /* 0x0000004611117211 */ /* 0x000fe400078f18ff */
[----:B------:R-:W-:Y:S02]  /*53e0*/  ISETP.GE.AND P3, PT, R83, c[0x0][0x198], PT ;  /* 0x0000660053007a0c */ /* 0x000fe40003f66270 */
[----:B------:R-:W-:-:S02]  /*53f0*/  P2R R18, PR, RZ, 0x2 ;  /* 0x00000002ff127803 */ /* 0x000fc40000000000 */
[----:B------:R-:W-:Y:S02]  /*5400*/  LEA.HI R14, R14, R16, RZ, 0x3 ;  /* 0x000000100e0e7211 */ /* 0x000fe400078f18ff */
[----:B---3--:R-:W-:Y:S02]  /*5410*/  LEA.HI.X R23, R83, R21, R111, 0x1, P0 ;  /* 0x0000001553177211 */ /* 0x008fe400000f0c6f */
[----:B------:R-:W-:Y:S01]  /*5420*/  LEA.HI R10, R10, R13, RZ, 0x3 ;  /* 0x0000000d0a0a7211 */ /* 0x000fe200078f18ff */
[----:B------:R-:W-:Y:S01]  /*5430*/  IMAD.SHL.U32 R13, R49, 0x2, RZ ;  /* 0x00000002310d7824 */ /* 0x000fe200078e00ff */
[----:B------:R-:W-:Y:S02]  /*5440*/  ISETP.GE.AND P1, PT, R7, c[0x0][0x198], PT ;  /* 0x0000660007007a0c */ /* 0x000fe40003f26270 */
[----:B------:R-:W-:Y:S02]  /*5450*/  ISETP.GE.AND P0, PT, R5, c[0x0][0x198], PT ;  /* 0x0000660005007a0c */ /* 0x000fe40003f06270 */
[----:B------:R-:W-:Y:S01]  /*5460*/  LOP3.LUT R17, R17, 0xfffffff8, RZ, 0xc0, !PT ;  /* 0xfffffff811117812 */ /* 0x000fe200078ec0ff */
[----:B------:R1:W-:Y:S01]  /*5470*/  LDGSTS.E.BYPASS.LTC128B.128 [R13+0x11080], [R22.64], !P3 ;  /* 0x11080000160d7fae */ /* 0x0003e2000d901d48 */
[----:B------:R-:W-:-:S02]  /*5480*/  LOP3.LUT R14, R14, 0xfffffff8, RZ, 0xc0, !PT ;  /* 0xfffffff80e0e7812 */ /* 0x000fc400078ec0ff */
        /* <DEDUP_REMOVED lines=9> */
.L_x_591:
[----:B------:R-:W-:Y:S05]  /*5520*/  BSYNC B0 ;  /* 0x0000000000007941 */ /* 0x000fea0003800000 */
.L_x_590:
[----:B------:R-:W-:Y:S01]  /*5530*/  IADD3 R10, R11, 0x40, RZ ;  /* 0x000000400b0a7810 */ /* 0x000fe20007ffe0ff */
[----:B-1----:R1:W4:Y:S01]  /*5540*/  SHFL.IDX PT, R23, R9, 0x2, 0x181f ;  /* 0x00581f0009177f89 */ /* 0x00232200000e0000 */
[----:B------:R-:W-:Y:S02]  /*5550*/  BSSY B0, `(.L_x_592) ;  /* 0x0000022000007945 */ /* 0x000fe40003800000 */
[----:B------:R-:W-:Y:S01]  /*5560*/  ISETP.GE.AND P0, PT, R10, R8, PT ;  /* 0x000000080a00720c */ /* 0x000fe20003f06270 */
[----:B------:R1:W3:Y:S03]  /*5570*/  SHFL.IDX PT, R22, R12, 0x2, 0x181f ;  /* 0x00581f000c167f89 */ /* 0x0002e600000e0000 */
[----:B------:R-:W-:-:S09]  /*5580*/  P2R R10, PR, RZ, 0x1 ;  /* 0x00000001ff0a7803 */ /* 0x000fd20000000000 */
[----:B------:R-:W-:Y:S05]  /*5590*/  @P0 BRA `(.L_x_593) ;  /* 0x000001d000000947 */ /* 0x000fea0003800000 */
[C---:B------:R-:W-:Y:S02]  /*55a0*/  IADD3 R17, R83.reuse, 0x80, RZ ;  /* 0x0000008053117810 */ /* 0x040fe40007ffe0ff */
[C---:B------:R-:W-:Y:S02]  /*55b0*/  IADD3 R14, R83.reuse, 0xc0, RZ ;  /* 0x000000c0530e7810 */ /* 0x040fe40007ffe0ff */
[----:B------:R-:W-:Y:S02]  /*55c0*/  SHF.R.S32.HI R18, RZ, 0x1f, R70 ;  /* 0x0000001fff127819 */ /* 0x000fe40000011446 */
[----:B------:R-:W-:Y:S02]  /*55d0*/  SHF.R.S32.HI R16, RZ, 0x1f, R17 ;  /* 0x0000001fff107819 */ /* 0x000fe40000011411 */
[----:B---3--:R-:W-:Y:S02]  /*55e0*/  LEA R24, P0, R83, R22, 0x1 ;  /* 0x0000001653187211 */ /* 0x008fe400078008ff */
[----:B------:R-:W-:-:S02]  /*55f0*/  SHF.R.S32.HI R13, RZ, 0x1f, R14 ;  /* 0x0000001fff0d7819 */ /* 0x000fc4000001140e */
[----:B--2---:R-:W-:Y:S02]  /*5600*/  P2R R20, PR, RZ, 0x8 ;  /* 0x00000008ff147803 */ /* 0x004fe40000000000 */
[----:B------:R-:W-:Y:S02]  /*5610*/  LEA.HI R18, R18, R70, RZ, 0x3 ;  /* 0x0000004612127211 */ /* 0x000fe400078f18ff */
[C---:B------:R-:W-:Y:S02]  /*5620*/  ISETP.GE.AND P3, PT, R83.reuse, c[0x0][0x198], PT ;  /* 0x0000660053007a0c */ /* 0x040fe40003f66270 */
[----:B------:R-:W-:Y:S02]  /*5630*/  P2R R19, PR, RZ, 0x2 ;  /* 0x00000002ff137803 */ /* 0x000fe40000000000 */
[----:B------:R-:W-:Y:S02]  /*5640*/  LEA.HI R16, R16, R17, RZ, 0x3 ;  /* 0x0000001110107211 */ /* 0x000fe400078f18ff */
[----:B----4-:R-:W-:-:S02]  /*5650*/  LEA.HI.X R25, R83, R23, R111, 0x1, P0 ;  /* 0x0000001753197211 */ /* 0x010fc400000f0c6f */
[----:B------:R-:W-:Y:S01]  /*5660*/  LEA.HI R13, R13, R14, RZ, 0x3 ;  /* 0x0000000e0d0d7211 */ /* 0x000fe200078f18ff */
[----:B------:R-:W-:Y:S01]  /*5670*/  IMAD.SHL.U32 R14, R49, 0x2, RZ ;  /* 0x00000002310e7824 */ /* 0x000fe200078e00ff */
[----:B------:R-:W-:Y:S02]  /*5680*/  ISETP.GE.AND P1, PT, R7, c[0x0][0x198], PT ;  /* 0x0000660007007a0c */ /* 0x000fe40003f26270 */
[----:B------:R-:W-:Y:S02]  /*5690*/  ISETP.GE.AND P0, PT, R5, c[0x0][0x198], PT ;  /* 0x0000660005007a0c */ /* 0x000fe40003f06270 */
[----:B------:R-:W-:Y:S01]  /*56a0*/  LOP3.LUT R18, R18, 0xfffffff8, RZ, 0xc0, !PT ;  /* 0xfffffff812127812 */ /* 0x000fe200078ec0ff */
[----:B------:R-:W-:Y:S01]  /*56b0*/  @!PT LDS RZ, [RZ] ;  /* 0x00000000fffff984 */ /* 0x000fe20000000800 */
[----:B------:R2:W-:Y:S01]  /*56c0*/  LDGSTS.E.BYPASS.LTC128B.128 [R14+0x12080], [R24.64], !P3 ;  /* 0x12080000180e7fae */ /* 0x0005e2000d901d48 */
        /* <DEDUP_REMOVED lines=10> */
.L_x_593:
[----:B------:R-:W-:Y:S05]  /*5770*/  BSYNC B0 ;  /* 0x0000000000007941 */ /* 0x000fea0003800000 */
.L_x_592:
[----:B--2---:R2:W1:Y:S01]  /*5780*/  SHFL.IDX PT, R17, R9, 0x3, 0x181f ;  /* 0x00781f0009117f89 */ /* 0x00446200000e0000 */
[----:B------:R-:W-:Y:S03]  /*5790*/  BSSY B0, `(.L_x_594) ;  /* 0x000001f000007945 */ /* 0x000fe60003800000 */
[----:B------:R4:W3:Y:S01]  /*57a0*/  SHFL.IDX PT, R16, R12, 0x3, 0x181f ;  /* 0x00781f000c107f89 */ /* 0x0008e200000e0000 */
[----:B-12---:R-:W-:-:S04]  /*57b0*/  IADD3 R9, R11, 0x60, RZ ;  /* 0x000000600b097810 */ /* 0x006fc80007ffe0ff */
[----:B------:R-:W-:-:S04]  /*57c0*/  ISETP.GE.AND P0, PT, R9, R8, PT ;  /* 0x000000080900720c */ /* 0x000fc80003f06270 */
[----:B------:R-:W-:-:S09]  /*57d0*/  P2R R9, PR, RZ, 0x1 ;  /* 0x00000001ff097803 */ /* 0x000fd20000000000 */
[----:B------:R-:W-:Y:S05]  /*57e0*/  @P0 BRA `(.L_x_595) ;  /* 0x0000019000000947 */ /* 0x000fea0003800000 */
[----:B---34-:R-:W-:Y:S01]  /*57f0*/  LEA R12, P0, R83, R16, 0x1 ;  /* 0x00000010530c7211 */ /* 0x018fe200078008ff */
[----:B------:R-:W-:-:S03]  /*5800*/  IMAD.SHL.U32 R14, R49, 0x2, RZ ;  /* 0x00000002310e7824 */ /* 0x000fc600078e00ff */
[C---:B------:R-:W-:Y:S02]  /*5810*/  LEA.HI.X R13, R83.reuse, R17, R111, 0x1, P0 ;  /* 0x00000011530d7211 */ /* 0x040fe400000f0c6f */
[----:B------:R-:W-:-:S13]  /*5820*/  ISETP.GE.AND P0, PT, R83, c[0x0][0x198], PT ;  /* 0x0000660053007a0c */ /* 0x000fda0003f06270 */
[----:B------:R-:W-:Y:S01]  /*5830*/  @!PT LDS RZ, [RZ] ;  /* 0x00000000fffff984 */ /* 0x000fe20000000800 */
[----:B------:R1:W-:Y:S01]  /*5840*/  LDGSTS.E.BYPASS.LTC128B.128 [R14+0x13080], [R12.64], !P0 ;  /* 0x130800000c0e7fae */ /* 0x0003e2000c101d48 */
[----:B------:R-:W-:Y:S02]  /*5850*/  ISETP.GE.AND P0, PT, R7, c[0x0][0x198], PT ;  /* 0x0000660007007a0c */ /* 0x000fe40003f06270 */
[----:B-1----:R-:W-:-:S04]  /*5860*/  SHF.R.S32.HI R12, RZ, 0x1f, R70 ;  /* 0x0000001fff0c7819 */ /* 0x002fc80000011446 */
[----:B------:R-:W-:-:S04]  /*5870*/  LEA.HI R12, R12, R70, RZ, 0x3 ;  /* 0x000000460c0c7211 */ /* 0x000fc800078f18ff */
[----:B------:R-:W-:-:S05]  /*5880*/  LOP3.LUT R12, R12, 0xfffffff8, RZ, 0xc0, !PT ;  /* 0xfffffff80c0c7812 */ /* 0x000fca00078ec0ff */
[----:B------:R-:W-:-:S05]  /*5890*/  IMAD.WIDE R12, R12, 0x2, R16 ;  /* 0x000000020c0c7825 */ /* 0x000fca00078e0210 */
[----:B------:R1:W-:Y:S02]  /*58a0*/  LDGSTS.E.BYPASS.LTC128B.128 [R14+0x17080], [R12.64], !P2 ;  /* 0x170800000c0e7fae */ /* 0x0003e4000d101d48 */
[----:B-1----:R-:W-:-:S04]  /*58b0*/  IADD3 R13, R83, 0x80, RZ ;  /* 0x00000080530d7810 */ /* 0x002fc80007ffe0ff */
[----:B------:R-:W-:-:S04]  /*58c0*/  SHF.R.S32.HI R12, RZ, 0x1f, R13 ;  /* 0x0000001fff0c7819 */ /* 0x000fc8000001140d */
[----:B------:R-:W-:-:S04]  /*58d0*/  LEA.HI R7, R12, R13, RZ, 0x3 ;  /* 0x0000000d0c077211 */ /* 0x000fc800078f18ff */
[----:B------:R-:W-:-:S05]  /*58e0*/  LOP3.LUT R7, R7, 0xfffffff8, RZ, 0xc0, !PT ;  /* 0xfffffff807077812 */ /* 0x000fca00078ec0ff */
[----:B------:R-:W-:-:S05]  /*58f0*/  IMAD.WIDE R12, R7, 0x2, R16 ;  /* 0x00000002070c7825 */ /* 0x000fca00078e0210 */
[----:B------:R1:W-:Y:S01]  /*5900*/  LDGSTS.E.BYPASS.LTC128B.128 [R14+0x1b080], [R12.64], !P0 ;  /* 0x1b0800000c0e7fae */ /* 0x0003e2000c101d48 */
[----:B------:R-:W-:Y:S02]  /*5910*/  ISETP.GE.AND P0, PT, R5, c[0x0][0x198], PT ;  /* 0x0000660005007a0c */ /* 0x000fe40003f06270 */
[----:B-1----:R-:W-:-:S04]  /*5920*/  IADD3 R12, R83, 0xc0, RZ ;  /* 0x000000c0530c7810 */ /* 0x002fc80007ffe0ff */
[----:B------:R-:W-:-:S04]  /*5930*/  SHF.R.S32.HI R7, RZ, 0x1f, R12 ;  /* 0x0000001fff077819 */ /* 0x000fc8000001140c */
[----:B------:R-:W-:-:S04]  /*5940*/  LEA.HI R5, R7, R12, RZ, 0x3 ;  /* 0x0000000c07057211 */ /* 0x000fc800078f18ff */
[----:B------:R-:W-:-:S05]  /*5950*/  LOP3.LUT R5, R5, 0xfffffff8, RZ, 0xc0, !PT ;  /* 0xfffffff805057812 */ /* 0x000fca00078ec0ff */
[----:B------:R-:W-:-:S05]  /*5960*/  IMAD.WIDE R16, R5, 0x2, R16 ;  /* 0x0000000205107825 */ /* 0x000fca00078e0210 */
[----:B------:R1:W-:Y:S02]  /*5970*/  LDGSTS.E.BYPASS.LTC128B.128 [R14+0x1f080], [R16.64], !P0 ;  /* 0x1f080000100e7fae */ /* 0x0003e4000c101d48 */
.L_x_595:
[----:B---34-:R-:W-:Y:S05]  /*5980*/  BSYNC B0 ;  /* 0x0000000000007941 */ /* 0x018fea0003800000 */
.L_x_594:
[----:B------:R-:W-:Y:S01]  /*5990*/  IADD3 R53, R6, -0x1, RZ ;  /* 0xffffffff06357810 */ /* 0x000fe20007ffe0ff */
[----:B------:R-:W-:Y:S01]  /*59a0*/  IMAD.IADD R12, R220, 0x1, -R48 ;  /* 0x00000001dc0c7824 */ /* 0x000fe200078e0a30 */
[----:B------:R-:W0:Y:S01]  /*59b0*/  LDGDEPBAR ;  /* 0x00000000000079af */ /* 0x000e220000000000 */
[----:B------:R-:W-:Y:S01]  /*59c0*/  IMAD.MOV.U32 R5, RZ, RZ, c[0x0][0x1e0] ;  /* 0x00007800ff057624 */ /* 0x000fe200078e00ff */
[----:B------:R-:W-:Y:S01]  /*59d0*/  SHF.R.S32.HI R58, RZ, 0x1f, R53 ;  /* 0x0000001fff3a7819 */ /* 0x000fe20000011435 */
[----:B------:R-:W-:Y:S01]  /*59e0*/  IMAD R12, R53, -0x20, R12 ;  /* 0xffffffe0350c7824 */ /* 0x000fe200078e020c */
[----:B------:R-:W-:Y:S01]  /*59f0*/  LEA.HI R57, R52, R54, RZ, 0x5 ;  /* 0x0000003634397211 */ /* 0x000fe200078f28ff */
[----:B------:R-:W-:Y:S01]  /*5a00*/  IMAD.MOV.U32 R7, RZ, RZ, 0x5 ;  /* 0x00000005ff077424 */ /* 0x000fe200078e00ff */
[----:B------:R-:W-:Y:S01]  /*5a10*/  SEL R50, RZ, 0x1, P3 ;  /* 0x00000001ff327807 */ /* 0x000fe20001800000 */
[----:B------:R-:W-:Y:S01]  /*5a20*/  BAR.SYNC.DEFER_BLOCKING 0x0 ;  /* 0x0000000000007b1d */ /* 0x000fe20000010000 */
[----:B------:R-:W-:-:S02]  /*5a30*/  ISETP.GE.AND P0, PT, R12, 0x1, PT ;  /* 0x000000010c00780c */ /* 0x000fc40003f06270 */
[C---:B------:R-:W-:Y:S02]  /*5a40*/  SHF.L.U64.HI R7, R5.reuse, R7, c[0x0][0x1e4] ;  /* 0x0000790005077619 */ /* 0x040fe40000010207 */
[----:B------:R-:W-:Y:S02]  /*5a50*/  SHF.L.U32 R5, R5, 0x5, RZ ;  /* 0x0000000505057819 */ /* 0x000fe400000006ff */
[----:B------:R-:W-:-:S07]  /*5a60*/  SHF.R.S32.HI R56, RZ, 0x5, R57 ;  /* 0x00000005ff387819 */ /* 0x000fce0000011439 */
[----:B------:R-:W-:Y:S02]  /*5a70*/  @P0 IMAD R12, R7, R53, RZ ;  /* 0x00000035070c0224 */ /* 0x000fe400078e02ff */
[----:B------:R-:W-:Y:S02]  /*5a80*/  @P0 IMAD.MOV.U32 R222, RZ, RZ, R218 ;  /* 0x000000ffffde0224 */ /* 0x000fe400078e00da */
[-C--:B------:R-:W-:Y:S02]  /*5a90*/  @P0 IMAD R12, R58, R5.reuse, R12 ;  /* 0x000000053a0c0224 */ /* 0x080fe400078e020c */
[----:B-1----:R-:W-:-:S04]  /*5aa0*/  @P0 IMAD.WIDE.U32 R16, R53, R5, R222 ;  /* 0x0000000535100225 */ /* 0x002fc800078e00de */
[----:B------:R-:W-:Y:S01]  /*5ab0*/  @P0 IMAD.IADD R12, R17, 0x1, R12 ;  /* 0x00000001110c0824 */ /* 0x000fe200078e020c */
[----:B------:R-:W-:-:S04]  /*5ac0*/  @P0 LEA R18, P2, R16, c[0x0][0x1c8], 0x1 ;  /* 0x0000720010120a11 */ /* 0x000fc800078408ff */
[----:B------:R-:W-:Y:S02]  /*5ad0*/  @P0 LEA.HI.X R19, R16, c[0x0][0x1cc], R12, 0x1, P2 ;  /* 0x0000730010130a11 */ /* 0x000fe400010f0c0c */
[----:B------:R-:W-:-:S05]  /*5ae0*/  @P0 SHF.L.U32 R12, R49, 0x1, RZ ;  /* 0x00000001310c0819 */ /* 0x000fca00000006ff */
        /* <DEDUP_REMOVED lines=12> */
.L_x_596:
[----:B------:R-:W-:Y:S01]  /*5bb0*/  ULDC.U8 UR4, c[0x0][0x298] ;  /* 0x0000a60000047ab9 */ /* 0x000fe20000000000 */
[----:B-1---5:R-:W-:Y:S01]  /*5bc0*/  SHF.R.S32.HI R12, RZ, 0x1f, R55 ;  /* 0x0000001fff0c7819 */ /* 0x022fe20000011437 */
[----:B------:R-:W-:Y:S01]  /*5bd0*/  IMAD.WIDE.U32 R20, R55, c[0x0][0x280], RZ ;  /* 0x0000a00037147a25 */ /* 0x000fe200078e00ff */
[----:B------:R-:W-:Y:S01]  /*5be0*/  ISETP.NE.AND P0, PT, RZ, UR4, PT ;  /* 0x00000004ff007c0c */ /* 0x000fe2000bf05270 */
[----:B------:R-:W-:Y:S01]  /*5bf0*/  BSSY B2, `(.L_x_597) ;  /* 0x00008db000027945 */ /* 0x000fe20003800000 */
[----:B------:R-:W-:Y:S01]  /*5c00*/  LEA R11, R0, R11, 0x5 ;  /* 0x0000000b000b7211 */ /* 0x000fe200078e28ff */
[C---:B------:R-:W-:Y:S01]  /*5c10*/  IMAD R13, R12.reuse, c[0x0][0x280], RZ ;  /* 0x0000a0000c0d7a24 */ /* 0x040fe200078e02ff */
[----:B------:R-:W-:Y:S01]  /*5c20*/  SHF.L.U32 R126, R49, 0x1, RZ ;  /* 0x00000001317e7819 */ /* 0x000fe200000006ff */
[----:B------:R-:W-:Y:S02]  /*5c30*/  IMAD R12, R12, c[0x0][0x290], RZ ;  /* 0x0000a4000c0c7a24 */ /* 0x000fe400078e02ff */
[----:B------:R-:W-:-:S02]  /*5c40*/  IMAD R13, R55, c[0x0][0x284], R13 ;  /* 0x0000a100370d7a24 */ /* 0x000fc400078e020d */
[C---:B------:R-:W-:Y:S02]  /*5c50*/  IMAD R12, R55.reuse, c[0x0][0x294], R12 ;  /* 0x0000a500370c7a24 */ /* 0x040fe400078e020c */
[----:B------:R-:W-:Y:S01]  /*5c60*/  IMAD.WIDE.U32 R16, R55, c[0x0][0x290], RZ ;  /* 0x0000a40037107a25 */ /* 0x000fe200078e00ff */
[----:B------:R-:W-:-:S04]  /*5c70*/  IADD3 R23, R13, R21, RZ ;  /* 0x000000150d177210 */ /* 0x000fc80007ffe0ff */
[----:B------:R-:W-:Y:S01]  /*5c80*/  IADD3 R19, R12, R17, RZ ;  /* 0x000000110c137210 */ /* 0x000fe20007ffe0ff */
[----:B------:R-:W-:Y:S05]  /*5c90*/  @!P0 BRA `(.L_x_598) ;  /* 0x000044f000008947 */ /* 0x000fea0003800000 */
[----:B------:R-:W-:Y:S01]  /*5ca0*/  ISETP.NE.AND P2, PT, R226, 0x1, PT ;  /* 0x00000001e200780c */ /* 0x000fe20003f45270 */
[----:B------:R-:W-:Y:S01]  /*5cb0*/  IMAD.MOV.U32 R18, RZ, RZ, R16 ;  /* 0x000000ffff127224 */ /* 0x000fe200078e0010 */
[----:B------:R-:W-:Y:S01]  /*5cc0*/  MOV R22, R20 ;  /* 0x0000001400167202 */ /* 0x000fe20000000f00 */
        /* <DEDUP_REMOVED lines=11> */
[----:B------:R-:W-:-:S04]  /*5d80*/  CS2R R106, SRZ ;  /* 0x00000000006a7805 */ /* 0x000fc8000001ff00 */
[----:B------:R-:W-:-:S04]  /*5d90*/  @P2 SHF.R.U32.HI R11, RZ, c[0x0][0x2cc], R12 ;  /* 0x0000b300ff0b2a19 */ /* 0x000fc8000001160c */
[----:B------:R-:W-:Y:S01]  /*5da0*/  SHF.R.S32.HI R13, RZ, 0x1f, R11 ;  /* 0x0000001fff0d7819 */ /* 0x000fe2000001140b */
[----:B------:R-:W-:-:S04]  /*5db0*/  IMAD.WIDE.U32 R22, R11, c[0x0][0x280], R22 ;  /* 0x0000a0000b167a25 */ /* 0x000fc800078e0016 */
[C---:B------:R-:W-:Y:S02]  /*5dc0*/  IMAD R12, R13.reuse, c[0x0][0x280], RZ ;  /* 0x0000a0000d0c7a24 */ /* 0x040fe400078e02ff */
[----:B------:R-:W-:Y:S02]  /*5dd0*/  IMAD R13, R13, c[0x0][0x290], RZ ;  /* 0x0000a4000d0d7a24 */ /* 0x000fe400078e02ff */
[C---:B------:R-:W-:Y:S02]  /*5de0*/  IMAD R12, R11.reuse, c[0x0][0x284], R12 ;  /* 0x0000a1000b0c7a24 */ /* 0x040fe400078e020c */
[----:B------:R-:W-:-:S03]  /*5df0*/  IMAD.WIDE.U32 R18, R11, c[0x0][0x290], R18 ;  /* 0x0000a4000b127a25 */ /* 0x000fc600078e0012 */
[----:B------:R-:W-:Y:S01]  /*5e00*/  IADD3 R26, R23, R12, RZ ;  /* 0x0000000c171a7210 */ /* 0x000fe20007ffe0ff */
[----:B------:R-:W-:Y:S01]  /*5e10*/  IMAD R13, R11, c[0x0][0x294], R13 ;  /* 0x0000a5000b0d7a24 */ /* 0x000fe200078e020d */
[----:B------:R-:W-:-:S04]  /*5e20*/  LEA R12, P0, R22, c[0x0][0x270], 0x1 ;  /* 0x00009c00160c7a11 */ /* 0x000fc800078008ff */
[----:B------:R-:W-:Y:S02]  /*5e30*/  LEA.HI.X R26, R22, c[0x0][0x274], R26, 0x1, P0 ;  /* 0x00009d00161a7a11 */ /* 0x000fe400000f0c1a */
[----:B------:R-:W-:Y:S01]  /*5e40*/  IADD3 R20, R19, R13, RZ ;  /* 0x0000000d13147210 */ /* 0x000fe20007ffe0ff */
[----:B------:R1:W2:Y:S01]  /*5e50*/  SHFL.IDX PT, R22, R12, RZ, 0x181f ;  /* 0x00181fff0c167589 */ /* 0x0002a200000e0000 */
[----:B------:R-:W-:-:S03]  /*5e60*/  LEA R11, P0, R18, c[0x0][0x288], 0x1 ;  /* 0x0000a200120b7a11 */ /* 0x000fc600078008ff */
[----:B------:R1:W3:Y:S01]  /*5e70*/  SHFL.IDX PT, R23, R26, RZ, 0x181f ;  /* 0x00181fff1a177589 */ /* 0x0002e200000e0000 */
[----:B------:R-:W-:-:S03]  /*5e80*/  LEA.HI.X R20, R18, c[0x0][0x28c], R20, 0x1, P0 ;  /* 0x0000a30012147a11 */ /* 0x000fc600000f0c14 */
[----:B------:R1:W4:Y:S04]  /*5e90*/  SHFL.IDX PT, R18, R11, RZ, 0x181f ;  /* 0x00181fff0b127589 */ /* 0x00032800000e0000 */
[----:B------:R1:W1:Y:S01]  /*5ea0*/  SHFL.IDX PT, R19, R20, RZ, 0x181f ;  /* 0x00181fff14137589 */ /* 0x00026200000e0000 */
        /* <DEDUP_REMOVED lines=12> */
[----:B--2---:R-:W-:-:S04]  /*5f70*/  @!P0 SHF.R.S32.HI R16, RZ, 0x1f, R13 ;  /* 0x0000001fff108819 */ /* 0x004fc8000001140d */
[----:B------:R-:W-:-:S04]  /*5f80*/  @!P0 LEA.HI R13, R16, R13, RZ, 0x2 ;  /* 0x0000000d100d8211 */ /* 0x000fc800078f10ff */
[----:B------:R-:W-:-:S05]  /*5f90*/  @!P0 LOP3.LUT R13, R13, 0xfffffffc, RZ, 0xc0, !PT ;  /* 0xfffffffc0d0d8812 */ /* 0x000fca00078ec0ff */
[----:B------:R-:W-:-:S04]  /*5fa0*/  @!P0 IMAD.WIDE R16, R13, 0x2, R22 ;  /* 0x000000020d108825 */ /* 0x000fc800078e0216 */
[----:B-1----:R-:W-:Y:S01]  /*5fb0*/  @!P0 IMAD.WIDE R24, R13, 0x2, R18 ;  /* 0x000000020d188825 */ /* 0x002fe200078e0212 */
[----:B------:R-:W-:Y:S01]  /*5fc0*/  IADD3 R13, R14, 0x40, RZ ;  /* 0x000000400e0d7810 */ /* 0x000fe20007ffe0ff */
[----:B------:R1:W5:Y:S04]  /*5fd0*/  @!P0 LD.E.64 R128, [R16.64] ;  /* 0x0000000810808980 */ /* 0x000368000c101b00 */
[----:B------:R2:W5:Y:S01]  /*5fe0*/  @!P0 LD.E.64 R124, [R24.64] ;  /* 0x00000008187c8980 */ /* 0x000562000c101b00 */
[----:B------:R-:W-:Y:S01]  /*5ff0*/  ISETP.GE.AND P0, PT, R13, c[0x0][0x27c], PT ;  /* 0x00009f000d007a0c */ /* 0x000fe20003f06270 */
[----:B------:R-:W-:Y:S01]  /*6000*/  CS2R R122, SRZ ;  /* 0x00000000007a7805 */ /* 0x000fe2000001ff00 */
[----:B------:R-:W-:-:S11]  /*6010*/  CS2R R120, SRZ ;  /* 0x0000000000787805 */ /* 0x000fd6000001ff00 */
[----:B-1----:R-:W-:-:S04]  /*6020*/  @!P0 SHF.R.S32.HI R16, RZ, 0x1f, R13 ;  /* 0x0000001fff108819 */ /* 0x002fc8000001140d */
[----:B------:R-:W-:-:S04]  /*6030*/  @!P0 LEA.HI R13, R16, R13, RZ, 0x2 ;  /* 0x0000000d100d8211 */ /* 0x000fc800078f10ff */
[----:B------:R-:W-:-:S05]  /*6040*/  @!P0 LOP3.LUT R13, R13, 0xfffffffc, RZ, 0xc0, !PT ;  /* 0xfffffffc0d0d8812 */ /* 0x000fca00078ec0ff */
[----:B------:R-:W-:-:S04]  /*6050*/  @!P0 IMAD.WIDE R16, R13, 0x2, R22 ;  /* 0x000000020d108825 */ /* 0x000fc800078e0216 */
[----:B--2---:R-:W-:Y:S01]  /*6060*/  @!P0 IMAD.WIDE R24, R13, 0x2, R18 ;  /* 0x000000020d188825 */ /* 0x004fe200078e0212 */
        /* <DEDUP_REMOVED lines=10> */
[----:B------:R-:W-:Y:S01]  /*6110*/  @!P0 IMAD.WIDE R18, R13, 0x2, R18 ;  /* 0x000000020d128825 */ /* 0x000fe200078e0212 */
[----:B------:R2:W5:Y:S04]  /*6120*/  @!P0 LD.E.64 R114, [R22.64] ;  /* 0x0000000816728980 */ /* 0x000568000c101b00 */
[----:B------:R2:W5:Y:S02]  /*6130*/  @!P0 LD.E.64 R112, [R18.64] ;  /* 0x0000000812708980 */ /* 0x000564000c101b00 */
.L_x_600:
[----:B------:R-:W-:Y:S05]  /*6140*/  BSYNC B0 ;  /* 0x0000000000007941 */ /* 0x000fea0003800000 */
.L_x_599:
        /* <DEDUP_REMOVED lines=9> */
[----:B--2---:R-:W-:Y:S01]  /*61e0*/  IMAD.MOV.U32 R22, RZ, RZ, R112 ;  /* 0x000000ffff167224 */ /* 0x004fe200078e0070 */
        /* <DEDUP_REMOVED lines=13> */
[----:B----4-:R1:W4:Y:S01]  /*62c0*/  SHFL.IDX PT, R18, R12, 0x1, 0x181f ;  /* 0x00381f000c127f89 */ /* 0x01032200000e0000 */
[----:B------:R-:W-:Y:S01]  /*62d0*/  MOV R13, R107 ;  /* 0x0000006b000d7202 */ /* 0x000fe20000000f00 */
[----:B------:R-:W-:Y:S01]  /*62e0*/  BSSY B0, `(.L_x_601) ;  /* 0x0000035000007945 */ /* 0x000fe20003800000 */
[----:B------:R-:W-:Y:S01]  /*62f0*/  PRMT R96, R21, 0x5410, R22 ;  /* 0x0000541015607816 */ /* 0x000fe20000000016 */
[----:B------:R1:W3:Y:S01]  /*6300*/  SHFL.IDX PT, R17, R20, 0x1, 0x181f ;  /* 0x00381f0014117f89 */ /* 0x0002e200000e0000 */
        /* <DEDUP_REMOVED lines=14> */
[----:B--2-4-:R-:W-:-:S04]  /*63f0*/  @!P0 IMAD.WIDE R24, R14, 0x2, R18 ;  /* 0x000000020e188825 */ /* 0x014fc800078e0212 */
[----:B-1-3--:R-:W-:Y:S01]  /*6400*/  @!P0 IMAD.WIDE R22, R14, 0x2, R16 ;  /* 0x000000020e168825 */ /* 0x00afe200078e0210 */
[----:B------:R1:W5:Y:S04]  /*6410*/  @!P0 LD.E.64 R100, [R24.64] ;  /* 0x0000000818648980 */ /* 0x000368000c101b00 */
[----:B------:R2:W5:Y:S01]  /*6420*/  @!P0 LD.E.64 R98, [R22.64] ;  /* 0x0000000816628980 */ /* 0x000562000c101b00 */
[----:B------:R-:W-:Y:S01]  /*6430*/  ISETP.GE.AND P0, PT, R15, c[0x0][0x27c], PT ;  /* 0x00009f000f007a0c */ /* 0x000fe20003f06270 */
[----:B------:R-:W-:Y:S01]  /*6440*/  CS2R R94, SRZ ;  /* 0x00000000005e7805 */ /* 0x000fe2000001ff00 */
[----:B------:R-:W-:-:S11]  /*6450*/  CS2R R92, SRZ ;  /* 0x00000000005c7805 */ /* 0x000fd6000001ff00 */
[----:B------:R-:W-:-:S04]  /*6460*/  @!P0 SHF.R.S32.HI R13, RZ, 0x1f, R15 ;  /* 0x0000001fff0d8819 */ /* 0x000fc8000001140f */
[----:B------:R-:W-:-:S04]  /*6470*/  @!P0 LEA.HI R13, R13, R15, RZ, 0x2 ;  /* 0x0000000f0d0d8211 */ /* 0x000fc800078f10ff */
[----:B------:R-:W-:Y:S02]  /*6480*/  @!P0 LOP3.LUT R13, R13, 0xfffffffc, RZ, 0xc0, !PT ;  /* 0xfffffffc0d0d8812 */ /* 0x000fe400078ec0ff */
[----:B------:R-:W-:-:S03]  /*6490*/  IADD3 R15, R14, 0x40, RZ ;  /* 0x000000400e0f7810 */ /* 0x000fc60007ffe0ff */
        /* <DEDUP_REMOVED lines=11> */
[----:B-1----:R-:W-:-:S04]  /*6550*/  @!P0 IMAD.WIDE R22, R13, 0x2, R18 ;  /* 0x000000020d168825 */ /* 0x002fc800078e0212 */
[----:B--2---:R-:W-:Y:S01]  /*6560*/  @!P0 IMAD.WIDE R24, R13, 0x2, R16 ;  /* 0x000000020d188825 */ /* 0x004fe200078e0210 */
        /* <DEDUP_REMOVED lines=12> */
.L_x_602:
[----:B------:R-:W-:Y:S05]  /*6630*/  BSYNC B0 ;  /* 0x0000000000007941 */ /* 0x000fea0003800000 */
.L_x_601:
[----:B------:R-:W-:Y:S01]  /*6640*/  ISETP.NE.AND P0, PT, R10, RZ, PT ;  /* 0x000000ff0a00720c */ /* 0x000fe20003f05270 */
[----:B-1---5:R-:W-:Y:S01]  /*6650*/  IMAD.MOV.U32 R16, RZ, RZ, R80 ;  /* 0x000000ffff107224 */ /* 0x022fe200078e0050 */
[----:B------:R-:W-:Y:S01]  /*6660*/  MOV R10, R89 ;  /* 0x00000059000a7202 */ /* 0x000fe20000000f00 */
[----:B------:R-:W-:Y:S01]  /*6670*/  IMAD.MOV.U32 R15, RZ, RZ, R81 ;  /* 0x000000ffff0f7224 */ /* 0x000fe200078e0051 */
[----:B---3--:R1:W3:Y:S01]  /*6680*/  SHFL.IDX PT, R23, R26, 0x2, 0x181f ;  /* 0x00581f001a177f89 */ /* 0x0082e200000e0000 */
[----:B------:R-:W-:Y:S01]  /*6690*/  IMAD.MOV.U32 R13, RZ, RZ, R88 ;  /* 0x000000ffff0d7224 */ /* 0x000fe200078e0058 */
[----:B------:R-:W-:Y:S01]  /*66a0*/  BSSY B0, `(.L_x_603) ;  /* 0x000004a000007945 */ /* 0x000fe20003800000 */
[----:B----4-:R-:W-:Y:S01]  /*66b0*/  IMAD.MOV.U32 R18, RZ, RZ, R78 ;  /* 0x000000ffff127224 */ /* 0x010fe200078e004e */
        /* <DEDUP_REMOVED lines=9> */
[----:B------:R-:W-:Y:S01]  /*6750*/  CS2R R62, SRZ ;  /* 0x00000000003e7805 */ /* 0x000fe2000001ff00 */
        /* <DEDUP_REMOVED lines=17> */
[----:B--2---:R-:W-:Y:S01]  /*6870*/  CS2R R18, SRZ ;  /* 0x0000000000127805 */ /* 0x004fe2000001ff00 */
[----:B------:R-:W-:Y:S01]  /*6880*/  CS2R R60, SRZ ;  /* 0x00000000003c7805 */ /* 0x000fe2000001ff00 */
[----:B------:R-:W-:Y:S01]  /*6890*/  CS2R R66, SRZ ;  /* 0x0000000000427805 */ /* 0x000fe2000001ff00 */
[----:B------:R-:W-:Y:S01]  /*68a0*/  CS2R R72, SRZ ;  /* 0x0000000000487805 */ /* 0x000fe2000001ff00 */
[----:B------:R-:W-:Y:S05]  /*68b0*/  @P0 BRA `(.L_x_604) ;  /* 0x0000028000000947 */ /* 0x000fea0003800000 */
[C---:B---34-:R-:W-:Y:S01]  /*68c0*/  ISETP.GE.AND P0, PT, R14.reuse, c[0x0][0x27c], PT ;  /* 0x00009f000e007a0c */ /* 0x058fe20003f06270 */
[----:B------:R-:W-:Y:S01]  /*68d0*/  CS2R R74, SRZ ;  /* 0x00000000004a7805 */ /* 0x000fe2000001ff00 */
[----:B------:R-:W-:Y:S01]  /*68e0*/  CS2R R72, SRZ ;  /* 0x0000000000487805 */ /* 0x000fe2000001ff00 */
[----:B------:R-:W-:-:S10]  /*68f0*/  IADD3 R13, R14, 0x20, RZ ;  /* 0x000000200e0d7810 */ /* 0x000fd40007ffe0ff */
[----:B------:R-:W-:-:S04]  /*6900*/  @!P0 IMAD.WIDE R28, R14, 0x2, R22 ;  /* 0x000000020e1c8825 */ /* 0x000fc800078e0216 */
[----:B-1----:R-:W-:Y:S01]  /*6910*/  @!P0 IMAD.WIDE R24, R14, 0x2, R16 ;  /* 0x000000020e188825 */ /* 0x002fe200078e0210 */
        /* <DEDUP_REMOVED lines=34> */
.L_x_604:
[----:B---34-:R-:W-:Y:S05]  /*6b40*/  BSYNC B0 ;  /* 0x0000000000007941 */ /* 0x018fea0003800000 */
.L_x_603:
[----:B------:R-:W-:Y:S01]  /*6b50*/  ISETP.NE.AND P0, PT, R9, RZ, PT ;  /* 0x000000ff0900720c */ /* 0x000fe20003f05270 */
[----:B-----5:R-:W-:Y:S01]  /*6b60*/  IMAD.MOV.U32 R10, RZ, RZ, R62 ;  /* 0x000000ffff0a7224 */ /* 0x020fe200078e003e */
[----:B------:R-:W-:Y:S01]  /*6b70*/  MOV R9, R63 ;  /* 0x0000003f00097202 */ /* 0x000fe20000000f00 */
[----:B------:R-:W2:Y:S01]  /*6b80*/  SHFL.IDX PT, R27, R26, 0x3, 0x181f ;  /* 0x00781f001a1b7f89 */ /* 0x000ea200000e0000 */
[----:B------:R-:W-:Y:S01]  /*6b90*/  IMAD.MOV.U32 R15, RZ, RZ, R44 ;  /* 0x000000ffff0f7224 */ /* 0x000fe200078e002c */
[----:B------:R-:W-:Y:S01]  /*6ba0*/  BSSY B0, `(.L_x_605) ;  /* 0x0000049000007945 */ /* 0x000fe20003800000 */
[----:B------:R-:W-:Y:S01]  /*6bb0*/  PRMT R41, R9, 0x5410, R10 ;  /* 0x0000541009297816 */ /* 0x000fe2000000000a */
[----:B------:R-:W-:Y:S01]  /*6bc0*/  IMAD.MOV.U32 R9, RZ, RZ, R75 ;  /* 0x000000ffff097224 */ /* 0x000fe200078e004b */
[----:B------:R-:W-:Y:S01]  /*6bd0*/  MOV R10, R74 ;  /* 0x0000004a000a7202 */ /* 0x000fe20000000f00 */
[----:B-1----:R1:W3:Y:S01]  /*6be0*/  SHFL.IDX PT, R26, R12, 0x3, 0x181f ;  /* 0x00781f000c1a7f89 */ /* 0x0022e200000e0000 */
[----:B------:R-:W-:Y:S01]  /*6bf0*/  IMAD.MOV.U32 R13, RZ, RZ, R45 ;  /* 0x000000ffff0d7224 */ /* 0x000fe200078e002d */
[----:B------:R-:W-:Y:S01]  /*6c00*/  CS2R R24, SRZ ;  /* 0x0000000000187805 */ /* 0x000fe2000001ff00 */
[----:B------:R-:W-:Y:S01]  /*6c10*/  PRMT R59, R9, 0x5410, R10 ;  /* 0x00005410093b7816 */ /* 0x000fe2000000000a */
[----:B------:R-:W4:Y:S01]  /*6c20*/  SHFL.IDX PT, R21, R20, 0x3, 0x181f ;  /* 0x00781f0014157f89 */ /* 0x000f2200000e0000 */
[----:B------:R-:W-:Y:S01]  /*6c30*/  IMAD.MOV.U32 R10, RZ, RZ, R60 ;  /* 0x000000ffff0a7224 */ /* 0x000fe200078e003c */
[----:B------:R-:W-:Y:S01]  /*6c40*/  PRMT R35, R13, 0x5410, R15 ;  /* 0x000054100d237816 */ /* 0x000fe2000000000f */
[----:B------:R-:W-:Y:S01]  /*6c50*/  IMAD.MOV.U32 R9, RZ, RZ, R61 ;  /* 0x000000ffff097224 */ /* 0x000fe200078e003d */
[----:B------:R2:W3:Y:S01]  /*6c60*/  SHFL.IDX PT, R20, R11, 0x3, 0x181f ;  /* 0x00781f000b147f89 */ /* 0x0004e200000e0000 */
[----:B------:R-:W-:Y:S01]  /*6c70*/  IMAD.MOV.U32 R15, RZ, RZ, R68 ;  /* 0x000000ffff0f7224 */ /* 0x000fe200078e0044 */
[----:B------:R-:W-:Y:S01]  /*6c80*/  CS2R R32, SRZ ;  /* 0x0000000000207805 */ /* 0x000fe2000001ff00 */
[----:B------:R-:W-:Y:S01]  /*6c90*/  IMAD.MOV.U32 R13, RZ, RZ, R69 ;  /* 0x000000ffff0d7224 */ /* 0x000fe200078e0045 */
[----:B------:R-:W-:Y:S01]  /*6ca0*/  PRMT R40, R9, 0x5410, R10 ;  /* 0x0000541009287816 */ /* 0x000fe2000000000a */
[----:B------:R-:W-:Y:S01]  /*6cb0*/  IMAD.MOV.U32 R10, RZ, RZ, R72 ;  /* 0x000000ffff0a7224 */ /* 0x000fe200078e0048 */
        /* <DEDUP_REMOVED lines=8> */
[----:B-1----:R-:W-:Y:S01]  /*6d40*/  IMAD.MOV.U32 R12, RZ, RZ, R42 ;  /* 0x000000ffff0c7224 */ /* 0x002fe200078e002a */
[----:B--2---:R-:W-:-:S04]  /*6d50*/  MOV R11, R43 ;  /* 0x0000002b000b7202 */ /* 0x004fc80000000f00 */
[----:B------:R-:W-:Y:S01]  /*6d60*/  PRMT R34, R11, 0x5410, R12 ;  /* 0x000054100b227816 */ /* 0x000fe2000000000c */
[----:B------:R-:W-:Y:S01]  /*6d70*/  IMAD.MOV.U32 R11, RZ, RZ, R67 ;  /* 0x000000ffff0b7224 */ /* 0x000fe200078e0043 */
[----:B------:R-:W-:-:S04]  /*6d80*/  MOV R12, R66 ;  /* 0x00000042000c7202 */ /* 0x000fc80000000f00 */
[----:B------:R-:W-:Y:S01]  /*6d90*/  PRMT R46, R11, 0x5410, R12 ;  /* 0x000054100b2e7816 */ /* 0x000fe2000000000c */
[----:B------:R-:W-:Y:S05]  /*6da0*/  @P0 BRA `(.L_x_606) ;  /* 0x0000028000000947 */ /* 0x000fea0003800000 */
[C---:B---34-:R-:W-:Y:S01]  /*6db0*/  IADD3 R10, R14.reuse, 0x20, RZ ;  /* 0x000000200e0a7810 */ /* 0x058fe20007ffe0ff */
[----:B------:R-:W-:Y:S01]  /*6dc0*/  CS2R R38, SRZ ;  /* 0x0000000000267805 */ /* 0x000fe2000001ff00 */
[----:B------:R-:W-:Y:S01]  /*6dd0*/  ISETP.GE.AND P1, PT, R14, c[0x0][0x27c], PT ;  /* 0x00009f000e007a0c */ /* 0x000fe20003f26270 */
[----:B------:R-:W-:Y:S01]  /*6de0*/  CS2R R36, SRZ ;  /* 0x0000000000247805 */ /* 0x000fe2000001ff00 */
[----:B------:R-:W-:Y:S01]  /*6df0*/  ISETP.GE.AND P0, PT, R10, c[0x0][0x27c], PT ;  /* 0x00009f000a007a0c */ /* 0x000fe20003f06270 */
[----:B------:R-:W-:Y:S01]  /*6e00*/  CS2R R32, SRZ ;  /* 0x0000000000207805 */ /* 0x000fe2000001ff00 */
[----:B------:R-:W-:-:S09]  /*6e10*/  CS2R R30, SRZ ;  /* 0x00000000001e7805 */ /* 0x000fd2000001ff00 */
[----:B------:R-:W-:Y:S02]  /*6e20*/  @!P1 IMAD.WIDE R12, R14, 0x2, R26 ;  /* 0x000000020e0c9825 */ /* 0x000fe400078e021a */
[----:B------:R-:W-:-:S03]  /*6e30*/  @!P0 SHF.R.S32.HI R9, RZ, 0x1f, R10 ;  /* 0x0000001fff098819 */ /* 0x000fc6000001140a */
[----:B------:R1:W5:Y:S01]  /*6e40*/  @!P1 LD.E.64 R38, [R12.64] ;  /* 0x000000080c269980 */ /* 0x000362000c101b00 */
[----:B------:R-:W-:Y:S01]  /*6e50*/  @!P0 LEA.HI R9, R9, R10, RZ, 0x2 ;  /* 0x0000000a09098211 */ /* 0x000fe200078f10ff */
[----:B------:R-:W-:-:S03]  /*6e60*/  @!P1 IMAD.WIDE R10, R14, 0x2, R20 ;  /* 0x000000020e0a9825 */ /* 0x000fc600078e0214 */
[----:B------:R-:W-:Y:S02]  /*6e70*/  @!P0 LOP3.LUT R9, R9, 0xfffffffc, RZ, 0xc0, !PT ;  /* 0xfffffffc09098812 */ /* 0x000fe400078ec0ff */
[----:B------:R2:W5:Y:S03]  /*6e80*/  @!P1 LD.E.64 R36, [R10.64] ;  /* 0x000000080a249980 */ /* 0x000566000c101b00 */
[----:B------:R-:W-:-:S04]  /*6e90*/  @!P0 IMAD.WIDE R16, R9, 0x2, R26 ;  /* 0x0000000209108825 */ /* 0x000fc800078e021a */
[----:B------:R-:W-:Y:S01]  /*6ea0*/  @!P0 IMAD.WIDE R18, R9, 0x2, R20 ;  /* 0x0000000209128825 */ /* 0x000fe200078e0214 */
[----:B------:R3:W5:Y:S04]  /*6eb0*/  @!P0 LD.E.64 R32, [R16.64] ;  /* 0x0000000810208980 */ /* 0x000768000c101b00 */
[----:B------:R4:W5:Y:S01]  /*6ec0*/  @!P0 LD.E.64 R30, [R18.64] ;  /* 0x00000008121e8980 */ /* 0x000962000c101b00 */
[----:B-1----:R-:W-:-:S04]  /*6ed0*/  IADD3 R12, R14, 0x40, RZ ;  /* 0x000000400e0c7810 */ /* 0x002fc80007ffe0ff */
[----:B------:R-:W-:Y:S02]  /*6ee0*/  ISETP.GE.AND P1, PT, R12, c[0x0][0x27c], PT ;  /* 0x00009f000c007a0c */ /* 0x000fe40003f26270 */
[----:B--2---:R-:W-:-:S04]  /*6ef0*/  IADD3 R10, R14, 0x60, RZ ;  /* 0x000000600e0a7810 */ /* 0x004fc80007ffe0ff */
        /* <DEDUP_REMOVED lines=9> */
[----:B----4-:R-:W-:Y:S01]  /*6f90*/  CS2R R18, SRZ ;  /* 0x0000000000127805 */ /* 0x010fe2000001ff00 */
[----:B------:R-:W-:Y:S01]  /*6fa0*/  CS2R R22, SRZ ;  /* 0x0000000000167805 */ /* 0x000fe2000001ff00 */
[----:B------:R-:W-:Y:S01]  /*6fb0*/  @!P1 IMAD.WIDE R10, R11, 0x2, R20 ;  /* 0x000000020b0a9825 */ /* 0x000fe200078e0214 */
[----:B---3--:R-:W-:Y:S02]  /*6fc0*/  CS2R R16, SRZ ;  /* 0x0000000000107805 */ /* 0x008fe4000001ff00 */
[----:B------:R1:W5:Y:S01]  /*6fd0*/  @!P1 LD.E.64 R24, [R12.64] ;  /* 0x000000080c189980 */ /* 0x000362000c101b00 */
[----:B------:R-:W-:-:S03]  /*6fe0*/  @!P0 IMAD.WIDE R26, R9, 0x2, R26 ;  /* 0x00000002091a8825 */ /* 0x000fc600078e021a */
[----:B------:R1:W5:Y:S01]  /*6ff0*/  @!P1 LD.E.64 R22, [R10.64] ;  /* 0x000000080a169980 */ /* 0x000362000c101b00 */
[----:B------:R-:W-:-:S03]  /*7000*/  @!P0 IMAD.WIDE R20, R9, 0x2, R20 ;  /* 0x0000000209148825 */ /* 0x000fc600078e0214 */
[----:B------:R1:W5:Y:S04]  /*7010*/  @!P0 LD.E.64 R18, [R26.64] ;  /* 0x000000081a128980 */ /* 0x000368000c101b00 */
[----:B------:R1:W5:Y:S02]  /*7020*/  @!P0 LD.E.64 R16, [R20.64] ;  /* 0x0000000814108980 */ /* 0x000364000c101b00 */
.L_x_606:
[----:B---34-:R-:W-:Y:S05]  /*7030*/  BSYNC B0 ;  /* 0x0000000000007941 */ /* 0x018fea0003800000 */
.L_x_605:
[----:B-----5:R-:W-:Y:S01]  /*7040*/  IMAD.MOV.U32 R9, RZ, RZ, R18 ;  /* 0x000000ffff097224 */ /* 0x020fe200078e0012 */
[----:B-1----:R-:W-:Y:S01]  /*7050*/  MOV R20, R33 ;  /* 0x0000002100147202 */ /* 0x002fe20000000f00 */
[----:B------:R-:W-:Y:S01]  /*7060*/  IMAD.IADD R29, R8, 0x1, -R149 ;  /* 0x00000001081d7824 */ /* 0x000fe200078e0a95 */
[----:B------:R-:W-:-:S04]  /*7070*/  DEPBAR.LE SB0, 0x1 ;  /* 0x000080400000791a */ /* 0x000fc80000000000 */
[----:B------:R-:W-:Y:S01]  /*7080*/  PRMT R13, R9, 0x7610, R13 ;  /* 0x00007610090d7816 */ /* 0x000fe2000000000d */
[----:B------:R-:W-:Y:S01]  /*7090*/  IMAD.MOV.U32 R11, RZ, RZ, R24 ;  /* 0x000000ffff0b7224 */ /* 0x000fe200078e0018 */
[----:B------:R-:W-:Y:S01]  /*70a0*/  IMNMX R29, R29, 0x80, PT ;  /* 0x000000801d1d7817 */ /* 0x000fe20003800200 */
[----:B------:R-:W-:Y:S01]  /*70b0*/  IMAD.MOV.U32 R10, RZ, RZ, R25 ;  /* 0x000000ffff0a7224 */ /* 0x000fe200078e0019 */
[----:B------:R-:W-:Y:S01]  /*70c0*/  BSSY B1, `(.L_x_607) ;  /* 0x00000d3000017945 */ /* 0x000fe20003800000 */
[----:B------:R-:W-:Y:S01]  /*70d0*/  IMAD.MOV.U32 R9, RZ, RZ, R32 ;  /* 0x000000ffff097224 */ /* 0x000fe200078e0020 */
[----:B------:R-:W-:Y:S01]  /*70e0*/  BAR.SYNC.DEFER_BLOCKING 0x0 ;  /* 0x0000000000007b1d */ /* 0x000fe20000010000 */
[----:B------:R-:W-:Y:S01]  /*70f0*/  IMAD.MOV.U32 R12, RZ, RZ, R19 ;  /* 0x000000ffff0c7224 */ /* 0x000fe200078e0013 */
[----:B------:R-:W-:Y:S01]  /*7100*/  PRMT R15, R10, 0x5410, R11 ;  /* 0x000054100a0f7816 */ /* 0x000fe2000000000b */
[----:B------:R-:W-:Y:S01]  /*7110*/  IMAD.MOV.U32 R11, RZ, RZ, R38 ;  /* 0x000000ffff0b7224 */ /* 0x000fe200078e0026 */
[----:B------:R-:W-:Y:S01]  /*7120*/  PRMT R21, R21, 0x5410, R9 ;  /* 0x0000541015157816 */ /* 0x000fe20000000009 */
[----:B------:R-:W-:Y:S01]  /*7130*/  IMAD.MOV.U32 R10, RZ, RZ, R39 ;  /* 0x000000ffff0a7224 */ /* 0x000fe200078e0027 */
[----:B------:R-:W-:Y:S01]  /*7140*/  PRMT R12, R12, 0x5410, R12 ;  /* 0x000054100c0c7816 */ /* 0x000fe2000000000c */
[----:B------:R-:W-:Y:S01]  /*7150*/  IMAD.MOV.U32 R9, RZ, RZ, R16 ;  /* 0x000000ffff097224 */ /* 0x000fe200078e0010 */
[----:B------:R-:W-:Y:S01]  /*7160*/  ISETP.GE.AND P0, PT, R48, R29, PT ;  /* 0x0000001d3000720c */ /* 0x000fe20003f06270 */
        /* <DEDUP_REMOVED lines=8> */
[----:B------:R-:W-:Y:S01]  /*71f0*/  IMAD.MOV.U32 R9, RZ, RZ, R36 ;  /* 0x000000ffff097224 */ /* 0x000fe200078e0024 */
[----:B------:R-:W-:Y:S01]  /*7200*/  PRMT R13, R13, 0x5410, R10 ;  /* 0x000054100d0d7816 */ /* 0x000fe2000000000a */
[----:B------:R-:W-:Y:S01]  /*7210*/  IMAD.MOV.U32 R8, RZ, RZ, R37 ;  /* 0x000000ffff087224 */ /* 0x000fe200078e0025 */
[----:B------:R-:W-:-:S04]  /*7220*/  MOV R10, R31 ;  /* 0x0000001f000a7202 */ /* 0x000fc80000000f00 */
        /* <DEDUP_REMOVED lines=48> */
.L_x_610:
[----:B------:R-:W-:Y:S05]  /*7530*/  BSYNC B0 ;  /* 0x0000000000007941 */ /* 0x000fea0003800000 */
.L_x_609:
        /* <DEDUP_REMOVED lines=46> */
.L_x_612:
[----:B------:R-:W-:Y:S05]  /*7820*/  BSYNC B0 ;  /* 0x0000000000007941 */ /* 0x000fea0003800000 */
.L_x_611:
        /* <DEDUP_REMOVED lines=46> */
.L_x_614:
[----:B------:R-:W-:Y:S05]  /*7b10*/  BSYNC B0 ;  /* 0x0000000000007941 */ /* 0x000fea0003800000 */
.L_x_613:
[----:B-1----:R-:W-:-:S04]  /*7b20*/  IADD3 R8, R14, 0x60, RZ ;  /* 0x000000600e087810 */ /* 0x002fc80007ffe0ff */
        /* <DEDUP_REMOVED lines=44> */
.L_x_608:
[----:B------:R-:W-:Y:S05]  /*7df0*/  BSYNC B1 ;  /* 0x0000000000017941 */ /* 0x000fea0003800000 */
.L_x_607:
        /* <DEDUP_REMOVED lines=49> */
.L_x_618:
[----:B------:R-:W-:Y:S05]  /*8110*/  BSYNC B0 ;  /* 0x0000000000007941 */ /* 0x000fea0003800000 */
.L_x_617:
        /* <DEDUP_REMOVED lines=46> */
.L_x_620:
[----:B------:R-:W-:Y:S05]  /*8400*/  BSYNC B0 ;  /* 0x0000000000007941 */ /* 0x000fea0003800000 */
.L_x_619:
        /* <DEDUP_REMOVED lines=46> */
.L_x_622:
[----:B------:R-:W-:Y:S05]  /*86f0*/  BSYNC B0 ;  /* 0x0000000000007941 */ /* 0x000fea0003800000 */
.L_x_621:
        /* <DEDUP_REMOVED lines=45> */
.L_x_616:
[----:B------:R-:W-:Y:S05]  /*89d0*/  BSYNC B1 ;  /* 0x0000000000017941 */ /* 0x000fea0003800000 */
.L_x_615:
        /* <DEDUP_REMOVED lines=34> */
[----:B------:R-:W-:Y:S02]  /*8c00*/  FMUL.FTZ R64, R10, R55 ;  /* 0x000000370a407220 */ /* 0x000fe40000410000 */
[----:B------:R-:W-:Y:S02]  /*8c10*/  FMUL.FTZ R71, R9, R65 ;  /* 0x0000004109477220 */ /* 0x000fe40000410000 */
        /* <DEDUP_REMOVED lines=13> */
.L_x_626:
[----:B------:R-:W-:Y:S05]  /*8cf0*/  BSYNC B0 ;  /* 0x0000000000007941 */ /* 0x000fea0003800000 */
.L_x_625:
        /* <DEDUP_REMOVED lines=46> */
.L_x_628:
[----:B------:R-:W-:Y:S05]  /*8fe0*/  BSYNC B0 ;  /* 0x0000000000007941 */ /* 0x000fea0003800000 */
.L_x_627:
        /* <DEDUP_REMOVED lines=46> */
.L_x_630:
[----:B------:R-:W-:Y:S05]  /*92d0*/  BSYNC B0 ;  /* 0x0000000000007941 */ /* 0x000fea0003800000 */
.L_x_629:
        /* <DEDUP_REMOVED lines=45> */
.L_x_624:
[----:B------:R-:W-:Y:S05]  /*95b0*/  BSYNC B1 ;  /* 0x0000000000017941 */ /* 0x000fea0003800000 */
.L_x_623:
[----:B-1----:R-:W-:-:S04]  /*95c0*/  IADD3 R8, R48, 0x60, RZ ;  /* 0x0000006030087810 */ /* 0x002fc80007ffe0ff */
[----:B------:R-:W-:-:S13]  /*95d0*/  ISETP.GE.AND P0, PT, R8, R29, PT ;  /* 0x0000001d0800720c */ /* 0x000fda0003f06270 */
        /* <DEDUP_REMOVED lines=46> */
.L_x_633:
[----:B------:R-:W-:Y:S05]  /*98c0*/  BSYNC B0 ;  /* 0x0000000000007941 */ /* 0x000fea0003800000 */
.L_x_632:
        /* <DEDUP_REMOVED lines=46> */
.L_x_635:
[----:B------:R-:W-:Y:S05]  /*9bb0*/  BSYNC B0 ;  /* 0x0000000000007941 */ /* 0x000fea0003800000 */
.L_x_634:
        /* <DEDUP_REMOVED lines=46> */
.L_x_637:
[----:B------:R-:W-:Y:S05]  /*9ea0*/  BSYNC B0 ;  /* 0x0000000000007941 */ /* 0x000fea0003800000 */
.L_x_636:
[----:B------:R-:W-:-:S04]  /*9eb0*/  IADD3 R14, R14, 0x60, RZ ;  /* 0x000000600e0e7810 */ /* 0x000fc80007ffe0ff */
[----:B------:R-:W-:-:S13]  /*9ec0*/  ISETP.GE.AND P0, PT, R14, c[0x0][0x27c], PT ;  /* 0x00009f000e007a0c */ /* 0x000fda0003f06270 */
[----:B------:R-:W-:Y:S05]  /*9ed0*/  @P0 BRA `(.L_x_631) ;  /* 0x00004ac000000947 */ /* 0x000fea0003800000 */
[----:B-1----:R-:W1:Y:S01]  /*9ee0*/  LDS.128 R8, [R126+0x1f080] ;  /* 0x01f080007e087984 */ /* 0x002e620000000c00 */
[--C-:B------:R-:W-:Y:S01]  /*9ef0*/  SHF.R.U64 R15, R16, 0x10, R17.reuse ;  /* 0x00000010100f7819 */ /* 0x100fe20000001211 */
[--C-:B------:R-:W-:Y:S01]  /*9f00*/  HADD2.F32 R24, -RZ, R13.reuse.H0_H0 ;  /* 0x2000000dff187230 */ /* 0x100fe20000004100 */
[----:B------:R-:W-:Y:S01]  /*9f10*/  SHF.R.U32.HI R16, RZ, 0x10, R17 ;  /* 0x00000010ff107819 */ /* 0x000fe20000011611 */
[----:B------:R-:W-:Y:S01]  /*9f20*/  HADD2.F32 R22, -RZ, R12.H0_H0 ;  /* 0x2000000cff167230 */ /* 0x000fe20000004100 */
[--C-:B------:R-:W-:Y:S01]  /*9f30*/  SHF.R.U64 R14, R18, 0x10, R19.reuse ;  /* 0x00000010120e7819 */ /* 0x100fe20000001213 */
[----:B------:R-:W-:Y:S01]  /*9f40*/  HADD2.F32 R13, -RZ, R13.H1_H1 ;  /* 0x3000000dff0d7230 */ /* 0x000fe20000004100 */
[----:B------:R-:W-:Y:S01]  /*9f50*/  SHF.R.U32.HI R18, RZ, 0x10, R19 ;  /* 0x00000010ff127819 */ /* 0x000fe20000011613 */
[----:B------:R-:W-:Y:S02]  /*9f60*/  HADD2.F32 R16, -RZ, R16.H0_H0 ;  /* 0x20000010ff107230 */ /* 0x000fe40000004100 */
[----:B------:R-:W-:-:S02]  /*9f70*/  HADD2.F32 R15, -RZ, R15.H0_H0 ;  /* 0x2000000fff0f7230 */ /* 0x000fc40000004100 */
[----:B------:R-:W-:Y:S02]  /*9f80*/  HADD2.F32 R23, -RZ, R18.H0_H0 ;  /* 0x20000012ff177230 */ /* 0x000fe40000004100 */
[----:B------:R-:W-:Y:S02]  /*9f90*/  HADD2.F32 R12, -RZ, R12.H1_H1 ;  /* 0x3000000cff0c7230 */ /* 0x000fe40000004100 */
        /* <DEDUP_REMOVED lines=31> */
.L_x_598:
[----:B------:R-:W-:Y:S01]  /*a190*/  ISETP.NE.AND P0, PT, R226, 0x1, PT ;  /* 0x00000001e200780c */ /* 0x000fe20003f05270 */
[----:B------:R-:W-:Y:S01]  /*a1a0*/  IMAD.MOV.U32 R21, RZ, RZ, R23 ;  /* 0x000000ffff157224 */ /* 0x000fe200078e0017 */
[----:B------:R-:W-:Y:S01]  /*a1b0*/  MOV R17, R19 ;  /* 0x0000001300117202 */ /* 0x000fe20000000f00 */
        /* <DEDUP_REMOVED lines=10> */
[----:B------:R-:W-:-:S05]  /*a260*/  @P0 IMAD.HI.U32 R12, R11, c[0x0][0x2c8], RZ ;  /* 0x0000b2000b0c0a27 */ /* 0x000fca00078e00ff */
[----:B------:R-:W-:-:S04]  /*a270*/  @P0 SHF.R.U32.HI R11, RZ, c[0x0][0x2cc], R12 ;  /* 0x0000b300ff0b0a19 */ /* 0x000fc8000001160c */
[----:B------:R-:W-:Y:S01]  /*a280*/  SHF.R.S32.HI R12, RZ, 0x1f, R11 ;  /* 0x0000001fff0c7819 */ /* 0x000fe2000001140b */
[----:B------:R-:W-:-:S04]  /*a290*/  IMAD.WIDE.U32 R20, R11, c[0x0][0x280], R20 ;  /* 0x0000a0000b147a25 */ /* 0x000fc800078e0014 */
[----:B------:R-:W-:Y:S01]  /*a2a0*/  IMAD R13, R12, c[0x0][0x280], RZ ;  /* 0x0000a0000c0d7a24 */ /* 0x000fe200078e02ff */
[----:B------:R-:W-:Y:S01]  /*a2b0*/  LEA R14, P0, R20, c[0x0][0x270], 0x1 ;  /* 0x00009c00140e7a11 */ /* 0x000fe200078008ff */
[----:B------:R-:W-:Y:S02]  /*a2c0*/  IMAD R12, R12, c[0x0][0x290], RZ ;  /* 0x0000a4000c0c7a24 */ /* 0x000fe400078e02ff */
[C---:B------:R-:W-:Y:S02]  /*a2d0*/  IMAD R13, R11.reuse, c[0x0][0x284], R13 ;  /* 0x0000a1000b0d7a24 */ /* 0x040fe400078e020d */
[----:B------:R-:W-:-:S04]  /*a2e0*/  IMAD.WIDE.U32 R16, R11, c[0x0][0x290], R16 ;  /* 0x0000a4000b107a25 */ /* 0x000fc800078e0010 */
[----:B------:R-:W-:Y:S02]  /*a2f0*/  IMAD.IADD R13, R21, 0x1, R13 ;  /* 0x00000001150d7824 */ /* 0x000fe400078e020d */
[----:B------:R-:W-:-:S03]  /*a300*/  IMAD R11, R11, c[0x0][0x294], R12 ;  /* 0x0000a5000b0b7a24 */ /* 0x000fc600078e020c */
        /* <DEDUP_REMOVED lines=9> */
[----:B------:R-:W-:Y:S01]  /*a3a0*/  ISETP.GE.AND P0, PT, R83, c[0x0][0x27c], PT ;  /* 0x00009f0053007a0c */ /* 0x000fe20003f06270 */
[----:B------:R-:W-:Y:S01]  /*a3b0*/  CS2R R106, SRZ ;  /* 0x00000000006a7805 */ /* 0x000fe2000001ff00 */
[----:B------:R-:W-:Y:S01]  /*a3c0*/  CS2R R104, SRZ ;  /* 0x0000000000687805 */ /* 0x000fe2000001ff00 */
[----:B------:R-:W-:Y:S01]  /*a3d0*/  CS2R R102, SRZ ;  /* 0x0000000000667805 */ /* 0x000fe2000001ff00 */
[----:B------:R-:W-:-:S09]  /*a3e0*/  CS2R R100, SRZ ;  /* 0x0000000000647805 */ /* 0x000fd2000001ff00 */
[C---:B------:R-:W-:Y:S01]  /*a3f0*/  @!P0 IMAD.SHL.U32 R17, R83.reuse, 0x2, RZ ;  /* 0x0000000253118824 */ /* 0x040fe200078e00ff */
[----:B------:R-:W-:-:S04]  /*a400*/  @!P0 SHF.L.U64.HI R16, R83, 0x1, R111 ;  /* 0x0000000153108819 */ /* 0x000fc8000001026f */
[----:B--2---:R-:W-:-:S05]  /*a410*/  @!P0 IADD3 R22, P1, R20, R17, RZ ;  /* 0x0000001114168210 */ /* 0x004fca0007f3e0ff */
[----:B---3--:R-:W-:Y:S01]  /*a420*/  @!P0 IMAD.X R23, R21, 0x1, R16, P1 ;  /* 0x0000000115178824 */ /* 0x008fe200008e0610 */
[----:B----4-:R-:W-:-:S04]  /*a430*/  @!P0 IADD3 R24, P1, R18, R17, RZ ;  /* 0x0000001112188210 */ /* 0x010fc80007f3e0ff */
[----:B------:R2:W5:Y:S01]  /*a440*/  @!P0 LD.E.128 R104, [R22.64] ;  /* 0x0000000816688980 */ /* 0x000562000c101d00 */
[----:B-1----:R-:W-:-:S05]  /*a450*/  @!P0 IMAD.X R25, R19, 0x1, R16, P1 ;  /* 0x0000000113198824 */ /* 0x002fca00008e0610 */
        /* <DEDUP_REMOVED lines=13> */
.L_x_639:
[----:B------:R-:W-:Y:S05]  /*a530*/  BSYNC B0 ;  /* 0x0000000000007941 */ /* 0x000fea0003800000 */
.L_x_638:
[----:B------:R-:W-:Y:S01]  /*a540*/  ISETP.NE.AND P0, PT, R15, RZ, PT ;  /* 0x000000ff0f00720c */ /* 0x000fe20003f05270 */
[----:B--2--5:R-:W-:Y:S01]  /*a550*/  IMAD.MOV.U32 R16, RZ, RZ, R94 ;  /* 0x000000ffff107224 */ /* 0x024fe200078e005e */
[----:B------:R-:W-:Y:S01]  /*a560*/  MOV R17, R93 ;  /* 0x0000005d00117202 */ /* 0x000fe20000000f00 */
[----:B------:R-:W-:Y:S01]  /*a570*/  IMAD.MOV.U32 R15, RZ, RZ, R95 ;  /* 0x000000ffff0f7224 */ /* 0x000fe200078e005f */
[----:B------:R2:W4:Y:S02]  /*a580*/  SHFL.IDX PT, R23, R13, 0x1, 0x181f ;  /* 0x00381f000d177f89 */ /* 0x00052400000e0000 */
[----:B----4-:R-:W-:Y:S01]  /*a590*/  IMAD.MOV.U32 R18, RZ, RZ, R92 ;  /* 0x000000ffff127224 */ /* 0x010fe200078e005c */
        /* <DEDUP_REMOVED lines=39> */
[----:B----4-:R-:W-:-:S05]  /*a810*/  @!P0 IADD3 R18, P1, R22, R15, RZ ;  /* 0x0000000f16128210 */ /* 0x010fca0007f3e0ff */
[----:B-1----:R-:W-:Y:S01]  /*a820*/  @!P0 IMAD.X R19, R23, 0x1, R16, P1 ;  /* 0x0000000117138824 */ /* 0x002fe200008e0610 */
[----:B------:R-:W-:-:S04]  /*a830*/  @!P0 IADD3 R24, P1, R20, R15, RZ ;  /* 0x0000000f14188210 */ /* 0x000fc80007f3e0ff */
[----:B------:R1:W5:Y:S01]  /*a840*/  @!P0 LD.E.128 R76, [R18.64] ;  /* 0x00000008124c8980 */ /* 0x000362000c101d00 */
[----:B---3--:R-:W-:-:S05]  /*a850*/  @!P0 IMAD.X R25, R21, 0x1, R16, P1 ;  /* 0x0000000115198824 */ /* 0x008fca00008e0610 */
        /* <DEDUP_REMOVED lines=13> */
.L_x_641:
[----:B------:R-:W-:Y:S05]  /*a930*/  BSYNC B0 ;  /* 0x0000000000007941 */ /* 0x000fea0003800000 */
.L_x_640:
[----:B------:R-:W-:Y:S01]  /*a940*/  ISETP.NE.AND P0, PT, R10, RZ, PT ;  /* 0x000000ff0a00720c */ /* 0x000fe20003f05270 */
[----:B-----5:R-:W-:Y:S01]  /*a950*/  IMAD.MOV.U32 R17, RZ, RZ, R66 ;  /* 0x000000ffff117224 */ /* 0x020fe200078e0042 */
[----:B------:R-:W-:Y:S01]  /*a960*/  MOV R10, R65 ;  /* 0x00000041000a7202 */ /* 0x000fe20000000f00 */
[----:B------:R-:W-:Y:S01]  /*a970*/  IMAD.MOV.U32 R16, RZ, RZ, R67 ;  /* 0x000000ffff107224 */ /* 0x000fe200078e0043 */
[----:B-1-3--:R1:W3:Y:S01]  /*a980*/  SHFL.IDX PT, R21, R13, 0x2, 0x181f ;  /* 0x00581f000d157f89 */ /* 0x00a2e200000e0000 */
        /* <DEDUP_REMOVED lines=35> */
[----:B--23--:R-:W-:Y:S01]  /*abc0*/  ISETP.GE.AND P0, PT, R83, c[0x0][0x27c], PT ;  /* 0x00009f0053007a0c */ /* 0x00cfe20003f06270 */
[----:B------:R-:W-:Y:S01]  /*abd0*/  CS2R R46, SRZ ;  /* 0x00000000002e7805 */ /* 0x000fe2000001ff00 */
[----:B------:R-:W-:Y:S01]  /*abe0*/  CS2R R44, SRZ ;  /* 0x00000000002c7805 */ /* 0x000fe2000001ff00 */
[----:B------:R-:W-:Y:S01]  /*abf0*/  CS2R R42, SRZ ;  /* 0x00000000002a7805 */ /* 0x000fe2000001ff00 */
[----:B------:R-:W-:-:S09]  /*ac00*/  CS2R R40, SRZ ;  /* 0x0000000000287805 */ /* 0x000fd2000001ff00 */
[C---:B------:R-:W-:Y:S01]  /*ac10*/  @!P0 IMAD.SHL.U32 R10, R83.reuse, 0x2, RZ ;  /* 0x00000002530a8824 */ /* 0x040fe200078e00ff */
[----:B------:R-:W-:-:S04]  /*ac20*/  @!P0 SHF.L.U64.HI R15, R83, 0x1, R111 ;  /* 0x00000001530f8819 */ /* 0x000fc8000001026f */
[----:B------:R-:W-:-:S05]  /*ac30*/  @!P0 IADD3 R16, P1, R20, R10, RZ ;  /* 0x0000000a14108210 */ /* 0x000fca0007f3e0ff */
[----:B------:R-:W-:Y:S01]  /*ac40*/  @!P0 IMAD.X R17, R21, 0x1, R15, P1 ;  /* 0x0000000115118824 */ /* 0x000fe200008e060f */
[----:B-1--4-:R-:W-:-:S04]  /*ac50*/  @!P0 IADD3 R22, P1, R18, R10, RZ ;  /* 0x0000000a12168210 */ /* 0x012fc80007f3e0ff */
[----:B------:R1:W5:Y:S01]  /*ac60*/  @!P0 LD.E.128 R44, [R16.64] ;  /* 0x00000008102c8980 */ /* 0x000362000c101d00 */
[----:B------:R-:W-:-:S05]  /*ac70*/  @!P0 IMAD.X R23, R19, 0x1, R15, P1 ;  /* 0x0000000113178824 */ /* 0x000fca00008e060f */
        /* <DEDUP_REMOVED lines=13> */
.L_x_643:
[----:B--23--:R-:W-:Y:S05]  /*ad50*/  BSYNC B0 ;  /* 0x0000000000007941 */ /* 0x00cfea0003800000 */
.L_x_642:
[----:B------:R-:W-:Y:S01]  /*ad60*/  ISETP.NE.AND P0, PT, R9, RZ, PT ;  /* 0x000000ff0900720c */ /* 0x000fe20003f05270 */
[----:B-----5:R-:W-:Y:S01]  /*ad70*/  IMAD.MOV.U32 R10, RZ, RZ, R38 ;  /* 0x000000ffff0a7224 */ /* 0x020fe200078e0026 */
[----:B------:R-:W-:Y:S01]  /*ad80*/  MOV R15, R37 ;  /* 0x00000025000f7202 */ /* 0x000fe20000000f00 */
[----:B------:R-:W-:Y:S01]  /*ad90*/  IMAD.MOV.U32 R9, RZ, RZ, R39 ;  /* 0x000000ffff097224 */ /* 0x000fe200078e0027 */
[----:B------:R2:W3:Y:S01]  /*ada0*/  SHFL.IDX PT, R69, R11, 0x3, 0x181f ;  /* 0x00781f000b457f89 */ /* 0x0004e200000e0000 */
        /* <DEDUP_REMOVED lines=14> */
[----:B------:R-:W3:Y:S01]  /*ae90*/  SHFL.IDX PT, R14, R14, 0x3, 0x181f ;  /* 0x00781f000e0e7f89 */ /* 0x000ee200000e0000 */
[----:B------:R-:W-:Y:S01]  /*aea0*/  PRMT R99, R15, 0x5410, R16 ;  /* 0x000054100f637816 */ /* 0x000fe20000000010 */
[----:B------:R-:W-:Y:S01]  /*aeb0*/  CS2R R24, SRZ ;  /* 0x0000000000187805 */ /* 0x000fe2000001ff00 */
[----:B------:R-:W-:Y:S01]  /*aec0*/  PRMT R86, R9, 0x5410, R10 ;  /* 0x0000541009567816 */ /* 0x000fe2000000000a */
[----:B------:R-:W-:Y:S01]  /*aed0*/  IMAD.MOV.U32 R10, RZ, RZ, R32 ;  /* 0x000000ffff0a7224 */ /* 0x000fe200078e0020 */
[----:B------:R3:W3:Y:S01]  /*aee0*/  SHFL.IDX PT, R15, R13, 0x3, 0x181f ;  /* 0x00781f000d0f7f89 */ /* 0x0006e200000e0000 */
[----:B------:R-:W-:Y:S01]  /*aef0*/  IMAD.MOV.U32 R9, RZ, RZ, R33 ;  /* 0x000000ffff097224 */ /* 0x000fe200078e0021 */
[----:B----4-:R-:W-:Y:S01]  /*af00*/  CS2R R22, SRZ ;  /* 0x0000000000167805 */ /* 0x010fe2000001ff00 */
[----:B--2---:R-:W-:Y:S01]  /*af10*/  IMAD.MOV.U32 R11, RZ, RZ, R43 ;  /* 0x000000ffff0b7224 */ /* 0x004fe200078e002b */
[----:B------:R-:W-:Y:S01]  /*af20*/  CS2R R20, SRZ ;  /* 0x0000000000147805 */ /* 0x000fe2000001ff00 */
[----:B------:R-:W-:Y:S01]  /*af30*/  CS2R R18, SRZ ;  /* 0x0000000000127805 */ /* 0x000fe2000001ff00 */
[----:B------:R-:W-:Y:S01]  /*af40*/  PRMT R85, R9, 0x5410, R10 ;  /* 0x0000541009557816 */ /* 0x000fe2000000000a */
[----:B------:R-:W-:Y:S01]  /*af50*/  IMAD.MOV.U32 R10, RZ, RZ, R40 ;  /* 0x000000ffff0a7224 */ /* 0x000fe200078e0028 */
[----:B------:R-:W-:Y:S01]  /*af60*/  MOV R9, R41 ;  /* 0x0000002900097202 */ /* 0x000fe20000000f00 */
[----:B------:R-:W-:-:S03]  /*af70*/  CS2R R16, SRZ ;  /* 0x0000000000107805 */ /* 0x000fc6000001ff00 */
[----:B------:R-:W-:Y:S02]  /*af80*/  PRMT R97, R9, 0x5410, R10 ;  /* 0x0000541009617816 */ /* 0x000fe4000000000a */
[----:B-1----:R-:W-:-:S04]  /*af90*/  MOV R12, R42 ;  /* 0x0000002a000c7202 */ /* 0x002fc80000000f00 */
[----:B------:R-:W-:Y:S01]  /*afa0*/  PRMT R98, R11, 0x5410, R12 ;  /* 0x000054100b627816 */ /* 0x000fe2000000000c */
[----:B------:R-:W-:Y:S05]  /*afb0*/  @P0 BRA `(.L_x_645) ;  /* 0x0000019000000947 */ /* 0x000fea0003800000 */
[----:B------:R-:W-:Y:S01]  /*afc0*/  ISETP.GE.AND P0, PT, R83, c[0x0][0x27c], PT ;  /* 0x00009f0053007a0c */ /* 0x000fe20003f06270 */
        /* <DEDUP_REMOVED lines=10> */
[----:B---3--:R-:W-:-:S05]  /*b070*/  @!P0 IADD3 R12, P1, R14, R9, RZ ;  /* 0x000000090e0c8210 */ /* 0x008fca0007f3e0ff */
[----:B------:R-:W-:Y:S01]  /*b080*/  @!P0 IMAD.X R13, R15, 0x1, R10, P1 ;  /* 0x000000010f0d8824 */ /* 0x000fe200008e060a */
[----:B------:R-:W-:-:S04]  /*b090*/  @!P0 IADD3 R80, P1, R68, R9, RZ ;  /* 0x0000000944508210 */ /* 0x000fc80007f3e0ff */
[----:B------:R1:W5:Y:S01]  /*b0a0*/  @!P0 LD.E.128 R24, [R12.64] ;  /* 0x000000080c188980 */ /* 0x000362000c101d00 */
[----:B------:R-:W-:Y:S01]  /*b0b0*/  @!P0 IMAD.X R81, R69, 0x1, R10, P1 ;  /* 0x0000000145518824 */ /* 0x000fe200008e060a */
        /* <DEDUP_REMOVED lines=9> */
.L_x_645:
[----:B------:R-:W-:Y:S05]  /*b150*/  BSYNC B0 ;  /* 0x0000000000007941 */ /* 0x000fea0003800000 */
.L_x_644:
[----:B-----5:R-:W-:Y:S01]  /*b160*/  IMAD.MOV.U32 R9, RZ, RZ, R30 ;  /* 0x000000ffff097224 */ /* 0x020fe200078e001e */
[----:B------:R-:W-:-:S04]  /*b170*/  DEPBAR.LE SB0, 0x1 ;  /* 0x000080400000791a */ /* 0x000fc80000000000 */
[----:B-1----:R-:W-:Y:S01]  /*b180*/  IMAD.MOV.U32 R12, RZ, RZ, R31 ;  /* 0x000000ffff0c7224 */ /* 0x002fe200078e001f */
[----:B------:R-:W-:Y:S01]  /*b190*/  BSSY B1, `(.L_x_646) ;  /* 0x00000eb000017945 */ /* 0x000fe20003800000 */
[----:B------:R-:W-:Y:S01]  /*b1a0*/  IMAD.IADD R84, R8, 0x1, -R149 ;  /* 0x0000000108547824 */ /* 0x000fe200078e0a95 */
[----:B------:R-:W-:Y:S01]  /*b1b0*/  MOV R8, R21 ;  /* 0x0000001500087202 */ /* 0x000fe20000000f00 */
[----:B------:R-:W-:Y:S01]  /*b1c0*/  IMAD.MOV.U32 R11, RZ, RZ, R28 ;  /* 0x000000ffff0b7224 */ /* 0x000fe200078e001c */
[----:B---3--:R-:W-:Y:S01]  /*b1d0*/  PRMT R69, R12, 0x5410, R9 ;  /* 0x000054100c457816 */ /* 0x008fe20000000009 */
[----:B------:R-:W-:Y:S01]  /*b1e0*/  IMAD.MOV.U32 R10, RZ, RZ, R29 ;  /* 0x000000ffff0a7224 */ /* 0x000fe200078e001d */
[----:B------:R-:W-:Y:S01]  /*b1f0*/  MOV R9, R26 ;  /* 0x0000001a00097202 */ /* 0x000fe20000000f00 */
[----:B------:R-:W-:Y:S01]  /*b200*/  IMAD.MOV.U32 R12, RZ, RZ, R27 ;  /* 0x000000ffff0c7224 */ /* 0x000fe200078e001b */
[----:B------:R-:W-:Y:S02]  /*b210*/  IMNMX R84, R84, 0x80, PT ;  /* 0x0000008054547817 */ /* 0x000fe40003800200 */
[----:B------:R-:W-:Y:S01]  /*b220*/  PRMT R68, R10, 0x5410, R11 ;  /* 0x000054100a447816 */ /* 0x000fe2000000000b */
[----:B------:R-:W-:Y:S01]  /*b230*/  IMAD.MOV.U32 R11, RZ, RZ, R24 ;  /* 0x000000ffff0b7224 */ /* 0x000fe200078e0018 */
[----:B------:R-:W-:Y:S01]  /*b240*/  PRMT R82, R82, 0x5410, R9 ;  /* 0x0000541052527816 */ /* 0x000fe20000000009 */
[----:B------:R-:W-:Y:S01]  /*b250*/  IMAD.MOV.U32 R10, RZ, RZ, R25 ;  /* 0x000000ffff0a7224 */ /* 0x000fe200078e0019 */
[----:B------:R-:W-:Y:S01]  /*b260*/  MOV R9, R22 ;  /* 0x0000001600097202 */ /* 0x000fe20000000f00 */
[----:B------:R-:W-:Y:S01]  /*b270*/  BAR.SYNC.DEFER_BLOCKING 0x0 ;  /* 0x0000000000007b1d */ /* 0x000fe20000010000 */
[----:B------:R-:W-:-:S02]  /*b280*/  ISETP.GE.AND P0, PT, R48, R84, PT ;  /* 0x000000543000720c */ /* 0x000fc40003f06270 */
[----:B------:R-:W-:Y:S01]  /*b290*/  PRMT R81, R10, 0x5410, R11 ;  /* 0x000054100a517816 */ /* 0x000fe2000000000b */
[----:B------:R-:W-:Y:S01]  /*b2a0*/  IMAD.MOV.U32 R10, RZ, RZ, R23 ;  /* 0x000000ffff0a7224 */ /* 0x000fe200078e0017 */
        /* <DEDUP_REMOVED lines=19> */
[----:B------:R-:W-:Y:S01]  /*b3e0*/  SHF.R.U64 R100, R100, 0x10, R101 ;  /* 0x0000001064647819 */ /* 0x000fe20000001265 */
[----:B------:R-:W-:Y:S01]  /*b3f0*/  HADD2.F32 R137, -RZ, R129.H0_H0 ;  /* 0x20000081ff897230 */ /* 0x000fe20000004100 */
[----:B------:R-:W-:Y:S01]  /*b400*/  SHF.R.S32.HI R9, RZ, 0x1f, R10 ;  /* 0x0000001fff097819 */ /* 0x000fe2000001140a */
[----:B------:R-:W-:Y:S01]  /*b410*/  HADD2.F32 R143, -RZ, R131.H0_H0 ;  /* 0x20000083ff8f7230 */ /* 0x000fe20000004100 */
[----:B------:R-:W-:Y:S01]  /*b420*/  SHF.L.U32 R8, R10, 0x3, RZ ;  /* 0x000000030a087819 */ /* 0x000fe200000006ff */
[----:B------:R-:W-:Y:S01]  /*b430*/  HADD2.F32 R129, -RZ, R129.H1_H1 ;  /* 0x30000081ff817230 */ /* 0x000fe20000004100 */
[----:B------:R-:W-:Y:S01]  /*b440*/  LEA.HI R9, R9, R10, RZ, 0x3 ;  /* 0x0000000a09097211 */ /* 0x000fe200078f18ff */
[----:B------:R-:W-:Y:S01]  /*b450*/  HADD2.F32 R144, -RZ, R131.H1_H1 ;  /* 0x30000083ff907230 */ /* 0x000fe20000004100 */
[----:B------:R-:W-:Y:S01]  /*b460*/  LOP3.LUT R8, R125, 0x38, R8, 0xf8, !PT ;  /* 0x000000387d087812 */ /* 0x000fe200078ef808 */
[----:B------:R-:W-:Y:S01]  /*b470*/  HADD2.F32 R100, -RZ, R100.H0_H0 ;  /* 0x20000064ff647230 */ /* 0x000fe20000004100 */
[----:B------:R-:W-:-:S02]  /*b480*/  SHF.L.U32 R9, R9, 0xa, RZ ;  /* 0x0000000a09097819 */ /* 0x000fc400000006ff */
[----:B------:R-:W-:Y:S02]  /*b490*/  LOP3.LUT R8, R8, R124, RZ, 0x3c, !PT ;  /* 0x0000007c08087212 */ /* 0x000fe400078e3cff */
[----:B------:R-:W-:Y:S02]  /*b4a0*/  LOP3.LUT R9, R9, 0x7fffe000, RZ, 0xc0, !PT ;  /* 0x7fffe00009097812 */ /* 0x000fe400078ec0ff */
[----:B------:R-:W-:Y:S02]  /*b4b0*/  SHF.R.U32.HI R133, RZ, 0x10, R101 ;  /* 0x00000010ff857819 */ /* 0x000fe40000011665 */
[----:B------:R-:W-:Y:S02]  /*b4c0*/  IADD3 R8, R8, R9, R123 ;  /* 0x0000000908087210 */ /* 0x000fe40007ffe07b */
[----:B------:R-:W-:Y:S01]  /*b4d0*/  SHF.R.U64 R101, R106, 0x10, R107 ;  /* 0x000000106a657819 */ /* 0x000fe2000000126b */
[----:B------:R-:W-:Y:S01]  /*b4e0*/  HADD2.F32 R133, -RZ, R133.H0_H0 ;  /* 0x20000085ff857230 */ /* 0x000fe20000004100 */
        /* <DEDUP_REMOVED lines=9> */
[----:B------:R-:W-:-:S03]  /*b580*/  SHF.R.U32.HI R103, RZ, 0x10, R103 ;  /* 0x00000010ff677819 */ /* 0x000fc60000011667 */
[----:B------:R-:W-:Y:S02]  /*b590*/  HADD2.F32 R102, -RZ, R102.H0_H0 ;  /* 0x20000066ff667230 */ /* 0x000fe40000004100 */
[----:B------:R-:W-:Y:S02]  /*b5a0*/  HADD2.F32 R147, -RZ, R103.H0_H0 ;  /* 0x20000067ff937230 */ /* 0x000fe40000004100 */
[--C-:B-1----:R-:W-:Y:S02]  /*b5b0*/  HADD2.F32 R107, -RZ, R13.reuse.H0_H0 ;  /* 0x2000000dff6b7230 */ /* 0x102fe40000004100 */
[----:B------:R-:W-:Y:S02]  /*b5c0*/  HADD2.F32 R13, -RZ, R13.H1_H1 ;  /* 0x3000000dff0d7230 */ /* 0x000fe40000004100 */
[--C-:B------:R-:W-:Y:S01]  /*b5d0*/  HADD2.F32 R134, -RZ, R12.reuse.H0_H0 ;  /* 0x2000000cff867230 */ /* 0x100fe20000004100 */
[----:B------:R-:W-:Y:S01]  /*b5e0*/  FMUL.FTZ R142, R107, R137 ;  /* 0x000000896b8e7220 */ /* 0x000fe20000410000 */
[----:B------:R-:W-:-:S02]  /*b5f0*/  HADD2.F32 R135, -RZ, R12.H1_H1 ;  /* 0x3000000cff877230 */ /* 0x000fc40000004100 */
[--C-:B------:R-:W-:Y:S01]  /*b600*/  HADD2.F32 R12, -RZ, R14.reuse.H0_H0 ;  /* 0x2000000eff0c7230 */ /* 0x100fe20000004100 */
[----:B------:R-:W-:Y:S01]  /*b610*/  FMUL.FTZ R131, R134, R129 ;  /* 0x0000008186837220 */ /* 0x000fe20000410000 */
[----:B------:R-:W-:Y:S02]  /*b620*/  HADD2.F32 R136, -RZ, R14.H1_H1 ;  /* 0x3000000eff887230 */ /* 0x000fe40000004100 */
[--C-:B------:R-:W-:Y:S02]  /*b630*/  HADD2.F32 R14, -RZ, R15.reuse.H0_H0 ;  /* 0x2000000fff0e7230 */ /* 0x100fe40000004100 */
[----:B------:R-:W-:Y:S02]  /*b640*/  HADD2.F32 R15, -RZ, R15.H1_H1 ;  /* 0x3000000fff0f7230 */ /* 0x000fe40000004100 */
[--C-:B--2---:R-:W-:Y:S02]  /*b650*/  HADD2.F32 R138, -RZ, R9.reuse.H0_H0 ;  /* 0x20000009ff8a7230 */ /* 0x104fe40000004100 */
[----:B------:R-:W-:-:S02]  /*b660*/  HADD2.F32 R9, -RZ, R9.H1_H1 ;  /* 0x30000009ff097230 */ /* 0x000fc40000004100 */
[--C-:B------:R-:W-:Y:S01]  /*b670*/  HADD2.F32 R139, -RZ, R8.reuse.H0_H0 ;  /* 0x20000008ff8b7230 */ /* 0x100fe20000004100 */
[C---:B------:R-:W-:Y:S01]  /*b680*/  FMUL.FTZ R137, R138.reuse, R137 ;  /* 0x000000898a897220 */ /* 0x040fe20000410000 */
[----:B------:R-:W-:Y:S01]  /*b690*/  HADD2.F32 R140, -RZ, R8.H1_H1 ;  /* 0x30000008ff8c7230 */ /* 0x000fe20000004100 */
[----:B------:R-:W-:Y:S01]  /*b6a0*/  FFMA.FTZ R142, R138, R143, R142 ;  /* 0x0000008f8a8e7223 */ /* 0x000fe2000001008e */
[----:B------:R-:W-:Y:S01]  /*b6b0*/  HADD2.F32 R138, -RZ, R105.H0_H0 ;  /* 0x20000069ff8a7230 */ /* 0x000fe20000004100 */
[-C--:B------:R-:W-:Y:S01]  /*b6c0*/  FMUL.FTZ R105, R13, R133.reuse ;  /* 0x000000850d697220 */ /* 0x080fe20000410000 */
[--C-:B------:R-:W-:Y:S01]  /*b6d0*/  HADD2.F32 R8, -RZ, R10.reuse.H0_H0 ;  /* 0x2000000aff087230 */ /* 0x100fe20000004100 */
[C---:B------:R-:W-:Y:S01]  /*b6e0*/  FMUL.FTZ R133, R9.reuse, R133 ;  /* 0x0000008509857220 */ /* 0x040fe20000410000 */
[----:B------:R-:W-:Y:S01]  /*b6f0*/  HADD2.F32 R141, -RZ, R10.H1_H1 ;  /* 0x3000000aff8d7230 */ /* 0x000fe20000004100 */
[----:B------:R-:W-:Y:S01]  /*b700*/  FFMA.FTZ R9, R9, R138, R105 ;  /* 0x0000008a09097223 */ /* 0x000fe20000010069 */
[--C-:B------:R-:W-:Y:S01]  /*b710*/  HADD2.F32 R105, -RZ, R130.reuse.H1_H1 ;  /* 0x30000082ff697230 */ /* 0x100fe20000004100 */
[C---:B------:R-:W-:Y:S01]  /*b720*/  FMUL.FTZ R129, R139.reuse, R129 ;  /* 0x000000818b817220 */ /* 0x040fe20000410000 */
[----:B------:R-:W-:Y:S01]  /*b730*/  HADD2.F32 R130, -RZ, R130.H0_H0 ;  /* 0x20000082ff827230 */ /* 0x000fe20000004100 */
[----:B------:R-:W-:Y:S01]  /*b740*/  FFMA.FTZ R131, R139, R144, R131 ;  /* 0x000000908b837223 */ /* 0x000fe20000010083 */
[--C-:B------:R-:W-:Y:S01]  /*b750*/  HADD2.F32 R139, -RZ, R132.reuse.H1_H1 ;  /* 0x30000084ff8b7230 */ /* 0x100fe20000004100 */
[-C--:B------:R-:W-:Y:S01]  /*b760*/  FMUL.FTZ R146, R12, R105.reuse ;  /* 0x000000690c927220 */ /* 0x080fe20000410000 */
[--C-:B------:R-:W-:Y:S01]  /*b770*/  HADD2.F32 R10, -RZ, R11.reuse.H0_H0 ;  /* 0x2000000bff0a7230 */ /* 0x100fe20000004100 */
[C---:B------:R-:W-:Y:S01]  /*b780*/  FMUL.FTZ R105, R8.reuse, R105 ;  /* 0x0000006908697220 */ /* 0x040fe20000410000 */
[----:B------:R-:W-:Y:S01]  /*b790*/  HADD2.F32 R11, -RZ, R11.H1_H1 ;  /* 0x3000000bff0b7230 */ /* 0x000fe20000004100 */
[----:B------:R-:W-:Y:S01]  /*b7a0*/  FFMA.FTZ R103, R8, R139, R146 ;  /* 0x0000008b08677223 */ /* 0x000fe20000010092 */
[----:B------:R-:W-:Y:S01]  /*b7b0*/  HADD2.F32 R132, -RZ, R132.H0_H0 ;  /* 0x20000084ff847230 */ /* 0x000fe20000004100 */
[----:B------:R-:W-:Y:S01]  /*b7c0*/  FMUL.FTZ R145, R14, R130 ;  /* 0x000000820e917220 */ /* 0x000fe20000410000 */
[----:B------:R-:W-:Y:S01]  /*b7d0*/  F2FP.PACK_AB R9, R9, R142 ;  /* 0x0000008e0909723e */ /* 0x000fe200000000ff */
[----:B------:R-:W-:-:S02]  /*b7e0*/  FMUL.FTZ R8, R15, R147 ;  /* 0x000000930f087220 */ /* 0x000fc40000410000 */
[C---:B------:R-:W-:Y:S02]  /*b7f0*/  FMUL.FTZ R147, R11.reuse, R147 ;  /* 0x000000930b937220 */ /* 0x040fe40000410000 */
[C---:B------:R-:W-:Y:S02]  /*b800*/  FMUL.FTZ R130, R10.reuse, R130 ;  /* 0x000000820a827220 */ /* 0x040fe40000410000 */
[----:B------:R-:W-:Y:S02]  /*b810*/  FFMA.FTZ R145, R10, R132, R145 ;  /* 0x000000840a917223 */ /* 0x000fe40000010091 */
[----:B------:R-:W-:Y:S02]  /*b820*/  FFMA.FTZ R11, R11, R106, R8 ;  /* 0x0000006a0b0b7223 */ /* 0x000fe40000010008 */
        /* <DEDUP_REMOVED lines=18> */
[----:B------:R-:W-:Y:S02]  /*b950*/  F2FP.PACK_AB R14, R14, R105 ;  /* 0x000000690e0e723e */ /* 0x000fe400000000ff */
[----:B------:R-:W-:-:S02]  /*b960*/  F2FP.PACK_AB R8, R8, R131 ;  /* 0x000000830808723e */ /* 0x000fc400000000ff */
[----:B------:R-:W-:Y:S01]  /*b970*/  F2FP.PACK_AB R10, R10, R103 ;  /* 0x000000670a0a723e */ /* 0x000fe200000000ff */
[----:B------:R1:W-:Y:S04]  /*b980*/  STS.128 [R126+0x10080], R12 ;  /* 0x0100800c7e007388 */ /* 0x0003e80000000c00 */
[----:B------:R1:W-:Y:S02]  /*b990*/  STS.128 [R127+0x10080], R8 ;  /* 0x010080087f007388 */ /* 0x0003e40000000c00 */
.L_x_649:
[----:B------:R-:W-:Y:S05]  /*b9a0*/  BSYNC B0 ;  /* 0x0000000000007941 */ /* 0x000fea0003800000 */
.L_x_648:
[----:B------:R-:W-:-:S13]  /*b9b0*/  ISETP.GE.AND P0, PT, R70, c[0x0][0x27c], PT ;  /* 0x00009f0046007a0c */ /* 0x000fda0003f06270 */
[----:B------:R-:W-:Y:S05]  /*b9c0*/  @P0 BRA `(.L_x_647) ;  /* 0x0000067000000947 */ /* 0x000fea0003800000 */
[----:B-1----:R-:W-:Y:S01]  /*b9d0*/  SHF.R.S32.HI R11, RZ, 0x1f, R70 ;  /* 0x0000001fff0b7819 */ /* 0x002fe20000011446 */
[----:B------:R-:W-:Y:S01]  /*b9e0*/  HADD2.F32 R106, -RZ, R119.H0_H0 ;  /* 0x20000077ff6a7230 */ /* 0x000fe20000004100 */
[----:B------:R-:W-:Y:S01]  /*b9f0*/  SHF.R.U64 R88, R88, 0x10, R89 ;  /* 0x0000001058587819 */ /* 0x000fe20000001259 */
[----:B------:R-:W-:Y:S01]  /*ba00*/  HADD2.F32 R127, -RZ, R121.H0_H0 ;  /* 0x20000079ff7f7230 */ /* 0x000fe20000004100 */
[CC--:B------:R-:W-:Y:S01]  /*ba10*/  LEA.HI R10, R11.reuse, R70.reuse, RZ, 0x3 ;  /* 0x000000460b0a7211 */ /* 0x0c0fe200078f18ff */
[--C-:B------:R-:W-:Y:S01]  /*ba20*/  HADD2.F32 R130, -RZ, R122.reuse.H0_H0 ;  /* 0x2000007aff827230 */ /* 0x100fe20000004100 */
[----:B------:R-:W-:Y:S01]  /*ba30*/  LEA.HI R11, R11, R70, RZ, 0x6 ;  /* 0x000000460b0b7211 */ /* 0x000fe200078f30ff */
[----:B------:R-:W-:Y:S01]  /*ba40*/  HADD2.F32 R119, -RZ, R119.H1_H1 ;  /* 0x30000077ff777230 */ /* 0x000fe20000004100 */
[----:B------:R-:W-:Y:S01]  /*ba50*/  LEA.HI.SX32 R128, R10, R128, 0x1d ;  /* 0x000000800a807211 */ /* 0x000fe200078feaff */
[----:B------:R-:W-:Y:S01]  /*ba60*/  HADD2.F32 R121, -RZ, R121.H1_H1 ;  /* 0x30000079ff797230 */ /* 0x000fe20000004100 */
[----:B------:R-:W-:Y:S01]  /*ba70*/  SHF.L.U32 R11, R11, 0x7, RZ ;  /* 0x000000070b0b7819 */ /* 0x000fe200000006ff */
[----:B------:R-:W-:Y:S01]  /*ba80*/  HADD2.F32 R122, -RZ, R122.H1_H1 ;  /* 0x3000007aff7a7230 */ /* 0x000fe20000004100 */
[----:B------:R-:W-:-:S02]  /*ba90*/  SHF.R.S32.HI R8, RZ, 0x1f, R128 ;  /* 0x0000001fff087819 */ /* 0x000fc40000011480 */
[----:B------:R-:W-:Y:S02]  /*baa0*/  LOP3.LUT R10, R125, 0x38, R10, 0xf8, !PT ;  /* 0x000000387d0a7812 */ /* 0x000fe400078ef80a */
[----:B------:R-:W-:Y:S02]  /*bab0*/  SHF.L.U32 R9, R128, 0x3, RZ ;  /* 0x0000000380097819 */ /* 0x000fe400000006ff */
[----:B------:R-:W-:Y:S01]  /*bac0*/  LEA.HI R8, R8, R128, RZ, 0x3 ;  /* 0x0000008008087211 */ /* 0x000fe200078f18ff */
[----:B------:R-:W-:Y:S01]  /*bad0*/  HADD2.F32 R128, -RZ, R120.H0_H0 ;  /* 0x20000078ff807230 */ /* 0x000fe20000004100 */
        /* <DEDUP_REMOVED lines=9> */
[----:B------:R-:W-:Y:S01]  /*bb70*/  SHF.R.U32.HI R102, RZ, 0x10, R89 ;  /* 0x00000010ff667819 */ /* 0x000fe20000011659 */
[----:B------:R-:W1:Y:S01]  /*bb80*/  LDS.128 R12, [R100+0x10080] ;  /* 0x01008000640c7984 */ /* 0x000e620000000c00 */
[----:B------:R-:W-:Y:S02]  /*bb90*/  SHF.L.U32 R101, R8, 0x1, RZ ;  /* 0x0000000108657819 */ /* 0x000fe400000006ff */
[--C-:B------:R-:W-:Y:S01]  /*bba0*/  SHF.R.U64 R89, R94, 0x10, R95.reuse ;  /* 0x000000105e597819 */ /* 0x100fe2000000125f */
[----:B------:R-:W-:Y:S01]  /*bbb0*/  HADD2.F32 R102, -RZ, R102.H0_H0 ;  /* 0x20000066ff667230 */ /* 0x000fe20000004100 */
[----:B------:R-:W-:Y:S01]  /*bbc0*/  SHF.R.U32.HI R94, RZ, 0x10, R95 ;  /* 0x00000010ff5e7819 */ /* 0x000fe2000001165f */
[----:B------:R-:W2:Y:S01]  /*bbd0*/  LDS.128 R8, [R101+0x10080] ;  /* 0x0100800065087984 */ /* 0x000ea20000000c00 */
[--C-:B------:R-:W-:Y:S01]  /*bbe0*/  SHF.R.U64 R92, R92, 0x10, R93.reuse ;  /* 0x000000105c5c7819 */ /* 0x100fe2000000125d */
[----:B------:R-:W-:Y:S01]  /*bbf0*/  HADD2.F32 R89, -RZ, R89.H0_H0 ;  /* 0x20000059ff597230 */ /* 0x000fe20000004100 */
        /* <DEDUP_REMOVED lines=9> */
[----:B------:R-:W-:Y:S01]  /*bc90*/  HADD2.F32 R13, -RZ, R15.H0_H0 ;  /* 0x2000000fff0d7230 */ /* 0x000fe20000004100 */
[----:B------:R-:W-:Y:S01]  /*bca0*/  FMUL.FTZ R126, R95, R106 ;  /* 0x0000006a5f7e7220 */ /* 0x000fe20000410000 */
[----:B--2---:R-:W-:-:S02]  /*bcb0*/  HADD2.F32 R107, -RZ, R9.H0_H0 ;  /* 0x20000009ff6b7230 */ /* 0x004fc40000004100 */
[----:B------:R-:W-:Y:S01]  /*bcc0*/  HADD2.F32 R123, -RZ, R9.H1_H1 ;  /* 0x30000009ff7b7230 */ /* 0x000fe20000004100 */
[----:B------:R-:W-:Y:S01]  /*bcd0*/  FMUL.FTZ R129, R13, R128 ;  /* 0x000000800d817220 */ /* 0x000fe20000410000 */
[----:B------:R-:W-:Y:S01]  /*bce0*/  HADD2.F32 R9, -RZ, R11.H0_H0 ;  /* 0x2000000bff097230 */ /* 0x000fe20000004100 */
        /* <DEDUP_REMOVED lines=25> */
[----:B------:R-:W-:Y:S01]  /*be80*/  HADD2.F32 R124, -RZ, R88.H0_H0 ;  /* 0x20000058ff7c7230 */ /* 0x000fe20000004100 */
[----:B------:R-:W-:Y:S01]  /*be90*/  FMUL.FTZ R9, R12, R123 ;  /* 0x0000007b0c097220 */ /* 0x000fe20000410000 */
[----:B------:R-:W-:Y:S01]  /*bea0*/  F2FP.PACK_AB R11, R11, R129 ;  /* 0x000000810b0b723e */ /* 0x000fe200000000ff */
[----:B------:R-:W-:-:S02]  /*beb0*/  FMUL.FTZ R123, R8, R123 ;  /* 0x0000007b087b7220 */ /* 0x000fc40000410000 */
[----:B------:R-:W-:Y:S02]  /*bec0*/  FFMA.FTZ R88, R8, R122, R9 ;  /* 0x0000007a08587223 */ /* 0x000fe40000010009 */
[----:B------:R-:W-:Y:S02]  /*bed0*/  FMUL.FTZ R8, R105, R124 ;  /* 0x0000007c69087220 */ /* 0x000fe40000410000 */
[----:B------:R-:W-:Y:S02]  /*bee0*/  FMUL.FTZ R9, R14, R90 ;  /* 0x0000005a0e097220 */ /* 0x000fe40000410000 */
[----:B------:R-:W-:Y:S02]  /*bef0*/  FMUL.FTZ R124, R125, R124 ;  /* 0x0000007c7d7c7220 */ /* 0x000fe40000410000 */
[----:B------:R-:W-:Y:S02]  /*bf00*/  FMUL.FTZ R90, R10, R90 ;  /* 0x0000005a0a5a7220 */ /* 0x000fe40000410000 */
[----:B------:R-:W-:-:S02]  /*bf10*/  FFMA.FTZ R123, R12, R122, -R123 ;  /* 0x0000007a0c7b7223 */ /* 0x000fc4000001087b */
        /* <DEDUP_REMOVED lines=9> */
[----:B------:R-:W-:Y:S01]  /*bfb0*/  FFMA.FTZ R8, R125, R92, R8 ;  /* 0x0000005c7d087223 */ /* 0x000fe20000010008 */
[----:B------:R-:W-:Y:S01]  /*bfc0*/  F2FP.PACK_AB R12, R12, R119 ;  /* 0x000000770c0c723e */ /* 0x000fe200000000ff */
[----:B------:R-:W-:Y:S01]  /*bfd0*/  FFMA.FTZ R10, R10, R89, R9 ;  /* 0x000000590a0a7223 */ /* 0x000fe20000010009 */
[----:B------:R-:W-:Y:S02]  /*bfe0*/  F2FP.PACK_AB R14, R14, R123 ;  /* 0x0000007b0e0e723e */ /* 0x000fe400000000ff */
[----:B------:R-:W-:Y:S02]  /*bff0*/  F2FP.PACK_AB R9, R93, R126 ;  /* 0x0000007e5d09723e */ /* 0x000fe400000000ff */
[----:B------:R-:W-:Y:S01]  /*c000*/  F2FP.PACK_AB R8, R8, R120 ;  /* 0x000000780808723e */ /* 0x000fe200000000ff */
[----:B------:R1:W-:Y:S01]  /*c010*/  STS.128 [R100+0x10080], R12 ;  /* 0x0100800c64007388 */ /* 0x0003e20000000c00 */
[----:B------:R-:W-:-:S05]  /*c020*/  F2FP.PACK_AB R10, R10, R88 ;  /* 0x000000580a0a723e */ /* 0x000fca00000000ff */
[----:B------:R1:W-:Y:S02]  /*c030*/  STS.128 [R101+0x10080], R8 ;  /* 0x0100800865007388 */ /* 0x0003e40000000c00 */
.L_x_647:
[----:B------:R-:W-:Y:S05]  /*c040*/  BSYNC B1 ;  /* 0x0000000000017941 */ /* 0x000fea0003800000 */
.L_x_646:
[----:B------:R-:W-:Y:S01]  /*c050*/  IADD3 R88, R48, 0x20, RZ ;  /* 0x0000002030587810 */ /* 0x000fe20007ffe0ff */
[----:B------:R-:W-:Y:S03]  /*c060*/  BSSY B1, `(.L_x_650) ;  /* 0x00000db000017945 */ /* 0x000fe60003800000 */
[----:B------:R-:W-:-:S13]  /*c070*/  ISETP.GE.AND P0, PT, R88, R84, PT ;  /* 0x000000545800720c */ /* 0x000fda0003f06270 */
        /* <DEDUP_REMOVED lines=21> */
[----:B------:R-:W-:Y:S02]  /*c1d0*/  LEA.HI R8, R8, R10, RZ, 0x3 ;  /* 0x0000000a08087211 */ /* 0x000fe400078f18ff */
[----:B------:R-:W-:-:S02]  /*c1e0*/  LOP3.LUT R91, R91, R92, RZ, 0x3c, !PT ;  /* 0x0000005c5b5b7212 */ /* 0x000fc400078e3cff */
[----:B------:R-:W-:Y:S02]  /*c1f0*/  LOP3.LUT R9, R93, 0x38, R9, 0xf8, !PT ;  /* 0x000000385d097812 */ /* 0x000fe400078ef809 */
[----:B------:R-:W-:Y:S02]  /*c200*/  SHF.L.U32 R8, R8, 0xa, RZ ;  /* 0x0000000a08087819 */ /* 0x000fe400000006ff */
[----:B------:R-:W-:Y:S02]  /*c210*/  IADD3 R91, R88, R91, RZ ;  /* 0x0000005b585b7210 */ /* 0x000fe40007ffe0ff */
[----:B------:R-:W-:Y:S02]  /*c220*/  LOP3.LUT R9, R9, R92, RZ, 0x3c, !PT ;  /* 0x0000005c09097212 */ /* 0x000fe400078e3cff */
[----:B------:R-:W-:Y:S02]  /*c230*/  LOP3.LUT R8, R8, 0x7fffe000, RZ, 0xc0, !PT ;  /* 0x7fffe00008087812 */ /* 0x000fe400078ec0ff */
[----:B------:R-:W-:-:S02]  /*c240*/  SHF.L.U32 R91, R91, 0x1, RZ ;  /* 0x000000015b5b7819 */ /* 0x000fc400000006ff */
[----:B------:R-:W-:Y:S02]  /*c250*/  IADD3 R8, R9, R8, R88 ;  /* 0x0000000809087210 */ /* 0x000fe40007ffe058 */
[--C-:B------:R-:W-:Y:S01]  /*c260*/  SHF.R.U64 R72, R72, 0x10, R73.reuse ;  /* 0x0000001048487819 */ /* 0x100fe20000001249 */
[----:B------:R-:W1:Y:S01]  /*c270*/  LDS.128 R12, [R91+0x10080] ;  /* 0x010080005b0c7984 */ /* 0x000e620000000c00 */
        /* <DEDUP_REMOVED lines=42> */
[----:B------:R-:W-:Y:S01]  /*c520*/  FFMA.FTZ R13, R13, R103, -R94 ;  /* 0x000000670d0d7223 */ /* 0x000fe2000001085e */
[----:B------:R-:W-:Y:S01]  /*c530*/  HADD2.F32 R15, -RZ, R15.H1_H1 ;  /* 0x3000000fff0f7230 */ /* 0x000fe20000004100 */
[C---:B------:R-:W-:Y:S01]  /*c540*/  FMUL.FTZ R77, R8.reuse, R77 ;  /* 0x0000004d084d7220 */ /* 0x040fe20000410000 */
[----:B------:R-:W-:Y:S01]  /*c550*/  HADD2.F32 R116, -RZ, R116.H0_H0 ;  /* 0x20000074ff747230 */ /* 0x000fe20000004100 */
[----:B------:R-:W-:Y:S01]  /*c560*/  FFMA.FTZ R75, R8, R104, R122 ;  /* 0x00000068084b7223 */ /* 0x000fe2000001007a */
[----:B------:R-:W-:Y:S01]  /*c570*/  HADD2.F32 R106, -RZ, R10.H1_H1 ;  /* 0x3000000aff6a7230 */ /* 0x000fe20000004100 */
[-C--:B------:R-:W-:Y:S01]  /*c580*/  FMUL.FTZ R8, R15, R123.reuse ;  /* 0x0000007b0f087220 */ /* 0x080fe20000410000 */
[--C-:B------:R-:W-:Y:S01]  /*c590*/  HADD2.F32 R10, -RZ, R11.reuse.H0_H0 ;  /* 0x2000000bff0a7230 */ /* 0x100fe20000004100 */
[----:B------:R-:W-:Y:S01]  /*c5a0*/  FMUL.FTZ R121, R14, R116 ;  /* 0x000000740e797220 */ /* 0x000fe20000410000 */
[----:B------:R-:W-:Y:S01]  /*c5b0*/  HADD2.F32 R11, -RZ, R11.H1_H1 ;  /* 0x3000000bff0b7230 */ /* 0x000fe20000004100 */
[----:B------:R-:W-:Y:S01]  /*c5c0*/  FFMA.FTZ R77, R12, R104, -R77 ;  /* 0x000000680c4d7223 */ /* 0x000fe2000001084d */
[----:B------:R-:W-:Y:S01]  /*c5d0*/  HADD2.F32 R118, -RZ, R118.H0_H0 ;  /* 0x20000076ff767230 */ /* 0x000fe20000004100 */
[C---:B------:R-:W-:Y:S01]  /*c5e0*/  FMUL.FTZ R116, R10.reuse, R116 ;  /* 0x000000740a747220 */ /* 0x040fe20000410000 */
[----:B------:R-:W-:Y:S01]  /*c5f0*/  F2FP.PACK_AB R13, R13, R102 ;  /* 0x000000660d0d723e */ /* 0x000fe200000000ff */
[----:B------:R-:W-:Y:S01]  /*c600*/  FMUL.FTZ R123, R11, R123 ;  /* 0x0000007b0b7b7220 */ /* 0x000fe20000410000 */
[----:B------:R-:W-:Y:S01]  /*c610*/  F2FP.PACK_AB R9, R9, R107 ;  /* 0x0000006b0909723e */ /* 0x000fe200000000ff */
[----:B------:R-:W-:-:S02]  /*c620*/  FFMA.FTZ R121, R10, R118, R121 ;  /* 0x000000760a797223 */ /* 0x000fc40000010079 */
[----:B------:R-:W-:Y:S02]  /*c630*/  FFMA.FTZ R11, R11, R78, R8 ;  /* 0x0000004e0b0b7223 */ /* 0x000fe40000010008 */
[----:B------:R-:W-:Y:S02]  /*c640*/  FMUL.FTZ R8, R100, R72 ;  /* 0x0000004864087220 */ /* 0x000fe40000410000 */
[----:B------:R-:W-:Y:S01]  /*c650*/  FMUL.FTZ R10, R101, R74 ;  /* 0x0000004a650a7220 */ /* 0x000fe20000410000 */
[----:B------:R-:W-:Y:S01]  /*c660*/  F2FP.PACK_AB R11, R11, R121 ;  /* 0x000000790b0b723e */ /* 0x000fe200000000ff */
        /* <DEDUP_REMOVED lines=16> */
.L_x_653:
[----:B------:R-:W-:Y:S05]  /*c770*/  BSYNC B0 ;  /* 0x0000000000007941 */ /* 0x000fea0003800000 */
.L_x_652:
        /* <DEDUP_REMOVED lines=9> */
[----:B------:R-:W-:Y:S01]  /*c810*/  HADD2.F32 R114, -RZ, R114.H1_H1 ;  /* 0x30000072ff727230 */ /* 0x000fe20000004100 */
        /* <DEDUP_REMOVED lines=8> */
[----:B------:R-:W-:Y:S01]  /*c8a0*/  LOP3.LUT R9, R93, 0x38, R9, 0xf8, !PT ;  /* 0x000000385d097812 */ /* 0x000fe200078ef809 */
[--C-:B------:R-:W-:Y:S01]  /*c8b0*/  HADD2.F32 R93, -RZ, R112.reuse.H0_H0 ;  /* 0x20000070ff5d7230 */ /* 0x100fe20000004100 */
[----:B------:R-:W-:Y:S01]  /*c8c0*/  SHF.L.U32 R8, R8, 0xa, RZ ;  /* 0x0000000a08087819 */ /* 0x000fe200000006ff */
[----:B------:R-:W-:Y:S01]  /*c8d0*/  HADD2.F32 R112, -RZ, R112.H1_H1 ;  /* 0x30000070ff707230 */ /* 0x000fe20000004100 */
[----:B------:R-:W-:Y:S02]  /*c8e0*/  IADD3 R10, R11, R10, R88 ;  /* 0x0000000a0b0a7210 */ /* 0x000fe40007ffe058 */
[----:B------:R-:W-:Y:S02]  /*c8f0*/  LOP3.LUT R92, R9, R92, RZ, 0x3c, !PT ;  /* 0x0000005c095c7212 */ /* 0x000fe400078e3cff */
[----:B------:R-:W-:Y:S02]  /*c900*/  LOP3.LUT R8, R8, 0x7fffe000, RZ, 0xc0, !PT ;  /* 0x7fffe00008087812 */ /* 0x000fe400078ec0ff */
[----:B------:R-:W-:-:S02]  /*c910*/  SHF.L.U32 R72, R10, 0x1, RZ ;  /* 0x000000010a487819 */ /* 0x000fc400000006ff */
[----:B------:R-:W-:Y:S01]  /*c920*/  IADD3 R8, R92, R8, R88 ;  /* 0x000000085c087210 */ /* 0x000fe20007ffe058 */
[--C-:B------:R-:W-:Y:S01]  /*c930*/  HADD2.F32 R92, -RZ, R113.reuse.H0_H0 ;  /* 0x20000071ff5c7230 */ /* 0x100fe20000004100 */
[----:B------:R-:W-:Y:S01]  /*c940*/  SHF.R.U32.HI R74, RZ, 0x10, R61 ;  /* 0x00000010ff4a7819 */ /* 0x000fe2000001163d */
[----:B------:R-:W1:Y:S01]  /*c950*/  LDS.128 R12, [R72+0x10080] ;  /* 0x01008000480c7984 */ /* 0x000e620000000c00 */
[----:B------:R-:W-:Y:S01]  /*c960*/  SHF.L.U32 R73, R8, 0x1, RZ ;  /* 0x0000000108497819 */ /* 0x000fe200000006ff */
[----:B------:R-:W-:Y:S01]  /*c970*/  HADD2.F32 R113, -RZ, R113.H1_H1 ;  /* 0x30000071ff717230 */ /* 0x000fe20000004100 */
        /* <DEDUP_REMOVED lines=34> */
[----:B------:R-:W-:Y:S01]  /*cba0*/  HADD2.F32 R12, -RZ, R14.H0_H0 ;  /* 0x2000000eff0c7230 */ /* 0x000fe20000004100 */
[----:B------:R-:W-:Y:S01]  /*cbb0*/  FMUL.FTZ R9, R15, R63 ;  /* 0x0000003f0f097220 */ /* 0x000fe20000410000 */
[----:B------:R-:W-:Y:S01]  /*cbc0*/  HADD2.F32 R90, -RZ, R8.H1_H1 ;  /* 0x30000008ff5a7230 */ /* 0x000fe20000004100 */
[----:B------:R-:W-:Y:S01]  /*cbd0*/  FMUL.FTZ R88, R76, R109 ;  /* 0x0000006d4c587220 */ /* 0x000fe20000410000 */
[----:B------:R-:W-:Y:S01]  /*cbe0*/  HADD2.F32 R8, -RZ, R10.H0_H0 ;  /* 0x2000000aff087230 */ /* 0x000fe20000004100 */
[C---:B------:R-:W-:Y:S01]  /*cbf0*/  FMUL.FTZ R63, R11.reuse, R63 ;  /* 0x0000003f0b3f7220 */ /* 0x040fe20000410000 */
[----:B------:R-:W-:Y:S01]  /*cc00*/  HADD2.F32 R14, -RZ, R14.H1_H1 ;  /* 0x3000000eff0e7230 */ /* 0x000fe20000004100 */
[----:B------:R-:W-:Y:S01]  /*cc10*/  FFMA.FTZ R11, R11, R66, R9 ;  /* 0x000000420b0b7223 */ /* 0x000fe20000010009 */
[----:B------:R-:W-:Y:S01]  /*cc20*/  HADD2.F32 R10, -RZ, R10.H1_H1 ;  /* 0x3000000aff0a7230 */ /* 0x000fe20000004100 */
[----:B------:R-:W-:-:S02]  /*cc30*/  FMUL.FTZ R109, R89, R109 ;  /* 0x0000006d596d7220 */ /* 0x000fc40000410000 */
[----:B------:R-:W-:Y:S01]  /*cc40*/  FFMA.FTZ R88, R89, R113, R88 ;  /* 0x0000007159587223 */ /* 0x000fe20000010058 */
[----:B------:R-:W-:Y:S01]  /*cc50*/  HADD2.F32 R89, -RZ, R60.H0_H0 ;  /* 0x2000003cff597230 */ /* 0x000fe20000004100 */
[----:B------:R-:W-:Y:S01]  /*cc60*/  FMUL.FTZ R9, R12, R112 ;  /* 0x000000700c097220 */ /* 0x000fe20000410000 */
[----:B------:R-:W-:Y:S01]  /*cc70*/  F2FP.PACK_AB R11, R11, R94 ;  /* 0x0000005e0b0b723e */ /* 0x000fe200000000ff */
[C---:B------:R-:W-:Y:S02]  /*cc80*/  FMUL.FTZ R112, R8.reuse, R112 ;  /* 0x0000007008707220 */ /* 0x040fe40000410000 */
[----:B------:R-:W-:Y:S02]  /*cc90*/  FFMA.FTZ R60, R8, R114, R9 ;  /* 0x00000072083c7223 */ /* 0x000fe40000010009 */
[----:B------:R-:W-:Y:S02]  /*cca0*/  FMUL.FTZ R8, R77, R89 ;  /* 0x000000594d087220 */ /* 0x000fe40000410000 */
[----:B------:R-:W-:-:S02]  /*ccb0*/  FMUL.FTZ R9, R14, R62 ;  /* 0x0000003e0e097220 */ /* 0x000fc40000410000 */
[----:B------:R-:W-:Y:S02]  /*ccc0*/  FMUL.FTZ R89, R90, R89 ;  /* 0x000000595a597220 */ /* 0x000fe40000410000 */
        /* <DEDUP_REMOVED lines=8> */
[-C--:B------:R-:W-:Y:S01]  /*cd50*/  FFMA.FTZ R12, R77, R64.reuse, -R89 ;  /* 0x000000404d0c7223 */ /* 0x080fe20000010859 */
        /* <DEDUP_REMOVED lines=8> */
[----:B------:R1:W-:Y:S01]  /*cde0*/  STS.128 [R72+0x10080], R12 ;  /* 0x0100800c48007388 */ /* 0x0003e20000000c00 */
[----:B------:R-:W-:-:S05]  /*cdf0*/  F2FP.PACK_AB R10, R10, R60 ;  /* 0x0000003c0a0a723e */ /* 0x000fca00000000ff */
[----:B------:R1:W-:Y:S02]  /*ce00*/  STS.128 [R73+0x10080], R8 ;  /* 0x0100800849007388 */ /* 0x0003e40000000c00 */
.L_x_651:
[----:B------:R-:W-:Y:S05]  /*ce10*/  BSYNC B1 ;  /* 0x0000000000017941 */ /* 0x000fea0003800000 */
.L_x_650:
        /* <DEDUP_REMOVED lines=83> */
[----:B------:R-:W-:Y:S01]  /*d350*/  FMUL.FTZ R8, R15, R92 ;  /* 0x0000005c0f087220 */ /* 0x000fe20000410000 */
        /* <DEDUP_REMOVED lines=30> */
.L_x_657:
[----:B------:R-:W-:Y:S05]  /*d540*/  BSYNC B0 ;  /* 0x0000000000007941 */ /* 0x000fea0003800000 */
.L_x_656:
        /* <DEDUP_REMOVED lines=105> */
.L_x_655:
[----:B------:R-:W-:Y:S05]  /*dbe0*/  BSYNC B1 ;  /* 0x0000000000017941 */ /* 0x000fea0003800000 */
.L_x_654:
[----:B------:R-:W-:-:S04]  /*dbf0*/  IADD3 R32, R48, 0x60, RZ ;  /* 0x0000006030207810 */ /* 0x000fc80007ffe0ff */
        /* <DEDUP_REMOVED lines=112> */
.L_x_659:
[----:B------:R-:W-:Y:S05]  /*e300*/  BSYNC B0 ;  /* 0x0000000000007941 */ /* 0x000fea0003800000 */
.L_x_658:
[----:B------:R-:W-:-:S13]  /*e310*/  ISETP.GE.AND P0, PT, R70, c[0x0][0x27c], PT ;  /* 0x00009f0046007a0c */ /* 0x000fda0003f06270 */
[----:B------:R-:W-:Y:S05]  /*e320*/  @P0 BRA `(.L_x_631) ;  /* 0x0000067000000947 */ /* 0x000fea0003800000 */
[----:B-1----:R-:W-:Y:S01]  /*e330*/  SHF.R.S32.HI R10, RZ, 0x1f, R70 ;  /* 0x0000001fff0a7819 */ /* 0x002fe20000011446 */
[----:B------:R-:W-:Y:S01]  /*e340*/  HADD2.F32 R36, -RZ, R69.H0_H0 ;  /* 0x20000045ff247230 */ /* 0x000fe20000004100 */
[----:B------:R-:W-:Y:S01]  /*e350*/  SHF.R.U64 R19, R22, 0x10, R23 ;  /* 0x0000001016137819 */ /* 0x000fe20000001217 */
[--C-:B------:R-:W-:Y:S01]  /*e360*/  HADD2.F32 R37, -RZ, R55.reuse.H0_H0 ;  /* 0x20000037ff257230 */ /* 0x100fe20000004100 */
[CC--:B------:R-:W-:Y:S01]  /*e370*/  LEA.HI R8, R10.reuse, R70.reuse, RZ, 0x3 ;  /* 0x000000460a087211 */ /* 0x0c0fe200078f18ff */
[--C-:B------:R-:W-:Y:S01]  /*e380*/  HADD2.F32 R39, -RZ, R68.reuse.H0_H0 ;  /* 0x20000044ff277230 */ /* 0x100fe20000004100 */
[----:B------:R-:W-:Y:S01]  /*e390*/  LEA.HI R10, R10, R70, RZ, 0x6 ;  /* 0x000000460a0a7211 */ /* 0x000fe200078f30ff */
[----:B------:R-:W-:Y:S01]  /*e3a0*/  HADD2.F32 R55, -RZ, R55.H1_H1 ;  /* 0x30000037ff377230 */ /* 0x000fe20000004100 */
[----:B------:R-:W-:Y:S01]  /*e3b0*/  LEA.HI.SX32 R33, R8, R33, 0x1d ;  /* 0x0000002108217211 */ /* 0x000fe200078feaff */
[----:B------:R-:W-:Y:S01]  /*e3c0*/  HADD2.F32 R68, -RZ, R68.H1_H1 ;  /* 0x30000044ff447230 */ /* 0x000fe20000004100 */
[----:B------:R-:W-:Y:S01]  /*e3d0*/  LOP3.LUT R11, R35, 0x38, R8, 0xf8, !PT ;  /* 0x00000038230b7812 */ /* 0x000fe200078ef808 */
        /* <DEDUP_REMOVED lines=67> */
[C---:B------:R-:W-:Y:S01]  /*e810*/  FMUL.FTZ R59, R8.reuse, R59 ;  /* 0x0000003b083b7220 */ /* 0x040fe20000410000 */
[----:B------:R-:W-:Y:S01]  /*e820*/  F2FP.PACK_AB R9, R9, R38 ;  /* 0x000000260909723e */ /* 0x000fe200000000ff */
[----:B------:R-:W-:-:S02]  /*e830*/  FFMA.FTZ R19, R8, R69, R28 ;  /* 0x0000004508137223 */ /* 0x000fc4000001001c */
[-C--:B------:R-:W-:Y:S02]  /*e840*/  FMUL.FTZ R8, R27, R20.reuse ;  /* 0x000000141b087220 */ /* 0x080fe40000410000 */
[-C--:B------:R-:W-:Y:S02]  /*e850*/  FMUL.FTZ R28, R14, R33.reuse ;  /* 0x000000210e1c7220 */ /* 0x080fe40000410000 */
[----:B------:R-:W-:Y:S02]  /*e860*/  FMUL.FTZ R20, R34, R20 ;  /* 0x0000001422147220 */ /* 0x000fe40000410000 */
[----:B------:R-:W-:Y:S02]  /*e870*/  FMUL.FTZ R33, R10, R33 ;  /* 0x000000210a217220 */ /* 0x000fe40000410000 */
[----:B------:R-:W-:Y:S02]  /*e880*/  FFMA.FTZ R59, R12, R69, -R59 ;  /* 0x000000450c3b7223 */ /* 0x000fe4000001083b */
[----:B------:R-:W-:-:S02]  /*e890*/  FFMA.FTZ R29, R24, R36, -R29 ;  /* 0x00000024181d7223 */ /* 0x000fc4000001081d */
        /* <DEDUP_REMOVED lines=16> */
.L_x_631:
[----:B------:R-:W-:Y:S05]  /*e9a0*/  BSYNC B2 ;  /* 0x0000000000027941 */ /* 0x000fea0003800000 */
.L_x_597:
[----:B-1----:R-:W-:Y:S01]  /*e9b0*/  IMAD.SHL.U32 R8, R0, 0x40, RZ ;  /* 0x0000004000087824 */ /* 0x002fe200078e00ff */
[----:B------:R-:W-:-:S04]  /*e9c0*/  DEPBAR.LE SB0, 0x0 ;  /* 0x000080000000791a */ /* 0x000fc80000000000 */
[----:B------:R-:W-:Y:S01]  /*e9d0*/  IMAD.SHL.U32 R213, R48, 0x8, RZ ;  /* 0x0000000830d57824 */ /* 0x000fe200078e00ff */
[----:B------:R-:W-:Y:S01]  /*e9e0*/  LOP3.LUT R8, R8, 0x1c0, RZ, 0xc0, !PT ;  /* 0x000001c008087812 */ /* 0x000fe200078ec0ff */
[----:B------:R-:W-:Y:S01]  /*e9f0*/  IMAD R13, R58, c[0x0][0x208], RZ ;  /* 0x000082003a0d7a24 */ /* 0x000fe200078e02ff */
[----:B------:R-:W-:Y:S01]  /*ea00*/  SEL R14, RZ, 0x2, P6 ;  /* 0x00000002ff0e7807 */ /* 0x000fe20003000000 */
[----:B------:R-:W-:Y:S01]  /*ea10*/  IMAD R214, R56, 0x400, R4 ;  /* 0x0000040038d67824 */ /* 0x000fe200078e0204 */
[----:B------:R-:W-:Y:S01]  /*ea20*/  LOP3.LUT R213, R8, 0x8, R213, 0xf8, !PT ;  /* 0x0000000808d57812 */ /* 0x000fe200078ef8d5 */
[C---:B------:R-:W-:Y:S01]  /*ea30*/  IMAD.WIDE.U32 R16, R53.reuse, c[0x0][0x208], RZ ;  /* 0x0000820035107a25 */ /* 0x040fe200078e00ff */
[----:B------:R-:W-:Y:S02]  /*ea40*/  SHF.R.U32.HI R8, RZ, 0x3, R8 ;  /* 0x00000003ff087819 */ /* 0x000fe40000011608 */
[----:B------:R-:W-:Y:S01]  /*ea50*/  SEL R12, RZ, 0x4, P5 ;  /* 0x00000004ff0c7807 */ /* 0x000fe20002800000 */
[----:B------:R-:W-:Y:S01]  /*ea60*/  IMAD R13, R53, c[0x0][0x20c], R13 ;  /* 0x00008300350d7a24 */ /* 0x000fe200078e020d */
[----:B------:R-:W-:Y:S01]  /*ea70*/  LOP3.LUT R213, R213, R8, RZ, 0x3c, !PT ;  /* 0x00000008d5d57212 */ /* 0x000fe200078e3cff */
[----:B------:R-:W-:Y:S01]  /*ea80*/  IMAD.SHL.U32 R214, R214, 0x2, RZ ;  /* 0x00000002d6d67824 */ /* 0x000fe200078e00ff */
[----:B------:R-:W-:Y:S01]  /*ea90*/  BAR.SYNC.DEFER_BLOCKING 0x0 ;  /* 0x0000000000007b1d */ /* 0x000fe20000010000 */
[----:B------:R-:W-:Y:S01]  /*eaa0*/  IADD3 R50, R12, R14, R50 ;  /* 0x0000000e0c327210 */ /* 0x000fe20007ffe032 */
[----:B------:R-:W-:Y:S01]  /*eab0*/  IMAD.IADD R13, R17, 0x1, R13 ;  /* 0x00000001110d7824 */ /* 0x000fe200078e020d */
[----:B------:R-:W-:Y:S01]  /*eac0*/  LEA R14, P0, R16, R228, 0x5 ;  /* 0x000000e4100e7211 */ /* 0x000fe200078028ff */
[----:B------:R-:W-:Y:S01]  /*ead0*/  IMAD R213, R51, 0x200, R213 ;  /* 0x0000020033d57824 */ /* 0x000fe200078e02d5 */
[----:B------:R-:W-:Y:S01]  /*eae0*/  LOP3.LUT P1, RZ, R0, 0x2, RZ, 0xc0, !PT ;  /* 0x0000000200ff7812 */ /* 0x000fe2000782c0ff */
[----:B-----5:R-:W-:Y:S01]  /*eaf0*/  IMAD R55, R53, -0x20, R220 ;  /* 0xffffffe035377824 */ /* 0x020fe200078e02dc */
[----:B------:R-:W-:Y:S01]  /*eb00*/  LEA.HI.X R13, R16, R221, R13, 0x5, P0 ;  /* 0x000000dd100d7211 */ /* 0x000fe200000f2c0d */
[----:B------:R-:W-:Y:S01]  /*eb10*/  IMAD.SHL.U32 R213, R213, 0x2, RZ ;  /* 0x00000002d5d57824 */ /* 0x000fe200078e00ff */
[----:B------:R-:W-:Y:S01]  /*eb20*/  SEL R12, RZ, 0x8, P4 ;  /* 0x00000008ff0c7807 */ /* 0x000fe20002000000 */
[----:B------:R-:W-:Y:S01]  /*eb30*/  IMAD R210, R3, 0x2, R214 ;  /* 0x0000000203d27824 */ /* 0x000fe200078e02d6 */
[----:B------:R-:W-:Y:S01]  /*eb40*/  LEA R20, P0, R14, c[0x0][0x1f8], 0x1 ;  /* 0x00007e000e147a11 */ /* 0x000fe200078008ff */
[----:B------:R-:W-:Y:S01]  /*eb50*/  IMAD.SHL.U32 R217, R49, 0x2, RZ ;  /* 0x0000000231d97824 */ /* 0x000fe200078e00ff */
[C---:B------:R-:W-:Y:S01]  /*eb60*/  IADD3 R15, R213.reuse, 0xc080, RZ ;  /* 0x0000c080d50f7810 */ /* 0x040fe20007ffe0ff */
[----:B------:R-:W-:Y:S01]  /*eb70*/  IMAD.IADD R12, R12, 0x1, R50 ;  /* 0x000000010c0c7824 */ /* 0x000fe200078e0232 */
[----:B------:R-:W-:Y:S01]  /*eb80*/  LEA.HI.X R21, R14, c[0x0][0x1fc], R13, 0x1, P0 ;  /* 0x00007f000e157a11 */ /* 0x000fe200000f0c0d */
[C---:B------:R-:W-:Y:S01]  /*eb90*/  IMAD R209, R2.reuse, 0x2, R214 ;  /* 0x0000000202d17824 */ /* 0x040fe200078e02d6 */
[----:B------:R-:W-:Y:S01]  /*eba0*/  IADD3 R212, R213, 0xc0a0, RZ ;  /* 0x0000c0a0d5d47810 */ /* 0x000fe20007ffe0ff */
[----:B------:R-:W-:Y:S01]  /*ebb0*/  IMAD R207, R2, 0x2, R210 ;  /* 0x0000000202cf7824 */ /* 0x000fe200078e02d2 */
[----:B------:R-:W-:Y:S01]  /*ebc0*/  LOP3.LUT P0, RZ, R12, 0x2, RZ, 0xc0, !PT ;  /* 0x000000020cff7812 */ /* 0x000fe2000780c0ff */
[----:B------:R-:W-:Y:S01]  /*ebd0*/  IMAD.SHL.U32 R211, R4, 0x2, RZ ;  /* 0x0000000204d37824 */ /* 0x000fe200078e00ff */
[----:B------:R-:W-:-:S02]  /*ebe0*/  @P1 IADD3 R212, R15, -0x20, RZ ;  /* 0xffffffe00fd41810 */ /* 0x000fc40007ffe0ff */
[CC--:B------:R-:W-:Y:S01]  /*ebf0*/  ISETP.LE.OR P2, PT, R55.reuse, R48.reuse, P3 ;  /* 0x000000303700720c */ /* 0x0c0fe20001f43670 */
[----:B------:R-:W-:Y:S01]  /*ec00*/  LDSM.16.M88.4 R28, [R214+0x10080] ;  /* 0x01008000d61c783b */ /* 0x000fe20000000200 */
[----:B------:R-:W-:Y:S01]  /*ec10*/  ISETP.LE.OR P1, PT, R55, R48, !P0 ;  /* 0x000000303700720c */ /* 0x000fe20004723670 */
[--C-:B------:R-:W-:Y:S01]  /*ec20*/  IMAD R206, R3, 0x2, R211.reuse ;  /* 0x0000000203ce7824 */ /* 0x100fe200078e02d3 */
[----:B------:R-:W-:Y:S01]  /*ec30*/  LOP3.LUT P0, RZ, R0, 0x4, RZ, 0xc0, !PT ;  /* 0x0000000400ff7812 */ /* 0x000fe2000780c0ff */
[----:B------:R-:W1:Y:S01]  /*ec40*/  LDSM.16.M88.4 R8, [R213+0xc080] ;  /* 0x00c08000d508783b */ /* 0x000e620000000200 */
[----:B------:R-:W-:Y:S01]  /*ec50*/  IMAD.MOV.U32 R0, RZ, RZ, 0x40 ;  /* 0x00000040ff007424 */ /* 0x000fe200078e00ff */
[----:B------:R-:W-:Y:S01]  /*ec60*/  LEA.HI R52, R52, R54, RZ, 0x2 ;  /* 0x0000003634347211 */ /* 0x000fe200078f10ff */
[----:B------:R-:W-:Y:S01]  /*ec70*/  IMAD R204, R2, 0x2, R206 ;  /* 0x0000000202cc7824 */ /* 0x000fe200078e02ce */
[----:B------:R-:W2:Y:S01]  /*ec80*/  LDSM.16.M88.4 R16, [R213+0xc880] ;  /* 0x00c88000d510783b */ /* 0x000ea20000000200 */
[----:B------:R-:W-:Y:S01]  /*ec90*/  IADD3 R230, R6, -0x2, RZ ;  /* 0xfffffffe06e67810 */ /* 0x000fe20007ffe0ff */
[----:B------:R-:W-:Y:S01]  /*eca0*/  IMAD R205, R2, 0x2, R211 ;  /* 0x0000000202cd7824 */ /* 0x000fe200078e02d3 */
[----:B------:R-:W-:Y:S01]  /*ecb0*/  SEL R0, R0, 0xffffffc0, !P0 ;  /* 0xffffffc000007807 */ /* 0x000fe20004000000 */
[----:B------:R-:W-:Y:S01]  /*ecc0*/  LDSM.16.M88.4 R40, [R210+0x10080] ;  /* 0x01008000d228783b */ /* 0x000fe20000000200 */
[----:B------:R-:W-:-:S02]  /*ecd0*/  LOP3.LUT P0, RZ, R12, 0x8, RZ, 0xc0, !PT ;  /* 0x000000080cff7812 */ /* 0x000fc4000780c0ff */
[----:B------:R-:W-:Y:S01]  /*ece0*/  LOP3.LUT R52, R52, 0xfffffffc, RZ, 0xc0, !PT ;  /* 0xfffffffc34347812 */ /* 0x000fe200078ec0ff */
[----:B------:R-:W3:Y:S01]  /*ecf0*/  LDSM.16.M88.4 R44, [R212] ;  /* 0x00000000d42c783b */ /* 0x000ee20000000200 */
[----:B------:R-:W-:Y:S01]  /*ed00*/  ISETP.LE.OR P0, PT, R55, R48, !P0 ;  /* 0x000000303700720c */ /* 0x000fe20004703670 */
[----:B------:R-:W-:Y:S01]  /*ed10*/  IMAD.IADD R208, R213, 0x1, R0 ;  /* 0x00000001d5d07824 */ /* 0x000fe200078e0200 */
[----:B------:R-:W-:Y:S01]  /*ed20*/  IADD3 R203, R212, 0x800, RZ ;  /* 0x00000800d4cb7810 */ /* 0x000fe20007ffe0ff */
[----:B------:R-:W4:Y:S01]  /*ed30*/  LDSM.16.M88.4 R36, [R212+0x800] ;  /* 0x00080000d424783b */ /* 0x000f220000000200 */
[----:B------:R-:W-:Y:S01]  /*ed40*/  IMAD.IADD R202, R0, 0x1, R212 ;  /* 0x0000000100ca7824 */ /* 0x000fe200078e02d4 */
[----:B------:R-:W-:Y:S02]  /*ed50*/  LOP3.LUT R0, R57, 0xffffffe0, RZ, 0xc0, !PT ;  /* 0xffffffe039007812 */ /* 0x000fe400078ec0ff */
[----:B------:R-:W-:Y:S01]  /*ed60*/  @!PT LDS RZ, [RZ] ;  /* 0x00000000fffff984 */ /* 0x000fe20000000800 */
[----:B------:R-:W-:Y:S01]  /*ed70*/  @!PT LDS RZ, [RZ] ;  /* 0x00000000fffff984 */ /* 0x000fe20000000800 */
[----:B------:R-:W-:Y:S01]  /*ed80*/  @!PT LDS RZ, [RZ] ;  /* 0x00000000fffff984 */ /* 0x000fe20000000800 */
[----:B------:R2:W-:Y:S01]  /*ed90*/  LDGSTS.E.BYPASS.LTC128B.128 [R217+0x8080], [R20.64], !P2 ;  /* 0x0808000014d97fae */ /* 0x0005e2000d101d48 */
[----:B------:R-:W-:-:S02]  /*eda0*/  ISETP.NE.AND P2, PT, R226, 0x1, PT ;  /* 0x00000001e200780c */ /* 0x000fc40003f45270 */
[----:B------:R-:W-:Y:S01]  /*edb0*/  IMAD.IADD R0, R54, 0x1, -R0 ;  /* 0x0000000136007824 */ /* 0x000fe200078e0a00 */
[----:B------:R3:W-:Y:S01]  /*edc0*/  LDGSTS.E.BYPASS.LTC128B.128 [R217+0x9080], [R20.64+0x80], !P1 ;  /* 0x0908008014d97fae */ /* 0x0007e2000c901d48 */
[----:B------:R-:W-:Y:S01]  /*edd0*/  LOP3.LUT P1, RZ, R12, 0x4, RZ, 0xc0, !PT ;  /* 0x000000040cff7812 */ /* 0x000fe2000782c0ff */
[----:B------:R-:W-:-:S03]  /*ede0*/  IMAD.IADD R54, R54, 0x1, -R52 ;  /* 0x0000000136367824 */ /* 0x000fc600078e0a34 */
[----:B------:R-:W-:Y:S01]  /*edf0*/  ISETP.LE.OR P1, PT, R55, R48, !P1 ;  /* 0x000000303700720c */ /* 0x000fe20004f23670 */
[C---:B-1----:R-:W-:Y:S11]  /*ee00*/  HMMA.16816.F32 R12, R28.reuse, R8, RZ ;  /* 0x000000081c0c723c */ /* 0x042ff600000018ff */
[----:B------:R-:W-:Y:S01]  /*ee10*/  @!UPT UIADD3 URZ, URZ, URZ, URZ ;  /* 0x0000003f3f3ff290 */ /* 0x000fe2000fffe03f */
[----:B------:R1:W-:Y:S04]  /*ee20*/  LDGSTS.E.BYPASS.LTC128B.128 [R217+0xa080], [R20.64+0x100], !P1 ;  /* 0x0a08010014d97fae */ /* 0x0003e8000c901d48 */
[----:B------:R1:W-:Y:S01]  /*ee30*/  LDGSTS.E.BYPASS.LTC128B.128 [R217+0xb080], [R20.64+0x180], !P0 ;  /* 0x0b08018014d97fae */ /* 0x0003e2000c101d48 */
[C---:B--2---:R-:W-:Y:S03]  /*ee40*/  HMMA.16816.F32 R32, R28.reuse, R16, RZ ;  /* 0x000000101c20723c */ /* 0x044fe600000018ff */
[----:B------:R-:W-:Y:S04]  /*ee50*/  LDSM.16.M88.4 R24, [R209+0x10080] ;  /* 0x01008000d118783b */ /* 0x000fe80000000200 */
[----:B------:R-:W-:Y:S01]  /*ee60*/  LDSM.16.M88.4 R48, [R207+0x10080] ;  /* 0x01008000cf30783b */ /* 0x000fe20000000200 */
[C---:B------:R-:W-:Y:S03]  /*ee70*/  HMMA.16816.F32 R8, R28.reuse, R10, RZ ;  /* 0x0000000a1c08723c */ /* 0x040fe600000018ff */
[----:B------:R-:W0:Y:S05]  /*ee80*/  LDGDEPBAR ;  /* 0x00000000000079af */ /* 0x000e2a0000000000 */
[----:B------:R-:W-:Y:S01]  /*ee90*/  HMMA.16816.F32 R28, R28, R18, RZ ;  /* 0x000000121c1c723c */ /* 0x000fe200000018ff */
[----:B------:R-:W2:Y:S07]  /*eea0*/  LDSM.16.M88.4 R16, [R208+0xc880] ;  /* 0x00c88000d010783b */ /* 0x000eae0000000200 */
[C---:B---3--:R-:W-:Y:S01]  /*eeb0*/  HMMA.16816.F32 R12, R40.reuse, R44, R12 ;  /* 0x0000002c280c723c */ /* 0x048fe2000000180c */
[----:B-1----:R-:W1:Y:S07]  /*eec0*/  LDSM.16.M88.4 R20, [R208+0xc080] ;  /* 0x00c08000d014783b */ /* 0x002e6e0000000200 */
[C---:B----4-:R-:W-:Y:S08]  /*eed0*/  HMMA.16816.F32 R32, R40.reuse, R36, R32 ;  /* 0x000000242820723c */ /* 0x050ff00000001820 */
[C---:B------:R-:W-:Y:S01]  /*eee0*/  HMMA.16816.F32 R8, R40.reuse, R46, R8 ;  /* 0x0000002e2808723c */ /* 0x040fe20000001808 */
[----:B------:R-:W3:Y:S07]  /*eef0*/  LDSM.16.M88.4 R44, [R202] ;  /* 0x00000000ca2c783b */ /* 0x000eee0000000200 */
[----:B------:R-:W-:Y:S01]  /*ef00*/  HMMA.16816.F32 R36, R40, R38, R28 ;  /* 0x000000262824723c */ /* 0x000fe2000000181c */
[----:B------:R-:W4:Y:S07]  /*ef10*/  LDSM.16.M88.4 R28, [R202+0x800] ;  /* 0x00080000ca1c783b */ /* 0x000f2e0000000200 */
[C---:B--2---:R-:W-:Y:S08]  /*ef20*/  HMMA.16816.F32 R32, R24.reuse, R16, R32 ;  /* 0x000000101820723c */ /* 0x044ff00000001820 */
[C---:B-1----:R-:W-:Y:S08]  /*ef30*/  HMMA.16816.F32 R12, R24.reuse, R20, R12 ;  /* 0x00000014180c723c */ /* 0x042ff0000000180c */
[C---:B------:R-:W-:Y:S01]  /*ef40*/  HMMA.16816.F32 R40, R24.reuse, R22, R8 ;  /* 0x000000161828723c */ /* 0x040fe20000001808 */
[----:B------:R-:W-:Y:S04]  /*ef50*/  LDSM.16.M88.4 R20, [R214+0x14080] ;  /* 0x01408000d614783b */ /* 0x000fe80000000200 */
[----:B------:R-:W1:Y:S03]  /*ef60*/  LDSM.16.M88.4 R8, [R213+0xd080] ;  /* 0x00d08000d508783b */ /* 0x000e660000000200 */
[----:B------:R-:W-:Y:S01]  /*ef70*/  HMMA.16816.F32 R36, R24, R18, R36 ;  /* 0x000000121824723c */ /* 0x000fe20000001824 */
[----:B------:R-:W2:Y:S04]  /*ef80*/  LDSM.16.M88.4 R16, [R213+0xd880] ;  /* 0x00d88000d510783b */ /* 0x000ea80000000200 */
[----:B------:R-:W-:Y:S03]  /*ef90*/  LDSM.16.M88.4 R24, [R212+0x1000] ;  /* 0x00100000d418783b */ /* 0x000fe60000000200 */
[C---:B---3--:R-:W-:Y:S08]  /*efa0*/  HMMA.16816.F32 R12, R48.reuse, R44, R12 ;  /* 0x0000002c300c723c */ /* 0x048ff0000000180c */
[C---:B----4-:R-:W-:Y:S08]  /*efb0*/  HMMA.16816.F32 R32, R48.reuse, R28, R32 ;  /* 0x0000001c3020723c */ /* 0x050ff00000001820 */
[C---:B------:R-:W-:Y:S01]  /*efc0*/  HMMA.16816.F32 R44, R48.reuse, R46, R40 ;  /* 0x0000002e302c723c */ /* 0x040fe20000001828 */
[----:B------:R-:W3:Y:S07]  /*efd0*/  LDSM.16.M88.4 R40, [R210+0x14080] ;  /* 0x01408000d228783b */ /* 0x000eee0000000200 */
[----:B------:R-:W-:Y:S01]  /*efe0*/  HMMA.16816.F32 R36, R48, R30, R36 ;  /* 0x0000001e3024723c */ /* 0x000fe20000001824 */
[----:B------:R-:W4:Y:S07]  /*eff0*/  LDSM.16.M88.4 R28, [R212+0x1800] ;  /* 0x00180000d41c783b */ /* 0x000f2e0000000200 */
[C---:B-1----:R-:W-:Y:S08]  /*f000*/  HMMA.16816.F32 R12, R20.reuse, R8, R12 ;  /* 0x00000008140c723c */ /* 0x042ff0000000180c */
[C---:B--2---:R-:W-:Y:S08]  /*f010*/  HMMA.16816.F32 R32, R20.reuse, R16, R32 ;  /* 0x000000101420723c */ /* 0x044ff00000001820 */
        /* <DEDUP_REMOVED lines=11> */
[----:B------:R-:W4:Y:S04]  /*f0d0*/  LDSM.16.M88.4 R28, [R202+0x1800] ;  /* 0x00180000ca1c783b */ /* 0x000f280000000200 */
[----:B------:R-:W-:Y:S03]  /*f0e0*/  LDSM.16.M88.4 R40, [R214+0x18080] ;  /* 0x01808000d628783b */ /* 0x000fe60000000200 */
[C---:B-1----:R-:W-:Y:S08]  /*f0f0*/  HMMA.16816.F32 R12, R44.reuse, R8, R12 ;  /* 0x000000082c0c723c */ /* 0x042ff0000000180c */
[C---:B--2---:R-:W-:Y:S08]  /*f100*/  HMMA.16816.F32 R32, R44.reuse, R16, R32 ;  /* 0x000000102c20723c */ /* 0x044ff00000001820 */
[C---:B------:R-:W-:Y:S01]  /*f110*/  HMMA.16816.F32 R48, R44.reuse, R10, R48 ;  /* 0x0000000a2c30723c */ /* 0x040fe20000001830 */
[----:B------:R-:W1:Y:S07]  /*f120*/  LDSM.16.M88.4 R8, [R213+0xe080] ;  /* 0x00e08000d508783b */ /* 0x000e6e0000000200 */
        /* <DEDUP_REMOVED lines=15> */
[----:B------:R-:W2:Y:S07]  /*f220*/  LDSM.16.M88.4 R16, [R208+0xe880] ;  /* 0x00e88000d010783b */ /* 0x000eae0000000200 */
[C---:B---3--:R-:W-:Y:S08]  /*f230*/  HMMA.16816.F32 R12, R44.reuse, R20, R12 ;  /* 0x000000142c0c723c */ /* 0x048ff0000000180c */
[C---:B----4-:R-:W-:Y:S01]  /*f240*/  HMMA.16816.F32 R40, R44.reuse, R24, R32 ;  /* 0x000000182c28723c */ /* 0x050fe20000001820 */
[----:B------:R-:W-:Y:S07]  /*f250*/  LDSM.16.M88.4 R32, [R207+0x18080] ;  /* 0x01808000cf20783b */ /* 0x000fee0000000200 */
[C---:B------:R-:W-:Y:S01]  /*f260*/  HMMA.16816.F32 R48, R44.reuse, R22, R48 ;  /* 0x000000162c30723c */ /* 0x040fe20000001830 */
[----:B------:R-:W3:Y:S07]  /*f270*/  LDSM.16.M88.4 R20, [R202+0x2000] ;  /* 0x00200000ca14783b */ /* 0x000eee0000000200 */
[----:B------:R-:W-:Y:S01]  /*f280*/  HMMA.16816.F32 R36, R44, R26, R36 ;  /* 0x0000001a2c24723c */ /* 0x000fe20000001824 */
[----:B------:R-:W4:Y:S07]  /*f290*/  LDSM.16.M88.4 R24, [R202+0x2800] ;  /* 0x00280000ca18783b */ /* 0x000f2e0000000200 */
[C---:B-1----:R-:W-:Y:S08]  /*f2a0*/  HMMA.16816.F32 R12, R28.reuse, R8, R12 ;  /* 0x000000081c0c723c */ /* 0x042ff0000000180c */
[C---:B--2---:R-:W-:Y:S01]  /*f2b0*/  HMMA.16816.F32 R44, R28.reuse, R16, R40 ;  /* 0x000000101c2c723c */ /* 0x044fe20000001828 */
[----:B------:R-:W-:Y:S07]  /*f2c0*/  LDSM.16.M88.4 R40, [R214+0x1c080] ;  /* 0x01c08000d628783b */ /* 0x000fee0000000200 */
        /* <DEDUP_REMOVED lines=8> */
[----:B------:R-:W-:Y:S07]  /*f350*/  LDSM.16.M88.4 R20, [R212+0x3000] ;  /* 0x00300000d414783b */ /* 0x000fee0000000200 */
[----:B------:R-:W-:Y:S01]  /*f360*/  HMMA.16816.F32 R36, R32, R26, R36 ;  /* 0x0000001a2024723c */ /* 0x000fe20000001824 */
[----:B------:R-:W3:Y:S04]  /*f370*/  LDSM.16.M88.4 R24, [R210+0x1c080] ;  /* 0x01c08000d218783b */ /* 0x000ee80000000200 */
[----:B------:R-:W-:Y:S03]  /*f380*/  LDSM.16.M88.4 R32, [R208+0xf080] ;  /* 0x00f08000d020783b */ /* 0x000fe60000000200 */
[C---:B-1----:R-:W-:Y:S08]  /*f390*/  HMMA.16816.F32 R12, R40.reuse, R8, R12 ;  /* 0x00000008280c723c */ /* 0x042ff0000000180c */
[C---:B--2---:R-:W-:Y:S08]  /*f3a0*/  HMMA.16816.F32 R44, R40.reuse, R16, R44 ;  /* 0x00000010282c723c */ /* 0x044ff0000000182c */
[C---:B------:R-:W-:Y:S01]  /*f3b0*/  HMMA.16816.F32 R48, R40.reuse, R10, R48 ;  /* 0x0000000a2830723c */ /* 0x040fe20000001830 */
[----:B------:R-:W1:Y:S07]  /*f3c0*/  LDSM.16.M88.4 R8, [R209+0x1c080] ;  /* 0x01c08000d108783b */ /* 0x000e6e0000000200 */
[----:B------:R-:W-:Y:S01]  /*f3d0*/  HMMA.16816.F32 R36, R40, R18, R36 ;  /* 0x000000122824723c */ /* 0x000fe20000001824 */
[----:B------:R-:W2:Y:S06]  /*f3e0*/  LDSM.16.M88.4 R16, [R208+0xf880] ;  /* 0x00f88000d010783b */ /* 0x000eac0000000200 */
[----:B------:R-:W-:Y:S01]  /*f3f0*/  SHF.R.S32.HI R40, RZ, 0x1f, R0 ;  /* 0x0000001fff287819 */ /* 0x000fe20000011400 */
[----:B---3--:R-:W-:Y:S03]  /*f400*/  HMMA.16816.F32 R12, R24, R20, R12 ;  /* 0x00000014180c723c */ /* 0x008fe6000000180c */
[----:B------:R-:W-:-:S04]  /*f410*/  LEA.HI R40, R40, R0, RZ, 0x2 ;  /* 0x0000000028287211 */ /* 0x000fc800078f10ff */
[C---:B------:R-:W-:Y:S01]  /*f420*/  LEA.HI.SX32 R231, R40.reuse, R149, 0x1e ;  /* 0x0000009528e77211 */ /* 0x040fe200078ff2ff */
[----:B------:R-:W-:Y:S01]  /*f430*/  HMMA.16816.F32 R44, R24, R28, R44 ;  /* 0x0000001c182c723c */ /* 0x000fe2000000182c */
[----:B------:R-:W-:Y:S02]  /*f440*/  SHF.R.S32.HI R20, RZ, 0x1f, R56 ;  /* 0x0000001fff147819 */ /* 0x000fe40000011438 */
[----:B------:R-:W-:-:S04]  /*f450*/  LOP3.LUT R40, R40, 0x7ffffffc, RZ, 0xc0, !PT ;  /* 0x7ffffffc28287812 */ /* 0x000fc800078ec0ff */
[----:B------:R-:W-:Y:S01]  /*f460*/  LEA.HI R29, R20, R56, RZ, 0x3 ;  /* 0x00000038141d7211 */ /* 0x000fe200078f18ff */
[C---:B------:R-:W-:Y:S01]  /*f470*/  HMMA.16816.F32 R48, R24.reuse, R22, R48 ;  /* 0x000000161830723c */ /* 0x040fe20000001830 */
[----:B------:R-:W-:Y:S01]  /*f480*/  LDSM.16.M88.4 R20, [R207+0x1c080] ;  /* 0x01c08000cf14783b */ /* 0x000fe20000000200 */
[----:B------:R-:W-:Y:S01]  /*f490*/  LEA.HI R28, R54, R54, RZ, 0x1 ;  /* 0x00000036361c7211 */ /* 0x000fe200078f08ff */
[----:B------:R-:W-:Y:S01]  /*f4a0*/  IMAD.IADD R40, R0, 0x1, -R40 ;  /* 0x0000000100287824 */ /* 0x000fe200078e0a28 */
[----:B------:R-:W-:Y:S02]  /*f4b0*/  LOP3.LUT R29, R29, 0xffffff8, RZ, 0xc0, !PT ;  /* 0x0ffffff81d1d7812 */ /* 0x000fe400078ec0ff */
[----:B------:R-:W-:Y:S01]  /*f4c0*/  LOP3.LUT R28, R28, 0x1ffffffe, RZ, 0xc0, !PT ;  /* 0x1ffffffe1c1c7812 */ /* 0x000fe200078ec0ff */
[----:B------:R-:W-:Y:S01]  /*f4d0*/  IMAD.SHL.U32 R232, R40, 0x2, RZ ;  /* 0x0000000228e87824 */ /* 0x000fe200078e00ff */
[----:B------:R-:W-:Y:S01]  /*f4e0*/  HMMA.16816.F32 R36, R24, R30, R36 ;  /* 0x0000001e1824723c */ /* 0x000fe20000001824 */
[----:B------:R-:W3:Y:S01]  /*f4f0*/  LDSM.16.M88.4 R24, [R202+0x3000] ;  /* 0x00300000ca18783b */ /* 0x000ee20000000200 */
[----:B------:R-:W-:-:S02]  /*f500*/  IMAD.IADD R29, R56, 0x1, -R29 ;  /* 0x00000001381d7824 */ /* 0x000fc400078e0a1d */
[----:B------:R-:W-:Y:S02]  /*f510*/  IMAD.IADD R54, R54, 0x1, -R28 ;  /* 0x0000000136367824 */ /* 0x000fe400078e0a1c */
[----:B------:R-:W-:Y:S02]  /*f520*/  IMAD R231, R29, 0x10, R231 ;  /* 0x000000101de77824 */ /* 0x000fe400078e02e7 */
[----:B------:R-:W4:Y:S01]  /*f530*/  LDSM.16.M88.4 R28, [R202+0x3800] ;  /* 0x00380000ca1c783b */ /* 0x000f220000000200 */
[----:B-1----:R-:W-:Y:S01]  /*f540*/  HMMA.16816.F32 R12, R8, R32, R12 ;  /* 0x00000020080c723c */ /* 0x002fe2000000180c */
[----:B------:R-:W-:Y:S01]  /*f550*/  IMAD R231, R54, 0x8, R231 ;  /* 0x0000000836e77824 */ /* 0x000fe200078e02e7 */
[----:B------:R-:W-:-:S04]  /*f560*/  DEPBAR.LE SB0, 0x0 ;  /* 0x000080000000791a */ /* 0x000fc80000000000 */
[----:B------:R-:W-:Y:S02]  /*f570*/  IMAD.IADD R55, R55, 0x1, -R232 ;  /* 0x0000000137377824 */ /* 0x000fe400078e0ae8 */
[C---:B--2---:R-:W-:Y:S07]  /*f580*/  HMMA.16816.F32 R44, R8.reuse, R16, R44 ;  /* 0x00000010082c723c */ /* 0x044fee000000182c */
[----:B------:R-:W-:Y:S01]  /*f590*/  @P2 IMAD.HI.U32 R17, R231, c[0x0][0x2c8], RZ ;  /* 0x0000b200e7112a27 */ /* 0x000fe200078e00ff */
[----:B------:R-:W-:Y:S03]  /*f5a0*/  HMMA.16816.F32 R48, R8, R34, R48 ;  /* 0x000000220830723c */ /* 0x000fe60000001830 */
[----:B------:R-:W-:Y:S01]  /*f5b0*/  IMAD.MOV.U32 R16, RZ, RZ, R231 ;  /* 0x000000ffff107224 */ /* 0x000fe200078e00e7 */
[----:B------:R-:W-:-:S04]  /*f5c0*/  @P2 SHF.R.U32.HI R16, RZ, c[0x0][0x2cc], R17 ;  /* 0x0000b300ff102a19 */ /* 0x000fc80000011611 */
[----:B------:R-:W-:Y:S01]  /*f5d0*/  HMMA.16816.F32 R36, R8, R18, R36 ;  /* 0x000000120824723c */ /* 0x000fe20000001824 */
[----:B------:R-:W1:Y:S04]  /*f5e0*/  SHFL.IDX PT, R8, R16, RZ, 0x1c1f ;  /* 0x001c1fff10087589 */ /* 0x000e6800000e0000 */
[----:B------:R-:W2:Y:S02]  /*f5f0*/  SHFL.IDX PT, R10, R16, 0x1, 0x1c1f ;  /* 0x003c1f00100a7f89 */ /* 0x000ea400000e0000 */
[----:B------:R-:W-:Y:S01]  /*f600*/  IMAD.MOV.U32 R9, RZ, RZ, -0x20 ;  /* 0xffffffe0ff097424 */ /* 0x000fe200078e00ff */
[----:B---3--:R-:W-:Y:S03]  /*f610*/  HMMA.16816.F32 R12, R20, R24, R12 ;  /* 0x00000018140c723c */ /* 0x008fe6000000180c */
[----:B------:R-:W-:-:S05]  /*f620*/  IMAD R9, R53, R9, 0x1 ;  /* 0x0000000135097424 */ /* 0x000fca00078e0209 */
[----:B------:R-:W-:Y:S01]  /*f630*/  IADD3 R0, -R232, R9, R220 ;  /* 0x00000009e8007210 */ /* 0x000fe20007ffe1dc */
[----:B------:R-:W-:Y:S04]  /*f640*/  HMMA.16816.F32 R48, R20, R26, R48 ;  /* 0x0000001a1430723c */ /* 0x000fe80000001830 */
[----:B------:R-:W-:-:S04]  /*f650*/  IMAD.IADD R0, R0, 0x1, -R227 ;  /* 0x0000000100007824 */ /* 0x000fc800078e0ae3 */
[----:B----4-:R-:W-:Y:S01]  /*f660*/  HMMA.16816.F32 R44, R20, R28, R44 ;  /* 0x0000001c142c723c */ /* 0x010fe2000000182c */
[C---:B-1----:R-:W-:Y:S02]  /*f670*/  IMAD.IADD R8, R0.reuse, 0x1, R8 ;  /* 0x0000000100087824 */ /* 0x042fe400078e0208 */
[----:B--2---:R-:W-:-:S03]  /*f680*/  IMAD.IADD R10, R0, 0x1, R10 ;  /* 0x00000001000a7824 */ /* 0x004fc600078e020a */
[C---:B------:R-:W-:Y:S02]  /*f690*/  IMNMX R8, R55.reuse, R8, PT ;  /* 0x0000000837087217 */ /* 0x040fe40003800200 */
[----:B------:R-:W-:Y:S01]  /*f6a0*/  HMMA.16816.F32 R36, R20, R30, R36 ;  /* 0x0000001e1424723c */ /* 0x000fe20000001824 */
[----:B------:R-:W-:Y:S01]  /*f6b0*/  IMNMX R55, R55, R10, PT ;  /* 0x0000000a37377217 */ /* 0x000fe20003800200 */
[----:B------:R-:W-:Y:S01]  /*f6c0*/  BAR.SYNC.DEFER_BLOCKING 0x0 ;  /* 0x0000000000007b1d */ /* 0x000fe20000010000 */
[C---:B------:R-:W-:Y:S02]  /*f6d0*/  ISETP.GT.AND P0, PT, R8.reuse, RZ, PT ;  /* 0x000000ff0800720c */ /* 0x040fe40003f04270 */
[----:B------:R-:W-:Y:S02]  /*f6e0*/  ISETP.GT.AND P1, PT, R8, 0x1, PT ;  /* 0x000000010800780c */ /* 0x000fe40003f24270 */
[----:B------:R-:W-:Y:S02]  /*f6f0*/  FSEL R19, R12, -INF , P0 ;  /* 0xff8000000c137808 */ /* 0x000fe40000000000 */
[----:B------:R-:W-:-:S02]  /*f700*/  ISETP.GT.AND P0, PT, R8, 0x8, PT ;  /* 0x000000080800780c */ /* 0x000fc40003f04270 */
[----:B------:R-:W-:Y:S02]  /*f710*/  FSEL R9, R13, -INF , P1 ;  /* 0xff8000000d097808 */ /* 0x000fe40000800000 */
[----:B------:R-:W-:Y:S02]  /*f720*/  ISETP.GT.AND P1, PT, R8, 0x9, PT ;  /* 0x000000090800780c */ /* 0x000fe40003f24270 */
[----:B------:R-:W-:Y:S02]  /*f730*/  FSEL R48, R48, -INF , P0 ;  /* 0xff80000030307808 */ /* 0x000fe40000000000 */
[----:B------:R-:W-:Y:S02]  /*f740*/  FMNMX.FTZ R11, R19, R9, !PT ;  /* 0x00000009130b7209 */ /* 0x000fe40007810000 */
[----:B------:R-:W-:Y:S02]  /*f750*/  ISETP.GT.AND P0, PT, R8, 0x10, PT ;  /* 0x000000100800780c */ /* 0x000fe40003f04270 */
[----:B------:R-:W-:-:S02]  /*f760*/  FSEL R49, R49, -INF , P1 ;  /* 0xff80000031317808 */ /* 0x000fc40000800000 */
[----:B------:R-:W-:Y:S02]  /*f770*/  FMNMX.FTZ R11, R48, R11, !PT ;  /* 0x0000000b300b7209 */ /* 0x000fe40007810000 */
[----:B------:R-:W-:Y:S02]  /*f780*/  ISETP.GT.AND P1, PT, R8, 0x11, PT ;  /* 0x000000110800780c */ /* 0x000fe40003f24270 */
[----:B------:R-:W-:Y:S02]  /*f790*/  FSEL R18, R44, -INF , P0 ;  /* 0xff8000002c127808 */ /* 0x000fe40000000000 */
[----:B------:R-:W-:Y:S02]  /*f7a0*/  ISETP.GT.AND P0, PT, R8, 0x18, PT ;  /* 0x000000180800780c */ /* 0x000fe40003f04270 */
[----:B------:R-:W-:Y:S02]  /*f7b0*/  FMNMX.FTZ R11, R49, R11, !PT ;  /* 0x0000000b310b7209 */ /* 0x000fe40007810000 */
[----:B------:R-:W-:-:S02]  /*f7c0*/  FSEL R17, R45, -INF , P1 ;  /* 0xff8000002d117808 */ /* 0x000fc40000800000 */
[----:B------:R-:W-:Y:S02]  /*f7d0*/  ISETP.GT.AND P1, PT, R8, 0x19, PT ;  /* 0x000000190800780c */ /* 0x000fe40003f24270 */
[----:B------:R-:W-:Y:S02]  /*f7e0*/  FSEL R16, R36, -INF , P0 ;  /* 0xff80000024107808 */ /* 0x000fe40000000000 */
[----:B------:R-:W-:Y:S02]  /*f7f0*/  FMNMX.FTZ R0, R18, R11, !PT ;  /* 0x0000000b12007209 */ /* 0x000fe40007810000 */
[C---:B------:R-:W-:Y:S02]  /*f800*/  ISETP.GT.AND P0, PT, R55.reuse, RZ, PT ;  /* 0x000000ff3700720c */ /* 0x040fe40003f04270 */
[----:B------:R-:W-:Y:S02]  /*f810*/  ISETP.GT.AND P2, PT, R55, 0x1, PT ;  /* 0x000000013700780c */ /* 0x000fe40003f44270 */
[----:B------:R-:W-:-:S02]  /*f820*/  FSEL R13, R37, -INF , P1 ;  /* 0xff800000250d7808 */ /* 0x000fc40000800000 */
[----:B------:R-:W-:Y:S02]  /*f830*/  FMNMX.FTZ R0, R17, R0, !PT ;  /* 0x0000000011007209 */ /* 0x000fe40007810000 */
[----:B------:R-:W-:Y:S02]  /*f840*/  FSEL R20, R14, -INF , P0 ;  /* 0xff8000000e147808 */ /* 0x000fe40000000000 */
[----:B------:R-:W-:Y:S02]  /*f850*/  ISETP.GT.AND P1, PT, R55, 0x8, PT ;  /* 0x000000083700780c */ /* 0x000fe40003f24270 */
[----:B------:R-:W-:Y:S02]  /*f860*/  FSEL R15, R15, -INF , P2 ;  /* 0xff8000000f0f7808 */ /* 0x000fe40001000000 */
[----:B------:R-:W-:Y:S02]  /*f870*/  FMNMX.FTZ R0, R16, R0, !PT ;  /* 0x0000000010007209 */ /* 0x000fe40007810000 */
[----:B------:R-:W-:-:S02]  /*f880*/  ISETP.GT.AND P0, PT, R55, 0x9, PT ;  /* 0x000000093700780c */ /* 0x000fc40003f04270 */
[----:B------:R-:W-:Y:S02]  /*f890*/  FSEL R50, R50, -INF , P1 ;  /* 0xff80000032327808 */ /* 0x000fe40000800000 */
[----:B------:R-:W-:Y:S02]  /*f8a0*/  FMNMX.FTZ R8, R20, R15, !PT ;  /* 0x0000000f14087209 */ /* 0x000fe40007810000 */
[----:B------:R-:W-:Y:S02]  /*f8b0*/  FMNMX.FTZ R0, R13, R0, !PT ;  /* 0x000000000d007209 */ /* 0x000fe40007810000 */
[----:B------:R-:W-:Y:S02]  /*f8c0*/  FSEL R51, R51, -INF , P0 ;  /* 0xff80000033337808 */ /* 0x000fe40000000000 */
[----:B------:R-:W-:Y:S01]  /*f8d0*/  ISETP.GT.AND P1, PT, R55, 0x10, PT ;  /* 0x000000103700780c */ /* 0x000fe20003f24270 */
[----:B------:R-:W1:Y:S01]  /*f8e0*/  SHFL.BFLY PT, R14, R0, 0x2, 0x1f ;  /* 0x0c401f00000e7f89 */ /* 0x000e6200000e0000 */
[----:B------:R-:W-:-:S02]  /*f8f0*/  FMNMX.FTZ R8, R50, R8, !PT ;  /* 0x0000000832087209 */ /* 0x000fc40007810000 */
[----:B------:R-:W-:Y:S02]  /*f900*/  ISETP.GT.AND P0, PT, R55, 0x11, PT ;  /* 0x000000113700780c */ /* 0x000fe40003f04270 */
[----:B------:R-:W-:Y:S02]  /*f910*/  FSEL R12, R46, -INF , P1 ;  /* 0xff8000002e0c7808 */ /* 0x000fe40000800000 */
[----:B------:R-:W-:Y:S02]  /*f920*/  FMNMX.FTZ R8, R51, R8, !PT ;  /* 0x0000000833087209 */ /* 0x000fe40007810000 */
[----:B------:R-:W-:Y:S02]  /*f930*/  FSEL R11, R47, -INF , P0 ;  /* 0xff8000002f0b7808 */ /* 0x000fe40000000000 */
[----:B------:R-:W-:Y:S02]  /*f940*/  ISETP.GT.AND P1, PT, R55, 0x18, PT ;  /* 0x000000183700780c */ /* 0x000fe40003f24270 */
[----:B------:R-:W-:-:S02]  /*f950*/  FMNMX.FTZ R8, R12, R8, !PT ;  /* 0x000000080c087209 */ /* 0x000fc40007810000 */
[----:B------:R-:W-:Y:S02]  /*f960*/  ISETP.GT.AND P0, PT, R55, 0x19, PT ;  /* 0x000000193700780c */ /* 0x000fe40003f04270 */
[----:B------:R-:W-:Y:S02]  /*f970*/  FSEL R10, R38, -INF , P1 ;  /* 0xff800000260a7808 */ /* 0x000fe40000800000 */
[----:B------:R-:W-:Y:S02]  /*f980*/  FMNMX.FTZ R21, R11, R8, !PT ;  /* 0x000000080b157209 */ /* 0x000fe40007810000 */
[----:B------:R-:W-:Y:S02]  /*f990*/  FSEL R8, R39, -INF , P0 ;  /* 0xff80000027087808 */ /* 0x000fe40000000000 */
[----:B------:R-:W-:Y:S02]  /*f9a0*/  FMNMX.FTZ R21, R10, R21, !PT ;  /* 0x000000150a157209 */ /* 0x000fe40007810000 */
[----:B-1----:R-:W-:-:S02]  /*f9b0*/  FMNMX.FTZ R14, R0, R14, !PT ;  /* 0x0000000e000e7209 */ /* 0x002fc40007810000 */
[----:B------:R-:W-:Y:S02]  /*f9c0*/  FMNMX.FTZ R21, R8, R21, !PT ;  /* 0x0000001508157209 */ /* 0x000fe40007810000 */
[----:B------:R-:W-:Y:S01]  /*f9d0*/  ISETP.GE.AND P0, PT, R6, 0x2, PT ;  /* 0x000000020600780c */ /* 0x000fe20003f06270 */
[----:B------:R-:W1:Y:S01]  /*f9e0*/  SHFL.BFLY PT, R0, R14, 0x1, 0x1f ;  /* 0x0c201f000e007f89 */ /* 0x000e6200000e0000 */
[----:B------:R-:W-:-:S03]  /*f9f0*/  ISETP.NE.AND P2, PT, R226, 0x1, PT ;  /* 0x00000001e200780c */ /* 0x000fc60003f45270 */
[----:B------:R-:W2:Y:S08]  /*fa00*/  SHFL.BFLY PT, R22, R21, 0x2, 0x1f ;  /* 0x0c401f0015167f89 */ /* 0x000eb000000e0000 */
[----:B------:R-:W-:Y:S01]  /*fa10*/  @P0 SHF.R.S32.HI R6, RZ, 0x1f, R230 ;  /* 0x0000001fff060819 */ /* 0x000fe200000114e6 */
[----:B------:R-:W-:Y:S02]  /*fa20*/  @P0 IMAD R7, R7, R230, RZ ;  /* 0x000000e607070224 */ /* 0x000fe400078e02ff */
[----:B------:R-:W-:-:S02]  /*fa30*/  @P0 IMAD.MOV.U32 R23, RZ, RZ, R223 ;  /* 0x000000ffff170224 */ /* 0x000fc400078e00df */
[-C--:B------:R-:W-:Y:S01]  /*fa40*/  @P0 IMAD R6, R6, R5.reuse, R7 ;  /* 0x0000000506060224 */ /* 0x080fe200078e0207 */
[----:B-1----:R-:W-:Y:S02]  /*fa50*/  FMNMX.FTZ R0, R14, R0, !PT ;  /* 0x000000000e007209 */ /* 0x002fe40007810000 */
[----:B--2---:R-:W-:Y:S01]  /*fa60*/  FMNMX.FTZ R21, R21, R22, !PT ;  /* 0x0000001615157209 */ /* 0x004fe20007810000 */
[----:B------:R-:W-:Y:S01]  /*fa70*/  @P0 IMAD.MOV.U32 R22, RZ, RZ, R218 ;  /* 0x000000ffff160224 */ /* 0x000fe200078e00da */
[C---:B------:R-:W-:Y:S01]  /*fa80*/  FSETP.NEU.FTZ.AND P1, PT, R0.reuse, -INF , PT ;  /* 0xff8000000000780b */ /* 0x040fe20003f3d000 */
[----:B------:R-:W-:Y:S02]  /*fa90*/  FMUL.FTZ R14, R0, c[0x0][0x2d0] ;  /* 0x0000b400000e7a20 */ /* 0x000fe40000410000 */
[----:B------:R-:W1:Y:S01]  /*faa0*/  SHFL.BFLY PT, R148, R21, 0x1, 0x1f ;  /* 0x0c201f0015947f89 */ /* 0x000e6200000e0000 */
[----:B------:R-:W-:Y:S02]  /*fab0*/  @P0 IMAD.WIDE.U32 R22, R230, R5, R22 ;  /* 0x00000005e6160225 */ /* 0x000fe400078e0016 */
[----:B------:R-:W-:-:S02]  /*fac0*/  FSEL R14, R14, RZ, P1 ;  /* 0x000000ff0e0e7208 */ /* 0x000fc40000800000 */
[----:B------:R-:W-:Y:S01]  /*fad0*/  @P0 IMAD.IADD R5, R23, 0x1, R6 ;  /* 0x0000000117050824 */ /* 0x000fe200078e0206 */
[C---:B------:R-:W-:Y:S02]  /*fae0*/  @P0 LEA R6, P1, R22.reuse, c[0x0][0x1c8], 0x1 ;  /* 0x0000720016060a11 */ /* 0x040fe400078208ff */
[--C-:B------:R-:W-:Y:S02]  /*faf0*/  FFMA.FTZ R192, R9, c[0x0][0x2d0], -R14.reuse ;  /* 0x0000b40009c07a23 */ /* 0x100fe4000001080e */
[----:B------:R-:W-:Y:S01]  /*fb00*/  @P0 LEA.HI.X R7, R22, c[0x0][0x1cc], R5, 0x1, P1 ;  /* 0x0000730016070a11 */ /* 0x000fe200008f0c05 */
[--C-:B------:R-:W-:Y:S02]  /*fb10*/  FFMA.FTZ R193, R19, c[0x0][0x2d0], -R14.reuse ;  /* 0x0000b40013c17a23 */ /* 0x100fe4000001080e */
[--C-:B------:R-:W-:Y:S01]  /*fb20*/  FFMA.FTZ R151, R48, c[0x0][0x2d0], -R14.reuse ;  /* 0x0000b40030977a23 */ /* 0x100fe2000001080e */
[----:B------:R-:W-:Y:S01]  /*fb30*/  MUFU.EX2 R192, R192 ;  /* 0x000000c000c07308 */ /* 0x000fe20000000800 */
[----:B------:R2:W-:Y:S01]  /*fb40*/  @P0 LDGSTS.E.BYPASS.LTC128B.128 [R217+0xc080], [R6.64], !P3 ;  /* 0x0c08000006d90fae */ /* 0x0005e2000d901d48 */
[----:B------:R-:W-:-:S02]  /*fb50*/  FFMA.FTZ R150, R49, c[0x0][0x2d0], -R14 ;  /* 0x0000b40031967a23 */ /* 0x000fc4000001080e */
[--C-:B------:R-:W-:Y:S01]  /*fb60*/  FFMA.FTZ R198, R18, c[0x0][0x2d0], -R14.reuse ;  /* 0x0000b40012c67a23 */ /* 0x100fe2000001080e */
[----:B------:R2:W-:Y:S01]  /*fb70*/  @P0 LDGSTS.E.BYPASS.LTC128B.128 [R217+0xd080], [R6.64+0x80], !P6 ;  /* 0x0d08008006d90fae */ /* 0x0005e2000f101d48 */
[--C-:B------:R-:W-:Y:S02]  /*fb80*/  FFMA.FTZ R196, R17, c[0x0][0x2d0], -R14.reuse ;  /* 0x0000b40011c47a23 */ /* 0x100fe4000001080e */
[----:B------:R-:W3:Y:S01]  /*fb90*/  MUFU.EX2 R193, R193 ;  /* 0x000000c100c17308 */ /* 0x000ee20000000800 */
[----:B------:R2:W-:Y:S01]  /*fba0*/  @P0 LDGSTS.E.BYPASS.LTC128B.128 [R217+0xe080], [R6.64+0x100], !P5 ;  /* 0x0e08010006d90fae */ /* 0x0005e2000e901d48 */
[----:B-1----:R-:W-:Y:S01]  /*fbb0*/  FMNMX.FTZ R148, R21, R148, !PT ;  /* 0x0000009415947209 */ /* 0x002fe20007810000 */
[--C-:B------:R-:W-:Y:S02]  /*fbc0*/  FFMA.FTZ R197, R16, c[0x0][0x2d0], -R14.reuse ;  /* 0x0000b40010c57a23 */ /* 0x100fe4000001080e */
[----:B------:R2:W-:Y:S01]  /*fbd0*/  @P0 LDGSTS.E.BYPASS.LTC128B.128 [R217+0xf080], [R6.64+0x180], !P4 ;  /* 0x0f08018006d90fae */ /* 0x0005e2000e101d48 */
[C---:B------:R-:W-:Y:S01]  /*fbe0*/  FSETP.NEU.FTZ.AND P1, PT, R148.reuse, -INF , PT ;  /* 0xff8000009400780b */ /* 0x040fe20003f3d000 */
[----:B------:R-:W-:Y:S01]  /*fbf0*/  FMUL.FTZ R9, R148, c[0x0][0x2d0] ;  /* 0x0000b40094097a20 */ /* 0x000fe20000410000 */
[----:B------:R-:W-:Y:S01]  /*fc00*/  MUFU.EX2 R151, R151 ;  /* 0x0000009700977308 */ /* 0x000fe20000000800 */
[----:B------:R-:W1:Y:S01]  /*fc10*/  LDSM.16.MT88.4 R136, [R206+0x8080] ;  /* 0x00808000ce88783b */ /* 0x000e620000004200 */
[----:B------:R-:W-:-:S02]  /*fc20*/  FFMA.FTZ R225, R13, c[0x0][0x2d0], -R14 ;  /* 0x0000b4000de17a23 */ /* 0x000fc4000001080e */
[----:B------:R-:W-:Y:S01]  /*fc30*/  FSEL R9, R9, RZ, P1 ;  /* 0x000000ff09097208 */ /* 0x000fe20000800000 */
[----:B------:R-:W4:Y:S03]  /*fc40*/  LDSM.16.MT88.4 R32, [R204+0x8080] ;  /* 0x00808000cc20783b */ /* 0x000f260000004200 */
[----:B------:R-:W2:Y:S01]  /*fc50*/  MUFU.EX2 R150, R150 ;  /* 0x0000009600967308 */ /* 0x000ea20000000800 */
[--C-:B------:R-:W-:Y:S01]  /*fc60*/  FFMA.FTZ R195, R20, c[0x0][0x2d0], -R9.reuse ;  /* 0x0000b40014c37a23 */ /* 0x100fe20000010809 */
[----:B------:R-:W1:Y:S01]  /*fc70*/  LDSM.16.MT88.4 R140, [R211+0x8080] ;  /* 0x00808000d38c783b */ /* 0x000e620000004200 */
[--C-:B------:R-:W-:Y:S01]  /*fc80*/  FFMA.FTZ R194, R15, c[0x0][0x2d0], -R9.reuse ;  /* 0x0000b4000fc27a23 */ /* 0x100fe20000010809 */
[----:B---3--:R-:W-:Y:S01]  /*fc90*/  F2FP.PACK_AB R128, R192, R193 ;  /* 0x000000c1c080723e */ /* 0x008fe200000000ff */
[--C-:B------:R-:W-:Y:S01]  /*fca0*/  FFMA.FTZ R3, R50, c[0x0][0x2d0], -R9.reuse ;  /* 0x0000b40032037a23 */ /* 0x100fe20000010809 */
[----:B------:R-:W3:Y:S01]  /*fcb0*/  LDSM.16.MT88.4 R24, [R205+0x8080] ;  /* 0x00808000cd18783b */ /* 0x000ee20000004200 */
[--C-:B------:R-:W-:Y:S01]  /*fcc0*/  FFMA.FTZ R2, R51, c[0x0][0x2d0], -R9.reuse ;  /* 0x0000b40033027a23 */ /* 0x100fe20000010809 */
[----:B------:R-:W-:Y:S01]  /*fcd0*/  MUFU.EX2 R195, R195 ;  /* 0x000000c300c37308 */ /* 0x000fe20000000800 */
[--C-:B------:R-:W-:Y:S01]  /*fce0*/  FFMA.FTZ R201, R12, c[0x0][0x2d0], -R9.reuse ;  /* 0x0000b4000cc97a23 */ /* 0x100fe20000010809 */
[----:B------:R-:W1:Y:S01]  /*fcf0*/  LDSM.16.MT88.4 R40, [R211+0x9080] ;  /* 0x00908000d328783b */ /* 0x000e620000004200 */
[----:B------:R-:W-:-:S02]  /*fd00*/  FFMA.FTZ R199, R11, c[0x0][0x2d0], -R9 ;  /* 0x0000b4000bc77a23 */ /* 0x000fc40000010809 */
[--C-:B------:R-:W-:Y:S01]  /*fd10*/  FFMA.FTZ R200, R10, c[0x0][0x2d0], -R9.reuse ;  /* 0x0000b4000ac87a23 */ /* 0x100fe20000010809 */
[----:B------:R-:W1:Y:S01]  /*fd20*/  LDSM.16.MT88.4 R48, [R206+0x9080] ;  /* 0x00908000ce30783b */ /* 0x000e620000004200 */
[----:B------:R-:W-:Y:S01]  /*fd30*/  FFMA.FTZ R224, R8, c[0x0][0x2d0], -R9 ;  /* 0x0000b40008e07a23 */ /* 0x000fe20000010809 */
[----:B------:R-:W4:Y:S01]  /*fd40*/  MUFU.EX2 R194, R194 ;  /* 0x000000c200c27308 */ /* 0x000f220000000800 */
[----:B--2---:R-:W-:Y:S01]  /*fd50*/  F2FP.PACK_AB R130, R150, R151 ;  /* 0x000000979682723e */ /* 0x004fe200000000ff */
[----:B------:R-:W2:Y:S01]  /*fd60*/  LDSM.16.MT88.4 R56, [R205+0x9080] ;  /* 0x00908000cd38783b */ /* 0x000ea20000004200 */
[----:B------:R-:W-:-:S03]  /*fd70*/  FADD.FTZ R192, R193, R192 ;  /* 0x000000c0c1c07221 */ /* 0x000fc60000010000 */
[----:B------:R-:W2:Y:S01]  /*fd80*/  LDSM.16.MT88.4 R64, [R204+0x9080] ;  /* 0x00908000cc40783b */ /* 0x000ea20000004200 */
[----:B------:R-:W-:Y:S01]  /*fd90*/  FADD.FTZ R151, R151, R192 ;  /* 0x000000c097977221 */ /* 0x000fe20000010000 */
[----:B------:R-:W-:Y:S02]  /*fda0*/  MUFU.EX2 R3, R3 ;  /* 0x0000000300037308 */ /* 0x000fe40000000800 */
[----:B------:R-:W2:Y:S01]  /*fdb0*/  LDSM.16.MT88.4 R72, [R211+0xa080] ;  /* 0x00a08000d348783b */ /* 0x000ea20000004200 */
[----:B------:R-:W-:-:S03]  /*fdc0*/  FADD.FTZ R151, R150, R151 ;  /* 0x0000009796977221 */ /* 0x000fc60000010000 */
[----:B------:R-:W2:Y:S02]  /*fdd0*/  LDSM.16.MT88.4 R80, [R206+0xa080] ;  /* 0x00a08000ce50783b */ /* 0x000ea40000004200 */
[----:B------:R-:W3:Y:S01]  /*fde0*/  MUFU.EX2 R2, R2 ;  /* 0x0000000200027308 */ /* 0x000ee20000000800 */
[----:B----4-:R-:W-:Y:S01]  /*fdf0*/  F2FP.PACK_AB R129, R194, R195 ;  /* 0x000000c3c281723e */ /* 0x010fe200000000ff */
[----:B------:R-:W4:Y:S01]  /*fe00*/  LDSM.16.MT88.4 R88, [R205+0xa080] ;  /* 0x00a08000cd58783b */ /* 0x000f220000004200 */
[----:B------:R-:W-:-:S03]  /*fe10*/  FADD.FTZ R194, R195, R194 ;  /* 0x000000c2c3c27221 */ /* 0x000fc60000010000 */
[----:B------:R-:W2:Y:S02]  /*fe20*/  LDSM.16.MT88.4 R96, [R204+0xa080] ;  /* 0x00a08000cc60783b */ /* 0x000ea40000004200 */
[----:B------:R-:W-:Y:S02]  /*fe30*/  MUFU.EX2 R198, R198 ;  /* 0x000000c600c67308 */ /* 0x000fe40000000800 */
[----:B------:R-:W2:Y:S04]  /*fe40*/  LDSM.16.MT88.4 R104, [R211+0xb080] ;  /* 0x00b08000d368783b */ /* 0x000ea80000004200 */
[----:B------:R-:W2:Y:S01]  /*fe50*/  LDSM.16.MT88.4 R112, [R206+0xb080] ;  /* 0x00b08000ce70783b */ /* 0x000ea20000004200 */
[----:B---3--:R-:W-:Y:S01]  /*fe60*/  F2FP.PACK_AB R131, R2, R3 ;  /* 0x000000030283723e */ /* 0x008fe200000000ff */
[----:B------:R-:W-:Y:S02]  /*fe70*/  MUFU.EX2 R196, R196 ;  /* 0x000000c400c47308 */ /* 0x000fe40000000800 */
[----:B------:R-:W3:Y:S01]  /*fe80*/  LDSM.16.MT88.4 R120, [R205+0xb080] ;  /* 0x00b08000cd78783b */ /* 0x000ee20000004200 */
[----:B------:R-:W-:-:S03]  /*fe90*/  FADD.FTZ R3, R3, R194 ;  /* 0x000000c203037221 */ /* 0x000fc60000010000 */
[----:B------:R-:W2:Y:S01]  /*fea0*/  LDSM.16.MT88.4 R4, [R204+0xb080] ;  /* 0x00b08000cc04783b */ /* 0x000ea20000004200 */
[C---:B-1----:R-:W-:Y:S01]  /*feb0*/  HMMA.16816.F32 R132, R128.reuse, R136, RZ ;  /* 0x000000888084723c */ /* 0x042fe200000018ff */
[----:B------:R-:W-:Y:S01]  /*fec0*/  FADD.FTZ R3, R2, R3 ;  /* 0x0000000302037221 */ /* 0x000fe20000010000 */
[----:B------:R-:W-:Y:S01]  /*fed0*/  MUFU.EX2 R197, R197 ;  /* 0x000000c500c57308 */ /* 0x000fe20000000800 */
[----:B------:R-:W1:Y:S04]  /*fee0*/  LDSM.16.MT88.4 R12, [R206+0x8880] ;  /* 0x00888000ce0c783b */ /* 0x000e680000004200 */
[----:B------:R-:W1:Y:S01]  /*fef0*/  LDSM.16.MT88.4 R8, [R204+0x8880] ;  /* 0x00888000cc08783b */ /* 0x000e620000004200 */
[C---:B------:R-:W-:Y:S02]  /*ff00*/  HMMA.16816.F32 R136, R128.reuse, R138, RZ ;  /* 0x0000008a8088723c */ /* 0x040fe400000018ff */
[----:B------:R-:W-:Y:S01]  /*ff10*/  MUFU.EX2 R225, R225 ;  /* 0x000000e100e17308 */ /* 0x000fe20000000800 */
[----:B------:R-:W1:Y:S04]  /*ff20*/  LDSM.16.MT88.4 R16, [R211+0x8880] ;  /* 0x00888000d310783b */ /* 0x000e680000004200 */
[----:B------:R-:W1:Y:S01]  /*ff30*/  LDSM.16.MT88.4 R188, [R205+0x8880] ;  /* 0x00888000cdbc783b */ /* 0x000e620000004200 */
[C---:B------:R-:W-:Y:S02]  /*ff40*/  HMMA.16816.F32 R28, R128.reuse, R32, RZ ;  /* 0x00000020801c723c */ /* 0x040fe400000018ff */
[----:B------:R-:W3:Y:S01]  /*ff50*/  MUFU.EX2 R201, R201 ;  /* 0x000000c900c97308 */ /* 0x000ee20000000800 */
[----:B------:R-:W-:Y:S04]  /*ff60*/  LDSM.16.MT88.4 R184, [R211+0x9880] ;  /* 0x00988000d3b8783b */ /* 0x000fe80000004200 */
[----:B------:R-:W-:Y:S01]  /*ff70*/  LDSM.16.MT88.4 R180, [R206+0x9880] ;  /* 0x00988000ceb4783b */ /* 0x000fe20000004200 */
[C---:B------:R-:W-:Y:S02]  /*ff80*/  HMMA.16816.F32 R32, R128.reuse, R34, RZ ;  /* 0x000000228020723c */ /* 0x040fe400000018ff */
[----:B------:R-:W2:Y:S01]  /*ff90*/  MUFU.EX2 R199, R199 ;  /* 0x000000c700c77308 */ /* 0x000ea20000000800 */
[----:B------:R-:W-:Y:S04]  /*ffa0*/  LDSM.16.MT88.4 R176, [R205+0x9880] ;  /* 0x00988000cdb0783b */ /* 0x000fe80000004200 */
[----:B------:R-:W-:Y:S01]  /*ffb0*/  LDSM.16.MT88.4 R172, [R204+0x9880] ;  /* 0x00988000ccac783b */ /* 0x000fe20000004200 */
[----:B------:R-:W-:Y:S02]  /*ffc0*/  HMMA.16816.F32 R144, R128, R140, RZ ;  /* 0x0000008c8090723c */ /* 0x000fe400000018ff */
[----:B------:R-:W4:Y:S01]  /*ffd0*/  MUFU.EX2 R200, R200 ;  /* 0x000000c800c87308 */ /* 0x000f220000000800 */
[----:B------:R-:W-:Y:S01]  /*ffe0*/  LDSM.16.MT88.4 R168, [R211+0xa880] ;  /* 0x00a88000d3a8783b */ /* 0x000fe20000004200 */
[----:B---3--:R-:W-:-:S03]  /*fff0*/  FADD.FTZ R3, R201, R3 ;  /* 0x00000003c9037221 */ /* 0x008fc60000010000 */
[----:B------:R-:W-:Y:S01]  /*10000*/  LDSM.16.MT88.4 R164, [R206+0xa880] ;  /* 0x00a88000cea4783b */ /* 0x000fe20000004200 */
[----:B------:R-:W-:Y:S02]  /*10010*/  HMMA.16816.F32 R20, R128, R24, RZ ;  /* 0x000000188014723c */ /* 0x000fe400000018ff */
[----:B------:R-:W3:Y:S01]  /*10020*/  MUFU.EX2 R224, R224 ;  /* 0x000000e000e07308 */ /* 0x000ee20000000800 */
[----:B------:R-:W-:Y:S01]  /*10030*/  LDSM.16.MT88.4 R160, [R205+0xa880] ;  /* 0x00a88000cda0783b */ /* 0x000fe20000004200 */
[----:B--2---:R-:W-:-:S03]  /*10040*/  FADD.FTZ R3, R199, R3 ;  /* 0x00000003c7037221 */ /* 0x004fc60000010000 */
[----:B------:R-:W-:Y:S01]  /*10050*/  LDSM.16.MT88.4 R156, [R204+0xa880] ;  /* 0x00a88000cc9c783b */ /* 0x000fe20000004200 */
[C---:B------:R-:W-:Y:S01]  /*10060*/  HMMA.16816.F32 R36, R128.reuse, R40, RZ ;  /* 0x000000288024723c */ /* 0x040fe200000018ff */
[----:B----4-:R-:W-:Y:S02]  /*10070*/  FADD.FTZ R3, R200, R3 ;  /* 0x00000003c8037221 */ /* 0x010fe40000010000 */
[----:B------:R-:W-:Y:S04]  /*10080*/  LDSM.16.MT88.4 R152, [R211+0xb880] ;  /* 0x00b88000d398783b */ /* 0x000fe80000004200 */
[----:B------:R-:W0:Y:S01]  /*10090*/  LDGDEPBAR ;  /* 0x00000000000079af */ /* 0x000e220000000000 */
        /* <DEDUP_REMOVED lines=27> */
[----:B------:R-:W-:Y:S01]  /*10250*/  FADD.FTZ R198, R198, R151 ;  /* 0x00000097c6c67221 */ /* 0x000fe20000010000 */
[----:B------:R-:W-:-:S02]  /*10260*/  IADD3 R201, R212, 0x1000, RZ ;  /* 0x00001000d4c97810 */ /* 0x000fc40007ffe0ff */
[----:B------:R-:W-:Y:S01]  /*10270*/  IADD3 R199, R212, 0x2000, RZ ;  /* 0x00002000d4c77810 */ /* 0x000fe20007ffe0ff */
[----:B------:R-:W-:Y:S01]  /*10280*/  FADD.FTZ R198, R196, R198 ;  /* 0x000000c6c4c67221 */ /* 0x000fe20000010000 */
[----:B------:R-:W-:Y:S02]  /*10290*/  F2FP.PACK_AB R6, R225, R197 ;  /* 0x000000c5e106723e */ /* 0x000fe400000000ff */
[----:B---3--:R-:W-:Y:S01]  /*102a0*/  F2FP.PACK_AB R7, R224, R200 ;  /* 0x000000c8e007723e */ /* 0x008fe200000000ff */
[----:B------:R-:W-:Y:S01]  /*102b0*/  FADD.FTZ R198, R197, R198 ;  /* 0x000000c6c5c67221 */ /* 0x000fe20000010000 */
[----:B------:R-:W-:Y:S01]  /*102c0*/  IADD3 R200, R212, 0x1800, RZ ;  /* 0x00001800d4c87810 */ /* 0x000fe20007ffe0ff */
[----:B------:R-:W-:Y:S01]  /*102d0*/  FADD.FTZ R224, R224, R3 ;  /* 0x00000003e0e07221 */ /* 0x000fe20000010000 */
[C---:B------:R-:W-:Y:S01]  /*102e0*/  IADD3 R197, R212.reuse, 0x3000, RZ ;  /* 0x00003000d4c57810 */ /* 0x040fe20007ffe0ff */
[----:B------:R-:W-:Y:S01]  /*102f0*/  FADD.FTZ R225, R225, R198 ;  /* 0x000000c6e1e17221 */ /* 0x000fe20000010000 */
[C---:B------:R-:W-:Y:S01]  /*10300*/  IADD3 R198, R212.reuse, 0x2800, RZ ;  /* 0x00002800d4c67810 */ /* 0x040fe20007ffe0ff */
[----:B-1----:R-:W-:Y:S01]  /*10310*/  HMMA.16816.F32 R132, R4, R12, R132 ;  /* 0x0000000c0484723c */ /* 0x002fe20000001884 */
[----:B------:R-:W-:-:S07]  /*10320*/  IADD3 R196, R212, 0x3800, RZ ;  /* 0x00003800d4c47810 */ /* 0x000fce0007ffe0ff */
[C---:B------:R-:W-:Y:S01]  /*10330*/  HMMA.16816.F32 R136, R4.reuse, R14, R136 ;  /* 0x0000000e0488723c */ /* 0x040fe20000001888 */
[----:B------:R-:W1:Y:S07]  /*10340*/  LDSM.16.MT88.4 R12, [R205+0xb880] ;  /* 0x00b88000cd0c783b */ /* 0x000e6e0000004200 */
[C---:B------:R-:W-:Y:S08]  /*10350*/  HMMA.16816.F32 R28, R4.reuse, R8, R28 ;  /* 0x00000008041c723c */ /* 0x040ff0000000181c */
[C---:B------:R-:W-:Y:S01]  /*10360*/  HMMA.16816.F32 R32, R4.reuse, R10, R32 ;  /* 0x0000000a0420723c */ /* 0x040fe20000001820 */
[----:B------:R-:W2:Y:S07]  /*10370*/  LDSM.16.MT88.4 R8, [R204+0xb880] ;  /* 0x00b88000cc08783b */ /* 0x000eae0000004200 */
[C---:B------:R-:W-:Y:S08]  /*10380*/  HMMA.16816.F32 R144, R4.reuse, R16, R144 ;  /* 0x000000100490723c */ /* 0x040ff00000001890 */
[C---:B------:R-:W-:Y:S01]  /*10390*/  HMMA.16816.F32 R140, R4.reuse, R18, R140 ;  /* 0x00000012048c723c */ /* 0x040fe2000000188c */
[----:B------:R-:W3:Y:S07]  /*103a0*/  LDSM.16.MT88.4 R16, [R206+0xb880] ;  /* 0x00b88000ce10783b */ /* 0x000eee0000004200 */
[C---:B------:R-:W-:Y:S08]  /*103b0*/  HMMA.16816.F32 R20, R4.reuse, R188, R20 ;  /* 0x000000bc0414723c */ /* 0x040ff00000001814 */
[C---:B-1----:R-:W-:Y:S07]  /*103c0*/  HMMA.16816.F32 R116, R4.reuse, R12, R116 ;  /* 0x0000000c0474723c */ /* 0x042fee0000001874 */
[----:B------:R-:W-:Y:S01]  /*103d0*/  @P2 IMAD.HI.U32 R12, R149, c[0x0][0x2c8], RZ ;  /* 0x0000b200950c2a27 */ /* 0x000fe200078e00ff */
[----:B------:R-:W-:Y:S04]  /*103e0*/  HMMA.16816.F32 R24, R4, R190, R24 ;  /* 0x000000be0418723c */ /* 0x000fe80000001818 */
[----:B------:R-:W-:-:S04]  /*103f0*/  @P2 SHF.R.U32.HI R149, RZ, c[0x0][0x2cc], R12 ;  /* 0x0000b300ff952a19 */ /* 0x000fc8000001160c */
[----:B------:R-:W-:Y:S01]  /*10400*/  IADD3 R149, R149, R220, -R227 ;  /* 0x000000dc95957210 */ /* 0x000fe20007ffe8e3 */
[C---:B--2---:R-:W-:Y:S07]  /*10410*/  HMMA.16816.F32 R124, R4.reuse, R8, R124 ;  /* 0x00000008047c723c */ /* 0x044fee000000187c */
[----:B------:R-:W-:Y:S01]  /*10420*/  SHF.R.S32.HI R8, RZ, 0x1f, R149 ;  /* 0x0000001fff087819 */ /* 0x000fe20000011495 */
[----:B------:R-:W-:Y:S03]  /*10430*/  HMMA.16816.F32 R36, R4, R184, R36 ;  /* 0x000000b80424723c */ /* 0x000fe60000001824 */
[----:B------:R-:W-:-:S04]  /*10440*/  LEA.HI R149, R8, R149, RZ, 0x5 ;  /* 0x0000009508957211 */ /* 0x000fc800078f28ff */
[----:B------:R-:W-:Y:S01]  /*10450*/  SHF.R.S32.HI R149, RZ, 0x5, R149 ;  /* 0x00000005ff957819 */ /* 0x000fe20000011495 */
[----:B------:R-:W-:Y:S03]  /*10460*/  HMMA.16816.F32 R40, R4, R186, R40 ;  /* 0x000000ba0428723c */ /* 0x000fe60000001828 */
[----:B------:R-:W-:-:S04]  /*10470*/  IMNMX R235, RZ, R149, !PT ;  /* 0x00000095ffeb7217 */ /* 0x000fc80007800200 */
[----:B------:R-:W-:Y:S01]  /*10480*/  ISETP.GE.AND P0, PT, R230, R235, PT ;  /* 0x000000ebe600720c */ /* 0x000fe20003f06270 */
        /* <DEDUP_REMOVED lines=19> */
[----:B------:R-:W-:Y:S01]  /*105c0*/  HMMA.16816.F32 R128, R4, R10, R128 ;  /* 0x0000000a0480723c */ /* 0x000fe20000001880 */
[----:B------:R-:W-:Y:S10]  /*105d0*/  @!P0 BRA `(.L_x_660) ;  /* 0x000020a000008947 */ /* 0x000ff40003800000 */
[----:B------:R-:W-:Y:S01]  /*105e0*/  @P2 IMAD.HI.U32 R234, R231, c[0x0][0x2c8], RZ ;  /* 0x0000b200e7ea2a27 */ /* 0x000fe200078e00ff */
[----:B------:R-:W-:-:S02]  /*105f0*/  MOV R236, R230 ;  /* 0x000000e600ec7202 */ /* 0x000fc40000000f00 */
[----:B------:R-:W-:Y:S01]  /*10600*/  MOV R233, 0xffffffe0 ;  /* 0xffffffe000e97802 */ /* 0x000fe20000000f00 */
[----:B------:R-:W-:Y:S01]  /*10610*/  IMAD.MOV.U32 R2, RZ, RZ, R148 ;  /* 0x000000ffff027224 */ /* 0x000fe200078e0094 */
[----:B------:R-:W-:Y:S01]  /*10620*/  @P2 SHF.R.U32.HI R234, RZ, c[0x0][0x2cc], R234 ;  /* 0x0000b300ffea2a19 */ /* 0x000fe200000116ea */
[----:B------:R-:W-:-:S07]  /*10630*/  IMAD.MOV.U32 R3, RZ, RZ, R0 ;  /* 0x000000ffff037224 */ /* 0x000fce00078e0000 */
.L_x_661:
[----:B------:R-:W-:Y:S04]  /*10640*/  DEPBAR.LE SB0, 0x0 ;  /* 0x000080000000791a */ /* 0x000fe80000000000 */
[----:B------:R-:W-:Y:S01]  /*10650*/  BAR.SYNC.DEFER_BLOCKING 0x0 ;  /* 0x0000000000007b1d */ /* 0x000fe20000010000 */
[----:B------:R-:W-:Y:S02]  /*10660*/  ISETP.GE.AND P0, PT, R236, RZ, PT ;  /* 0x000000ffec00720c */ /* 0x000fe40003f06270 */
[----:B------:R-:W-:Y:S11]  /*10670*/  ISETP.NE.AND P2, PT, R226, 0x1, PT ;  /* 0x00000001e200780c */ /* 0x000ff60003f45270 */
[----:B------:R-:W-:Y:S01]  /*10680*/  @P0 SHF.R.S32.HI R0, RZ, 0x1f, R236 ;  /* 0x0000001fff000819 */ /* 0x000fe200000114ec */
[----:B------:R-:W-:Y:S04]  /*10690*/  @P0 IMAD.WIDE.U32 R4, R236, c[0x0][0x208], RZ ;  /* 0x00008200ec040a25 */ /* 0x000fe800078e00ff */
[----:B------:R-:W-:Y:S01]  /*106a0*/  @P0 IMAD R0, R0, c[0x0][0x208], RZ ;  /* 0x0000820000000a24 */ /* 0x000fe200078e02ff */
[----:B------:R-:W-:Y:S03]  /*106b0*/  @P0 LEA R12, P1, R4, R228, 0x5 ;  /* 0x000000e4040c0211 */ /* 0x000fe600078228ff */
[----:B------:R-:W-:Y:S01]  /*106c0*/  @P0 IMAD R0, R236, c[0x0][0x20c], R0 ;  /* 0x00008300ec000a24 */ /* 0x000fe200078e0200 */
[----:B------:R-:W-:Y:S04]  /*106d0*/  LDSM.16.M88.4 R16, [R214+0x10080] ;  /* 0x01008000d610783b */ /* 0x000fe80000000200 */
[----:B------:R-:W-:Y:S03]  /*106e0*/  @P0 IADD3 R0, R5, R0, RZ ;  /* 0x0000000005000210 */ /* 0x000fe60007ffe0ff */
[----:B------:R-:W1:Y:S01]  /*106f0*/  LDSM.16.M88.4 R8, [R213+0xc080] ;  /* 0x00c08000d508783b */ /* 0x000e620000000200 */
[----:B------:R-:W-:Y:S02]  /*10700*/  @P0 LEA.HI.X R0, R4, R221, R0, 0x5, P1 ;  /* 0x000000dd04000211 */ /* 0x000fe400008f2c00 */
[C---:B------:R-:W-:Y:S04]  /*10710*/  @P0 LEA R176, P1, R12.reuse, c[0x0][0x1f8], 0x1 ;  /* 0x00007e000cb00a11 */ /* 0x040fe800078208ff */
[----:B------:R-:W2:Y:S01]  /*10720*/  LDSM.16.M88.4 R148, [R213+0xc880] ;  /* 0x00c88000d594783b */ /* 0x000ea20000000200 */
[----:B------:R-:W-:Y:S02]  /*10730*/  @P0 LEA.HI.X R177, R12, c[0x0][0x1fc], R0, 0x1, P1 ;  /* 0x00007f000cb10a11 */ /* 0x000fe400008f0c00 */
[----:B------:R-:W-:Y:S02]  /*10740*/  MOV R0, R231 ;  /* 0x000000e700007202 */ /* 0x000fe40000000f00 */
[----:B------:R-:W-:Y:S02]  /*10750*/  @P2 MOV R0, R234 ;  /* 0x000000ea00002202 */ /* 0x000fe40000000f00 */
[----:B------:R-:W-:Y:S07]  /*10760*/  LDSM.16.M88.4 R152, [R210+0x10080] ;  /* 0x01008000d298783b */ /* 0x000fee0000000200 */
[----:B------:R-:W3:Y:S07]  /*10770*/  LDSM.16.M88.4 R156, [R212] ;  /* 0x00000000d49c783b */ /* 0x000eee0000000200 */
[----:B------:R-:W4:Y:S07]  /*10780*/  LDSM.16.M88.4 R160, [R203] ;  /* 0x00000000cba0783b */ /* 0x000f2e0000000200 */
[----:B------:R-:W-:Y:S01]  /*10790*/  @!PT LDS RZ, [RZ] ;  /* 0x00000000fffff984 */ /* 0x000fe20000000800 */
[----:B------:R-:W-:Y:S01]  /*107a0*/  @!PT LDS RZ, [RZ] ;  /* 0x00000000fffff984 */ /* 0x000fe20000000800 */
[----:B------:R-:W-:Y:S01]  /*107b0*/  @!PT LDS RZ, [RZ] ;  /* 0x00000000fffff984 */ /* 0x000fe20000000800 */
[----:B------:R5:W-:Y:S01]  /*107c0*/  @P0 LDGSTS.E.BYPASS.LTC128B.128 [R217+0x8080], [R176.64], !P3 ;  /* 0x08080000b0d90fae */ /* 0x000be2000d901d48 */
[C---:B-1----:R-:W-:Y:S06]  /*107d0*/  HMMA.16816.F32 R4, R16.reuse, R8, RZ ;  /* 0x000000081004723c */ /* 0x042fec00000018ff */
[----:B------:R5:W-:Y:S02]  /*107e0*/  @P0 LDGSTS.E.BYPASS.LTC128B.128 [R217+0x9080], [R176.64+0x80], !P6 ;  /* 0x09080080b0d90fae */ /* 0x000be4000f101d48 */
[C---:B------:R-:W-:Y:S05]  /*107f0*/  HMMA.16816.F32 R8, R16.reuse, R10, RZ ;  /* 0x0000000a1008723c */ /* 0x040fea00000018ff */
[----:B------:R5:W-:Y:S03]  /*10800*/  @P0 LDGSTS.E.BYPASS.LTC128B.128 [R217+0xa080], [R176.64+0x100], !P5 ;  /* 0x0a080100b0d90fae */ /* 0x000be6000e901d48 */
[C---:B--2---:R-:W-:Y:S04]  /*10810*/  HMMA.16816.F32 R12, R16.reuse, R148, RZ ;  /* 0x00000094100c723c */ /* 0x044fe800000018ff */
[----:B------:R5:W-:Y:S04]  /*10820*/  @P0 LDGSTS.E.BYPASS.LTC128B.128 [R217+0xb080], [R176.64+0x180], !P4 ;  /* 0x0b080180b0d90fae */ /* 0x000be8000e101d48 */
        /* <DEDUP_REMOVED lines=16> */
[C---:B--2---:R-:W-:Y:S08]  /*10930*/  HMMA.16816.F32 R12, R164.reuse, R148, R12 ;  /* 0x00000094a40c723c */ /* 0x044ff0000000180c */
[----:B------:R-:W-:Y:S01]  /*10940*/  HMMA.16816.F32 R16, R164, R150, R16 ;  /* 0x00000096a410723c */ /* 0x000fe20000001810 */
[----:B------:R-:W2:Y:S07]  /*10950*/  LDSM.16.M88.4 R148, [R213+0xd880] ;  /* 0x00d88000d594783b */ /* 0x000eae0000000200 */
[C---:B---3--:R-:W-:Y:S01]  /*10960*/  HMMA.16816.F32 R4, R156.reuse, R172, R4 ;  /* 0x000000ac9c04723c */ /* 0x048fe20000001804 */
[----:B------:R-:W-:Y:S07]  /*10970*/  LDSM.16.M88.4 R164, [R210+0x14080] ;  /* 0x01408000d2a4783b */ /* 0x000fee0000000200 */
[C---:B------:R-:W-:Y:S01]  /*10980*/  HMMA.16816.F32 R8, R156.reuse, R174, R8 ;  /* 0x000000ae9c08723c */ /* 0x040fe20000001808 */
[----:B------:R-:W3:Y:S07]  /*10990*/  LDSM.16.M88.4 R172, [R201] ;  /* 0x00000000c9ac783b */ /* 0x000eee0000000200 */
[C---:B----4-:R-:W-:Y:S08]  /*109a0*/  HMMA.16816.F32 R12, R156.reuse, R152, R12 ;  /* 0x000000989c0c723c */ /* 0x050ff0000000180c */
[----:B------:R-:W-:Y:S01]  /*109b0*/  HMMA.16816.F32 R16, R156, R154, R16 ;  /* 0x0000009a9c10723c */ /* 0x000fe20000001810 */
[----:B------:R-:W4:Y:S07]  /*109c0*/  LDSM.16.M88.4 R152, [R200] ;  /* 0x00000000c898783b */ /* 0x000f2e0000000200 */
[C---:B-1----:R-:W-:Y:S01]  /*109d0*/  HMMA.16816.F32 R4, R160.reuse, R168, R4 ;  /* 0x000000a8a004723c */ /* 0x042fe20000001804 */
[----:B------:R-:W-:Y:S07]  /*109e0*/  LDSM.16.M88.4 R156, [R209+0x14080] ;  /* 0x01408000d19c783b */ /* 0x000fee0000000200 */
[C---:B------:R-:W-:Y:S01]  /*109f0*/  HMMA.16816.F32 R8, R160.reuse, R170, R8 ;  /* 0x000000aaa008723c */ /* 0x040fe20000001808 */
[----:B------:R-:W1:Y:S07]  /*10a00*/  LDSM.16.M88.4 R168, [R208+0xd080] ;  /* 0x00d08000d0a8783b */ /* 0x000e6e0000000200 */
[C---:B--2---:R-:W-:Y:S08]  /*10a10*/  HMMA.16816.F32 R12, R160.reuse, R148, R12 ;  /* 0x00000094a00c723c */ /* 0x044ff0000000180c */
[----:B------:R-:W-:Y:S01]  /*10a20*/  HMMA.16816.F32 R16, R160, R150, R16 ;  /* 0x00000096a010723c */ /* 0x000fe20000001810 */
[----:B------:R-:W2:Y:S07]  /*10a30*/  LDSM.16.M88.4 R148, [R208+0xd880] ;  /* 0x00d88000d094783b */ /* 0x000eae0000000200 */
[C---:B---3--:R-:W-:Y:S01]  /*10a40*/  HMMA.16816.F32 R4, R164.reuse, R172, R4 ;  /* 0x000000aca404723c */ /* 0x048fe20000001804 */
[----:B------:R-:W-:Y:S07]  /*10a50*/  LDSM.16.M88.4 R160, [R207+0x14080] ;  /* 0x01408000cfa0783b */ /* 0x000fee0000000200 */
[C---:B------:R-:W-:Y:S01]  /*10a60*/  HMMA.16816.F32 R8, R164.reuse, R174, R8 ;  /* 0x000000aea408723c */ /* 0x040fe20000001808 */
[----:B------:R-:W3:Y:S07]  /*10a70*/  LDSM.16.M88.4 R172, [R202+0x1000] ;  /* 0x00100000caac783b */ /* 0x000eee0000000200 */
[C---:B----4-:R-:W-:Y:S08]  /*10a80*/  HMMA.16816.F32 R12, R164.reuse, R152, R12 ;  /* 0x00000098a40c723c */ /* 0x050ff0000000180c */
[----:B------:R-:W-:Y:S01]  /*10a90*/  HMMA.16816.F32 R16, R164, R154, R16 ;  /* 0x0000009aa410723c */ /* 0x000fe20000001810 */
[----:B------:R-:W4:Y:S07]  /*10aa0*/  LDSM.16.M88.4 R152, [R202+0x1800] ;  /* 0x00180000ca98783b */ /* 0x000f2e0000000200 */
        /* <DEDUP_REMOVED lines=55> */
[----:B------:R-:W4:Y:S01]  /*10e20*/  LDSM.16.M88.4 R152, [R202+0x3800] ;  /* 0x00380000ca98783b */ /* 0x000f220000000200 */
[----:B------:R-:W-:Y:S06]  /*10e30*/  DEPBAR.LE SB0, 0x0 ;  /* 0x000080000000791a */ /* 0x000fec0000000000 */
[C---:B-1----:R-:W-:Y:S01]  /*10e40*/  HMMA.16816.F32 R4, R164.reuse, R168, R4 ;  /* 0x000000a8a404723c */ /* 0x042fe20000001804 */
[----:B------:R-:W-:Y:S07]  /*10e50*/  BAR.SYNC.DEFER_BLOCKING 0x0 ;  /* 0x0000000000007b1d */ /* 0x000fee0000010000 */
[C---:B------:R-:W-:Y:S08]  /*10e60*/  HMMA.16816.F32 R8, R164.reuse, R170, R8 ;  /* 0x000000aaa408723c */ /* 0x040ff00000001808 */
[C---:B--2---:R-:W-:Y:S07]  /*10e70*/  HMMA.16816.F32 R12, R164.reuse, R148, R12 ;  /* 0x00000094a40c723c */ /* 0x044fee000000180c */
[----:B------:R-:W-:Y:S01]  /*10e80*/  IMAD R149, R236, R233, 0x1 ;  /* 0x00000001ec957424 */ /* 0x000fe200078e02e9 */
[----:B------:R-:W-:Y:S01]  /*10e90*/  HMMA.16816.F32 R16, R164, R150, R16 ;  /* 0x00000096a410723c */ /* 0x000fe20000001810 */
[----:B------:R-:W1:Y:S03]  /*10ea0*/  SHFL.IDX PT, R148, R0, RZ, 0x1c1f ;  /* 0x001c1fff00947589 */ /* 0x000e6600000e0000 */
[----:B------:R-:W-:Y:S04]  /*10eb0*/  IADD3 R149, R220, R149, -R232 ;  /* 0x00000095dc957210 */ /* 0x000fe80007ffe8e8 */
[C---:B---3--:R-:W-:Y:S01]  /*10ec0*/  HMMA.16816.F32 R4, R156.reuse, R172, R4 ;  /* 0x000000ac9c04723c */ /* 0x048fe20000001804 */
[----:B------:R-:W2:Y:S04]  /*10ed0*/  SHFL.IDX PT, R0, R0, 0x1, 0x1c1f ;  /* 0x003c1f0000007f89 */ /* 0x000ea800000e0000 */
[----:B------:R-:W-:Y:S03]  /*10ee0*/  IADD3 R149, R149, -R227, RZ ;  /* 0x800000e395957210 */ /* 0x000fe60007ffe0ff */
[C---:B------:R-:W-:Y:S08]  /*10ef0*/  HMMA.16816.F32 R8, R156.reuse, R174, R8 ;  /* 0x000000ae9c08723c */ /* 0x040ff00000001808 */
[C---:B----4-:R-:W-:Y:S04]  /*10f00*/  HMMA.16816.F32 R12, R156.reuse, R152, R12 ;  /* 0x000000989c0c723c */ /* 0x050fe8000000180c */
[----:B-1----:R-:W-:Y:S04]  /*10f10*/  IADD3 R148, R149, R148, RZ ;  /* 0x0000009495947210 */ /* 0x002fe80007ffe0ff */
[----:B------:R-:W-:Y:S03]  /*10f20*/  HMMA.16816.F32 R16, R156, R154, R16 ;  /* 0x0000009a9c10723c */ /* 0x000fe60000001810 */
[C---:B------:R-:W-:Y:S02]  /*10f30*/  ISETP.GT.AND P0, PT, R148.reuse, RZ, PT ;  /* 0x000000ff9400720c */ /* 0x040fe40003f04270 */
[----:B------:R-:W-:Y:S02]  /*10f40*/  ISETP.GT.AND P1, PT, R148, 0x1, PT ;  /* 0x000000019400780c */ /* 0x000fe40003f24270 */
[----:B------:R-:W-:Y:S02]  /*10f50*/  FSEL R150, R4, -INF , P0 ;  /* 0xff80000004967808 */ /* 0x000fe40000000000 */
[----:B------:R-:W-:Y:S02]  /*10f60*/  FSEL R5, R5, -INF , P1 ;  /* 0xff80000005057808 */ /* 0x000fe40000800000 */
[----:B------:R-:W-:Y:S02]  /*10f70*/  ISETP.GT.AND P0, PT, R148, 0x8, PT ;  /* 0x000000089400780c */ /* 0x000fe40003f04270 */
[----:B------:R-:W-:Y:S02]  /*10f80*/  FMNMX.FTZ R4, R150, R3, !PT ;  /* 0x0000000396047209 */ /* 0x000fe40007810000 */
[----:B------:R-:W-:Y:S02]  /*10f90*/  FSEL R8, R8, -INF , P0 ;  /* 0xff80000008087808 */ /* 0x000fe40000000000 */
[----:B------:R-:W-:Y:S02]  /*10fa0*/  FMNMX.FTZ R4, R5, R4, !PT ;  /* 0x0000000405047209 */ /* 0x000fe40007810000 */
[C---:B------:R-:W-:Y:S02]  /*10fb0*/  ISETP.GT.AND P2, PT, R148.reuse, 0x9, PT ;  /* 0x000000099400780c */ /* 0x040fe40003f44270 */
[----:B--2---:R-:W-:Y:S02]  /*10fc0*/  IADD3 R0, R149, R0, RZ ;  /* 0x0000000095007210 */ /* 0x004fe40007ffe0ff */
[----:B------:R-:W-:Y:S02]  /*10fd0*/  ISETP.GT.AND P1, PT, R148, 0x10, PT ;  /* 0x000000109400780c */ /* 0x000fe40003f24270 */
[----:B------:R-:W-:Y:S02]  /*10fe0*/  FSEL R9, R9, -INF , P2 ;  /* 0xff80000009097808 */ /* 0x000fe40001000000 */
[----:B------:R-:W-:Y:S02]  /*10ff0*/  FMNMX.FTZ R4, R8, R4, !PT ;  /* 0x0000000408047209 */ /* 0x000fe40007810000 */
[----:B------:R-:W-:Y:S02]  /*11000*/  FSEL R168, R12, -INF , P1 ;  /* 0xff8000000ca87808 */ /* 0x000fe40000800000 */
[----:B------:R-:W-:Y:S02]  /*11010*/  ISETP.GT.AND P0, PT, R0, RZ, PT ;  /* 0x000000ff0000720c */ /* 0x000fe40003f04270 */
[----:B------:R-:W-:Y:S02]  /*11020*/  ISETP.GT.AND P1, PT, R148, 0x11, PT ;  /* 0x000000119400780c */ /* 0x000fe40003f24270 */
[----:B------:R-:W-:Y:S02]  /*11030*/  FMNMX.FTZ R4, R9, R4, !PT ;  /* 0x0000000409047209 */ /* 0x000fe40007810000 */
[----:B------:R-:W-:Y:S02]  /*11040*/  FSEL R167, R13, -INF , P1 ;  /* 0xff8000000da77808 */ /* 0x000fe40000800000 */
[----:B------:R-:W-:Y:S02]  /*11050*/  FMNMX.FTZ R4, R168, R4, !PT ;  /* 0x00000004a8047209 */ /* 0x000fe40007810000 */
[----:B------:R-:W-:Y:S02]  /*11060*/  FSEL R6, R6, -INF , P0 ;  /* 0xff80000006067808 */ /* 0x000fe40000000000 */
[----:B------:R-:W-:Y:S02]  /*11070*/  ISETP.GT.AND P0, PT, R148, 0x18, PT ;  /* 0x000000189400780c */ /* 0x000fe40003f04270 */
[----:B------:R-:W-:Y:S02]  /*11080*/  FMNMX.FTZ R4, R167, R4, !PT ;  /* 0x00000004a7047209 */ /* 0x000fe40007810000 */
[----:B------:R-:W-:Y:S02]  /*11090*/  FSEL R164, R16, -INF , P0 ;  /* 0xff80000010a47808 */ /* 0x000fe40000000000 */
[----:B------:R-:W-:Y:S02]  /*110a0*/  ISETP.GT.AND P0, PT, R148, 0x19, PT ;  /* 0x000000199400780c */ /* 0x000fe40003f04270 */
[----:B------:R-:W-:Y:S02]  /*110b0*/  ISETP.GT.AND P1, PT, R0, 0x1, PT ;  /* 0x000000010000780c */ /* 0x000fe40003f24270 */
[----:B------:R-:W-:Y:S02]  /*110c0*/  FSEL R162, R17, -INF , P0 ;  /* 0xff80000011a27808 */ /* 0x000fe40000000000 */
[----:B------:R-:W-:Y:S02]  /*110d0*/  FMNMX.FTZ R4, R164, R4, !PT ;  /* 0x00000004a4047209 */ /* 0x000fe40007810000 */
[----:B------:R-:W-:Y:S02]  /*110e0*/  FSEL R7, R7, -INF , P1 ;  /* 0xff80000007077808 */ /* 0x000fe40000800000 */
[----:B------:R-:W-:Y:S02]  /*110f0*/  ISETP.GT.AND P1, PT, R0, 0x8, PT ;  /* 0x000000080000780c */ /* 0x000fe40003f24270 */
[----:B------:R-:W-:Y:S02]  /*11100*/  FMNMX.FTZ R13, R6, R2, !PT ;  /* 0x00000002060d7209 */ /* 0x000fe40007810000 */
[----:B------:R-:W-:Y:S02]  /*11110*/  FMNMX.FTZ R4, R162, R4, !PT ;  /* 0x00000004a2047209 */ /* 0x000fe40007810000 */
[----:B------:R-:W-:Y:S02]  /*11120*/  ISETP.GT.AND P0, PT, R0, 0x9, PT ;  /* 0x000000090000780c */ /* 0x000fe40003f04270 */
[----:B------:R-:W-:Y:S01]  /*11130*/  FSEL R10, R10, -INF , P1 ;  /* 0xff8000000a0a7808 */ /* 0x000fe20000800000 */
[----:B------:R-:W1:Y:S01]  /*11140*/  SHFL.BFLY PT, R12, R4, 0x2, 0x1f ;  /* 0x0c401f00040c7f89 */ /* 0x000e6200000e0000 */
        /* <DEDUP_REMOVED lines=8> */
[----:B------:R-:W-:Y:S02]  /*111d0*/  FMNMX.FTZ R13, R166, R13, !PT ;  /* 0x0000000da60d7209 */ /* 0x000fe40007810000 */
[C---:B------:R-:W-:Y:S02]  /*111e0*/  ISETP.GT.AND P1, PT, R0.reuse, 0x18, PT ;  /* 0x000000180000780c */ /* 0x040fe40003f24270 */
[----:B------:R-:W-:Y:S02]  /*111f0*/  ISETP.GT.AND P0, PT, R0, 0x19, PT ;  /* 0x000000190000780c */ /* 0x000fe40003f04270 */
[----:B------:R-:W-:Y:S02]  /*11200*/  FSEL R161, R18, -INF , P1 ;  /* 0xff80000012a17808 */ /* 0x000fe40000800000 */
[----:B------:R-:W-:Y:S02]  /*11210*/  FMNMX.FTZ R0, R165, R13, !PT ;  /* 0x0000000da5007209 */ /* 0x000fe40007810000 */
[----:B------:R-:W-:Y:S02]  /*11220*/  FSEL R149, R19, -INF , P0 ;  /* 0xff80000013957808 */ /* 0x000fe40000000000 */
[----:B------:R-:W-:Y:S02]  /*11230*/  FMNMX.FTZ R0, R161, R0, !PT ;  /* 0x00000000a1007209 */ /* 0x000fe40007810000 */
[----:B-1----:R-:W-:Y:S02]  /*11240*/  FMNMX.FTZ R15, R4, R12, !PT ;  /* 0x0000000c040f7209 */ /* 0x002fe40007810000 */
[----:B------:R-:W-:Y:S02]  /*11250*/  FMNMX.FTZ R0, R149, R0, !PT ;  /* 0x0000000095007209 */ /* 0x000fe40007810000 */
[C---:B------:R-:W-:Y:S01]  /*11260*/  ISETP.GE.AND P1, PT, R236.reuse, 0x1, PT ;  /* 0x00000001ec00780c */ /* 0x040fe20003f26270 */
[----:B------:R-:W-:Y:S01]  /*11270*/  SHFL.BFLY PT, R14, R15, 0x1, 0x1f ;  /* 0x0c201f000f0e7f89 */ /* 0x000fe200000e0000 */
[----:B------:R-:W-:Y:S06]  /*11280*/  IADD3 R12, R236, -0x1, RZ ;  /* 0xffffffffec0c7810 */ /* 0x000fec0007ffe0ff */
[----:B------:R-:W1:Y:S05]  /*11290*/  SHFL.BFLY PT, R4, R0, 0x2, 0x1f ;  /* 0x0c401f0000047f89 */ /* 0x000e6a00000e0000 */
[----:B------:R-:W-:Y:S01]  /*112a0*/  @P1 SHF.R.S32.HI R13, RZ, 0x1f, R12 ;  /* 0x0000001fff0d1819 */ /* 0x000fe2000001140c */
[C---:B------:R-:W-:Y:S04]  /*112b0*/  @P1 IMAD.WIDE.U32 R16, R12.reuse, c[0x0][0x1e0], RZ ;  /* 0x000078000c101a25 */ /* 0x040fe800078e00ff */
[----:B------:R-:W-:Y:S04]  /*112c0*/  @P1 IMAD R13, R13, c[0x0][0x1e0], RZ ;  /* 0x000078000d0d1a24 */ /* 0x000fe800078e02ff */
[----:B------:R-:W-:Y:S01]  /*112d0*/  @P1 IMAD R13, R12, c[0x0][0x1e4], R13 ;  /* 0x000079000c0d1a24 */ /* 0x000fe200078e020d */
[C---:B------:R-:W-:Y:S04]  /*112e0*/  @P1 LEA R12, P0, R16.reuse, R218, 0x5 ;  /* 0x000000da100c1211 */ /* 0x040fe800078028ff */
[----:B------:R-:W-:Y:S04]  /*112f0*/  @P1 IADD3 R13, R17, R13, RZ ;  /* 0x0000000d110d1210 */ /* 0x000fe80007ffe0ff */
[----:B------:R-:W-:Y:S02]  /*11300*/  @P1 LEA.HI.X R13, R16, R223, R13, 0x5, P0 ;  /* 0x000000df100d1211 */ /* 0x000fe400000f2c0d */
[----:B-1----:R-:W-:Y:S02]  /*11310*/  FMNMX.FTZ R4, R0, R4, !PT ;  /* 0x0000000400047209 */ /* 0x002fe40007810000 */
[C---:B------:R-:W-:Y:S02]  /*11320*/  @P1 LEA R16, P0, R12.reuse, c[0x0][0x1c8], 0x1 ;  /* 0x000072000c101a11 */ /* 0x040fe400078008ff */
[----:B------:R-:W-:Y:S01]  /*11330*/  FMNMX.FTZ R0, R15, R14, !PT ;  /* 0x0000000e0f007209 */ /* 0x000fe20007810000 */
[----:B------:R-:W1:Y:S01]  /*11340*/  SHFL.BFLY PT, R148, R4, 0x1, 0x1f ;  /* 0x0c201f0004947f89 */ /* 0x000e6200000e0000 */
[----:B------:R-:W-:Y:S02]  /*11350*/  @P1 LEA.HI.X R17, R12, c[0x0][0x1cc], R13, 0x1, P0 ;  /* 0x000073000c111a11 */ /* 0x000fe400000f0c0d */
[C---:B------:R-:W-:Y:S01]  /*11360*/  FSETP.NEU.FTZ.AND P0, PT, R0.reuse, -INF , PT ;  /* 0xff8000000000780b */ /* 0x040fe20003f1d000 */
[----:B------:R-:W-:Y:S03]  /*11370*/  FMUL.FTZ R163, R0, c[0x0][0x2d0] ;  /* 0x0000b40000a37a20 */ /* 0x000fe60000410000 */
[----:B------:R2:W-:Y:S02]  /*11380*/  @P1 LDGSTS.E.BYPASS.LTC128B.128 [R217+0xc080], [R16.64], !P3 ;  /* 0x0c08000010d91fae */ /* 0x0005e4000d901d48 */
[----:B------:R-:W-:Y:S05]  /*11390*/  FSEL R163, R163, RZ, P0 ;  /* 0x000000ffa3a37208 */ /* 0x000fea0000000000 */
[----:B------:R2:W-:Y:S01]  /*113a0*/  @P1 LDGSTS.E.BYPASS.LTC128B.128 [R217+0xd080], [R16.64+0x80], !P6 ;  /* 0x0d08008010d91fae */ /* 0x0005e2000f101d48 */
[--C-:B------:R-:W-:Y:S02]  /*113b0*/  FFMA.FTZ R151, R150, c[0x0][0x2d0], -R163.reuse ;  /* 0x0000b40096977a23 */ /* 0x100fe400000108a3 */
[--C-:B------:R-:W-:Y:S02]  /*113c0*/  FFMA.FTZ R150, R5, c[0x0][0x2d0], -R163.reuse ;  /* 0x0000b40005967a23 */ /* 0x100fe400000108a3 */
[--C-:B------:R-:W-:Y:S02]  /*113d0*/  FFMA.FTZ R240, R8, c[0x0][0x2d0], -R163.reuse ;  /* 0x0000b40008f07a23 */ /* 0x100fe400000108a3 */
[----:B------:R2:W-:Y:S01]  /*113e0*/  @P1 LDGSTS.E.BYPASS.LTC128B.128 [R217+0xe080], [R16.64+0x100], !P5 ;  /* 0x0e08010010d91fae */ /* 0x0005e2000e901d48 */
[--C-:B------:R-:W-:Y:S01]  /*113f0*/  FFMA.FTZ R239, R9, c[0x0][0x2d0], -R163.reuse ;  /* 0x0000b40009ef7a23 */ /* 0x100fe200000108a3 */
[----:B------:R-:W-:Y:S01]  /*11400*/  MUFU.EX2 R151, R151 ;  /* 0x0000009700977308 */ /* 0x000fe20000000800 */
[----:B-1----:R-:W-:Y:S01]  /*11410*/  FMNMX.FTZ R148, R4, R148, !PT ;  /* 0x0000009404947209 */ /* 0x002fe20007810000 */
[--C-:B------:R-:W-:Y:S01]  /*11420*/  FFMA.FTZ R242, R168, c[0x0][0x2d0], -R163.reuse ;  /* 0x0000b400a8f27a23 */ /* 0x100fe200000108a3 */
[----:B------:R-:W-:Y:S01]  /*11430*/  FSEL R4, R0, RZ, P0 ;  /* 0x000000ff00047208 */ /* 0x000fe20000000000 */
[----:B------:R-:W-:Y:S01]  /*11440*/  FFMA.FTZ R243, R167, c[0x0][0x2d0], -R163 ;  /* 0x0000b400a7f37a23 */ /* 0x000fe200000108a3 */
[C---:B------:R-:W-:Y:S01]  /*11450*/  FSETP.NEU.FTZ.AND P0, PT, R148.reuse, -INF , PT ;  /* 0xff8000009400780b */ /* 0x040fe20003f1d000 */
[----:B------:R2:W-:Y:S01]  /*11460*/  @P1 LDGSTS.E.BYPASS.LTC128B.128 [R217+0xf080], [R16.64+0x180], !P4 ;  /* 0x0f08018010d91fae */ /* 0x0005e2000e101d48 */
[----:B------:R-:W-:Y:S02]  /*11470*/  FMUL.FTZ R160, R148, c[0x0][0x2d0] ;  /* 0x0000b40094a07a20 */ /* 0x000fe40000410000 */
[----:B------:R-:W-:Y:S01]  /*11480*/  FADD.FTZ R3, -R4, R3 ;  /* 0x0000000304037221 */ /* 0x000fe20000010100 */
[----:B------:R-:W-:Y:S01]  /*11490*/  FSEL R4, R148, RZ, P0 ;  /* 0x000000ff94047208 */ /* 0x000fe20000000000 */
[----:B------:R-:W1:Y:S01]  /*114a0*/  MUFU.EX2 R150, R150 ;  /* 0x0000009600967308 */ /* 0x000e620000000800 */
[----:B------:R-:W-:Y:S01]  /*114b0*/  FSEL R160, R160, RZ, P0 ;  /* 0x000000ffa0a07208 */ /* 0x000fe20000000000 */
[----:B------:R-:W3:Y:S01]  /*114c0*/  LDSM.16.MT88.4 R12, [R211+0x8080] ;  /* 0x00808000d30c783b */ /* 0x000ee20000004200 */
[----:B------:R-:W-:Y:S01]  /*114d0*/  FMUL.FTZ R3, R3, c[0x0][0x2d0] ;  /* 0x0000b40003037a20 */ /* 0x000fe20000410000 */
[----:B------:R-:W-:Y:S01]  /*114e0*/  ISETP.GT.AND P0, PT, R236, R235, PT ;  /* 0x000000ebec00720c */ /* 0x000fe20003f04270 */
[----:B------:R-:W-:Y:S02]  /*114f0*/  FADD.FTZ R2, -R4, R2 ;  /* 0x0000000204027221 */ /* 0x000fe40000010100 */
[--C-:B------:R-:W-:Y:S02]  /*11500*/  FFMA.FTZ R238, R6, c[0x0][0x2d0], -R160.reuse ;  /* 0x0000b40006ee7a23 */ /* 0x100fe400000108a0 */
[--C-:B------:R-:W-:Y:S01]  /*11510*/  FFMA.FTZ R237, R7, c[0x0][0x2d0], -R160.reuse ;  /* 0x0000b40007ed7a23 */ /* 0x100fe200000108a0 */
[----:B------:R-:W4:Y:S01]  /*11520*/  MUFU.EX2 R3, R3 ;  /* 0x0000000300037308 */ /* 0x000f220000000800 */
[--C-:B------:R-:W-:Y:S01]  /*11530*/  FFMA.FTZ R230, R10, c[0x0][0x2d0], -R160.reuse ;  /* 0x0000b4000ae67a23 */ /* 0x100fe200000108a0 */
[----:B------:R-:W3:Y:S01]  /*11540*/  LDSM.16.MT88.4 R156, [R206+0x8080] ;  /* 0x00808000ce9c783b */ /* 0x000ee20000004200 */
[--C-:B------:R-:W-:Y:S02]  /*11550*/  FFMA.FTZ R241, R11, c[0x0][0x2d0], -R160.reuse ;  /* 0x0000b4000bf17a23 */ /* 0x100fe400000108a0 */
[----:B------:R-:W-:Y:S02]  /*11560*/  FMUL.FTZ R2, R2, c[0x0][0x2d0] ;  /* 0x0000b40002027a20 */ /* 0x000fe40000410000 */
[--C-:B------:R-:W-:Y:S02]  /*11570*/  FFMA.FTZ R244, R166, c[0x0][0x2d0], -R160.reuse ;  /* 0x0000b400a6f47a23 */ /* 0x100fe400000108a0 */
[----:B------:R-:W-:Y:S01]  /*11580*/  LDSM.16.MT88.4 R168, [R206+0x9880] ;  /* 0x00988000cea8783b */ /* 0x000fe20000004200 */
[----:B------:R-:W-:Y:S01]  /*11590*/  MUFU.EX2 R240, R240 ;  /* 0x000000f000f07308 */ /* 0x000fe20000000800 */
[--C-:B------:R-:W-:Y:S02]  /*115a0*/  FFMA.FTZ R245, R165, c[0x0][0x2d0], -R160.reuse ;  /* 0x0000b400a5f57a23 */ /* 0x100fe400000108a0 */
[--C-:B------:R-:W-:Y:S01]  /*115b0*/  FFMA.FTZ R246, R164, c[0x0][0x2d0], -R163.reuse ;  /* 0x0000b400a4f67a23 */ /* 0x100fe200000108a3 */
[----:B-1----:R-:W-:Y:S01]  /*115c0*/  F2FP.PACK_AB R152, R150, R151 ;  /* 0x000000979698723e */ /* 0x002fe200000000ff */
[--C-:B------:R-:W-:Y:S01]  /*115d0*/  FFMA.FTZ R248, R161, c[0x0][0x2d0], -R160.reuse ;  /* 0x0000b400a1f87a23 */ /* 0x100fe200000108a0 */
[----:B------:R-:W-:Y:S01]  /*115e0*/  LDSM.16.MT88.4 R164, [R204+0x8880] ;  /* 0x00888000cca4783b */ /* 0x000fe20000004200 */
[----:B------:R-:W-:Y:S02]  /*115f0*/  FFMA.FTZ R163, R162, c[0x0][0x2d0], -R163 ;  /* 0x0000b400a2a37a23 */ /* 0x000fe400000108a3 */
[----:B------:R-:W-:Y:S01]  /*11600*/  FFMA.FTZ R160, R149, c[0x0][0x2d0], -R160 ;  /* 0x0000b40095a07a23 */ /* 0x000fe200000108a0 */
[----:B------:R-:W1:Y:S03]  /*11610*/  MUFU.EX2 R2, R2 ;  /* 0x0000000200027308 */ /* 0x000e660000000800 */
[----:B------:R-:W-:Y:S01]  /*11620*/  LDSM.16.MT88.4 R172, [R204+0x9880] ;  /* 0x00988000ccac783b */ /* 0x000fe20000004200 */
[C---:B----4-:R-:W-:Y:S02]  /*11630*/  FMUL.FTZ R4, R3.reuse, R144 ;  /* 0x0000009003047220 */ /* 0x050fe40000410000 */
[C---:B------:R-:W-:Y:S02]  /*11640*/  FMUL.FTZ R5, R3.reuse, R145 ;  /* 0x0000009103057220 */ /* 0x040fe40000410000 */
[C---:B------:R-:W-:Y:S02]  /*11650*/  FMUL.FTZ R8, R3.reuse, R140 ;  /* 0x0000008c03087220 */ /* 0x040fe40000410000 */
[----:B------:R-:W4:Y:S01]  /*11660*/  MUFU.EX2 R239, R239 ;  /* 0x000000ef00ef7308 */ /* 0x000f220000000800 */
[C---:B------:R-:W-:Y:S01]  /*11670*/  FMUL.FTZ R9, R3.reuse, R141 ;  /* 0x0000008d03097220 */ /* 0x040fe20000410000 */
[----:B-----5:R-:W-:Y:S01]  /*11680*/  LDSM.16.MT88.4 R176, [R211+0xa880] ;  /* 0x00a88000d3b0783b */ /* 0x020fe20000004200 */
[C---:B--2---:R-:W-:Y:S02]  /*11690*/  FMUL.FTZ R16, R3.reuse, R136 ;  /* 0x0000008803107220 */ /* 0x044fe40000410000 */
[C---:B------:R-:W-:Y:S02]  /*116a0*/  FMUL.FTZ R17, R3.reuse, R137 ;  /* 0x0000008903117220 */ /* 0x040fe40000410000 */
[C---:B------:R-:W-:Y:S02]  /*116b0*/  FMUL.FTZ R28, R3.reuse, R28 ;  /* 0x0000001c031c7220 */ /* 0x040fe40000410000 */
[----:B------:R-:W-:Y:S01]  /*116c0*/  LDSM.16.MT88.4 R180, [R206+0xa880] ;  /* 0x00a88000ceb4783b */ /* 0x000fe20000004200 */
[----:B------:R-:W-:Y:S01]  /*116d0*/  MUFU.EX2 R238, R238 ;  /* 0x000000ee00ee7308 */ /* 0x000fe20000000800 */
[C---:B------:R-:W-:Y:S02]  /*116e0*/  FMUL.FTZ R29, R3.reuse, R29 ;  /* 0x0000001d031d7220 */ /* 0x040fe40000410000 */
[----:B------:R-:W-:Y:S02]  /*116f0*/  FMUL.FTZ R32, R3, R32 ;  /* 0x0000002003207220 */ /* 0x000fe40000410000 */
[C---:B-1----:R-:W-:Y:S01]  /*11700*/  FMUL.FTZ R6, R2.reuse, R146 ;  /* 0x0000009202067220 */ /* 0x042fe20000410000 */
[----:B------:R-:W-:Y:S01]  /*11710*/  LDSM.16.MT88.4 R184, [R204+0xa880] ;  /* 0x00a88000ccb8783b */ /* 0x000fe20000004200 */
[C---:B------:R-:W-:Y:S02]  /*11720*/  FMUL.FTZ R7, R2.reuse, R147 ;  /* 0x0000009302077220 */ /* 0x040fe40000410000 */
[C---:B------:R-:W-:Y:S01]  /*11730*/  FMUL.FTZ R10, R2.reuse, R142 ;  /* 0x0000008e020a7220 */ /* 0x040fe20000410000 */
[----:B------:R-:W1:Y:S01]  /*11740*/  MUFU.EX2 R237, R237 ;  /* 0x000000ed00ed7308 */ /* 0x000e620000000800 */
[C---:B------:R-:W-:Y:S02]  /*11750*/  FMUL.FTZ R11, R2.reuse, R143 ;  /* 0x0000008f020b7220 */ /* 0x040fe40000410000 */
[----:B------:R-:W2:Y:S01]  /*11760*/  LDSM.16.MT88.4 R144, [R205+0x8080] ;  /* 0x00808000cd90783b */ /* 0x000ea20000004200 */
[----:B----4-:R-:W-:Y:S01]  /*11770*/  F2FP.PACK_AB R154, R239, R240 ;  /* 0x000000f0ef9a723e */ /* 0x010fe200000000ff */
[C---:B------:R-:W-:Y:S02]  /*11780*/  FMUL.FTZ R18, R2.reuse, R138 ;  /* 0x0000008a02127220 */ /* 0x040fe40000410000 */
[C---:B------:R-:W-:Y:S02]  /*11790*/  FMUL.FTZ R19, R2.reuse, R139 ;  /* 0x0000008b02137220 */ /* 0x040fe40000410000 */
[C---:B------:R-:W-:Y:S01]  /*117a0*/  FMUL.FTZ R30, R2.reuse, R30 ;  /* 0x0000001e021e7220 */ /* 0x040fe20000410000 */
[----:B------:R-:W-:Y:S01]  /*117b0*/  MUFU.EX2 R230, R230 ;  /* 0x000000e600e67308 */ /* 0x000fe20000000800 */
[----:B------:R-:W-:Y:S01]  /*117c0*/  LDSM.16.MT88.4 R136, [R211+0x9080] ;  /* 0x00908000d388783b */ /* 0x000fe20000004200 */
[C---:B------:R-:W-:Y:S02]  /*117d0*/  FMUL.FTZ R31, R2.reuse, R31 ;  /* 0x0000001f021f7220 */ /* 0x040fe40000410000 */
[C---:B------:R-:W-:Y:S02]  /*117e0*/  FMUL.FTZ R33, R3.reuse, R33 ;  /* 0x0000002103217220 */ /* 0x040fe40000410000 */
[C---:B------:R-:W-:Y:S02]  /*117f0*/  FMUL.FTZ R34, R2.reuse, R34 ;  /* 0x0000002202227220 */ /* 0x040fe40000410000 */
[----:B------:R-:W-:Y:S01]  /*11800*/  LDSM.16.MT88.4 R140, [R206+0x9080] ;  /* 0x00908000ce8c783b */ /* 0x000fe20000004200 */
[C---:B------:R-:W-:Y:S01]  /*11810*/  FMUL.FTZ R35, R2.reuse, R35 ;  /* 0x0000002302237220 */ /* 0x040fe20000410000 */
[----:B------:R-:W4:Y:S01]  /*11820*/  MUFU.EX2 R241, R241 ;  /* 0x000000f100f17308 */ /* 0x000f220000000800 */
[C---:B------:R-:W-:Y:S02]  /*11830*/  FMUL.FTZ R36, R3.reuse, R36 ;  /* 0x0000002403247220 */ /* 0x040fe40000410000 */
[----:B------:R-:W-:Y:S01]  /*11840*/  FMUL.FTZ R37, R3, R37 ;  /* 0x0000002503257220 */ /* 0x000fe20000410000 */
[----:B-1----:R-:W-:Y:S01]  /*11850*/  F2FP.PACK_AB R153, R237, R238 ;  /* 0x000000eeed99723e */ /* 0x002fe200000000ff */
[----:B------:R-:W-:Y:S01]  /*11860*/  LDSM.16.MT88.4 R188, [R211+0xb880] ;  /* 0x00b88000d3bc783b */ /* 0x000fe20000004200 */
[C---:B------:R-:W-:Y:S02]  /*11870*/  FMUL.FTZ R38, R2.reuse, R38 ;  /* 0x0000002602267220 */ /* 0x040fe40000410000 */
[C---:B------:R-:W-:Y:S02]  /*11880*/  FMUL.FTZ R39, R2.reuse, R39 ;  /* 0x0000002702277220 */ /* 0x040fe40000410000 */
[----:B------:R-:W-:Y:S01]  /*11890*/  MUFU.EX2 R247, R163 ;  /* 0x000000a300f77308 */ /* 0x000fe20000000800 */
[C---:B------:R-:W-:Y:S01]  /*118a0*/  FMUL.FTZ R40, R3.reuse, R40 ;  /* 0x0000002803287220 */ /* 0x040fe20000410000 */
[----:B------:R-:W-:Y:S01]  /*118b0*/  LDSM.16.MT88.4 R192, [R206+0xb880] ;  /* 0x00b88000cec0783b */ /* 0x000fe20000004200 */
[C---:B------:R-:W-:Y:S02]  /*118c0*/  FMUL.FTZ R41, R3.reuse, R41 ;  /* 0x0000002903297220 */ /* 0x040fe40000410000 */
[C---:B------:R-:W-:Y:S02]  /*118d0*/  FMUL.FTZ R42, R2.reuse, R42 ;  /* 0x0000002a022a7220 */ /* 0x040fe40000410000 */
[C---:B------:R-:W-:Y:S02]  /*118e0*/  FMUL.FTZ R43, R2.reuse, R43 ;  /* 0x0000002b022b7220 */ /* 0x040fe40000410000 */
[----:B------:R-:W0:Y:S01]  /*118f0*/  LDGDEPBAR ;  /* 0x00000000000079af */ /* 0x000e220000000000 */
        /* <DEDUP_REMOVED lines=8> */
[C---:B---3--:R-:W-:Y:S05]  /*11980*/  HMMA.16816.F32 R4, R152.reuse, R12, R4 ;  /* 0x0000000c9804723c */ /* 0x048fea0000001804 */
[C---:B------:R-:W-:Y:S02]  /*11990*/  FMUL.FTZ R49, R3.reuse, R49 ;  /* 0x0000003103317220 */ /* 0x040fe40000410000 */
[C---:B------:R-:W-:Y:S01]  /*119a0*/  FMUL.FTZ R12, R3.reuse, R132 ;  /* 0x00000084030c7220 */ /* 0x040fe20000410000 */
[C---:B------:R-:W-:Y:S01]  /*119b0*/  HMMA.16816.F32 R8, R152.reuse, R14, R8 ;  /* 0x0000000e9808723c */ /* 0x040fe20000001808 */
[----:B------:R-:W3:Y:S03]  /*119c0*/  MUFU.EX2 R243, R243 ;  /* 0x000000f300f37308 */ /* 0x000ee60000000800 */
[C---:B------:R-:W-:Y:S01]  /*119d0*/  FMUL.FTZ R13, R3.reuse, R133 ;  /* 0x00000085030d7220 */ /* 0x040fe20000410000 */
[----:B-1----:R-:W-:Y:S01]  /*119e0*/  LDSM.16.MT88.4 R160, [R205+0x8880] ;  /* 0x00888000cda0783b */ /* 0x002fe20000004200 */
[C---:B------:R-:W-:Y:S02]  /*119f0*/  FMUL.FTZ R20, R3.reuse, R20 ;  /* 0x0000001403147220 */ /* 0x040fe40000410000 */
[C---:B------:R-:W-:Y:S03]  /*11a00*/  FMUL.FTZ R14, R2.reuse, R134 ;  /* 0x00000086020e7220 */ /* 0x040fe60000410000 */
[----:B------:R-:W-:Y:S01]  /*11a10*/  MUFU.EX2 R244, R244 ;  /* 0x000000f400f47308 */ /* 0x000fe20000000800 */
[C---:B------:R-:W-:Y:S02]  /*11a20*/  FMUL.FTZ R15, R2.reuse, R135 ;  /* 0x00000087020f7220 */ /* 0x040fe40000410000 */
[----:B------:R-:W1:Y:S01]  /*11a30*/  LDSM.16.MT88.4 R132, [R204+0x8080] ;  /* 0x00808000cc84783b */ /* 0x000e620000004200 */
[C---:B------:R-:W-:Y:S02]  /*11a40*/  FMUL.FTZ R50, R2.reuse, R50 ;  /* 0x0000003202327220 */ /* 0x040fe40000410000 */
[C---:B------:R-:W-:Y:S02]  /*11a50*/  FMUL.FTZ R51, R2.reuse, R51 ;  /* 0x0000003302337220 */ /* 0x040fe40000410000 */
[C---:B------:R-:W-:Y:S02]  /*11a60*/  HMMA.16816.F32 R12, R152.reuse, R156, R12 ;  /* 0x0000009c980c723c */ /* 0x040fe4000000180c */
[----:B------:R-:W4:Y:S01]  /*11a70*/  MUFU.EX2 R245, R245 ;  /* 0x000000f500f57308 */ /* 0x000f220000000800 */
        /* <DEDUP_REMOVED lines=11> */
[C---:B--2---:R-:W-:Y:S01]  /*11b30*/  HMMA.16816.F32 R20, R152.reuse, R144, R20 ;  /* 0x000000909814723c */ /* 0x044fe20000001814 */
[----:B------:R-:W2:Y:S02]  /*11b40*/  MUFU.EX2 R248, R248 ;  /* 0x000000f800f87308 */ /* 0x000ea40000000800 */
        /* <DEDUP_REMOVED lines=10> */
[C---:B-1----:R-:W-:Y:S04]  /*11bf0*/  HMMA.16816.F32 R28, R152.reuse, R132, R28 ;  /* 0x00000084981c723c */ /* 0x042fe8000000181c */
        /* <DEDUP_REMOVED lines=13> */
[C---:B------:R-:W-:Y:S04]  /*11cd0*/  HMMA.16816.F32 R44, R152.reuse, R140, R44 ;  /* 0x0000008c982c723c */ /* 0x040fe8000000182c */
        /* <DEDUP_REMOVED lines=48> */
[C---:B------:R-:W-:Y:S04]  /*11fe0*/  FMUL.FTZ R100, R3.reuse, R100 ;  /* 0x0000006403647220 */ /* 0x040fe80000410000 */
[C---:B------:R-:W-:Y:S01]  /*11ff0*/  FMUL.FTZ R101, R3.reuse, R101 ;  /* 0x0000006503657220 */ /* 0x040fe20000410000 */
        /* <DEDUP_REMOVED lines=50> */
[----:B----4-:R-:W-:Y:S03]  /*12320*/  F2FP.PACK_AB R153, R245, R244 ;  /* 0x000000f4f599723e */ /* 0x010fe600000000ff */
[----:B-----5:R-:W-:Y:S01]  /*12330*/  F2FP.PACK_AB R154, R247, R246 ;  /* 0x000000f6f79a723e */ /* 0x020fe200000000ff */
[----:B------:R-:W-:Y:S01]  /*12340*/  FADD.FTZ R238, R230, R238 ;  /* 0x000000eee6ee7221 */ /* 0x000fe20000010000 */
[----:B------:R-:W-:Y:S01]  /*12350*/  F2FP.PACK_AB R155, R149, R248 ;  /* 0x000000f8959b723e */ /* 0x000fe200000000ff */
[----:B------:R-:W-:Y:S01]  /*12360*/  FADD.FTZ R240, R239, R240 ;  /* 0x000000f0eff07221 */ /* 0x000fe20000010000 */
[----:B------:R-:W-:Y:S01]  /*12370*/  IADD3 R230, R236, -0x1, RZ ;  /* 0xffffffffece67810 */ /* 0x000fe20007ffe0ff */
[----:B------:R-:W-:Y:S02]  /*12380*/  FADD.FTZ R241, R241, R238 ;  /* 0x000000eef1f17221 */ /* 0x000fe40000010000 */
[----:B------:R-:W-:Y:S01]  /*12390*/  FADD.FTZ R242, R242, R240 ;  /* 0x000000f0f2f27221 */ /* 0x000fe20000010000 */
[----:B------:R-:W-:Y:S01]  /*123a0*/  MOV R236, R230 ;  /* 0x000000e600ec7202 */ /* 0x000fe20000000f00 */
[C---:B--2---:R-:W-:Y:S01]  /*123b0*/  HMMA.16816.F32 R144, R152.reuse, R136, R4 ;  /* 0x000000889890723c */ /* 0x044fe20000001804 */
        /* <DEDUP_REMOVED lines=14> */
[C---:B------:R-:W-:Y:S01]  /*124a0*/  HMMA.16816.F32 R20, R152.reuse, R160, R20 ;  /* 0x000000a09814723c */ /* 0x040fe20000001814 */
[----:B------:R-:W5:Y:S07]  /*124b0*/  LDSM.16.MT88.4 R156, [R204+0xb880] ;  /* 0x00b88000cc9c783b */ /* 0x000f6e0000004200 */
[C---:B------:R-:W-:Y:S08]  /*124c0*/  HMMA.16816.F32 R24, R152.reuse, R162, R24 ;  /* 0x000000a29818723c */ /* 0x040ff00000001818 */
        /* <DEDUP_REMOVED lines=27> */
.L_x_660:
[----:B------:R-:W-:-:S13]  /*12680*/  ISETP.GE.AND P0, PT, R230, RZ, PT ;  /* 0x000000ffe600720c */ /* 0x000fda0003f06270 */
[----:B------:R-:W-:Y:S05]  /*12690*/  @!P0 BRA `(.L_x_662) ;  /* 0x00001d5000008947 */ /* 0x000fea0003800000 */
[----:B------:R-:W-:Y:S01]  /*126a0*/  UMOV UR6, 0x5 ;  /* 0x0000000500067882 */ /* 0x000fe20000000000 */
[----:B------:R-:W-:Y:S01]  /*126b0*/  MOV R2, R148 ;  /* 0x0000009400027202 */ /* 0x000fe20000000f00 */
[----:B------:R-:W-:Y:S01]  /*126c0*/  ULDC.64 UR4, c[0x0][0x208] ;  /* 0x0000820000047ab9 */ /* 0x000fe20000000a00 */
[----:B------:R-:W-:Y:S01]  /*126d0*/  MOV R3, R0 ;  /* 0x0000000000037202 */ /* 0x000fe20000000f00 */
[----:B------:R-:W-:Y:S01]  /*126e0*/  USHF.L.U64.HI UR5, UR4, UR6, UR5 ;  /* 0x0000000604057299 */ /* 0x000fe20008010205 */
[----:B------:R-:W-:Y:S01]  /*126f0*/  MOV R220, R228 ;  /* 0x000000e400dc7202 */ /* 0x000fe20000000f00 */
[----:B------:R-:W-:Y:S02]  /*12700*/  USHF.L.U32 UR4, UR4, 0x5, URZ ;  /* 0x0000000504047899 */ /* 0x000fe4000800063f */
.L_x_663:
[----:B------:R-:W-:Y:S04]  /*12710*/  DEPBAR.LE SB0, 0x0 ;  /* 0x000080000000791a */ /* 0x000fe80000000000 */
[----:B------:R-:W-:Y:S01]  /*12720*/  BAR.SYNC.DEFER_BLOCKING 0x0 ;  /* 0x0000000000007b1d */ /* 0x000fe20000010000 */
[----:B------:R-:W-:Y:S01]  /*12730*/  SHF.R.S32.HI R4, RZ, 0x1f, R230 ;  /* 0x0000001fff047819 */ /* 0x000fe200000114e6 */
[C---:B------:R-:W-:Y:S02]  /*12740*/  IMAD R0, R230.reuse, UR5, RZ ;  /* 0x00000005e6007c24 */ /* 0x040fe4000f8e02ff */
[----:B------:R-:W-:Y:S04]  /*12750*/  IMAD.WIDE.U32 R6, R230, UR4, R220 ;  /* 0x00000004e6067c25 */ /* 0x000fe8000f8e00dc */
[----:B------:R-:W-:Y:S01]  /*12760*/  IMAD R0, R4, UR4, R0 ;  /* 0x0000000404007c24 */ /* 0x000fe2000f8e0200 */
[C---:B------:R-:W-:Y:S04]  /*12770*/  LEA R12, P0, R6.reuse, c[0x0][0x1f8], 0x1 ;  /* 0x00007e00060c7a11 */ /* 0x040fe800078008ff */
[----:B------:R-:W-:Y:S04]  /*12780*/  IADD3 R0, R7, R0, RZ ;  /* 0x0000000007007210 */ /* 0x000fe80007ffe0ff */
[----:B------:R-:W-:Y:S02]  /*12790*/  LEA.HI.X R13, R6, c[0x0][0x1fc], R0, 0x1, P0 ;  /* 0x00007f00060d7a11 */ /* 0x000fe400000f0c00 */
[C---:B------:R-:W-:Y:S02]  /*127a0*/  ISETP.GT.AND P0, PT, R230.reuse, RZ, PT ;  /* 0x000000ffe600720c */ /* 0x040fe40003f04270 */
[----:B------:R-:W-:Y:S01]  /*127b0*/  IADD3 R230, R230, -0x1, RZ ;  /* 0xffffffffe6e67810 */ /* 0x000fe20007ffe0ff */
[----:B------:R-:W-:Y:S07]  /*127c0*/  LDSM.16.M88.4 R16, [R214+0x10080] ;  /* 0x01008000d610783b */ /* 0x000fee0000000200 */
        /* <DEDUP_REMOVED lines=12> */
[----:B------:R2:W-:Y:S07]  /*12890*/  LDGSTS.E.BYPASS.LTC128B.128 [R217+0xa080], [R12.64+0x100], !P5 ;  /* 0x0a0801000cd97fae */ /* 0x0005ee000e901d48 */
[----:B------:R2:W-:Y:S07]  /*128a0*/  LDGSTS.E.BYPASS.LTC128B.128 [R217+0xb080], [R12.64+0x180], !P4 ;  /* 0x0b0801800cd97fae */ /* 0x0005ee000e101d48 */
[----:B------:R-:W-:Y:S07]  /*128b0*/  LDSM.16.M88.4 R164, [R209+0x10080] ;  /* 0x01008000d1a4783b */ /* 0x000fee0000000200 */
[----:B------:R-:W0:Y:S07]  /*128c0*/  LDGDEPBAR ;  /* 0x00000000000079af */ /* 0x000e2e0000000000 */
[----:B------:R-:W1:Y:S01]  /*128d0*/  LDSM.16.M88.4 R168, [R208+0xc080] ;  /* 0x00c08000d0a8783b */ /* 0x000e620000000200 */
[C---:B--2---:R-:W-:Y:S06]  /*128e0*/  HMMA.16816.F32 R12, R16.reuse, R148, RZ ;  /* 0x00000094100c723c */ /* 0x044fec00000018ff */
[----:B------:R-:W-:Y:S02]  /*128f0*/  LDSM.16.M88.4 R172, [R207+0x10080] ;  /* 0x01008000cfac783b */ /* 0x000fe40000000200 */
[----:B------:R-:W-:Y:S05]  /*12900*/  HMMA.16816.F32 R16, R16, R150, RZ ;  /* 0x000000961010723c */ /* 0x000fea00000018ff */
[----:B------:R-:W2:Y:S03]  /*12910*/  LDSM.16.M88.4 R148, [R208+0xc880] ;  /* 0x00c88000d094783b */ /* 0x000ea60000000200 */
[C---:B---3--:R-:W-:Y:S04]  /*12920*/  HMMA.16816.F32 R4, R152.reuse, R156, R4 ;  /* 0x0000009c9804723c */ /* 0x048fe80000001804 */
[----:B------:R-:W3:Y:S04]  /*12930*/  LDSM.16.M88.4 R176, [R202] ;  /* 0x00000000cab0783b */ /* 0x000ee80000000200 */
[C---:B------:R-:W-:Y:S03]  /*12940*/  HMMA.16816.F32 R8, R152.reuse, R158, R8 ;  /* 0x0000009e9808723c */ /* 0x040fe60000001808 */
[----:B------:R-:W-:Y:S05]  /*12950*/  LDSM.16.M88.4 R156, [R214+0x14080] ;  /* 0x01408000d69c783b */ /* 0x000fea0000000200 */
        /* <DEDUP_REMOVED lines=94> */
[C---:B----4-:R-:W-:Y:S07]  /*12f40*/  HMMA.16816.F32 R12, R172.reuse, R152, R12 ;  /* 0x00000098ac0c723c */ /* 0x050fee000000180c */
[----:B------:R-:W-:Y:S01]  /*12f50*/  @P0 IMAD.WIDE.U32 R152, R230, c[0x0][0x1e0], RZ ;  /* 0x00007800e6980a25 */ /* 0x000fe200078e00ff */
[----:B------:R-:W-:Y:S04]  /*12f60*/  HMMA.16816.F32 R16, R172, R154, R16 ;  /* 0x0000009aac10723c */ /* 0x000fe80000001810 */
[----:B------:R-:W-:Y:S04]  /*12f70*/  FMNMX.FTZ R0, R4, R3, !PT ;  /* 0x0000000304007209 */ /* 0x000fe80007810000 */
        /* <DEDUP_REMOVED lines=16> */
[----:B------:R-:W2:Y:S01]  /*13080*/  SHFL.BFLY PT, R149, R0, 0x2, 0x1f ;  /* 0x0c401f0000957f89 */ /* 0x000ea200000e0000 */
[----:B-1----:R-:W-:Y:S06]  /*13090*/  FMNMX.FTZ R151, R151, R148, !PT ;  /* 0x0000009497977209 */ /* 0x002fec0007810000 */
[----:B------:R-:W1:Y:S01]  /*130a0*/  SHFL.BFLY PT, R150, R151, 0x1, 0x1f ;  /* 0x0c201f0097967f89 */ /* 0x000e6200000e0000 */
[----:B--2---:R-:W-:Y:S06]  /*130b0*/  FMNMX.FTZ R149, R0, R149, !PT ;  /* 0x0000009500957209 */ /* 0x004fec0007810000 */
[----:B------:R-:W2:Y:S01]  /*130c0*/  SHFL.BFLY PT, R148, R149, 0x1, 0x1f ;  /* 0x0c201f0095947f89 */ /* 0x000ea200000e0000 */
[----:B-1----:R-:W-:Y:S05]  /*130d0*/  FMNMX.FTZ R0, R151, R150, !PT ;  /* 0x0000009697007209 */ /* 0x002fea0007810000 */
[C---:B------:R-:W-:Y:S02]  /*130e0*/  FMUL.FTZ R165, R0.reuse, c[0x0][0x2d0] ;  /* 0x0000b40000a57a20 */ /* 0x040fe40000410000 */
[----:B------:R-:W-:Y:S02]  /*130f0*/  FADD.FTZ R3, -R0, R3 ;  /* 0x0000000300037221 */ /* 0x000fe40000010100 */
[--C-:B------:R-:W-:Y:S01]  /*13100*/  FFMA.FTZ R150, R5, c[0x0][0x2d0], -R165.reuse ;  /* 0x0000b40005967a23 */ /* 0x100fe200000108a5 */
[----:B--2---:R-:W-:Y:S01]  /*13110*/  FMNMX.FTZ R148, R149, R148, !PT ;  /* 0x0000009495947209 */ /* 0x004fe20007810000 */
[--C-:B------:R-:W-:Y:S01]  /*13120*/  FFMA.FTZ R149, R4, c[0x0][0x2d0], -R165.reuse ;  /* 0x0000b40004957a23 */ /* 0x100fe200000108a5 */
[----:B------:R-:W-:Y:S01]  /*13130*/  @P0 SHF.R.S32.HI R4, RZ, 0x1f, R230 ;  /* 0x0000001fff040819 */ /* 0x000fe200000114e6 */
[--C-:B------:R-:W-:Y:S01]  /*13140*/  FFMA.FTZ R151, R8, c[0x0][0x2d0], -R165.reuse ;  /* 0x0000b40008977a23 */ /* 0x100fe200000108a5 */
[----:B------:R-:W-:Y:S01]  /*13150*/  @P0 LEA R5, P1, R152, R218, 0x5 ;  /* 0x000000da98050211 */ /* 0x000fe200078228ff */
[--C-:B------:R-:W-:Y:S01]  /*13160*/  FFMA.FTZ R226, R9, c[0x0][0x2d0], -R165.reuse ;  /* 0x0000b40009e27a23 */ /* 0x100fe200000108a5 */
[----:B------:R-:W-:Y:S01]  /*13170*/  MUFU.EX2 R150, R150 ;  /* 0x0000009600967308 */ /* 0x000fe20000000800 */
[----:B------:R-:W-:Y:S02]  /*13180*/  @P0 IMAD R4, R4, c[0x0][0x1e0], RZ ;  /* 0x0000780004040a24 */ /* 0x000fe400078e02ff */
[----:B------:R-:W-:Y:S02]  /*13190*/  FMUL.FTZ R164, R148, c[0x0][0x2d0] ;  /* 0x0000b40094a47a20 */ /* 0x000fe40000410000 */
[----:B------:R-:W-:Y:S02]  /*131a0*/  @P0 IMAD R4, R230, c[0x0][0x1e4], R4 ;  /* 0x00007900e6040a24 */ /* 0x000fe400078e0204 */
[----:B------:R-:W-:Y:S02]  /*131b0*/  FADD.FTZ R2, -R148, R2 ;  /* 0x0000000294027221 */ /* 0x000fe40000010100 */
[--C-:B------:R-:W-:Y:S01]  /*131c0*/  FFMA.FTZ R227, R6, c[0x0][0x2d0], -R164.reuse ;  /* 0x0000b40006e37a23 */ /* 0x100fe200000108a4 */
[----:B------:R-:W-:Y:S01]  /*131d0*/  @P0 IADD3 R4, R153, R4, RZ ;  /* 0x0000000499040210 */ /* 0x000fe20007ffe0ff */
[--C-:B------:R-:W-:Y:S01]  /*131e0*/  FFMA.FTZ R228, R7, c[0x0][0x2d0], -R164.reuse ;  /* 0x0000b40007e47a23 */ /* 0x100fe200000108a4 */
[----:B------:R-:W-:Y:S01]  /*131f0*/  MUFU.EX2 R149, R149 ;  /* 0x0000009500957308 */ /* 0x000fe20000000800 */
[----:B------:R-:W-:Y:S01]  /*13200*/  FFMA.FTZ R229, R10, c[0x0][0x2d0], -R164 ;  /* 0x0000b4000ae57a23 */ /* 0x000fe200000108a4 */
[----:B------:R-:W-:Y:S01]  /*13210*/  @P0 LEA.HI.X R4, R152, R223, R4, 0x5, P1 ;  /* 0x000000df98040211 */ /* 0x000fe200008f2c04 */
[----:B------:R-:W-:Y:S01]  /*13220*/  FFMA.FTZ R231, R11, c[0x0][0x2d0], -R164 ;  /* 0x0000b4000be77a23 */ /* 0x000fe200000108a4 */
[----:B------:R-:W-:Y:S01]  /*13230*/  @P0 LEA R8, P1, R5, c[0x0][0x1c8], 0x1 ;  /* 0x0000720005080a11 */ /* 0x000fe200078208ff */
[----:B------:R-:W-:Y:S02]  /*13240*/  FMUL.FTZ R3, R3, c[0x0][0x2d0] ;  /* 0x0000b40003037a20 */ /* 0x000fe40000410000 */
[----:B------:R-:W-:Y:S01]  /*13250*/  FMUL.FTZ R2, R2, c[0x0][0x2d0] ;  /* 0x0000b40002027a20 */ /* 0x000fe20000410000 */
[----:B------:R-:W-:Y:S01]  /*13260*/  @P0 LEA.HI.X R9, R5, c[0x0][0x1cc], R4, 0x1, P1 ;  /* 0x0000730005090a11 */ /* 0x000fe200008f0c04 */
[--C-:B------:R-:W-:Y:S01]  /*13270*/  FFMA.FTZ R232, R12, c[0x0][0x2d0], -R165.reuse ;  /* 0x0000b4000ce87a23 */ /* 0x100fe200000108a5 */
[----:B------:R-:W-:Y:S01]  /*13280*/  MUFU.EX2 R151, R151 ;  /* 0x0000009700977308 */ /* 0x000fe20000000800 */
[--C-:B------:R-:W-:Y:S02]  /*13290*/  FFMA.FTZ R233, R13, c[0x0][0x2d0], -R165.reuse ;  /* 0x0000b4000de97a23 */ /* 0x100fe400000108a5 */
[----:B------:R1:W-:Y:S01]  /*132a0*/  @P0 LDGSTS.E.BYPASS.LTC128B.128 [R217+0xc080], [R8.64], !P3 ;  /* 0x0c08000008d90fae */ /* 0x0003e2000d901d48 */
[--C-:B------:R-:W-:Y:S02]  /*132b0*/  FFMA.FTZ R234, R14, c[0x0][0x2d0], -R164.reuse ;  /* 0x0000b4000eea7a23 */ /* 0x100fe400000108a4 */
[--C-:B------:R-:W-:Y:S02]  /*132c0*/  FFMA.FTZ R235, R15, c[0x0][0x2d0], -R164.reuse ;  /* 0x0000b4000feb7a23 */ /* 0x100fe400000108a4 */
[--C-:B------:R-:W-:Y:S02]  /*132d0*/  FFMA.FTZ R236, R16, c[0x0][0x2d0], -R165.reuse ;  /* 0x0000b40010ec7a23 */ /* 0x100fe400000108a5 */
[----:B------:R1:W-:Y:S01]  /*132e0*/  @P0 LDGSTS.E.BYPASS.LTC128B.128 [R217+0xd080], [R8.64+0x80], !P6 ;  /* 0x0d08008008d90fae */ /* 0x0003e2000f101d48 */
[----:B------:R-:W2:Y:S01]  /*132f0*/  MUFU.EX2 R3, R3 ;  /* 0x0000000300037308 */ /* 0x000ea20000000800 */
[--C-:B------:R-:W-:Y:S02]  /*13300*/  FFMA.FTZ R238, R18, c[0x0][0x2d0], -R164.reuse ;  /* 0x0000b40012ee7a23 */ /* 0x100fe400000108a4 */
[----:B------:R-:W-:Y:S02]  /*13310*/  FFMA.FTZ R165, R17, c[0x0][0x2d0], -R165 ;  /* 0x0000b40011a57a23 */ /* 0x000fe400000108a5 */
[----:B------:R-:W-:Y:S01]  /*13320*/  FFMA.FTZ R164, R19, c[0x0][0x2d0], -R164 ;  /* 0x0000b40013a47a23 */ /* 0x000fe200000108a4 */
[----:B------:R1:W-:Y:S04]  /*13330*/  @P0 LDGSTS.E.BYPASS.LTC128B.128 [R217+0xe080], [R8.64+0x100], !P5 ;  /* 0x0e08010008d90fae */ /* 0x0003e8000e901d48 */
[----:B------:R-:W3:Y:S03]  /*13340*/  MUFU.EX2 R2, R2 ;  /* 0x0000000200027308 */ /* 0x000ee60000000800 */
[----:B------:R1:W-:Y:S07]  /*13350*/  @P0 LDGSTS.E.BYPASS.LTC128B.128 [R217+0xf080], [R8.64+0x180], !P4 ;  /* 0x0f08018008d90fae */ /* 0x0003ee000e101d48 */
[----:B------:R-:W4:Y:S01]  /*13360*/  LDSM.16.MT88.4 R152, [R211+0x8080] ;  /* 0x00808000d398783b */ /* 0x000f220000004200 */
[----:B------:R-:W5:Y:S01]  /*13370*/  MUFU.EX2 R226, R226 ;  /* 0x000000e200e27308 */ /* 0x000f620000000800 */
[C---:B--2---:R-:W-:Y:S01]  /*13380*/  FMUL.FTZ R4, R3.reuse, R144 ;  /* 0x0000009003047220 */ /* 0x044fe20000410000 */
[----:B------:R-:W-:Y:S01]  /*13390*/  F2FP.PACK_AB R144, R150, R149 ;  /* 0x000000959690723e */ /* 0x000fe200000000ff */
[C---:B------:R-:W-:Y:S03]  /*133a0*/  FMUL.FTZ R5, R3.reuse, R145 ;  /* 0x0000009103057220 */ /* 0x040fe60000410000 */
[----:B------:R-:W2:Y:S01]  /*133b0*/  LDSM.16.MT88.4 R156, [R206+0x8080] ;  /* 0x00808000ce9c783b */ /* 0x000ea20000004200 */
[C---:B------:R-:W-:Y:S02]  /*133c0*/  FMUL.FTZ R132, R3.reuse, R132 ;  /* 0x0000008403847220 */ /* 0x040fe40000410000 */
[C---:B------:R-:W-:Y:S01]  /*133d0*/  FMUL.FTZ R133, R3.reuse, R133 ;  /* 0x0000008503857220 */ /* 0x040fe20000410000 */
[----:B------:R-:W-:Y:S01]  /*133e0*/  MUFU.EX2 R227, R227 ;  /* 0x000000e300e37308 */ /* 0x000fe20000000800 */
[C---:B------:R-:W-:Y:S02]  /*133f0*/  FMUL.FTZ R136, R3.reuse, R136 ;  /* 0x0000008803887220 */ /* 0x040fe40000410000 */
[----:B------:R-:W2:Y:S01]  /*13400*/  LDSM.16.MT88.4 R160, [R205+0x8080] ;  /* 0x00808000cda0783b */ /* 0x000ea20000004200 */
[C---:B---3--:R-:W-:Y:S02]  /*13410*/  FMUL.FTZ R6, R2.reuse, R146 ;  /* 0x0000009202067220 */ /* 0x048fe40000410000 */
[C---:B------:R-:W-:Y:S02]  /*13420*/  FMUL.FTZ R7, R2.reuse, R147 ;  /* 0x0000009302077220 */ /* 0x040fe40000410000 */
[----:B------:R-:W-:Y:S02]  /*13430*/  FMUL.FTZ R10, R2, R142 ;  /* 0x0000008e020a7220 */ /* 0x000fe40000410000 */
[----:B------:R-:W3:Y:S01]  /*13440*/  MUFU.EX2 R228, R228 ;  /* 0x000000e400e47308 */ /* 0x000ee20000000800 */
[C---:B-1----:R-:W-:Y:S01]  /*13450*/  FMUL.FTZ R8, R3.reuse, R140 ;  /* 0x0000008c03087220 */ /* 0x042fe20000410000 */
[----:B------:R-:W-:Y:S01]  /*13460*/  LDSM.16.MT88.4 R12, [R204+0xb080] ;  /* 0x00b08000cc0c783b */ /* 0x000fe20000004200 */
[C---:B------:R-:W-:Y:S01]  /*13470*/  FMUL.FTZ R9, R3.reuse, R141 ;  /* 0x0000008d03097220 */ /* 0x040fe20000410000 */
[----:B-----5:R-:W-:Y:S01]  /*13480*/  F2FP.PACK_AB R146, R226, R151 ;  /* 0x00000097e292723e */ /* 0x020fe200000000ff */
[C---:B------:R-:W-:Y:S02]  /*13490*/  FMUL.FTZ R11, R2.reuse, R143 ;  /* 0x0000008f020b7220 */ /* 0x040fe40000410000 */
[C---:B------:R-:W-:Y:S02]  /*134a0*/  FMUL.FTZ R134, R2.reuse, R134 ;  /* 0x0000008602867220 */ /* 0x040fe40000410000 */
[----:B------:R-:W1:Y:S01]  /*134b0*/  LDSM.16.MT88.4 R140, [R204+0x8080] ;  /* 0x00808000cc8c783b */ /* 0x000e620000004200 */
[----:B------:R-:W-:Y:S01]  /*134c0*/  MUFU.EX2 R229, R229 ;  /* 0x000000e500e57308 */ /* 0x000fe20000000800 */
[C---:B------:R-:W-:Y:S02]  /*134d0*/  FMUL.FTZ R135, R2.reuse, R135 ;  /* 0x0000008702877220 */ /* 0x040fe40000410000 */
[C---:B------:R-:W-:Y:S02]  /*134e0*/  FMUL.FTZ R137, R3.reuse, R137 ;  /* 0x0000008903897220 */ /* 0x040fe40000410000 */
[C---:B------:R-:W-:Y:S01]  /*134f0*/  FMUL.FTZ R138, R2.reuse, R138 ;  /* 0x0000008a028a7220 */ /* 0x040fe20000410000 */
[----:B------:R-:W-:Y:S01]  /*13500*/  LDSM.16.MT88.4 R16, [R206+0x8880] ;  /* 0x00888000ce10783b */ /* 0x000fe20000004200 */
[----:B------:R-:W-:Y:S02]  /*13510*/  FMUL.FTZ R139, R2, R139 ;  /* 0x0000008b028b7220 */ /* 0x000fe40000410000 */
[C---:B------:R-:W-:Y:S01]  /*13520*/  FMUL.FTZ R20, R3.reuse, R20 ;  /* 0x0000001403147220 */ /* 0x040fe20000410000 */
[----:B------:R-:W5:Y:S01]  /*13530*/  MUFU.EX2 R231, R231 ;  /* 0x000000e700e77308 */ /* 0x000f620000000800 */
[C---:B------:R-:W-:Y:S02]  /*13540*/  FMUL.FTZ R21, R3.reuse, R21 ;  /* 0x0000001503157220 */ /* 0x040fe40000410000 */
[----:B------:R-:W-:Y:S01]  /*13550*/  LDSM.16.MT88.4 R168, [R211+0xa880] ;  /* 0x00a88000d3a8783b */ /* 0x000fe20000004200 */
[----:B---3--:R-:W-:Y:S01]  /*13560*/  F2FP.PACK_AB R145, R228, R227 ;  /* 0x000000e3e491723e */ /* 0x008fe200000000ff */
[C---:B------:R-:W-:Y:S02]  /*13570*/  FMUL.FTZ R22, R2.reuse, R22 ;  /* 0x0000001602167220 */ /* 0x040fe40000410000 */
[C---:B------:R-:W-:Y:S02]  /*13580*/  FMUL.FTZ R23, R2.reuse, R23 ;  /* 0x0000001702177220 */ /* 0x040fe40000410000 */
[C---:B------:R-:W-:Y:S01]  /*13590*/  FMUL.FTZ R24, R3.reuse, R24 ;  /* 0x0000001803187220 */ /* 0x040fe20000410000 */
[----:B------:R-:W-:Y:S01]  /*135a0*/  LDSM.16.MT88.4 R172, [R206+0xa880] ;  /* 0x00a88000ceac783b */ /* 0x000fe20000004200 */
[----:B------:R-:W-:Y:S01]  /*135b0*/  MUFU.EX2 R237, R165 ;  /* 0x000000a500ed7308 */ /* 0x000fe20000000800 */
[C---:B------:R-:W-:Y:S02]  /*135c0*/  FMUL.FTZ R25, R3.reuse, R25 ;  /* 0x0000001903197220 */ /* 0x040fe40000410000 */
[C---:B------:R-:W-:Y:S02]  /*135d0*/  FMUL.FTZ R26, R2.reuse, R26 ;  /* 0x0000001a021a7220 */ /* 0x040fe40000410000 */
[C---:B------:R-:W-:Y:S01]  /*135e0*/  FMUL.FTZ R27, R2.reuse, R27 ;  /* 0x0000001b021b7220 */ /* 0x040fe20000410000 */
[----:B------:R-:W-:Y:S01]  /*135f0*/  LDSM.16.MT88.4 R176, [R205+0xa880] ;  /* 0x00a88000cdb0783b */ /* 0x000fe20000004200 */
[C---:B------:R-:W-:Y:S02]  /*13600*/  FMUL.FTZ R28, R3.reuse, R28 ;  /* 0x0000001c031c7220 */ /* 0x040fe40000410000 */
[----:B------:R-:W-:Y:S01]  /*13610*/  FMUL.FTZ R29, R3, R29 ;  /* 0x0000001d031d7220 */ /* 0x000fe20000410000 */
[----:B------:R3:W-:Y:S01]  /*13620*/  MUFU.EX2 R239, R164 ;  /* 0x000000a400ef7308 */ /* 0x0007e20000000800 */
[C---:B------:R-:W-:Y:S01]  /*13630*/  FMUL.FTZ R30, R2.reuse, R30 ;  /* 0x0000001e021e7220 */ /* 0x040fe20000410000 */
[----:B-----5:R-:W-:Y:S01]  /*13640*/  F2FP.PACK_AB R147, R231, R229 ;  /* 0x000000e5e793723e */ /* 0x020fe200000000ff */
[----:B------:R-:W-:Y:S01]  /*13650*/  LDSM.16.MT88.4 R180, [R204+0xa880] ;  /* 0x00a88000ccb4783b */ /* 0x000fe20000004200 */
[C---:B------:R-:W-:Y:S02]  /*13660*/  FMUL.FTZ R31, R2.reuse, R31 ;  /* 0x0000001f021f7220 */ /* 0x040fe40000410000 */
[C---:B------:R-:W-:Y:S02]  /*13670*/  FMUL.FTZ R32, R3.reuse, R32 ;  /* 0x0000002003207220 */ /* 0x040fe40000410000 */
[C---:B------:R-:W-:Y:S01]  /*13680*/  FMUL.FTZ R33, R3.reuse, R33 ;  /* 0x0000002103217220 */ /* 0x040fe20000410000 */
[C---:B----4-:R-:W-:Y:S01]  /*13690*/  HMMA.16816.F32 R4, R144.reuse, R152, R4 ;  /* 0x000000989004723c */ /* 0x050fe20000001804 */
[----:B------:R-:W-:Y:S01]  /*136a0*/  LDSM.16.MT88.4 R184, [R211+0xb880] ;  /* 0x00b88000d3b8783b */ /* 0x000fe20000004200 */
[----:B------:R-:W-:Y:S03]  /*136b0*/  MUFU.EX2 R232, R232 ;  /* 0x000000e800e87308 */ /* 0x000fe60000000800 */
[C---:B------:R-:W-:Y:S02]  /*136c0*/  FMUL.FTZ R34, R2.reuse, R34 ;  /* 0x0000002202227220 */ /* 0x040fe40000410000 */
[C---:B------:R-:W-:Y:S01]  /*136d0*/  FMUL.FTZ R35, R2.reuse, R35 ;  /* 0x0000002302237220 */ /* 0x040fe20000410000 */
[C---:B------:R-:W-:Y:S01]  /*136e0*/  HMMA.16816.F32 R8, R144.reuse, R154, R8 ;  /* 0x0000009a9008723c */ /* 0x040fe20000001808 */
[----:B------:R-:W4:Y:S03]  /*136f0*/  LDSM.16.MT88.4 R152, [R211+0x9080] ;  /* 0x00908000d398783b */ /* 0x000f260000004200 */
[C---:B------:R-:W-:Y:S01]  /*13700*/  FMUL.FTZ R36, R3.reuse, R36 ;  /* 0x0000002403247220 */ /* 0x040fe20000410000 */
[----:B------:R-:W5:Y:S01]  /*13710*/  MUFU.EX2 R233, R233 ;  /* 0x000000e900e97308 */ /* 0x000f620000000800 */
[C---:B------:R-:W-:Y:S02]  /*13720*/  FMUL.FTZ R37, R3.reuse, R37 ;  /* 0x0000002503257220 */ /* 0x040fe40000410000 */
[C---:B--2---:R-:W-:Y:S01]  /*13730*/  HMMA.16816.F32 R132, R144.reuse, R156, R132 ;  /* 0x0000009c9084723c */ /* 0x044fe20000001884 */
[----:B---3--:R-:W-:Y:S03]  /*13740*/  LDSM.16.MT88.4 R164, [R204+0x9880] ;  /* 0x00988000cca4783b */ /* 0x008fe60000004200 */
[C---:B------:R-:W-:Y:S02]  /*13750*/  FMUL.FTZ R38, R2.reuse, R38 ;  /* 0x0000002602267220 */ /* 0x040fe40000410000 */
[C---:B------:R-:W-:Y:S01]  /*13760*/  FMUL.FTZ R39, R2.reuse, R39 ;  /* 0x0000002702277220 */ /* 0x040fe20000410000 */
[----:B------:R-:W-:Y:S01]  /*13770*/  MUFU.EX2 R234, R234 ;  /* 0x000000ea00ea7308 */ /* 0x000fe20000000800 */
[C---:B------:R-:W-:Y:S01]  /*13780*/  HMMA.16816.F32 R136, R144.reuse, R158, R136 ;  /* 0x0000009e9088723c */ /* 0x040fe20000001888 */
[----:B------:R-:W2:Y:S03]  /*13790*/  LDSM.16.MT88.4 R156, [R206+0x9080] ;  /* 0x00908000ce9c783b */ /* 0x000ea60000004200 */
[C---:B------:R-:W-:Y:S02]  /*137a0*/  FMUL.FTZ R40, R3.reuse, R40 ;  /* 0x0000002803287220 */ /* 0x040fe40000410000 */
[C---:B------:R-:W-:Y:S02]  /*137b0*/  FMUL.FTZ R41, R3.reuse, R41 ;  /* 0x0000002903297220 */ /* 0x040fe40000410000 */
[C---:B------:R-:W-:Y:S01]  /*137c0*/  HMMA.16816.F32 R20, R144.reuse, R160, R20 ;  /* 0x000000a09014723c */ /* 0x040fe20000001814 */
[----:B------:R-:W-:Y:S01]  /*137d0*/  LDSM.16.MT88.4 R188, [R206+0xb880] ;  /* 0x00b88000cebc783b */ /* 0x000fe20000004200 */
[----:B------:R-:W3:Y:S02]  /*137e0*/  MUFU.EX2 R235, R235 ;  /* 0x000000eb00eb7308 */ /* 0x000ee40000000800 */
[C---:B------:R-:W-:Y:S02]  /*137f0*/  FMUL.FTZ R42, R2.reuse, R42 ;  /* 0x0000002a022a7220 */ /* 0x040fe40000410000 */
[C---:B------:R-:W-:Y:S02]  /*13800*/  FMUL.FTZ R43, R2.reuse, R43 ;  /* 0x0000002b022b7220 */ /* 0x040fe40000410000 */
[C---:B------:R-:W-:Y:S01]  /*13810*/  HMMA.16816.F32 R24, R144.reuse, R162, R24 ;  /* 0x000000a29018723c */ /* 0x040fe20000001818 */
[----:B------:R-:W-:Y:S03]  /*13820*/  LDSM.16.MT88.4 R160, [R206+0x9880] ;  /* 0x00988000cea0783b */ /* 0x000fe60000004200 */
[C---:B------:R-:W-:Y:S01]  /*13830*/  FMUL.FTZ R44, R3.reuse, R44 ;  /* 0x0000002c032c7220 */ /* 0x040fe20000410000 */
[----:B------:R-:W2:Y:S01]  /*13840*/  MUFU.EX2 R236, R236 ;  /* 0x000000ec00ec7308 */ /* 0x000ea20000000800 */
[C---:B------:R-:W-:Y:S02]  /*13850*/  FMUL.FTZ R45, R3.reuse, R45 ;  /* 0x0000002d032d7220 */ /* 0x040fe40000410000 */
[C---:B-1----:R-:W-:Y:S01]  /*13860*/  HMMA.16816.F32 R28, R144.reuse, R140, R28 ;  /* 0x0000008c901c723c */ /* 0x042fe2000000181c */
[----:B------:R-:W-:Y:S03]  /*13870*/  LDSM.16.MT88.4 R192, [R204+0xb880] ;  /* 0x00b88000ccc0783b */ /* 0x000fe60000004200 */
[C---:B------:R-:W-:Y:S02]  /*13880*/  FMUL.FTZ R46, R2.reuse, R46 ;  /* 0x0000002e022e7220 */ /* 0x040fe40000410000 */
[C---:B------:R-:W-:Y:S01]  /*13890*/  FMUL.FTZ R47, R2.reuse, R47 ;  /* 0x0000002f022f7220 */ /* 0x040fe20000410000 */
[----:B------:R-:W1:Y:S01]  /*138a0*/  MUFU.EX2 R238, R238 ;  /* 0x000000ee00ee7308 */ /* 0x000e620000000800 */
[C---:B------:R-:W-:Y:S01]  /*138b0*/  HMMA.16816.F32 R32, R144.reuse, R142, R32 ;  /* 0x0000008e9020723c */ /* 0x040fe20000001820 */
[----:B------:R-:W1:Y:S03]  /*138c0*/  LDSM.16.MT88.4 R140, [R205+0x9080] ;  /* 0x00908000cd8c783b */ /* 0x000e660000004200 */
[C---:B------:R-:W-:Y:S02]  /*138d0*/  FMUL.FTZ R48, R3.reuse, R48 ;  /* 0x0000003003307220 */ /* 0x040fe40000410000 */
[C---:B------:R-:W-:Y:S02]  /*138e0*/  FMUL.FTZ R49, R3.reuse, R49 ;  /* 0x0000003103317220 */ /* 0x040fe40000410000 */
[C---:B----4-:R-:W-:Y:S01]  /*138f0*/  HMMA.16816.F32 R36, R144.reuse, R152, R36 ;  /* 0x000000989024723c */ /* 0x050fe20000001824 */
[----:B------:R-:W0:Y:S03]  /*13900*/  LDGDEPBAR ;  /* 0x00000000000079af */ /* 0x000e260000000000 */
[C---:B------:R-:W-:Y:S02]  /*13910*/  FMUL.FTZ R50, R2.reuse, R50 ;  /* 0x0000003202327220 */ /* 0x040fe40000410000 */
[C---:B------:R-:W-:Y:S02]  /*13920*/  FMUL.FTZ R51, R2.reuse, R51 ;  /* 0x0000003302337220 */ /* 0x040fe40000410000 */
[C---:B------:R-:W-:Y:S01]  /*13930*/  HMMA.16816.F32 R40, R144.reuse, R154, R40 ;  /* 0x0000009a9028723c */ /* 0x040fe20000001828 */
[----:B------:R-:W4:Y:S03]  /*13940*/  LDSM.16.MT88.4 R152, [R204+0x9080] ;  /* 0x00908000cc98783b */ /* 0x000f260000004200 */
        /* <DEDUP_REMOVED lines=10> */
[C---:B-1----:R-:W-:Y:S03]  /*139f0*/  HMMA.16816.F32 R52, R144.reuse, R140, R52 ;  /* 0x0000008c9034723c */ /* 0x042fe60000001834 */
[C---:B------:R-:W-:Y:S02]  /*13a00*/  FMUL.FTZ R59, R2.reuse, R59 ;  /* 0x0000003b023b7220 */ /* 0x040fe40000410000 */
[C---:B------:R-:W-:Y:S02]  /*13a10*/  FMUL.FTZ R60, R3.reuse, R60 ;  /* 0x0000003c033c7220 */ /* 0x040fe40000410000 */
[C---:B------:R-:W-:Y:S02]  /*13a20*/  FMUL.FTZ R61, R3.reuse, R61 ;  /* 0x0000003d033d7220 */ /* 0x040fe40000410000 */
[C---:B------:R-:W-:Y:S01]  /*13a30*/  FMUL.FTZ R62, R2.reuse, R62 ;  /* 0x0000003e023e7220 */ /* 0x040fe20000410000 */
[C---:B------:R-:W-:Y:S01]  /*13a40*/  HMMA.16816.F32 R56, R144.reuse, R142, R56 ;  /* 0x0000008e9038723c */ /* 0x040fe20000001838 */
[----:B------:R-:W1:Y:S02]  /*13a50*/  LDSM.16.MT88.4 R140, [R206+0xa080] ;  /* 0x00a08000ce8c783b */ /* 0x000e640000004200 */
[C---:B------:R-:W-:Y:S02]  /*13a60*/  FMUL.FTZ R63, R2.reuse, R63 ;  /* 0x0000003f023f7220 */ /* 0x040fe40000410000 */
[C---:B------:R-:W-:Y:S02]  /*13a70*/  FMUL.FTZ R64, R3.reuse, R64 ;  /* 0x0000004003407220 */ /* 0x040fe40000410000 */
[C---:B------:R-:W-:Y:S02]  /*13a80*/  FMUL.FTZ R65, R3.reuse, R65 ;  /* 0x0000004103417220 */ /* 0x040fe40000410000 */
[C---:B------:R-:W-:Y:S01]  /*13a90*/  FMUL.FTZ R66, R2.reuse, R66 ;  /* 0x0000004202427220 */ /* 0x040fe20000410000 */
[C---:B----4-:R-:W-:Y:S03]  /*13aa0*/  HMMA.16816.F32 R60, R144.reuse, R152, R60 ;  /* 0x00000098903c723c */ /* 0x050fe6000000183c */
[C---:B------:R-:W-:Y:S02]  /*13ab0*/  FMUL.FTZ R67, R2.reuse, R67 ;  /* 0x0000004302437220 */ /* 0x040fe40000410000 */
[C---:B------:R-:W-:Y:S02]  /*13ac0*/  FMUL.FTZ R68, R3.reuse, R68 ;  /* 0x0000004403447220 */ /* 0x040fe40000410000 */
[C---:B------:R-:W-:Y:S02]  /*13ad0*/  FMUL.FTZ R69, R3.reuse, R69 ;  /* 0x0000004503457220 */ /* 0x040fe40000410000 */
[C---:B------:R-:W-:Y:S01]  /*13ae0*/  FMUL.FTZ R70, R2.reuse, R70 ;  /* 0x0000004602467220 */ /* 0x040fe20000410000 */
[C---:B------:R-:W-:Y:S01]  /*13af0*/  HMMA.16816.F32 R64, R144.reuse, R154, R64 ;  /* 0x0000009a9040723c */ /* 0x040fe20000001840 */
[----:B------:R-:W4:Y:S02]  /*13b00*/  LDSM.16.MT88.4 R152, [R205+0xa080] ;  /* 0x00a08000cd98783b */ /* 0x000f240000004200 */
[C---:B------:R-:W-:Y:S02]  /*13b10*/  FMUL.FTZ R71, R2.reuse, R71 ;  /* 0x0000004702477220 */ /* 0x040fe40000410000 */
[C---:B------:R-:W-:Y:S02]  /*13b20*/  FMUL.FTZ R72, R3.reuse, R72 ;  /* 0x0000004803487220 */ /* 0x040fe40000410000 */
[C---:B------:R-:W-:Y:S02]  /*13b30*/  FMUL.FTZ R73, R3.reuse, R73 ;  /* 0x0000004903497220 */ /* 0x040fe40000410000 */
[C---:B------:R-:W-:Y:S01]  /*13b40*/  FMUL.FTZ R74, R2.reuse, R74 ;  /* 0x0000004a024a7220 */ /* 0x040fe20000410000 */
[C---:B--2---:R-:W-:Y:S03]  /*13b50*/  HMMA.16816.F32 R68, R144.reuse, R156, R68 ;  /* 0x0000009c9044723c */ /* 0x044fe60000001844 */
[C---:B------:R-:W-:Y:S02]  /*13b60*/  FMUL.FTZ R75, R2.reuse, R75 ;  /* 0x0000004b024b7220 */ /* 0x040fe40000410000 */
[C---:B------:R-:W-:Y:S02]  /*13b70*/  FMUL.FTZ R76, R3.reuse, R76 ;  /* 0x0000004c034c7220 */ /* 0x040fe40000410000 */
[C---:B------:R-:W-:Y:S02]  /*13b80*/  FMUL.FTZ R77, R3.reuse, R77 ;  /* 0x0000004d034d7220 */ /* 0x040fe40000410000 */
[C---:B------:R-:W-:Y:S01]  /*13b90*/  FMUL.FTZ R78, R2.reuse, R78 ;  /* 0x0000004e024e7220 */ /* 0x040fe20000410000 */
[C---:B------:R-:W-:Y:S01]  /*13ba0*/  HMMA.16816.F32 R72, R144.reuse, R158, R72 ;  /* 0x0000009e9048723c */ /* 0x040fe20000001848 */
[----:B------:R-:W2:Y:S02]  /*13bb0*/  LDSM.16.MT88.4 R156, [R204+0xa080] ;  /* 0x00a08000cc9c783b */ /* 0x000ea40000004200 */
[C---:B------:R-:W-:Y:S02]  /*13bc0*/  FMUL.FTZ R79, R2.reuse, R79 ;  /* 0x0000004f024f7220 */ /* 0x040fe40000410000 */
        /* <DEDUP_REMOVED lines=64> */
[----:B------:R-:W-:Y:S02]  /*13fd0*/  LDSM.16.MT88.4 R156, [R211+0x9880] ;  /* 0x00988000d39c783b */ /* 0x000fe40000004200 */
[C---:B------:R-:W-:Y:S02]  /*13fe0*/  FMUL.FTZ R127, R2.reuse, R127 ;  /* 0x0000007f027f7220 */ /* 0x040fe40000410000 */
[C---:B------:R-:W-:Y:S02]  /*13ff0*/  FMUL.FTZ R128, R3.reuse, R128 ;  /* 0x0000008003807220 */ /* 0x040fe40000410000 */
[C---:B------:R-:W-:Y:S02]  /*14000*/  FMUL.FTZ R129, R3.reuse, R129 ;  /* 0x0000008103817220 */ /* 0x040fe40000410000 */
[C---:B------:R-:W-:Y:S01]  /*14010*/  FMUL.FTZ R130, R2.reuse, R130 ;  /* 0x0000008202827220 */ /* 0x040fe20000410000 */
[C---:B------:R-:W-:Y:S03]  /*14020*/  HMMA.16816.F32 R124, R144.reuse, R12, R124 ;  /* 0x0000000c907c723c */ /* 0x040fe6000000187c */
[C---:B------:R-:W-:Y:S02]  /*14030*/  FMUL.FTZ R131, R2.reuse, R131 ;  /* 0x0000008302837220 */ /* 0x040fe40000410000 */
[----:B------:R-:W-:Y:S01]  /*14040*/  FFMA.FTZ R149, R3, R225, R149 ;  /* 0x000000e103957223 */ /* 0x000fe20000010095 */
[----:B------:R-:W-:Y:S01]  /*14050*/  MOV R3, R0 ;  /* 0x0000000000037202 */ /* 0x000fe20000000f00 */
[----:B------:R-:W-:Y:S01]  /*14060*/  FFMA.FTZ R227, R2, R224, R227 ;  /* 0x000000e002e37223 */ /* 0x000fe200000100e3 */
[----:B-----5:R-:W-:Y:S01]  /*14070*/  F2FP.PACK_AB R12, R233, R232 ;  /* 0x000000e8e90c723e */ /* 0x020fe200000000ff */
[----:B------:R-:W-:Y:S01]  /*14080*/  FADD.FTZ R149, R150, R149 ;  /* 0x0000009596957221 */ /* 0x000fe20000010000 */
[----:B------:R-:W-:Y:S03]  /*14090*/  HMMA.16816.F32 R128, R144, R14, R128 ;  /* 0x0000000e9080723c */ /* 0x000fe60000001880 */
[----:B---3--:R-:W-:Y:S01]  /*140a0*/  F2FP.PACK_AB R13, R235, R234 ;  /* 0x000000eaeb0d723e */ /* 0x008fe200000000ff */
[----:B------:R-:W-:Y:S01]  /*140b0*/  FADD.FTZ R227, R228, R227 ;  /* 0x000000e3e4e37221 */ /* 0x000fe20000010000 */
[----:B------:R-:W-:Y:S01]  /*140c0*/  MOV R2, R148 ;  /* 0x0000009400027202 */ /* 0x000fe20000000f00 */
[----:B------:R-:W-:Y:S01]  /*140d0*/  FADD.FTZ R149, R151, R149 ;  /* 0x0000009597957221 */ /* 0x000fe20000010000 */
[----:B------:R-:W-:Y:S01]  /*140e0*/  F2FP.PACK_AB R14, R237, R236 ;  /* 0x000000eced0e723e */ /* 0x000fe200000000ff */
[----:B------:R-:W-:Y:S01]  /*140f0*/  FADD.FTZ R227, R229, R227 ;  /* 0x000000e3e5e37221 */ /* 0x000fe20000010000 */
[----:B------:R-:W-:Y:S03]  /*14100*/  F2FP.PACK_AB R15, R239, R238 ;  /* 0x000000eeef0f723e */ /* 0x000fe600000000ff */
[----:B------:R-:W-:Y:S02]  /*14110*/  FADD.FTZ R226, R226, R149 ;  /* 0x00000095e2e27221 */ /* 0x000fe40000010000 */
[----:B------:R-:W-:Y:S02]  /*14120*/  FADD.FTZ R231, R231, R227 ;  /* 0x000000e3e7e77221 */ /* 0x000fe40000010000 */
[C---:B-1----:R-:W-:Y:S01]  /*14130*/  HMMA.16816.F32 R144, R12.reuse, R140, R4 ;  /* 0x0000008c0c90723c */ /* 0x042fe20000001804 */
[----:B------:R-:W1:Y:S04]  /*14140*/  LDSM.16.MT88.4 R4, [R204+0x8880] ;  /* 0x00888000cc04783b */ /* 0x000e680000004200 */
[----:B------:R-:W-:Y:S02]  /*14150*/  FADD.FTZ R226, R232, R226 ;  /* 0x000000e2e8e27221 */ /* 0x000fe40000010000 */
[----:B------:R-:W-:Y:S01]  /*14160*/  FADD.FTZ R231, R234, R231 ;  /* 0x000000e7eae77221 */ /* 0x000fe20000010000 */
[C---:B------:R-:W-:Y:S01]  /*14170*/  HMMA.16816.F32 R140, R12.reuse, R142, R8 ;  /* 0x0000008e0c8c723c */ /* 0x040fe20000001808 */
[----:B------:R-:W2:Y:S03]  /*14180*/  LDSM.16.MT88.4 R8, [R205+0x9880] ;  /* 0x00988000cd08783b */ /* 0x000ea60000004200 */
[----:B------:R-:W-:Y:S02]  /*14190*/  FADD.FTZ R226, R233, R226 ;  /* 0x000000e2e9e27221 */ /* 0x000fe40000010000 */
[----:B------:R-:W-:Y:S02]  /*141a0*/  FADD.FTZ R231, R235, R231 ;  /* 0x000000e7ebe77221 */ /* 0x000fe40000010000 */
[C---:B------:R-:W-:Y:S04]  /*141b0*/  HMMA.16816.F32 R132, R12.reuse, R16, R132 ;  /* 0x000000100c84723c */ /* 0x040fe80000001884 */
[----:B------:R-:W-:Y:S02]  /*141c0*/  FADD.FTZ R226, R236, R226 ;  /* 0x000000e2ece27221 */ /* 0x000fe40000010000 */
[----:B------:R-:W-:Y:S02]  /*141d0*/  FADD.FTZ R231, R238, R231 ;  /* 0x000000e7eee77221 */ /* 0x000fe40000010000 */
[C---:B------:R-:W-:Y:S01]  /*141e0*/  HMMA.16816.F32 R136, R12.reuse, R18, R136 ;  /* 0x000000120c88723c */ /* 0x040fe20000001888 */
[----:B------:R-:W3:Y:S03]  /*141f0*/  LDSM.16.MT88.4 R16, [R205+0xb880] ;  /* 0x00b88000cd10783b */ /* 0x000ee60000004200 */
[----:B------:R-:W-:Y:S02]  /*14200*/  FADD.FTZ R225, R237, R226 ;  /* 0x000000e2ede17221 */ /* 0x000fe40000010000 */
[----:B------:R-:W-:Y:S02]  /*14210*/  FADD.FTZ R224, R239, R231 ;  /* 0x000000e7efe07221 */ /* 0x000fe40000010000 */
[C---:B----4-:R-:W-:Y:S08]  /*14220*/  HMMA.16816.F32 R20, R12.reuse, R152, R20 ;  /* 0x000000980c14723c */ /* 0x050ff00000001814 */
[C---:B------:R-:W-:Y:S08]  /*14230*/  HMMA.16816.F32 R24, R12.reuse, R154, R24 ;  /* 0x0000009a0c18723c */ /* 0x040ff00000001818 */
[C---:B-1----:R-:W-:Y:S08]  /*14240*/  HMMA.16816.F32 R28, R12.reuse, R4, R28 ;  /* 0x000000040c1c723c */ /* 0x042ff0000000181c */
[C---:B------:R-:W-:Y:S08]  /*14250*/  HMMA.16816.F32 R32, R12.reuse, R6, R32 ;  /* 0x000000060c20723c */ /* 0x040ff00000001820 */
        /* <DEDUP_REMOVED lines=24> */
[----:B------:R-:W-:-:S07]  /*143e0*/  @P0 BRA `(.L_x_663) ;  /* 0xffffe32000000947 */ /* 0x000fce000383ffff */
.L_x_662:
[----:B------:R-:W1:Y:S01]  /*143f0*/  SHFL.BFLY PT, R2, R224, 0x2, 0x1f ;  /* 0x0c401f00e0027f89 */ /* 0x000e6200000e0000 */
[----:B------:R-:W-:-:S02]  /*14400*/  MOV R4, RZ ;  /* 0x000000ff00047202 */ /* 0x000fc40000000f00 */
[----:B------:R-:W-:Y:S01]  /*14410*/  MOV R10, 0xff800000 ;  /* 0xff800000000a7802 */ /* 0x000fe20000000f00 */
[----:B------:R-:W2:Y:S01]  /*14420*/  SHFL.BFLY PT, R5, R225, 0x2, 0x1f ;  /* 0x0c401f00e1057f89 */ /* 0x000ea200000e0000 */
        /* <DEDUP_REMOVED lines=9> */
[----:B------:R-:W-:Y:S02]  /*144c0*/  MOV R3, RZ ;  /* 0x000000ff00037202 */ /* 0x000fe40000000f00 */
[----:B------:R-:W-:-:S09]  /*144d0*/  FSETP.NE.FTZ.AND P1, PT, R5, RZ, PT ;  /* 0x000000ff0500720b */ /* 0x000fd20003f35000 */
[----:B------:R-:W1:Y:S01]  /*144e0*/  @P0 MUFU.RCP R3, R2 ;  /* 0x0000000200030308 */ /* 0x000e620000001000 */
[----:B------:R-:W-:-:S03]  /*144f0*/  @P0 MOV R14, 0x3f317218 ;  /* 0x3f317218000e0802 */ /* 0x000fc60000000f00 */
[----:B------:R-:W-:-:S04]  /*14500*/  @P1 MOV R12, 0x3f317218 ;  /* 0x3f317218000c1802 */ /* 0x000fc80000000f00 */
[----:B------:R-:W2:Y:S01]  /*14510*/  @P0 MUFU.LG2 R2, R2 ;  /* 0x0000000200020308 */ /* 0x000ea20000000c00 */
[----:B------:R-:W-:-:S07]  /*14520*/  @P1 FMUL.FTZ R12, R12, c[0x0][0x2d0] ;  /* 0x0000b4000c0c1a20 */ /* 0x000fce0000410000 */
[----:B------:R-:W3:Y:S01]  /*14530*/  @P1 MUFU.LG2 R6, R5 ;  /* 0x0000000500061308 */ /* 0x000ee20000000c00 */
[C---:B-1----:R-:W-:Y:S02]  /*14540*/  FMUL.FTZ R146, R3.reuse, R146 ;  /* 0x0000009203927220 */ /* 0x042fe40000410000 */
[C---:B------:R-:W-:Y:S02]  /*14550*/  FMUL.FTZ R147, R3.reuse, R147 ;  /* 0x0000009303937220 */ /* 0x040fe40000410000 */
[C---:B------:R-:W-:Y:S02]  /*14560*/  FMUL.FTZ R142, R3.reuse, R142 ;  /* 0x0000008e038e7220 */ /* 0x040fe40000410000 */
[----:B------:R-:W-:Y:S01]  /*14570*/  FMUL.FTZ R143, R3, R143 ;  /* 0x0000008f038f7220 */ /* 0x000fe20000410000 */
[----:B------:R-:W1:Y:S01]  /*14580*/  @P1 MUFU.RCP R4, R5 ;  /* 0x0000000500041308 */ /* 0x000e620000001000 */
[----:B--2---:R-:W-:Y:S02]  /*14590*/  @P0 FMUL.FTZ R13, R2, 0.69314718246459960938 ;  /* 0x3f317218020d0820 */ /* 0x004fe40000410000 */
[----:B------:R-:W-:-:S02]  /*145a0*/  @P0 FMUL.FTZ R2, R14, c[0x0][0x2d0] ;  /* 0x0000b4000e020a20 */ /* 0x000fc40000410000 */
[C---:B------:R-:W-:Y:S02]  /*145b0*/  FMUL.FTZ R134, R3.reuse, R134 ;  /* 0x0000008603867220 */ /* 0x040fe40000410000 */
[C---:B------:R-:W-:Y:S02]  /*145c0*/  FMUL.FTZ R135, R3.reuse, R135 ;  /* 0x0000008703877220 */ /* 0x040fe40000410000 */
[----:B---3--:R-:W-:Y:S02]  /*145d0*/  @P1 FMUL.FTZ R6, R6, 0.69314718246459960938 ;  /* 0x3f31721806061820 */ /* 0x008fe40000410000 */
[C---:B------:R-:W-:Y:S02]  /*145e0*/  FMUL.FTZ R138, R3.reuse, R138 ;  /* 0x0000008a038a7220 */ /* 0x040fe40000410000 */
[C---:B------:R-:W-:Y:S02]  /*145f0*/  FMUL.FTZ R139, R3.reuse, R139 ;  /* 0x0000008b038b7220 */ /* 0x040fe40000410000 */
[----:B------:R-:W-:-:S02]  /*14600*/  FMUL.FTZ R22, R3, R22 ;  /* 0x0000001603167220 */ /* 0x000fc40000410000 */
[C---:B-1----:R-:W-:Y:S02]  /*14610*/  FMUL.FTZ R144, R4.reuse, R144 ;  /* 0x0000009004907220 */ /* 0x042fe40000410000 */
        /* <DEDUP_REMOVED lines=117> */
[----:B------:R-:W-:Y:S02]  /*14d70*/  FMUL.FTZ R3, R3, R131 ;  /* 0x0000008303037220 */ /* 0x000fe40000410000 */
[----:B------:R-:W-:-:S02]  /*14d80*/  @P1 FFMA.FTZ R10, R12, R0, R6 ;  /* 0x000000000c0a1223 */ /* 0x000fc40000010006 */
[----:B------:R-:W-:Y:S02]  /*14d90*/  @P0 FFMA.FTZ R11, R2, R148, R13 ;  /* 0x00000094020b0223 */ /* 0x000fe4000001000d */
.L_x_589:
        /* <DEDUP_REMOVED lines=56> */
[----:B------:R-:W-:Y:S01]  /*15120*/  IMAD.IADD R13, R13, 0x1, R4 ;  /* 0x000000010d0d7824 */ /* 0x000fe200078e0204 */
[----:B------:R-:W-:Y:S01]  /*15130*/  SEL R16, R16, 0xffffffc0, !P2 ;  /* 0xffffffc010107807 */ /* 0x000fe20005000000 */
[----:B------:R-:W-:Y:S01]  /*15140*/  STS [R4], R140 ;  /* 0x0000008c04007388 */ /* 0x000fe20000000800 */
[----:B------:R-:W-:-:S02]  /*15150*/  F2FP.PACK_AB R46, R47, R46 ;  /* 0x0000002e2f2e723e */ /* 0x000fc400000000ff */
[----:B------:R-:W-:Y:S01]  /*15160*/  F2FP.PACK_AB R48, R49, R48 ;  /* 0x000000303130723e */ /* 0x000fe200000000ff */
[----:B------:R-:W-:Y:S01]  /*15170*/  IMAD.IADD R18, R15, 0x1, R16 ;  /* 0x000000010f127824 */ /* 0x000fe200078e0210 */
[----:B------:R-:W-:Y:S01]  /*15180*/  STS [R4+0x400], R142 ;  /* 0x0004008e04007388 */ /* 0x000fe20000000800 */
[----:B------:R-:W-:Y:S01]  /*15190*/  IMAD.IADD R19, R16, 0x1, R4 ;  /* 0x0000000110137824 */ /* 0x000fe200078e0204 */
[----:B------:R-:W-:Y:S02]  /*151a0*/  F2FP.PACK_AB R50, R51, R50 ;  /* 0x000000323332723e */ /* 0x000fe400000000ff */
        /* <DEDUP_REMOVED lines=23> */
[----:B------:R-:W-:Y:S02]  /*15320*/  F2FP.PACK_AB R84, R85, R84 ;  /* 0x000000545554723e */ /* 0x000fe400000000ff */
        /* <DEDUP_REMOVED lines=8> */
[----:B------:R-:W-:Y:S01]  /*153b0*/  STS [R20+0x80], R28 ;  /* 0x0000801c14007388 */ /* 0x000fe20000000800 */
[----:B------:R-:W-:Y:S02]  /*153c0*/  F2FP.PACK_AB R98, R99, R98 ;  /* 0x000000626362723e */ /* 0x000fe400000000ff */
        /* <DEDUP_REMOVED lines=23> */
[----:B------:R-:W-:Y:S02]  /*15540*/  ISETP.NE.U32.AND P0, PT, RZ, c[0x0][0x500], PT ;  /* 0x00014000ff007a0c */ /* 0x000fe40003f05070 */
[----:B------:R-:W-:Y:S01]  /*15550*/  ISETP.NE.U32.AND P1, PT, RZ, c[0x0][0x508], PT ;  /* 0x00014200ff007a0c */ /* 0x000fe20003f25070 */
[----:B------:R-:W-:Y:S01]  /*15560*/  STS [R17+0x4480], R46 ;  /* 0x0044802e11007388 */ /* 0x000fe20000000800 */
[----:B------:R-:W-:-:S02]  /*15570*/  ISETP.NE.AND.EX P0, PT, RZ, c[0x0][0x504], PT, P0 ;  /* 0x00014100ff007a0c */ /* 0x000fc40003f05300 */
        /* <DEDUP_REMOVED lines=39> */
[----:B------:R1:W-:Y:S04]  /*157f0*/  STS [R19+0xc400], R122 ;  /* 0x00c4007a13007388 */ /* 0x0003e80000000800 */
[----:B------:R-:W-:Y:S04]  /*15800*/  STS [R20+0xc080], R124 ;  /* 0x00c0807c14007388 */ /* 0x000fe80000000800 */
[----:B------:R-:W-:Y:S04]  /*15810*/  STS [R20+0xc480], R126 ;  /* 0x00c4807e14007388 */ /* 0x000fe80000000800 */
[----:B------:R-:W-:Y:S04]  /*15820*/  STS [R16+0xc000], R128 ;  /* 0x00c0008010007388 */ /* 0x000fe80000000800 */
[----:B------:R2:W-:Y:S01]  /*15830*/  STS [R16+0xc400], R3 ;  /* 0x00c4000310007388 */ /* 0x0005e20000000800 */
[----:B-1----:R-:W-:-:S03]  /*15840*/  IMAD.WIDE R18, R216, R5, c[0x0][0x500] ;  /* 0x00014000d8127625 */ /* 0x002fc600078e0205 */
[----:B------:R-:W-:Y:S06]  /*15850*/  BAR.SYNC.DEFER_BLOCKING 0x1, 0x100 ;  /* 0x0044000000007b1d */ /* 0x000fec0000010000 */
[----:B--2---:R-:W2:Y:S01]  /*15860*/  @P0 LDG.E R3, [R18.64] ;  /* 0x0000000812030981 */ /* 0x004ea2000c1e1900 */
[----:B------:R-:W-:Y:S02]  /*15870*/  IMAD.MOV.U32 R4, RZ, RZ, c[0x0][0x388] ;  /* 0x0000e200ff047624 */ /* 0x000fe400078e00ff */
[----:B------:R-:W-:-:S05]  /*15880*/  @P1 IMAD.WIDE R16, R216, R5, c[0x0][0x508] ;  /* 0x00014200d8101625 */ /* 0x000fca00078e0205 */
[----:B------:R1:W5:Y:S02]  /*15890*/  @P1 LDG.E R4, [R16.64] ;  /* 0x0000000810041981 */ /* 0x000364000c1e1900 */
[----:B-1----:R-:W-:Y:S02]  /*158a0*/  CS2R R16, SRZ ;  /* 0x0000000000107805 */ /* 0x002fe4000001ff00 */
[--C-:B--2---:R-:W-:Y:S01]  /*158b0*/  @P0 SHF.R.S32.HI R17, RZ, 0x1f, R3.reuse ;  /* 0x0000001fff110819 */ /* 0x104fe20000011403 */
[----:B------:R-:W-:Y:S01]  /*158c0*/  @P0 IMAD.MOV.U32 R16, RZ, RZ, R3 ;  /* 0x000000ffff100224 */ /* 0x000fe200078e0003 */
[----:B------:R-:W-:Y:S05]  /*158d0*/  @P1 BRA `(.L_x_665) ;  /* 0x0000004000001947 */ /* 0x000fea0003800000 */
[----:B------:R-:W-:Y:S05]  /*158e0*/  @!P0 BRA `(.L_x_665) ;  /* 0x0000003000008947 */ /* 0x000fea0003800000 */
[----:B-----5:R1:W2:Y:S04]  /*158f0*/  LDG.E R4, [R18.64] ;  /* 0x0000000812047981 */ /* 0x0202a8000c1e1900 */
[----:B-1----:R-:W2:Y:S02]  /*15900*/  LDG.E R18, [R18.64+0x4] ;  /* 0x0000040812127981 */ /* 0x002ea4000c1e1900 */
[----:B--2---:R-:W-:-:S02]  /*15910*/  IADD3 R4, -R4, R18, RZ ;  /* 0x0000001204047210 */ /* 0x004fc40007ffe1ff */
.L_x_665:
[----:B------:R-:W-:Y:S01]  /*15920*/  LOP3.LUT R9, R12, 0xffffffe0, RZ, 0xc0, !PT ;  /* 0xffffffe00c097812 */ /* 0x000fe200078ec0ff */
[----:B------:R-:W1:Y:S01]  /*15930*/  S2R R75, SR_CTAID.X ;  /* 0x00000000004b7919 */ /* 0x000e620000002500 */
[----:B------:R-:W-:Y:S01]  /*15940*/  SHF.R.S32.HI R5, RZ, 0x1f, R14 ;  /* 0x0000001fff057819 */ /* 0x000fe2000001140e */
[----:B------:R-:W-:Y:S01]  /*15950*/  IMAD.MOV.U32 R12, RZ, RZ, c[0x0][0x4e8] ;  /* 0x00013a00ff0c7624 */ /* 0x000fe200078e00ff */
[----:B------:R-:W-:Y:S01]  /*15960*/  LEA.HI R3, R8, R8, RZ, 0x1 ;  /* 0x0000000808037211 */ /* 0x000fe200078f08ff */
[----:B------:R-:W-:Y:S01]  /*15970*/  IMAD.IADD R9, R2, 0x1, -R9 ;  /* 0x0000000102097824 */ /* 0x000fe200078e0a09 */
[----:B------:R-:W-:Y:S01]  /*15980*/  LEA.HI R5, R5, R14, RZ, 0x3 ;  /* 0x0000000e05057211 */ /* 0x000fe200078f18ff */
[----:B------:R-:W-:Y:S01]  /*15990*/  IMAD.MOV.U32 R19, RZ, RZ, R17 ;  /* 0x000000ffff137224 */ /* 0x000fe200078e0011 */
[----:B------:R-:W-:Y:S01]  /*159a0*/  LOP3.LUT R3, R3, 0x1ffffffe, RZ, 0xc0, !PT ;  /* 0x1ffffffe03037812 */ /* 0x000fe200078ec0ff */
[----:B------:R-:W-:Y:S01]  /*159b0*/  BSSY B0, `(.L_x_666) ;  /* 0x000008b000007945 */ /* 0x000fe20003800000 */
[----:B------:R-:W-:-:S02]  /*159c0*/  SHF.R.S32.HI R7, RZ, 0x1f, R9 ;  /* 0x0000001fff077819 */ /* 0x000fc40000011409 */
[----:B------:R-:W-:Y:S02]  /*159d0*/  LOP3.LUT R5, R5, 0xffffff8, RZ, 0xc0, !PT ;  /* 0x0ffffff805057812 */ /* 0x000fe400078ec0ff */
[----:B------:R-:W-:Y:S02]  /*159e0*/  LEA.HI R7, R7, R9, RZ, 0x2 ;  /* 0x0000000907077211 */ /* 0x000fe400078f10ff */
[----:B------:R-:W-:Y:S01]  /*159f0*/  IADD3 R5, -R5, R14, RZ ;  /* 0x0000000e05057210 */ /* 0x000fe20007ffe1ff */
[----:B------:R-:W-:Y:S01]  /*15a00*/  IMAD.WIDE.U32 R14, R16, c[0x0][0x3a0], RZ ;  /* 0x0000e800100e7a25 */ /* 0x000fe200078e00ff */
[----:B------:R-:W-:Y:S02]  /*15a10*/  SHF.R.S32.HI R7, RZ, 0x2, R7 ;  /* 0x00000002ff077819 */ /* 0x000fe40000011407 */
[----:B------:R-:W-:Y:S01]  /*15a20*/  LOP3.LUT P2, RZ, R9, 0x3, RZ, 0xc0, !PT ;  /* 0x0000000309ff7812 */ /* 0x000fe2000784c0ff */
[----:B------:R-:W-:Y:S01]  /*15a30*/  IMAD.IADD R9, R8, 0x1, -R3 ;  /* 0x0000000108097824 */ /* 0x000fe200078e0a03 */
[----:B------:R-:W-:Y:S01]  /*15a40*/  ISETP.NE.AND P1, PT, R12, 0x1, PT ;  /* 0x000000010c00780c */ /* 0x000fe20003f25270 */
[----:B------:R-:W-:Y:S01]  /*15a50*/  IMAD R5, R5, 0x10, R7 ;  /* 0x0000001005057824 */ /* 0x000fe200078e0207 */
[----:B------:R-:W-:Y:S01]  /*15a60*/  MOV R18, R16 ;  /* 0x0000001000127202 */ /* 0x000fe20000000f00 */
[----:B------:R-:W-:Y:S01]  /*15a70*/  IMAD R12, R0, c[0x0][0x490], RZ ;  /* 0x00012400000c7a24 */ /* 0x000fe200078e02ff */
[CC--:B------:R-:W-:Y:S01]  /*15a80*/  LEA.HI R3, R6.reuse, R2.reuse, RZ, 0x3 ;  /* 0x0000000206037211 */ /* 0x0c0fe200078f18ff */
[----:B------:R-:W-:Y:S01]  /*15a90*/  IMAD R9, R9, 0x8, R5 ;  /* 0x0000000809097824 */ /* 0x000fe200078e0205 */
[----:B------:R-:W-:Y:S01]  /*15aa0*/  LEA.HI R6, R6, R2, RZ, 0x6 ;  /* 0x0000000206067211 */ /* 0x000fe200078f30ff */
[----:B------:R-:W-:Y:S01]  /*15ab0*/  IMAD R7, R17, c[0x0][0x3a0], RZ ;  /* 0x0000e80011077a24 */ /* 0x000fe200078e02ff */
[----:B------:R-:W-:Y:S01]  /*15ac0*/  LOP3.LUT R8, R3, 0xfffffff8, RZ, 0xc0, !PT ;  /* 0xfffffff803087812 */ /* 0x000fe200078ec0ff */
[----:B------:R-:W-:Y:S01]  /*15ad0*/  IMAD.WIDE.U32 R18, R215, c[0x0][0x490], R18 ;  /* 0x00012400d7127a25 */ /* 0x000fe200078e0012 */
[----:B-1----:R-:W-:-:S02]  /*15ae0*/  LEA R9, R75, R9, 0x7 ;  /* 0x000000094b097211 */ /* 0x002fc400078e38ff */
[----:B------:R-:W-:Y:S01]  /*15af0*/  SHF.R.S32.HI R3, RZ, 0x3, R3 ;  /* 0x00000003ff037819 */ /* 0x000fe20000011403 */
[----:B------:R-:W-:Y:S01]  /*15b00*/  IMAD R12, R215, c[0x0][0x494], R12 ;  /* 0x00012500d70c7a24 */ /* 0x000fe200078e020c */
[----:B------:R-:W-:Y:S01]  /*15b10*/  SHF.L.U32 R6, R6, 0x3, RZ ;  /* 0x0000000306067819 */ /* 0x000fe200000006ff */
[----:B------:R-:W-:Y:S02]  /*15b20*/  IMAD R7, R16, c[0x0][0x3a4], R7 ;  /* 0x0000e90010077a24 */ /* 0x000fe400078e0207 */
[----:B------:R-:W-:Y:S02]  /*15b30*/  IMAD.IADD R19, R19, 0x1, R12 ;  /* 0x0000000113137824 */ /* 0x000fe400078e020c */
[----:B------:R-:W-:Y:S01]  /*15b40*/  @P1 IMAD.HI.U32 R12, R9, c[0x0][0x4ec], RZ ;  /* 0x00013b00090c1a27 */ /* 0x000fe200078e00ff */
[----:B------:R-:W-:Y:S02]  /*15b50*/  IADD3 R15, R15, R7, RZ ;  /* 0x000000070f0f7210 */ /* 0x000fe40007ffe0ff */
[----:B------:R-:W-:Y:S01]  /*15b60*/  SHF.R.S32.HI R7, RZ, 0x1f, R216 ;  /* 0x0000001fff077819 */ /* 0x000fe200000114d8 */
[----:B------:R-:W-:Y:S01]  /*15b70*/  IMAD.IADD R2, R2, 0x1, -R8 ;  /* 0x0000000102027824 */ /* 0x000fe200078e0a08 */
[----:B------:R-:W-:Y:S01]  /*15b80*/  SEL R216, R216, RZ, !P0 ;  /* 0x000000ffd8d87207 */ /* 0x000fe20004000000 */
[----:B------:R-:W-:Y:S01]  /*15b90*/  IMAD.MOV.U32 R8, RZ, RZ, R9 ;  /* 0x000000ffff087224 */ /* 0x000fe200078e0009 */
[----:B------:R-:W-:Y:S01]  /*15ba0*/  @P1 SHF.R.U32.HI R8, RZ, c[0x0][0x4f0], R12 ;  /* 0x00013c00ff081a19 */ /* 0x000fe2000001160c */
[----:B------:R-:W-:Y:S01]  /*15bb0*/  IMAD R16, R0, c[0x0][0x3e8], RZ ;  /* 0x0000fa0000107a24 */ /* 0x000fe200078e02ff */
[----:B------:R-:W-:Y:S01]  /*15bc0*/  SEL R7, R7, RZ, !P0 ;  /* 0x000000ff07077207 */ /* 0x000fe20004000000 */
[----:B------:R-:W-:Y:S01]  /*15bd0*/  IMAD.WIDE.U32 R14, R215, c[0x0][0x3e8], R14 ;  /* 0x0000fa00d70e7a25 */ /* 0x000fe200078e000e */
[----:B------:R-:W-:-:S03]  /*15be0*/  LEA R0, R2, R3, 0x5 ;  /* 0x0000000302007211 */ /* 0x000fc600078e28ff */
[----:B------:R-:W-:Y:S02]  /*15bf0*/  IMAD.MOV R12, RZ, RZ, -R8 ;  /* 0x000000ffff0c7224 */ /* 0x000fe400078e0a08 */
[----:B------:R-:W-:Y:S02]  /*15c00*/  IMAD R16, R215, c[0x0][0x3ec], R16 ;  /* 0x0000fb00d7107a24 */ /* 0x000fe400078e0210 */
[----:B------:R-:W-:-:S03]  /*15c10*/  IMAD.WIDE.U32 R18, R216, c[0x0][0x498], R18 ;  /* 0x00012600d8127a25 */ /* 0x000fc600078e0012 */
[----:B------:R-:W-:Y:S01]  /*15c20*/  IADD3 R15, R15, R16, RZ ;  /* 0x000000100f0f7210 */ /* 0x000fe20007ffe0ff */
[----:B------:R-:W-:Y:S01]  /*15c30*/  IMAD R12, R12, c[0x0][0x4e8], R9 ;  /* 0x00013a000c0c7a24 */ /* 0x000fe200078e0209 */
[----:B------:R-:W-:Y:S01]  /*15c40*/  IADD3 R20, P0, R8, R18, RZ ;  /* 0x0000001208147210 */ /* 0x000fe20007f1e0ff */
[----:B------:R-:W-:Y:S01]  /*15c50*/  IMAD R13, R7, c[0x0][0x498], RZ ;  /* 0x00012600070d7a24 */ /* 0x000fe200078e02ff */
[----:B------:R-:W-:Y:S01]  /*15c60*/  SHF.R.S32.HI R16, RZ, 0x1f, R8 ;  /* 0x0000001fff107819 */ /* 0x000fe20000011408 */
[----:B------:R-:W-:Y:S01]  /*15c70*/  IMAD R9, R75, 0x80, R0 ;  /* 0x000000804b097824 */ /* 0x000fe200078e0200 */
[----:B------:R-:W-:Y:S01]  /*15c80*/  SHF.R.S32.HI R18, RZ, 0x1f, R12 ;  /* 0x0000001fff127819 */ /* 0x000fe2000001140c */
[----:B------:R-:W-:Y:S02]  /*15c90*/  IMAD R13, R216, c[0x0][0x49c], R13 ;  /* 0x00012700d80d7a24 */ /* 0x000fe400078e020d */
[----:B------:R-:W-:Y:S02]  /*15ca0*/  IMAD.SHL.U32 R0, R3, 0x40, RZ ;  /* 0x0000004003007824 */ /* 0x000fe400078e00ff */
[----:B------:R-:W-:Y:S01]  /*15cb0*/  IMAD R18, R18, c[0x0][0x488], RZ ;  /* 0x0001220012127a24 */ /* 0x000fe200078e02ff */
[----:B------:R-:W-:Y:S01]  /*15cc0*/  IADD3.X R21, R16, R19, R13, P0, !PT ;  /* 0x0000001310157210 */ /* 0x000fe200007fe40d */
[----:B------:R-:W-:Y:S01]  /*15cd0*/  @P1 IMAD.HI.U32 R17, R9, c[0x0][0x4ec], RZ ;  /* 0x00013b0009111a27 */ /* 0x000fe200078e00ff */
[----:B------:R-:W-:-:S03]  /*15ce0*/  LOP3.LUT R13, R0, 0x1c0, RZ, 0xc0, !PT ;  /* 0x000001c0000d7812 */ /* 0x000fc600078ec0ff */
[----:B------:R-:W-:-:S04]  /*15cf0*/  IMAD.WIDE.U32 R20, R12, c[0x0][0x488], R20 ;  /* 0x000122000c147a25 */ /* 0x000fc800078e0014 */
[----:B------:R-:W-:Y:S01]  /*15d00*/  IMAD R18, R12, c[0x0][0x48c], R18 ;  /* 0x000123000c127a24 */ /* 0x000fe200078e0212 */
[----:B------:R-:W-:Y:S01]  /*15d10*/  LEA R12, P0, R20, c[0x0][0x450], 0x2 ;  /* 0x00011400140c7a11 */ /* 0x000fe200078010ff */
[----:B------:R-:W-:Y:S01]  /*15d20*/  IMAD.SHL.U32 R0, R2, 0x8, RZ ;  /* 0x0000000802007824 */ /* 0x000fe200078e00ff */
[----:B------:R-:W-:Y:S01]  /*15d30*/  SHF.R.U32.HI R2, RZ, 0x3, R13 ;  /* 0x00000003ff027819 */ /* 0x000fe2000001160d */
[----:B------:R-:W-:Y:S01]  /*15d40*/  IMAD.MOV.U32 R8, RZ, RZ, R9 ;  /* 0x000000ffff087224 */ /* 0x000fe200078e0009 */
[----:B------:R-:W-:Y:S01]  /*15d50*/  IADD3 R18, R21, R18, RZ ;  /* 0x0000001215127210 */ /* 0x000fe20007ffe0ff */
[----:B------:R-:W-:Y:S01]  /*15d60*/  SHFL.IDX PT, R22, R12, 0x1, 0x1c1f ;  /* 0x003c1f000c167f89 */ /* 0x000fe200000e0000 */
[----:B------:R-:W-:Y:S01]  /*15d70*/  @P1 SHF.R.U32.HI R8, RZ, c[0x0][0x4f0], R17 ;  /* 0x00013c00ff081a19 */ /* 0x000fe20000011611 */
[----:B------:R-:W-:Y:S01]  /*15d80*/  IMAD R7, R7, c[0x0][0x3f0], RZ ;  /* 0x0000fc0007077a24 */ /* 0x000fe200078e02ff */
[----:B------:R-:W-:Y:S01]  /*15d90*/  LEA.HI.X R18, R20, c[0x0][0x454], R18, 0x2, P0 ;  /* 0x0001150014127a11 */ /* 0x000fe200000f1412 */
[----:B------:R-:W-:Y:S01]  /*15da0*/  IMAD R5, R75, 0x80, R5 ;  /* 0x000000804b057824 */ /* 0x000fe200078e0205 */
[----:B------:R-:W-:Y:S01]  /*15db0*/  LOP3.LUT R13, R13, 0x38, R0, 0xf8, !PT ;  /* 0x000000380d0d7812 */ /* 0x000fe200078ef800 */
[----:B------:R-:W-:Y:S01]  /*15dc0*/  SHFL.IDX PT, R20, R12, RZ, 0x1c1f ;  /* 0x001c1fff0c147589 */ /* 0x000fe200000e0000 */
[C---:B------:R-:W-:Y:S01]  /*15dd0*/  IMAD R7, R216.reuse, c[0x0][0x3f4], R7 ;  /* 0x0000fd00d8077a24 */ /* 0x040fe200078e0207 */
[----:B------:R-:W-:Y:S01]  /*15de0*/  SHF.R.S32.HI R16, RZ, 0x1f, R8 ;  /* 0x0000001fff107819 */ /* 0x000fe20000011408 */
[----:B------:R-:W-:Y:S01]  /*15df0*/  IMAD.WIDE.U32 R14, R216, c[0x0][0x3f0], R14 ;  /* 0x0000fc00d80e7a25 */ /* 0x000fe200078e000e */
[----:B------:R-:W-:Y:S01]  /*15e00*/  LOP3.LUT R13, R13, R2, RZ, 0x3c, !PT ;  /* 0x000000020d0d7212 */ /* 0x000fe200078e3cff */
[----:B------:R-:W1:Y:S01]  /*15e10*/  SHFL.IDX PT, R21, R18, RZ, 0x1c1f ;  /* 0x001c1fff12157589 */ /* 0x000e6200000e0000 */
[----:B------:R-:W-:Y:S01]  /*15e20*/  LEA R75, R75, R3, 0x7 ;  /* 0x000000034b4b7211 */ /* 0x000fe200078e38ff */
[----:B------:R-:W-:Y:S01]  /*15e30*/  IMAD.MOV R2, RZ, RZ, -R8 ;  /* 0x000000ffff027224 */ /* 0x000fe200078e0a08 */
[----:B------:R-:W-:Y:S01]  /*15e40*/  IADD3 R15, R15, R7, RZ ;  /* 0x000000070f0f7210 */ /* 0x000fe20007ffe0ff */
[----:B------:R2:W3:Y:S01]  /*15e50*/  SHFL.IDX PT, R23, R18, 0x1, 0x1c1f ;  /* 0x003c1f0012177f89 */ /* 0x0004e200000e0000 */
[----:B------:R-:W-:Y:S01]  /*15e60*/  IMAD R16, R16, c[0x0][0x3e0], RZ ;  /* 0x0000f80010107a24 */ /* 0x000fe200078e02ff */
[----:B------:R-:W-:-:S03]  /*15e70*/  LOP3.LUT R6, R13, 0x7ffffe00, R6, 0xf8, !PT ;  /* 0x7ffffe000d067812 */ /* 0x000fc600078ef806 */
[----:B------:R-:W-:Y:S02]  /*15e80*/  IMAD R16, R8, c[0x0][0x3e4], R16 ;  /* 0x0000f90008107a24 */ /* 0x000fe400078e0210 */
[----:B--2---:R-:W-:Y:S02]  /*15e90*/  IMAD R18, R2, c[0x0][0x4e8], R9 ;  /* 0x00013a0002127a24 */ /* 0x004fe400078e0209 */
[----:B-----5:R-:W-:Y:S01]  /*15ea0*/  IMAD R2, R4, c[0x0][0x4e8], RZ ;  /* 0x00013a0004027a24 */ /* 0x020fe200078e02ff */
[----:B------:R-:W-:Y:S01]  /*15eb0*/  IADD3 R4, R5, 0x8, RZ ;  /* 0x0000000805047810 */ /* 0x000fe20007ffe0ff */
[----:B------:R-:W-:-:S03]  /*15ec0*/  IMAD.WIDE.U32 R8, R8, c[0x0][0x3e0], R14 ;  /* 0x0000f80008087a25 */ /* 0x000fc600078e000e */
[-C--:B------:R-:W-:Y:S01]  /*15ed0*/  ISETP.GE.OR P1, PT, R5, R2.reuse, P2 ;  /* 0x000000020500720c */ /* 0x080fe20001726670 */
[----:B------:R-:W-:Y:S01]  /*15ee0*/  IMAD.IADD R9, R9, 0x1, R16 ;  /* 0x0000000109097824 */ /* 0x000fe200078e0210 */
[----:B------:R-:W-:Y:S02]  /*15ef0*/  ISETP.GE.OR P0, PT, R4, R2, P2 ;  /* 0x000000020400720c */ /* 0x000fe40001706670 */
[----:B------:R-:W-:Y:S02]  /*15f00*/  SHF.R.S32.HI R5, RZ, 0x1f, R18 ;  /* 0x0000001fff057819 */ /* 0x000fe40000011412 */
[----:B------:R-:W-:-:S03]  /*15f10*/  SHF.L.U32 R16, R6, 0x1, RZ ;  /* 0x0000000106107819 */ /* 0x000fc600000006ff */
[----:B------:R-:W-:-:S04]  /*15f20*/  IMAD R5, R5, c[0x0][0x3d8], RZ ;  /* 0x0000f60005057a24 */ /* 0x000fc800078e02ff */
[C---:B------:R-:W-:Y:S01]  /*15f30*/  IMAD R17, R18.reuse, c[0x0][0x3dc], R5 ;  /* 0x0000f70012117a24 */ /* 0x040fe200078e0205 */
[----:B-1----:R1:W-:Y:S01]  /*15f40*/  @!P1 ST.E [R20.64], R10 ;  /* 0x0000000a14009985 */ /* 0x0023e2000c101908 */
[----:B------:R-:W-:-:S03]  /*15f50*/  IMAD.WIDE.U32 R18, R18, c[0x0][0x3d8], R8 ;  /* 0x0000f60012127a25 */ /* 0x000fc600078e0008 */
[----:B---3--:R1:W-:Y:S01]  /*15f60*/  @!P0 ST.E [R22.64], R11 ;  /* 0x0000000b16008985 */ /* 0x0083e2000c101908 */
[----:B------:R-:W-:Y:S01]  /*15f70*/  IMAD.IADD R17, R19, 0x1, R17 ;  /* 0x0000000113117824 */ /* 0x000fe200078e0211 */
[C---:B------:R-:W-:Y:S02]  /*15f80*/  LEA R74, P0, R18.reuse, c[0x0][0x380], 0x1 ;  /* 0x0000e000124a7a11 */ /* 0x040fe400078008ff */
        /* <DEDUP_REMOVED lines=26> */
[----:B-1----:R-:W1:Y:S01]  /*16130*/  LDS.128 R16, [R16+0xc080] ;  /* 0x00c0800010107984 */ /* 0x002e620000000c00 */
[----:B------:R-:W-:-:S07]  /*16140*/  ISETP.GE.AND P3, PT, R0, c[0x0][0x3c8], PT ;  /* 0x0000f20000007a0c */ /* 0x000fce0003f66270 */
[----:B------:R-:W-:Y:S02]  /*16150*/  @!P2 SHF.R.S32.HI R71, RZ, 0x1f, R72 ;  /* 0x0000001fff47a819 */ /* 0x000fe40000011448 */
[----:B------:R-:W-:Y:S02]  /*16160*/  @!P1 SHF.R.S32.HI R69, RZ, 0x1f, R70 ;  /* 0x0000001fff459819 */ /* 0x000fe40000011446 */
[----:B------:R-:W-:Y:S02]  /*16170*/  @!P0 SHF.R.S32.HI R3, RZ, 0x1f, R68 ;  /* 0x0000001fff038819 */ /* 0x000fe40000011444 */
[----:B------:R-:W-:Y:S01]  /*16180*/  @!P2 LEA.HI R71, R71, R72, RZ, 0x3 ;  /* 0x000000484747a211 */ /* 0x000fe200078f18ff */
[----:B------:R-:W-:Y:S01]  /*16190*/  @!P3 IMAD.WIDE R78, R0, 0x2, R76 ;  /* 0x00000002004eb825 */ /* 0x000fe200078e024c */
[----:B------:R-:W-:Y:S02]  /*161a0*/  @!P1 LEA.HI R69, R69, R70, RZ, 0x3 ;  /* 0x0000004645459211 */ /* 0x000fe400078f18ff */
[----:B------:R-:W-:-:S02]  /*161b0*/  @!P0 LEA.HI R3, R3, R68, RZ, 0x3 ;  /* 0x0000004403038211 */ /* 0x000fc400078f18ff */
[----:B------:R-:W-:Y:S02]  /*161c0*/  @!P2 LOP3.LUT R71, R71, 0xfffffff8, RZ, 0xc0, !PT ;  /* 0xfffffff84747a812 */ /* 0x000fe400078ec0ff */
[----:B------:R-:W-:Y:S02]  /*161d0*/  @!P1 LOP3.LUT R69, R69, 0xfffffff8, RZ, 0xc0, !PT ;  /* 0xfffffff845459812 */ /* 0x000fe400078ec0ff */
[----:B------:R-:W-:Y:S01]  /*161e0*/  @!P0 LOP3.LUT R3, R3, 0xfffffff8, RZ, 0xc0, !PT ;  /* 0xfffffff803038812 */ /* 0x000fe200078ec0ff */
[--C-:B------:R-:W-:Y:S01]  /*161f0*/  @!P2 IMAD.WIDE R70, R71, 0x2, R76.reuse ;  /* 0x000000024746a825 */ /* 0x100fe200078e024c */
[----:B--2---:R2:W-:Y:S03]  /*16200*/  @!P3 ST.E.128 [R78.64], R64 ;  /* 0x000000404e00b985 */ /* 0x0045e6000c101d08 */
[--C-:B------:R-:W-:Y:S01]  /*16210*/  @!P1 IMAD.WIDE R68, R69, 0x2, R76.reuse ;  /* 0x0000000245449825 */ /* 0x100fe200078e024c */
[----:B---3--:R2:W-:Y:S03]  /*16220*/  @!P2 ST.E.128 [R70.64], R48 ;  /* 0x000000304600a985 */ /* 0x0085e6000c101d08 */
[----:B------:R-:W-:Y:S01]  /*16230*/  @!P0 IMAD.WIDE R76, R3, 0x2, R76 ;  /* 0x00000002034c8825 */ /* 0x000fe200078e024c */
[----:B----4-:R2:W-:Y:S04]  /*16240*/  @!P1 ST.E.128 [R68.64], R32 ;  /* 0x0000002044009985 */ /* 0x0105e8000c101d08 */
[----:B-1----:R2:W-:Y:S02]  /*16250*/  @!P0 ST.E.128 [R76.64], R16 ;  /* 0x000000104c008985 */ /* 0x0025e4000c101d08 */
.L_x_667:
[----:B--234-:R-:W-:Y:S05]  /*16260*/  BSYNC B0 ;  /* 0x0000000000007941 */ /* 0x01cfea0003800000 */
.L_x_666:
[----:B------:R-:W-:Y:S01]  /*16270*/  IADD3 R3, R75, 0x20, RZ ;  /* 0x000000204b037810 */ /* 0x000fe20007ffe0ff */
[----:B------:R2:W3:Y:S01]  /*16280*/  SHFL.IDX PT, R35, R73, 0x1, 0x181f ;  /* 0x00381f0049237f89 */ /* 0x0004e200000e0000 */
[----:B------:R-:W-:Y:S02]  /*16290*/  BSSY B0, `(.L_x_668) ;  /* 0x000001c000007945 */ /* 0x000fe40003800000 */
[----:B------:R-:W-:Y:S01]  /*162a0*/  ISETP.GE.AND P0, PT, R3, R2, PT ;  /* 0x000000020300720c */ /* 0x000fe20003f06270 */
[----:B------:R2:W4:-:S12]  /*162b0*/  SHFL.IDX PT, R34, R74, 0x1, 0x181f ;  /* 0x00381f004a227f89 */ /* 0x00051800000e0000 */
[----:B------:R-:W-:Y:S05]  /*162c0*/  @P0 BRA `(.L_x_669) ;  /* 0x0000018000000947 */ /* 0x000fea0003800000 */
[C---:B------:R-:W-:Y:S02]  /*162d0*/  IADD3 R32, R0.reuse, 0x40, RZ ;  /* 0x0000004000207810 */ /* 0x040fe40007ffe0ff */
[C---:B------:R-:W-:Y:S02]  /*162e0*/  IADD3 R18, R0.reuse, 0x80, RZ ;  /* 0x0000008000127810 */ /* 0x040fe40007ffe0ff */
[----:B-1----:R-:W-:Y:S02]  /*162f0*/  IADD3 R16, R0, 0xc0, RZ ;  /* 0x000000c000107810 */ /* 0x002fe40007ffe0ff */
        /* <DEDUP_REMOVED lines=21> */
.L_x_669:
[----:B------:R-:W-:Y:S05]  /*16450*/  BSYNC B0 ;  /* 0x0000000000007941 */ /* 0x000fea0003800000 */
.L_x_668:
        /* <DEDUP_REMOVED lines=30> */
.L_x_671:
[----:B------:R-:W-:Y:S05]  /*16640*/  BSYNC B0 ;  /* 0x0000000000007941 */ /* 0x000fea0003800000 */
.L_x_670:
        /* <DEDUP_REMOVED lines=17> */
[----:B------:R-:W-:Y:S02]  /*16760*/  @!P2 ST.E.128 [R12.64], R52 ;  /* 0x000000340c00a985 */ /* 0x000fe4000c101d08 */
[----:B------:R-:W-:-:S04]  /*16770*/  @!P1 IMAD.WIDE R8, R8, 0x2, R10 ;  /* 0x0000000208089825 */ /* 0x000fc800078e020a */
[----:B------:R-:W-:Y:S01]  /*16780*/  @!P0 IMAD.WIDE R2, R2, 0x2, R10 ;  /* 0x0000000202028825 */ /* 0x000fe200078e020a */
[----:B------:R-:W-:Y:S04]  /*16790*/  @!P1 ST.E.128 [R8.64], R36 ;  /* 0x0000002408009985 */ /* 0x000fe8000c101d08 */
[----:B------:R1:W-:Y:S02]  /*167a0*/  @!P0 ST.E.128 [R2.64], R20 ;  /* 0x0000001402008985 */ /* 0x0003e4000c101d08 */
[----:B-1----:R-:W-:-:S04]  /*167b0*/  IADD3 R2, R0, 0xc0, RZ ;  /* 0x000000c000027810 */ /* 0x002fc80007ffe0ff */
        /* <DEDUP_REMOVED lines=8> */
.L_x_664:
        /* <DEDUP_REMOVED lines=15> */
[----:B-----5:R1:W2:Y:S04]  /*16930*/  LDG.E R3, [R4.64] ;  /* 0x0000000804037981 */ /* 0x0202a8000c1e1900 */
[----:B-1----:R-:W2:Y:S02]  /*16940*/  LDG.E R4, [R4.64+0x4] ;  /* 0x0000040804047981 */ /* 0x002ea4000c1e1900 */
[----:B--2---:R-:W-:-:S02]  /*16950*/  IADD3 R3, -R3, R4, RZ ;  /* 0x0000000403037210 */ /* 0x004fc40007ffe1ff */
.L_x_672:
        /* <DEDUP_REMOVED lines=19> */
[----:B------:R-:W-:-:S05]  /*16a90*/  IMAD R4, R215, c[0x0][0x494], R4 ;  /* 0x00012500d7047a24 */ /* 0x000fca00078e0204 */
[----:B------:R-:W-:Y:S01]  /*16aa0*/  IADD3 R13, R4, R13, RZ ;  /* 0x0000000d040d7210 */ /* 0x000fe20007ffe0ff */
[----:B------:R-:W-:-:S04]  /*16ab0*/  @P0 IMAD.HI.U32 R6, R8, c[0x0][0x4ec], RZ ;  /* 0x00013b0008060a27 */ /* 0x000fc800078e00ff */
[----:B------:R-:W-:Y:S01]  /*16ac0*/  IMAD.WIDE.U32 R12, R216, c[0x0][0x498], R12 ;  /* 0x00012600d80c7a25 */ /* 0x000fe200078e000c */
[----:B------:R-:W-:-:S03]  /*16ad0*/  @P0 SHF.R.U32.HI R7, RZ, c[0x0][0x4f0], R6 ;  /* 0x00013c00ff070a19 */ /* 0x000fc60000011606 */
[----:B------:R-:W-:Y:S01]  /*16ae0*/  IMAD R6, R5, c[0x0][0x498], RZ ;  /* 0x0001260005067a24 */ /* 0x000fe200078e02ff */
[----:B------:R-:W-:Y:S01]  /*16af0*/  IADD3 R12, P0, R7, R12, RZ ;  /* 0x0000000c070c7210 */ /* 0x000fe20007f1e0ff */
[--C-:B------:R-:W-:Y:S02]  /*16b00*/  IMAD.MOV R4, RZ, RZ, -R7.reuse ;  /* 0x000000ffff047224 */ /* 0x100fe400078e0a07 */
[----:B------:R-:W-:Y:S02]  /*16b10*/  IMAD R6, R216, c[0x0][0x49c], R6 ;  /* 0x00012700d8067a24 */ /* 0x000fe400078e0206 */
[----:B------:R-:W-:Y:S01]  /*16b20*/  IMAD R4, R4, c[0x0][0x4e8], R8 ;  /* 0x00013a0004047a24 */ /* 0x000fe200078e0208 */
[----:B------:R-:W-:-:S04]  /*16b30*/  SHF.R.S32.HI R8, RZ, 0x1f, R7 ;  /* 0x0000001fff087819 */ /* 0x000fc80000011407 */
[----:B------:R-:W-:Y:S02]  /*16b40*/  SHF.R.S32.HI R7, RZ, 0x1f, R4 ;  /* 0x0000001fff077819 */ /* 0x000fe40000011404 */
[----:B------:R-:W-:-:S03]  /*16b50*/  IADD3.X R13, R8, R13, R6, P0, !PT ;  /* 0x0000000d080d7210 */ /* 0x000fc600007fe406 */
[----:B------:R-:W-:Y:S02]  /*16b60*/  IMAD R7, R7, c[0x0][0x488], RZ ;  /* 0x0001220007077a24 */ /* 0x000fe400078e02ff */
[----:B------:R-:W-:-:S04]  /*16b70*/  IMAD.WIDE.U32 R12, R4, c[0x0][0x488], R12 ;  /* 0x00012200040c7a25 */ /* 0x000fc800078e000c */
[----:B------:R-:W-:Y:S01]  /*16b80*/  IMAD R4, R4, c[0x0][0x48c], R7 ;  /* 0x0001230004047a24 */ /* 0x000fe200078e0207 */
[----:B------:R-:W-:-:S04]  /*16b90*/  LEA R6, P0, R12, c[0x0][0x450], 0x2 ;  /* 0x000114000c067a11 */ /* 0x000fc800078010ff */
[----:B------:R-:W-:-:S04]  /*16ba0*/  IADD3 R4, R13, R4, RZ ;  /* 0x000000040d047210 */ /* 0x000fc80007ffe0ff */
[----:B------:R-:W-:Y:S02]  /*16bb0*/  LEA.HI.X R7, R12, c[0x0][0x454], R4, 0x2, P0 ;  /* 0x000115000c077a11 */ /* 0x000fe400000f1404 */
[----:B------:R-:W-:-:S05]  /*16bc0*/  MOV R4, 0xff800000 ;  /* 0xff80000000047802 */ /* 0x000fca0000000f00 */
[----:B------:R1:W-:Y:S02]  /*16bd0*/  STG.E [R6.64], R4 ;  /* 0x0000000406007986 */ /* 0x0003e4000c101908 */
.L_x_674:
[----:B------:R-:W-:Y:S05]  /*16be0*/  BSYNC B0 ;  /* 0x0000000000007941 */ /* 0x000fea0003800000 */
.L_x_673:
[----:B-1----:R-:W1:Y:S01]  /*16bf0*/  S2R R7, SR_CTAID.X ;  /* 0x0000000000077919 */ /* 0x002e620000002500 */
[----:B------:R-:W-:Y:S01]  /*16c00*/  SHF.R.S32.HI R8, RZ, 0x1f, R2 ;  /* 0x0000001fff087819 */ /* 0x000fe20000011402 */
[----:B------:R-:W-:Y:S01]  /*16c10*/  IMAD R4, R11, c[0x0][0x3a0], RZ ;  /* 0x0000e8000b047a24 */ /* 0x000fe200078e02ff */
[----:B------:R-:W-:Y:S01]  /*16c20*/  MOV R6, c[0x0][0x4e8] ;  /* 0x00013a0000067a02 */ /* 0x000fe20000000f00 */
[----:B------:R-:W-:Y:S01]  /*16c30*/  IMAD R0, R0, c[0x0][0x3e8], RZ ;  /* 0x0000fa0000007a24 */ /* 0x000fe200078e02ff */
[-C--:B------:R-:W-:Y:S01]  /*16c40*/  LEA.HI R8, R8, R2.reuse, RZ, 0x3 ;  /* 0x0000000208087211 */ /* 0x080fe200078f18ff */
[----:B------:R-:W-:Y:S01]  /*16c50*/  IMAD R4, R10, c[0x0][0x3a4], R4 ;  /* 0x0000e9000a047a24 */ /* 0x000fe200078e0204 */
[----:B------:R-:W-:Y:S01]  /*16c60*/  ISETP.NE.AND P0, PT, R6, 0x1, PT ;  /* 0x000000010600780c */ /* 0x000fe20003f05270 */
[----:B------:R-:W-:Y:S01]  /*16c70*/  IMAD.WIDE.U32 R10, R10, c[0x0][0x3a0], RZ ;  /* 0x0000e8000a0a7a25 */ /* 0x000fe200078e00ff */
[----:B------:R-:W-:Y:S01]  /*16c80*/  LOP3.LUT R9, R8, 0xfffffff8, RZ, 0xc0, !PT ;  /* 0xfffffff808097812 */ /* 0x000fe200078ec0ff */
[----:B------:R-:W-:Y:S01]  /*16c90*/  BSSY B0, `(.L_x_675) ;  /* 0x000003e000007945 */ /* 0x000fe20003800000 */
[----:B------:R-:W-:Y:S01]  /*16ca0*/  SHF.R.S32.HI R8, RZ, 0x3, R8 ;  /* 0x00000003ff087819 */ /* 0x000fe20000011408 */
[----:B------:R-:W-:Y:S01]  /*16cb0*/  IMAD.IADD R13, R11, 0x1, R4 ;  /* 0x000000010b0d7824 */ /* 0x000fe200078e0204 */
[----:B------:R-:W-:Y:S01]  /*16cc0*/  IADD3 R11, -R9, R2, RZ ;  /* 0x00000002090b7210 */ /* 0x000fe20007ffe1ff */
[----:B------:R-:W-:-:S02]  /*16cd0*/  IMAD.MOV.U32 R12, RZ, RZ, R10 ;  /* 0x000000ffff0c7224 */ /* 0x000fc400078e000a */
[----:B------:R-:W-:Y:S01]  /*16ce0*/  IMAD R0, R215, c[0x0][0x3ec], R0 ;  /* 0x0000fb00d7007a24 */ /* 0x000fe200078e0200 */
[----:B------:R-:W-:Y:S01]  /*16cf0*/  LEA R2, R11, R8, 0x5 ;  /* 0x000000080b027211 */ /* 0x000fe200078e28ff */
[----:B------:R-:W-:Y:S01]  /*16d00*/  IMAD.WIDE.U32 R12, R215, c[0x0][0x3e8], R12 ;  /* 0x0000fa00d70c7a25 */ /* 0x000fe200078e000c */
[----:B------:R-:W-:-:S03]  /*16d10*/  SHF.L.U32 R11, R11, 0x3, RZ ;  /* 0x000000030b0b7819 */ /* 0x000fc600000006ff */
[----:B------:R-:W-:Y:S01]  /*16d20*/  IMAD R5, R5, c[0x0][0x3f0], RZ ;  /* 0x0000fc0005057a24 */ /* 0x000fe200078e02ff */
[----:B------:R-:W-:Y:S01]  /*16d30*/  IADD3 R13, R0, R13, RZ ;  /* 0x0000000d000d7210 */ /* 0x000fe20007ffe0ff */
[C---:B-1----:R-:W-:Y:S01]  /*16d40*/  IMAD R2, R7.reuse, 0x80, R2 ;  /* 0x0000008007027824 */ /* 0x042fe200078e0202 */
[----:B------:R-:W-:Y:S01]  /*16d50*/  LEA R7, R7, R8, 0x7 ;  /* 0x0000000807077211 */ /* 0x000fe200078e38ff */
[----:B------:R-:W-:Y:S01]  /*16d60*/  IMAD R5, R216, c[0x0][0x3f4], R5 ;  /* 0x0000fd00d8057a24 */ /* 0x000fe200078e0205 */
[C---:B------:R-:W-:Y:S01]  /*16d70*/  IADD3 R10, R11.reuse, 0x40, RZ ;  /* 0x000000400b0a7810 */ /* 0x040fe20007ffe0ff */
[----:B------:R-:W-:Y:S01]  /*16d80*/  @P0 IMAD.HI.U32 R0, R2, c[0x0][0x4ec], RZ ;  /* 0x00013b0002000a27 */ /* 0x000fe200078e00ff */
[----:B------:R-:W-:Y:S02]  /*16d90*/  MOV R4, R2 ;  /* 0x0000000200047202 */ /* 0x000fe40000000f00 */
[----:B------:R-:W-:Y:S01]  /*16da0*/  IADD3 R9, R11, 0x80, RZ ;  /* 0x000000800b097810 */ /* 0x000fe20007ffe0ff */
[----:B------:R-:W-:Y:S01]  /*16db0*/  IMAD.WIDE.U32 R12, R216, c[0x0][0x3f0], R12 ;  /* 0x0000fc00d80c7a25 */ /* 0x000fe200078e000c */
[----:B------:R-:W-:-:S02]  /*16dc0*/  @P0 SHF.R.U32.HI R4, RZ, c[0x0][0x4f0], R0 ;  /* 0x00013c00ff040a19 */ /* 0x000fc40000011600 */
[----:B------:R-:W-:Y:S02]  /*16dd0*/  IADD3 R8, R11, 0xc0, RZ ;  /* 0x000000c00b087810 */ /* 0x000fe40007ffe0ff */
[--C-:B------:R-:W-:Y:S01]  /*16de0*/  SHF.R.S32.HI R6, RZ, 0x1f, R4.reuse ;  /* 0x0000001fff067819 */ /* 0x100fe20000011404 */
[----:B------:R-:W-:Y:S01]  /*16df0*/  IMAD.MOV R0, RZ, RZ, -R4 ;  /* 0x000000ffff007224 */ /* 0x000fe200078e0a04 */
[----:B------:R-:W-:-:S03]  /*16e00*/  IADD3 R13, R13, R5, RZ ;  /* 0x000000050d0d7210 */ /* 0x000fc60007ffe0ff */
[----:B------:R-:W-:Y:S02]  /*16e10*/  IMAD R6, R6, c[0x0][0x3e0], RZ ;  /* 0x0000f80006067a24 */ /* 0x000fe400078e02ff */
[----:B------:R-:W-:Y:S02]  /*16e20*/  IMAD R0, R0, c[0x0][0x4e8], R2 ;  /* 0x00013a0000007a24 */ /* 0x000fe400078e0202 */
[----:B------:R-:W-:-:S03]  /*16e30*/  IMAD.WIDE.U32 R12, R4, c[0x0][0x3e0], R12 ;  /* 0x0000f800040c7a25 */ /* 0x000fc600078e000c */
[----:B------:R-:W-:Y:S01]  /*16e40*/  SHF.R.S32.HI R2, RZ, 0x1f, R0 ;  /* 0x0000001fff027819 */ /* 0x000fe20000011400 */
[----:B------:R-:W-:-:S04]  /*16e50*/  IMAD R6, R4, c[0x0][0x3e4], R6 ;  /* 0x0000f90004067a24 */ /* 0x000fc800078e0206 */
[----:B------:R-:W-:Y:S01]  /*16e60*/  IMAD R2, R2, c[0x0][0x3d8], RZ ;  /* 0x0000f60002027a24 */ /* 0x000fe200078e02ff */
[----:B------:R-:W-:Y:S01]  /*16e70*/  IADD3 R13, R13, R6, RZ ;  /* 0x000000060d0d7210 */ /* 0x000fe20007ffe0ff */
[----:B-----5:R-:W-:Y:S02]  /*16e80*/  IMAD R6, R3, c[0x0][0x4e8], RZ ;  /* 0x00013a0003067a24 */ /* 0x020fe400078e02ff */
        /* <DEDUP_REMOVED lines=30> */
.L_x_676:
[----:B------:R-:W-:Y:S05]  /*17070*/  BSYNC B0 ;  /* 0x0000000000007941 */ /* 0x000fea0003800000 */
.L_x_675:
[----:B------:R-:W-:Y:S01]  /*17080*/  IADD3 R3, R7, 0x20, RZ ;  /* 0x0000002007037810 */ /* 0x000fe20007ffe0ff */
[----:B--2---:R2:W4:Y:S01]  /*17090*/  SHFL.IDX PT, R13, R0, 0x1, 0x181f ;  /* 0x00381f00000d7f89 */ /* 0x00452200000e0000 */
        /* <DEDUP_REMOVED lines=25> */
.L_x_678:
[----:B------:R-:W-:Y:S05]  /*17230*/  BSYNC B0 ;  /* 0x0000000000007941 */ /* 0x000fea0003800000 */
.L_x_677:
[----:B------:R-:W-:Y:S01]  /*17240*/  IADD3 R3, R7, 0x40, RZ ;  /* 0x0000004007037810 */ /* 0x000fe20007ffe0ff */
[----:B-1--4-:R1:W4:Y:S01]  /*17250*/  SHFL.IDX PT, R13, R0, 0x2, 0x181f ;  /* 0x00581f00000d7f89 */ /* 0x01232200000e0000 */
        /* <DEDUP_REMOVED lines=25> */
.L_x_680:
[----:B------:R-:W-:Y:S05]  /*173f0*/  BSYNC B0 ;  /* 0x0000000000007941 */ /* 0x000fea0003800000 */
.L_x_679:
        /* <DEDUP_REMOVED lines=15> */
[----:B------:R1:W-:Y:S02]  /*174f0*/  @!P2 ST.E.128 [R6.64], RZ ;  /* 0x000000ff0600a985 */ /* 0x0003e4000c101d08 */
[----:B---3--:R-:W-:-:S04]  /*17500*/  @!P1 IMAD.WIDE R4, R4, 0x2, R2 ;  /* 0x0000000204049825 */ /* 0x008fc800078e0202 */
        /* <DEDUP_REMOVED lines=11> */
.L_x_681:
        /* <DEDUP_REMOVED lines=12> */
.L_x_1471:


//--------------------- .text._ZN7cutlass13device_kernelIN5flash19enable_sm80_to_sm89INS1_16FlashAttnFwdSm80INS1_25CollectiveMainloopFwdSm80ILi8ELi1ELb0EN4cute5tupleIJNS5_1CILi128EEENS7_ILi96EEENS7_ILi256EEEEEELi256ENS_6half_tEfNS_4arch4Sm80ELb0ELb0ELb0ELb0ELb0ELb0ELb1ELb0EEENS1_21CollectiveEpilogueFwdINS6_IJS8_SA_S9_EEENS6_IJNS7_ILi1EEESI_SI_EEESC_SE_Li256ELb0ELb1ELb0ELb0EEENS1_19SingleTileSchedulerILb0ELb0ELb1ELi128EEEEEEEEEvNT_6ParamsE --------------------------
	.section	.text._ZN7cutlass13device_kernelIN5flash19enable_sm80_to_sm89INS1_16FlashAttnFwdSm80INS1_25CollectiveMainloopFwdSm80ILi8ELi1ELb0EN4cute5tupleIJNS5_1CILi128EEENS7_ILi96EEENS7_ILi256EEEEEELi256ENS_6half_tEfNS_4arch4Sm80ELb0ELb0ELb0ELb0ELb0ELb0ELb1ELb0EEENS1_21CollectiveEpilogueFwdINS6_IJS8_SA_S9_EEENS6_IJNS7_ILi1EEESI_SI_EEESC_SE_Li256ELb0ELb1ELb0ELb0EEENS1_19SingleTileSchedulerILb0ELb0ELb1ELi128EEEEEEEEEvNT_6ParamsE,"ax",@progbits
	.sectioninfo	@"SHI_REGISTERS=255"
	.align	128
.text._ZN7cutlass13device_kernelIN5flash19enable_sm80_to_sm89INS1_16FlashAttnFwdSm80INS1_25CollectiveMainloopFwdSm80ILi8ELi1ELb0EN4cute5tupleIJNS5_1CILi128EEENS7_ILi96EEENS7_ILi256EEEEEELi256ENS_6half_tEfNS_4arch4Sm80ELb0ELb0ELb0ELb0ELb0ELb0ELb1ELb0EEENS1_21CollectiveEpilogueFwdINS6_IJS8_SA_S9_EEENS6_IJNS7_ILi1EEESI_SI_EEESC_SE_Li256ELb0ELb1ELb0ELb0EEENS1_19SingleTileSchedulerILb0ELb0ELb1ELi128EEEEEEEEEvNT_6ParamsE:
        .type           _ZN7cutlass13device_kernelIN5flash19enable_sm80_to_sm89INS1_16FlashAttnFwdSm80INS1_25CollectiveMainloopFwdSm80ILi8ELi1ELb0EN4cute5tupleIJNS5_1CILi128EEENS7_ILi96EEENS7_ILi256EEEEEELi256ENS_6half_tEfNS_4arch4Sm80ELb0ELb0ELb0ELb0ELb0ELb0ELb1ELb0EEENS1_21CollectiveEpilogueFwdINS6_IJS8_SA_S9_EEENS6_IJNS7_ILi1EEESI_SI_EEESC_SE_Li256ELb0ELb1ELb0ELb0EEENS1_19SingleTileSchedulerILb0ELb0ELb1ELi128EEEEEEEEEvNT_6ParamsE,@function
        .size           _ZN7cutlass13device_kernelIN5flash19enable_sm80_to_sm89INS1_16FlashAttnFwdSm80INS1_25CollectiveMainloopFwdSm80ILi8ELi1ELb0EN4cute5tupleIJNS5_1CILi128EEENS7_ILi96EEENS7_ILi256EEEEEELi256ENS_6half_tEfNS_4arch4Sm80ELb0ELb0ELb0ELb0ELb0ELb0ELb1ELb0EEENS1_21CollectiveEpilogueFwdINS6_IJS8_SA_S9_EEENS6_IJNS7_ILi1EEESI_SI_EEESC_SE_Li256ELb0ELb1ELb0ELb0EEENS1_19SingleTileSchedulerILb0ELb0ELb1ELi128EEEEEEEEEvNT_6ParamsE,(.L_x_1472 - _ZN7cutlass13device_kernelIN5flash19enable_sm80_to_sm89INS1_16FlashAttnFwdSm80INS1_25CollectiveMainloopFwdSm80ILi8ELi1ELb0EN4cute5tupleIJNS5_1CILi128EEENS7_ILi96EEENS7_ILi256EEEEEELi256ENS_6half_tEfNS_4arch4Sm80ELb0ELb0ELb0ELb0ELb0ELb0ELb1ELb0EEENS1_21CollectiveEpilogueFwdINS6_IJS8_SA_S9_EEENS6_IJNS7_ILi1EEESI_SI_EEESC_SE_Li256ELb0ELb1ELb0ELb0EEENS1_19SingleTileSchedulerILb0ELb0ELb1ELi128EEEEEEEEEvNT_6ParamsE)
        .other          _ZN7cutlass13device_kernelIN5flash19enable_sm80_to_sm89INS1_16FlashAttnFwdSm80INS1_25CollectiveMainloopFwdSm80ILi8ELi1ELb0EN4cute5tupleIJNS5_1CILi128EEENS7_ILi96EEENS7_ILi256EEEEEELi256ENS_6half_tEfNS_4arch4Sm80ELb0ELb0ELb0ELb0ELb0ELb0ELb1ELb0EEENS1_21CollectiveEpilogueFwdINS6_IJS8_SA_S9_EEENS6_IJNS7_ILi1EEESI_SI_EEESC_SE_Li256ELb0ELb1ELb0ELb0EEENS1_19SingleTileSchedulerILb0ELb0ELb1ELi128EEEEEEEEEvNT_6ParamsE,@"STO_CUDA_ENTRY STV_DEFAULT"
_ZN7cutlass13device_kernelIN5flash19enable_sm80_to_sm89INS1_16FlashAttnFwdSm80INS1_25CollectiveMainloopFwdSm80ILi8ELi1ELb0EN4cute5tupleIJNS5_1CILi128EEENS7_ILi96EEENS7_ILi256EEEEEELi256ENS_6half_tEfNS_4arch4Sm80ELb0ELb0ELb0ELb0ELb0ELb0ELb1ELb0EEENS1_21CollectiveEpilogueFwdINS6_IJS8_SA_S9_EEENS6_IJNS7_ILi1EEESI_SI_EEESC_SE_Li256ELb0ELb1ELb0ELb0EEENS1_19SingleTileSchedulerILb0ELb0ELb1ELi128EEEEEEEEEvNT_6ParamsE:
        /* <DEDUP_REMOVED lines=15> */
[----:B------:R-:W-:Y:S01]  /*00f0*/  IMAD.MOV.U32 R131, RZ, RZ, c[0x0][0x1e0] ;  /* 0x00007800ff837624 */ /* 0x000fe200078e00ff */
[----:B------:R-:W-:Y:S01]  /*0100*/  ISETP.NE.AND P0, PT, R16, 0x1, PT ;  /* 0x000000011000780c */ /* 0x000fe20003f05270 */
[----:B------:R-:W-:Y:S01]  /*0110*/  IMAD R5, R24, c[0x0][0x1c0], RZ ;  /* 0x0000700018057a24 */ /* 0x000fe200078e02ff */
[----:B------:R-:W4:Y:S01]  /*0120*/  S2R R27, SR_CTAID.Y ;  /* 0x00000000001b7919 */ /* 0x000f220000002600 */
[----:B------:R-:W-:Y:S01]  /*0130*/  IMAD R16, R16, c[0x0][0x168], RZ ;  /* 0x00005a0010107a24 */ /* 0x000fe200078e02ff */
[----:B------:R-:W-:Y:S01]  /*0140*/  IADD3 R15, R139, 0x5f, RZ ;  /* 0x0000005f8b0f7810 */ /* 0x000fe20007ffe0ff */
[----:B------:R-:W-:Y:S01]  /*0150*/  IMAD.MOV.U32 R134, RZ, RZ, c[0x0][0x1e4] ;  /* 0x00007900ff867624 */ /* 0x000fe200078e00ff */
[----:B------:R-:W5:Y:S01]  /*0160*/  S2R R8, SR_CTAID.X ;  /* 0x0000000000087919 */ /* 0x000f620000002500 */
[----:B------:R-:W-:Y:S01]  /*0170*/  IMAD.MOV.U32 R57, RZ, RZ, 0x40 ;  /* 0x00000040ff397424 */ /* 0x000fe200078e00ff */
[----:B---3--:R-:W-:-:S04]  /*0180*/  SHF.R.S32.HI R23, RZ, 0x1f, R26 ;  /* 0x0000001fff177819 */ /* 0x008fc8000001141a */
[----:B-1----:R-:W-:Y:S01]  /*0190*/  LEA.HI R2, R23, R26, RZ, 0x3 ;  /* 0x0000001a17027211 */ /* 0x002fe200078f18ff */
[C---:B----4-:R-:W-:Y:S01]  /*01a0*/  IMAD.WIDE.U32 R6, R27.reuse, c[0x0][0x1b8], RZ ;  /* 0x00006e001b067a25 */ /* 0x050fe200078e00ff */
[----:B------:R-:W-:Y:S02]  /*01b0*/  SHF.R.S32.HI R28, RZ, 0x1f, R27 ;  /* 0x0000001fff1c7819 */ /* 0x000fe4000001141b */
[----:B------:R-:W-:Y:S02]  /*01c0*/  LOP3.LUT R0, R2, 0xfffffff8, RZ, 0xc0, !PT ;  /* 0xfffffff802007812 */ /* 0x000fe400078ec0ff */
[----:B------:R-:W-:Y:S01]  /*01d0*/  SHF.R.S32.HI R20, RZ, 0x3, R2 ;  /* 0x00000003ff147819 */ /* 0x000fe20000011402 */
[----:B------:R-:W-:Y:S02]  /*01e0*/  IMAD R2, R28, c[0x0][0x1b8], RZ ;  /* 0x00006e001c027a24 */ /* 0x000fe400078e02ff */
[----:B------:R-:W-:Y:S01]  /*01f0*/  IMAD.IADD R56, R26, 0x1, -R0 ;  /* 0x000000011a387824 */ /* 0x000fe200078e0a00 */
[----:B------:R-:W-:Y:S01]  /*0200*/  SHF.R.S32.HI R25, RZ, 0x1f, R20 ;  /* 0x0000001fff197819 */ /* 0x000fe20000011414 */
[----:B------:R-:W-:-:S02]  /*0210*/  IMAD R2, R27, c[0x0][0x1bc], R2 ;  /* 0x00006f001b027a24 */ /* 0x000fc400078e0202 */
[----:B------:R-:W-:Y:S02]  /*0220*/  IMAD R0, R56, 0x20, R20 ;  /* 0x0000002038007824 */ /* 0x000fe400078e0214 */
[----:B------:R-:W-:Y:S02]  /*0230*/  IMAD.IADD R3, R7, 0x1, R2 ;  /* 0x0000000107037824 */ /* 0x000fe400078e0202 */
[----:B-----5:R-:W-:Y:S02]  /*0240*/  IMAD R9, R8, 0x80, R0 ;  /* 0x0000008008097824 */ /* 0x020fe400078e0200 */
[----:B------:R-:W-:Y:S02]  /*0250*/  IMAD.MOV.U32 R2, RZ, RZ, R6 ;  /* 0x000000ffff027224 */ /* 0x000fe400078e0006 */
[----:B------:R-:W-:Y:S01]  /*0260*/  @P0 IMAD.HI.U32 R4, R9, c[0x0][0x2c8], RZ ;  /* 0x0000b20009040a27 */ /* 0x000fe200078e00ff */
[----:B------:R-:W-:Y:S03]  /*0270*/  STL [R1+0x44], R9 ;  /* 0x0000440901007387 */ /* 0x000fe60000100800 */
[----:B------:R-:W-:Y:S01]  /*0280*/  IMAD.MOV.U32 R0, RZ, RZ, R9 ;  /* 0x000000ffff007224 */ /* 0x000fe200078e0009 */
[----:B------:R-:W-:Y:S01]  /*0290*/  @P0 SHF.R.U32.HI R0, RZ, c[0x0][0x2cc], R4 ;  /* 0x0000b300ff000a19 */ /* 0x000fe20000011604 */
[----:B------:R-:W-:-:S02]  /*02a0*/  IMAD R4, R22, c[0x0][0x1c4], R5 ;  /* 0x0000710016047a24 */ /* 0x000fc400078e0205 */
[----:B------:R-:W-:Y:S01]  /*02b0*/  IMAD.WIDE.U32 R2, R22, c[0x0][0x1c0], R2 ;  /* 0x0000700016027a25 */ /* 0x000fe200078e0002 */
[----:B------:R-:W-:-:S03]  /*02c0*/  SHF.R.S32.HI R5, RZ, 0x1f, R0 ;  /* 0x0000001fff057819 */ /* 0x000fc60000011400 */
[----:B------:R-:W-:Y:S02]  /*02d0*/  IMAD.IADD R3, R3, 0x1, R4 ;  /* 0x0000000103037824 */ /* 0x000fe400078e0204 */
[----:B------:R-:W-:Y:S02]  /*02e0*/  IMAD.MOV R4, RZ, RZ, -R0 ;  /* 0x000000ffff047224 */ /* 0x000fe400078e0a00 */
[----:B------:R-:W-:Y:S02]  /*02f0*/  IMAD R5, R5, c[0x0][0x1b0], RZ ;  /* 0x00006c0005057a24 */ /* 0x000fe400078e02ff */
[----:B------:R-:W-:Y:S02]  /*0300*/  IMAD R4, R4, c[0x0][0x2c4], R9 ;  /* 0x0000b10004047a24 */ /* 0x000fe400078e0209 */
[----:B------:R-:W-:-:S04]  /*0310*/  IMAD.WIDE.U32 R2, R0, c[0x0][0x1b0], R2 ;  /* 0x00006c0000027a25 */ /* 0x000fc800078e0002 */
[----:B------:R-:W-:Y:S01]  /*0320*/  IMAD R0, R0, c[0x0][0x1b4], R5 ;  /* 0x00006d0000007a24 */ /* 0x000fe200078e0205 */
[----:B------:R-:W-:Y:S01]  /*0330*/  SHF.R.S32.HI R5, RZ, 0x1f, R4 ;  /* 0x0000001fff057819 */ /* 0x000fe20000011404 */
[----:B------:R-:W-:Y:S02]  /*0340*/  IMAD.SHL.U32 R6, R20, 0x40, RZ ;  /* 0x0000004014067824 */ /* 0x000fe400078e00ff */
[----:B------:R-:W-:Y:S02]  /*0350*/  IMAD.IADD R3, R3, 0x1, R0 ;  /* 0x0000000103037824 */ /* 0x000fe400078e0200 */
[----:B------:R-:W-:Y:S02]  /*0360*/  IMAD R0, R5, c[0x0][0x1a8], RZ ;  /* 0x00006a0005007a24 */ /* 0x000fe400078e02ff */
[----:B------:R-:W-:-:S04]  /*0370*/  IMAD.WIDE.U32 R2, R4, c[0x0][0x1a8], R2 ;  /* 0x00006a0004027a25 */ /* 0x000fc800078e0002 */
[----:B------:R-:W-:Y:S01]  /*0380*/  IMAD R5, R4, c[0x0][0x1ac], R0 ;  /* 0x00006b0004057a24 */ /* 0x000fe200078e0200 */
[----:B------:R-:W-:Y:S01]  /*0390*/  LEA R17, P0, R2, c[0x0][0x160], 0x1 ;  /* 0x0000580002117a11 */ /* 0x000fe200078008ff */
[----:B------:R-:W-:Y:S01]  /*03a0*/  IMAD.SHL.U32 R30, R56, 0x8, RZ ;  /* 0x00000008381e7824 */ /* 0x000fe200078e00ff */
[----:B------:R-:W-:Y:S01]  /*03b0*/  LOP3.LUT R0, R6, 0x1c0, RZ, 0xc0, !PT ;  /* 0x000001c006007812 */ /* 0x000fe200078ec0ff */
[----:B------:R-:W-:Y:S02]  /*03c0*/  IMAD.IADD R3, R3, 0x1, R5 ;  /* 0x0000000103037824 */ /* 0x000fe400078e0205 */
[----:B------:R-:W-:Y:S01]  /*03d0*/  IMAD R19, R8, 0x80, R20 ;  /* 0x0000008008137824 */ /* 0x000fe200078e0214 */
[----:B------:R-:W-:Y:S01]  /*03e0*/  LOP3.LUT R4, R0, 0x38, R30, 0xf8, !PT ;  /* 0x0000003800047812 */ /* 0x000fe200078ef81e */
[----:B------:R-:W-:Y:S01]  /*03f0*/  SHFL.IDX PT, R6, R17, 0x1, 0x181f ;  /* 0x00381f0011067f89 */ /* 0x000fe200000e0000 */
[----:B------:R-:W-:Y:S02]  /*0400*/  LEA.HI.X R18, R2, c[0x0][0x164], R3, 0x1, P0 ;  /* 0x0000590002127a11 */ /* 0x000fe400000f0c03 */
[----:B------:R-:W-:Y:S01]  /*0410*/  SHF.R.U32.HI R0, RZ, 0x3, R0 ;  /* 0x00000003ff007819 */ /* 0x000fe20000011600 */
[----:B------:R-:W1:Y:S01]  /*0420*/  SHFL.IDX PT, R2, R17, RZ, 0x181f ;  /* 0x00181fff11027589 */ /* 0x000e6200000e0000 */
[----:B------:R-:W-:-:S02]  /*0430*/  ISETP.GE.AND P0, PT, R19, R16, PT ;  /* 0x000000101300720c */ /* 0x000fc40003f06270 */
[----:B------:R-:W-:Y:S01]  /*0440*/  LOP3.LUT R0, R4, R0, RZ, 0x3c, !PT ;  /* 0x0000000004007212 */ /* 0x000fe200078e3cff */
[----:B------:R-:W3:Y:S01]  /*0450*/  SHFL.IDX PT, R3, R18, RZ, 0x181f ;  /* 0x00181fff12037589 */ /* 0x000ee200000e0000 */
[----:B------:R-:W-:Y:S02]  /*0460*/  LEA.HI R4, R23, R26, RZ, 0x6 ;  /* 0x0000001a17047211 */ /* 0x000fe400078f30ff */
[----:B------:R-:W-:Y:S01]  /*0470*/  IADD3 R5, R19, 0x20, RZ ;  /* 0x0000002013057810 */ /* 0x000fe20007ffe0ff */
[----:B------:R-:W4:Y:S01]  /*0480*/  SHFL.IDX PT, R7, R18, 0x1, 0x181f ;  /* 0x00381f0012077f89 */ /* 0x000f2200000e0000 */
[----:B------:R-:W-:Y:S01]  /*0490*/  IADD3 R33, R30, 0x40, RZ ;  /* 0x000000401e217810 */ /* 0x000fe20007ffe0ff */
[----:B------:R-:W-:Y:S01]  /*04a0*/  IMAD.SHL.U32 R4, R4, 0x8, RZ ;  /* 0x0000000804047824 */ /* 0x000fe200078e00ff */
[C---:B------:R-:W-:Y:S01]  /*04b0*/  IADD3 R32, R30.reuse, 0x80, RZ ;  /* 0x000000801e207810 */ /* 0x040fe20007ffe0ff */
[----:B------:R-:W-:Y:S01]  /*04c0*/  STL [R1+0x40], R19 ;  /* 0x0000401301007387 */ /* 0x000fe20000100800 */
[----:B------:R-:W-:-:S02]  /*04d0*/  IADD3 R29, R30, 0xc0, RZ ;  /* 0x000000c01e1d7810 */ /* 0x000fc40007ffe0ff */
[----:B------:R-:W-:Y:S02]  /*04e0*/  LOP3.LUT R135, R0, 0xfffffe00, R4, 0xf8, !PT ;  /* 0xfffffe0000877812 */ /* 0x000fe400078ef804 */
[----:B------:R-:W-:Y:S02]  /*04f0*/  ISETP.GE.AND P2, PT, R5, R16, PT ;  /* 0x000000100500720c */ /* 0x000fe40003f46270 */
[----:B------:R-:W-:Y:S01]  /*0500*/  @!P0 SHF.R.S32.HI R0, RZ, 0x1f, R33 ;  /* 0x0000001fff008819 */ /* 0x000fe20000011421 */
[----:B------:R-:W-:Y:S01]  /*0510*/  STL [R1+0x38], R135 ;  /* 0x0000388701007387 */ /* 0x000fe20000100800 */
[----:B------:R-:W-:Y:S02]  /*0520*/  @!P0 SHF.R.S32.HI R8, RZ, 0x1f, R32 ;  /* 0x0000001fff088819 */ /* 0x000fe40000011420 */
[----:B------:R-:W-:Y:S02]  /*0530*/  @!P0 SHF.R.S32.HI R5, RZ, 0x1f, R29 ;  /* 0x0000001fff058819 */ /* 0x000fe4000001141d */
[----:B------:R-:W-:-:S02]  /*0540*/  SHF.R.S32.HI R31, RZ, 0x1f, R30 ;  /* 0x0000001fff1f7819 */ /* 0x000fc4000001141e */
[----:B-1----:R-:W-:Y:S02]  /*0550*/  @!P0 LEA R4, P1, R30, R2, 0x1 ;  /* 0x000000021e048211 */ /* 0x002fe400078208ff */
[----:B------:R-:W-:Y:S01]  /*0560*/  @!P0 LEA.HI R10, R0, R33, RZ, 0x3 ;  /* 0x00000021000a8211 */ /* 0x000fe200078f18ff */
[----:B------:R-:W-:Y:S01]  /*0570*/  STL.64 [R1+0x18], R30 ;  /* 0x0000181e01007387 */ /* 0x000fe20000100a00 */
[----:B------:R-:W-:Y:S02]  /*0580*/  @!P0 LEA.HI R8, R8, R32, RZ, 0x3 ;  /* 0x0000002008088211 */ /* 0x000fe400078f18ff */
[C---:B------:R-:W-:Y:S01]  /*0590*/  ISETP.GE.AND P3, PT, R30.reuse, c[0x0][0x198], PT ;  /* 0x000066001e007a0c */ /* 0x040fe20003f66270 */
[----:B------:R-:W-:Y:S01]  /*05a0*/  STL [R1+0x8], R33 ;  /* 0x0000082101007387 */ /* 0x000fe20000100800 */
[----:B------:R-:W-:Y:S02]  /*05b0*/  @!P0 LEA.HI R0, R5, R29, RZ, 0x3 ;  /* 0x0000001d05008211 */ /* 0x000fe400078f18ff */
[----:B---3--:R-:W-:Y:S01]  /*05c0*/  @!P0 LEA.HI.X R5, R30, R3, R31, 0x1, P1 ;  /* 0x000000031e058211 */ /* 0x008fe200008f0c1f */
[----:B------:R-:W-:Y:S01]  /*05d0*/  STL [R1+0x2c], R32 ;  /* 0x00002c2001007387 */ /* 0x000fe20000100800 */
[----:B------:R-:W-:-:S02]  /*05e0*/  @!P0 LOP3.LUT R8, R8, 0xfffffff8, RZ, 0xc0, !PT ;  /* 0xfffffff808088812 */ /* 0x000fc400078ec0ff */
[----:B------:R-:W-:Y:S01]  /*05f0*/  ISETP.GE.AND P1, PT, R33, c[0x0][0x198], PT ;  /* 0x0000660021007a0c */ /* 0x000fe20003f26270 */
[----:B------:R-:W-:Y:S01]  /*0600*/  STL [R1+0x28], R29 ;  /* 0x0000281d01007387 */ /* 0x000fe20000100800 */
[----:B------:R-:W-:Y:S01]  /*0610*/  ISETP.GE.AND P5, PT, R32, c[0x0][0x198], PT ;  /* 0x0000660020007a0c */ /* 0x000fe20003fa6270 */
[--C-:B------:R-:W-:Y:S01]  /*0620*/  @!P0 IMAD.WIDE R12, R8, 0x2, R2.reuse ;  /* 0x00000002080c8825 */ /* 0x100fe200078e0202 */
[----:B------:R-:W-:Y:S02]  /*0630*/  @!P0 LOP3.LUT R10, R10, 0xfffffff8, RZ, 0xc0, !PT ;  /* 0xfffffff80a0a8812 */ /* 0x000fe400078ec0ff */
[----:B------:R-:W-:Y:S01]  /*0640*/  @!P0 LOP3.LUT R9, R0, 0xfffffff8, RZ, 0xc0, !PT ;  /* 0xfffffff800098812 */ /* 0x000fe200078ec0ff */
[----:B------:R-:W-:Y:S01]  /*0650*/  @!P0 IMAD.SHL.U32 R0, R135, 0x2, RZ ;  /* 0x0000000287008824 */ /* 0x000fe200078e00ff */
[----:B------:R-:W-:Y:S01]  /*0660*/  ISETP.GE.AND P4, PT, R29, c[0x0][0x198], PT ;  /* 0x000066001d007a0c */ /* 0x000fe20003f86270 */
[----:B------:R-:W-:-:S03]  /*0670*/  @!P0 IMAD.WIDE R10, R10, 0x2, R2 ;  /* 0x000000020a0a8825 */ /* 0x000fc600078e0202 */
[----:B------:R1:W-:Y:S01]  /*0680*/  @!P0 LDGSTS.E.BYPASS.LTC128B.128 [R0+0x18100], [R4.64], !P3 ;  /* 0x1810000004008fae */ /* 0x0003e2000d901d48 */
[----:B------:R-:W-:-:S03]  /*0690*/  @!P0 IMAD.WIDE R8, R9, 0x2, R2 ;  /* 0x0000000209088825 */ /* 0x000fc600078e0202 */
[----:B------:R3:W-:Y:S01]  /*06a0*/  @!P0 LDGSTS.E.BYPASS.LTC128B.128 [R0+0x1c100], [R10.64], !P1 ;  /* 0x1c1000000a008fae */ /* 0x0007e2000c901d48 */
[----:B------:R-:W-:-:S03]  /*06b0*/  IMAD R2, R25, c[0x0][0x1e0], RZ ;  /* 0x0000780019027a24 */ /* 0x000fc600078e02ff */
[----:B------:R5:W-:Y:S04]  /*06c0*/  @!P0 LDGSTS.E.BYPASS.LTC128B.128 [R0+0x20100], [R12.64], !P5 ;  /* 0x201000000c008fae */ /* 0x000be8000e901d48 */
[----:B------:R4:W-:Y:S01]  /*06d0*/  @!P0 LDGSTS.E.BYPASS.LTC128B.128 [R0+0x24100], [R8.64], !P4 ;  /* 0x2410000008008fae */ /* 0x0009e2000e101d48 */
[C---:B-1----:R-:W-:Y:S01]  /*06e0*/  IMAD R4, R20.reuse, c[0x0][0x1e4], R2 ;  /* 0x0000790014047a24 */ /* 0x042fe200078e0202 */
[----:B------:R-:W-:Y:S01]  /*06f0*/  @!P2 SHF.R.S32.HI R5, RZ, 0x1f, R33 ;  /* 0x0000001fff05a819 */ /* 0x000fe20000011421 */
[----:B------:R-:W-:Y:S01]  /*0700*/  IMAD.WIDE.U32 R2, R20, c[0x0][0x1e0], R30 ;  /* 0x0000780014027a25 */ /* 0x000fe200078e001e */
[----:B---3--:R-:W-:-:S03]  /*0710*/  @!P2 SHF.R.S32.HI R11, RZ, 0x1f, R29 ;  /* 0x0000001fff0ba819 */ /* 0x008fc6000001141d */
[----:B------:R-:W-:Y:S02]  /*0720*/  IMAD.IADD R3, R3, 0x1, R4 ;  /* 0x0000000103037824 */ /* 0x000fe400078e0204 */
[----:B------:R-:W1:Y:S01]  /*0730*/  SHFL.IDX PT, R4, R17, 0x2, 0x181f ;  /* 0x00581f0011047f89 */ /* 0x000e6200000e0000 */
[----:B-----5:R-:W-:Y:S01]  /*0740*/  @!P2 LEA.HI R12, R5, R33, RZ, 0x3 ;  /* 0x00000021050ca211 */ /* 0x020fe200078f18ff */
[----:B------:R-:W-:Y:S01]  /*0750*/  IMAD.WIDE.U32 R2, R27, c[0x0][0x1e8], R2 ;  /* 0x00007a001b027a25 */ /* 0x000fe200078e0002 */
[----:B----4-:R-:W-:Y:S01]  /*0760*/  IADD3 R0, R19, 0x40, RZ ;  /* 0x0000004013007810 */ /* 0x010fe20007ffe0ff */
[----:B------:R-:W3:Y:S01]  /*0770*/  SHFL.IDX PT, R5, R18, 0x2, 0x181f ;  /* 0x00581f0012057f89 */ /* 0x000ee200000e0000 */
[----:B------:R-:W-:Y:S02]  /*0780*/  @!P2 LEA R8, P0, R30, R6, 0x1 ;  /* 0x000000061e08a211 */ /* 0x000fe400078008ff */
[----:B------:R-:W-:Y:S02]  /*0790*/  ISETP.GE.AND P1, PT, R0, R16, PT ;  /* 0x000000100000720c */ /* 0x000fe40003f26270 */
[----:B------:R-:W-:-:S02]  /*07a0*/  @!P2 SHF.R.S32.HI R0, RZ, 0x1f, R32 ;  /* 0x0000001fff00a819 */ /* 0x000fc40000011420 */
[----:B------:R-:W-:Y:S02]  /*07b0*/  @!P2 LEA.HI.X R9, R30, R7, R31, 0x1, P0 ;  /* 0x000000071e09a211 */ /* 0x000fe400000f0c1f */
[----:B------:R-:W-:Y:S02]  /*07c0*/  @!P2 LEA.HI R10, R0, R32, RZ, 0x3 ;  /* 0x00000020000aa211 */ /* 0x000fe400078f18ff */
[----:B------:R-:W-:Y:S02]  /*07d0*/  @!P2 LEA.HI R0, R11, R29, RZ, 0x3 ;  /* 0x0000001d0b00a211 */ /* 0x000fe400078f18ff */
[----:B------:R-:W-:Y:S02]  /*07e0*/  ISETP.GE.AND P0, PT, R33, c[0x0][0x198], PT ;  /* 0x0000660021007a0c */ /* 0x000fe40003f06270 */
[----:B------:R-:W-:Y:S02]  /*07f0*/  @!P2 LOP3.LUT R12, R12, 0xfffffff8, RZ, 0xc0, !PT ;  /* 0xfffffff80c0ca812 */ /* 0x000fe400078ec0ff */
[----:B------:R-:W-:-:S02]  /*0800*/  @!P2 LOP3.LUT R10, R10, 0xfffffff8, RZ, 0xc0, !PT ;  /* 0xfffffff80a0aa812 */ /* 0x000fc400078ec0ff */
[----:B------:R-:W-:Y:S01]  /*0810*/  @!P2 LOP3.LUT R14, R0, 0xfffffff8, RZ, 0xc0, !PT ;  /* 0xfffffff8000ea812 */ /* 0x000fe200078ec0ff */
[----:B------:R-:W-:Y:S02]  /*0820*/  @!P2 IMAD.SHL.U32 R0, R135, 0x2, RZ ;  /* 0x000000028700a824 */ /* 0x000fe400078e00ff */
[----:B------:R-:W-:-:S03]  /*0830*/  @!P2 IMAD.WIDE R12, R12, 0x2, R6 ;  /* 0x000000020c0ca825 */ /* 0x000fc600078e0206 */
[----:B------:R4:W-:Y:S01]  /*0840*/  @!P2 LDGSTS.E.BYPASS.LTC128B.128 [R0+0x19100], [R8.64], !P3 ;  /* 0x191000000800afae */ /* 0x0009e2000d901d48 */
[----:B------:R-:W-:-:S03]  /*0850*/  @!P2 IMAD.WIDE R10, R10, 0x2, R6 ;  /* 0x000000020a0aa825 */ /* 0x000fc600078e0206 */
[----:B------:R5:W-:Y:S01]  /*0860*/  @!P2 LDGSTS.E.BYPASS.LTC128B.128 [R0+0x1d100], [R12.64], !P0 ;  /* 0x1d1000000c00afae */ /* 0x000be2000c101d48 */
[----:B------:R-:W-:-:S03]  /*0870*/  @!P2 IMAD.WIDE R6, R14, 0x2, R6 ;  /* 0x000000020e06a825 */ /* 0x000fc600078e0206 */
[----:B------:R1:W-:Y:S01]  /*0880*/  @!P2 LDGSTS.E.BYPASS.LTC128B.128 [R0+0x21100], [R10.64], !P5 ;  /* 0x211000000a00afae */ /* 0x0003e2000e901d48 */
[----:B------:R-:W-:-:S03]  /*0890*/  IMAD.HI R14, R15, 0x2aaaaaab, RZ ;  /* 0x2aaaaaab0f0e7827 */ /* 0x000fc600078e02ff */
[----:B------:R5:W-:Y:S01]  /*08a0*/  @!P2 LDGSTS.E.BYPASS.LTC128B.128 [R0+0x25100], [R6.64], !P4 ;  /* 0x251000000600afae */ /* 0x000be2000e101d48 */
[----:B------:R-:W-:Y:S01]  /*08b0*/  IMAD R15, R28, c[0x0][0x1e8], RZ ;  /* 0x00007a001c0f7a24 */ /* 0x000fe200078e02ff */
[----:B------:R-:W-:-:S03]  /*08c0*/  ISETP.GE.AND P2, PT, R33, c[0x0][0x198], PT ;  /* 0x0000660021007a0c */ /* 0x000fc60003f46270 */
[----:B----4-:R-:W-:Y:S01]  /*08d0*/  IMAD R8, R27, c[0x0][0x1ec], R15 ;  /* 0x00007b001b087a24 */ /* 0x010fe200078e020f */
[----:B------:R-:W-:-:S03]  /*08e0*/  SHF.R.U32.HI R9, RZ, 0x1f, R14 ;  /* 0x0000001fff097819 */ /* 0x000fc6000001160e */
[----:B------:R-:W-:Y:S01]  /*08f0*/  IMAD.IADD R15, R3, 0x1, R8 ;  /* 0x00000001030f7824 */ /* 0x000fe200078e0208 */
[----:B------:R-:W-:Y:S02]  /*0900*/  @!P1 SHF.R.S32.HI R3, RZ, 0x1f, R33 ;  /* 0x0000001fff039819 */ /* 0x000fe40000011421 */
[----:B------:R-:W-:Y:S01]  /*0910*/  LEA.HI.SX32 R138, R14, R9, 0x1c ;  /* 0x000000090e8a7211 */ /* 0x000fe200078fe2ff */
[----:B------:R-:W-:Y:S01]  /*0920*/  IMAD.MOV.U32 R14, RZ, RZ, R2 ;  /* 0x000000ffff0e7224 */ /* 0x000fe200078e0002 */
[C---:B-1----:R-:W-:Y:S01]  /*0930*/  @!P1 LEA R10, P0, R30.reuse, R4, 0x1 ;  /* 0x000000041e0a9211 */ /* 0x042fe200078008ff */
[----:B------:R-:W1:Y:S01]  /*0940*/  SHFL.IDX PT, R2, R17, 0x3, 0x181f ;  /* 0x00781f0011027f89 */ /* 0x000e6200000e0000 */
[----:B------:R-:W-:Y:S02]  /*0950*/  @!P1 LEA.HI R8, R3, R33, RZ, 0x3 ;  /* 0x0000002103089211 */ /* 0x000fe400078f18ff */
[----:B-----5:R-:W-:Y:S01]  /*0960*/  IADD3 R0, R19, 0x60, RZ ;  /* 0x0000006013007810 */ /* 0x020fe20007ffe0ff */
[----:B------:R-:W-:Y:S01]  /*0970*/  STL [R1+0x3c], R138 ;  /* 0x00003c8a01007387 */ /* 0x000fe20000100800 */
[----:B---3--:R-:W-:-:S02]  /*0980*/  @!P1 LEA.HI.X R11, R30, R5, R31, 0x1, P0 ;  /* 0x000000051e0b9211 */ /* 0x008fc400000f0c1f */
[----:B------:R-:W-:Y:S02]  /*0990*/  ISETP.GE.AND P0, PT, R0, R16, PT ;  /* 0x000000100000720c */ /* 0x000fe40003f06270 */
[----:B------:R-:W-:Y:S02]  /*09a0*/  @!P1 SHF.R.S32.HI R0, RZ, 0x1f, R32 ;  /* 0x0000001fff009819 */ /* 0x000fe40000011420 */
[----:B------:R-:W-:Y:S02]  /*09b0*/  @!P1 SHF.R.S32.HI R6, RZ, 0x1f, R29 ;  /* 0x0000001fff069819 */ /* 0x000fe4000001141d */
[----:B------:R-:W-:Y:S02]  /*09c0*/  @!P1 LEA.HI R3, R0, R32, RZ, 0x3 ;  /* 0x0000002000039211 */ /* 0x000fe400078f18ff */
[----:B------:R-:W-:Y:S02]  /*09d0*/  @!P1 LEA.HI R0, R6, R29, RZ, 0x3 ;  /* 0x0000001d06009211 */ /* 0x000fe400078f18ff */
[----:B------:R-:W-:-:S02]  /*09e0*/  @!P1 LOP3.LUT R8, R8, 0xfffffff8, RZ, 0xc0, !PT ;  /* 0xfffffff808089812 */ /* 0x000fc400078ec0ff */
[----:B------:R-:W-:Y:S02]  /*09f0*/  @!P1 LOP3.LUT R6, R3, 0xfffffff8, RZ, 0xc0, !PT ;  /* 0xfffffff803069812 */ /* 0x000fe400078ec0ff */
[----:B------:R-:W-:Y:S01]  /*0a00*/  @!P1 LOP3.LUT R12, R0, 0xfffffff8, RZ, 0xc0, !PT ;  /* 0xfffffff8000c9812 */ /* 0x000fe200078ec0ff */
[----:B------:R3:W4:Y:S01]  /*0a10*/  SHFL.IDX PT, R3, R18, 0x3, 0x181f ;  /* 0x00781f0012037f89 */ /* 0x00072200000e0000 */
[----:B------:R-:W-:Y:S02]  /*0a20*/  @!P1 IMAD.SHL.U32 R0, R135, 0x2, RZ ;  /* 0x0000000287009824 */ /* 0x000fe400078e00ff */
[----:B------:R-:W-:-:S03]  /*0a30*/  @!P1 IMAD.WIDE R8, R8, 0x2, R4 ;  /* 0x0000000208089825 */ /* 0x000fc600078e0204 */
[----:B------:R5:W-:Y:S01]  /*0a40*/  @!P1 LDGSTS.E.BYPASS.LTC128B.128 [R0+0x1a100], [R10.64], !P3 ;  /* 0x1a1000000a009fae */ /* 0x000be2000d901d48 */
[----:B------:R-:W-:-:S03]  /*0a50*/  @!P1 IMAD.WIDE R6, R6, 0x2, R4 ;  /* 0x0000000206069825 */ /* 0x000fc600078e0204 */
[----:B------:R1:W-:Y:S01]  /*0a60*/  @!P1 LDGSTS.E.BYPASS.LTC128B.128 [R0+0x1e100], [R8.64], !P2 ;  /* 0x1e10000008009fae */ /* 0x0003e2000d101d48 */
[----:B------:R-:W-:-:S03]  /*0a70*/  @!P1 IMAD.WIDE R4, R12, 0x2, R4 ;  /* 0x000000020c049825 */ /* 0x000fc600078e0204 */
[----:B------:R5:W-:Y:S01]  /*0a80*/  @!P1 LDGSTS.E.BYPASS.LTC128B.128 [R0+0x22100], [R6.64], !P5 ;  /* 0x2210000006009fae */ /* 0x000be2000e901d48 */
[----:B------:R-:W-:-:S03]  /*0a90*/  IMAD.MOV.U32 R12, RZ, RZ, 0x60 ;  /* 0x00000060ff0c7424 */ /* 0x000fc600078e00ff */
[----:B------:R5:W-:Y:S01]  /*0aa0*/  @!P1 LDGSTS.E.BYPASS.LTC128B.128 [R0+0x26100], [R4.64], !P4 ;  /* 0x2610000004009fae */ /* 0x000be2000e101d48 */
[----:B------:R-:W-:Y:S02]  /*0ab0*/  IMAD R129, R138, -0x60, R12 ;  /* 0xffffffa08a817824 */ /* 0x000fe400078e020c */
[----:B------:R-:W-:Y:S01]  /*0ac0*/  IMAD.WIDE.U32 R132, R12, c[0x0][0x1e0], RZ ;  /* 0x000078000c847a25 */ /* 0x000fe200078e00ff */
[--C-:B--2---:R-:W-:Y:S02]  /*0ad0*/  @P6 SHF.R.S32.HI R19, RZ, 0x1f, R21.reuse ;  /* 0x0000001fff136819 */ /* 0x104fe40000011415 */
[----:B------:R-:W-:Y:S01]  /*0ae0*/  IADD3 R16, R129, c[0x0][0x1d0], -R20 ;  /* 0x0000740081107a10 */ /* 0x000fe20007ffe814 */
[----:B------:R-:W-:Y:S02]  /*0af0*/  @!P6 IMAD.MOV.U32 R19, RZ, RZ, R24 ;  /* 0x000000ffff13e224 */ /* 0x000fe400078e0018 */
[----:B---3--:R-:W-:Y:S02]  /*0b00*/  @P6 IMAD.MOV.U32 R18, RZ, RZ, R21 ;  /* 0x000000ffff126224 */ /* 0x008fe400078e0015 */
[----:B------:R-:W-:Y:S01]  /*0b10*/  @!P6 IMAD.MOV.U32 R18, RZ, RZ, R22 ;  /* 0x000000ffff12e224 */ /* 0x000fe200078e0016 */
[----:B------:R-:W-:-:S02]  /*0b20*/  IADD3 R22, R138, -0x1, RZ ;  /* 0xffffffff8a167810 */ /* 0x000fc40007ffe0ff */
[----:B------:R-:W-:Y:S01]  /*0b30*/  ISETP.GE.AND P6, PT, R16, 0x1, PT ;  /* 0x000000011000780c */ /* 0x000fe20003fc6270 */
[----:B------:R-:W-:Y:S01]  /*0b40*/  IMAD.WIDE.U32 R34, R18, c[0x0][0x1f0], R14 ;  /* 0x00007c0012227a25 */ /* 0x000fe200078e000e */
[----:B------:R-:W-:Y:S02]  /*0b50*/  SHF.R.S32.HI R24, RZ, 0x1f, R22 ;  /* 0x0000001fff187819 */ /* 0x000fe40000011416 */
[C---:B-1----:R-:W-:Y:S01]  /*0b60*/  @!P0 LEA R8, P1, R30.reuse, R2, 0x1 ;  /* 0x000000021e088211 */ /* 0x042fe200078208ff */
[----:B------:R-:W-:Y:S01]  /*0b70*/  IMAD.MOV.U32 R136, RZ, RZ, R34 ;  /* 0x000000ffff887224 */ /* 0x000fe200078e0022 */
[----:B------:R1:W-:Y:S02]  /*0b80*/  STL.64 [R1+0x30], R34 ;  /* 0x0000302201007387 */ /* 0x0003e40000100a00 */
[C---:B----4-:R-:W-:Y:S02]  /*0b90*/  @!P0 LEA.HI.X R9, R30.reuse, R3, R31, 0x1, P1 ;  /* 0x000000031e098211 */ /* 0x050fe400008f0c1f */
[----:B------:R-:W-:-:S02]  /*0ba0*/  ISETP.GE.AND P1, PT, R30, c[0x0][0x1d4], PT ;  /* 0x000075001e007a0c */ /* 0x000fc40003f26270 */
[----:B-----5:R-:W-:Y:S02]  /*0bb0*/  @!P0 SHF.R.S32.HI R4, RZ, 0x1f, R33 ;  /* 0x0000001fff048819 */ /* 0x020fe40000011421 */
        /* <DEDUP_REMOVED lines=8> */
[----:B------:R-:W-:-:S04]  /*0c40*/  @!P0 IMAD.WIDE R10, R5, 0x2, R2 ;  /* 0x00000002050a8825 */ /* 0x000fc800078e0202 */
[----:B------:R-:W-:-:S04]  /*0c50*/  @!P0 IMAD.WIDE R6, R0, 0x2, R2 ;  /* 0x0000000200068825 */ /* 0x000fc800078e0202 */
[----:B------:R-:W-:Y:S02]  /*0c60*/  IMAD R0, R19, c[0x0][0x1f0], RZ ;  /* 0x00007c0013007a24 */ /* 0x000fe400078e02ff */
[----:B------:R-:W-:-:S04]  /*0c70*/  @!P0 IMAD.WIDE R4, R4, 0x2, R2 ;  /* 0x0000000204048825 */ /* 0x000fc800078e0202 */
[----:B------:R-:W-:Y:S02]  /*0c80*/  IMAD R3, R18, c[0x0][0x1f4], R0 ;  /* 0x00007d0012037a24 */ /* 0x000fe400078e0200 */
[----:B------:R-:W-:Y:S02]  /*0c90*/  @!P0 IMAD.SHL.U32 R0, R135, 0x2, RZ ;  /* 0x0000000287008824 */ /* 0x000fe400078e00ff */
[----:B------:R-:W-:Y:S02]  /*0ca0*/  IMAD R2, R12, c[0x0][0x1e4], RZ ;  /* 0x000079000c027a24 */ /* 0x000fe400078e02ff */
[----:B------:R-:W-:Y:S01]  /*0cb0*/  IMAD.IADD R137, R35, 0x1, R3 ;  /* 0x0000000123897824 */ /* 0x000fe200078e0203 */
[----:B------:R2:W-:Y:S01]  /*0cc0*/  @!P0 LDGSTS.E.BYPASS.LTC128B.128 [R0+0x1b100], [R8.64], !P3 ;  /* 0x1b10000008008fae */ /* 0x0005e2000d901d48 */
[----:B------:R-:W-:Y:S01]  /*0cd0*/  IMAD.IADD R130, R133, 0x1, R2 ;  /* 0x0000000185827824 */ /* 0x000fe200078e0202 */
[----:B------:R-:W-:Y:S01]  /*0ce0*/  ISETP.GE.AND P3, PT, R32, c[0x0][0x1d4], PT ;  /* 0x0000750020007a0c */ /* 0x000fe20003f66270 */
[----:B------:R-:W-:Y:S01]  /*0cf0*/  IMAD.WIDE.U32 R12, R131, 0x40, RZ ;  /* 0x00000040830c7825 */ /* 0x000fe200078e00ff */
[----:B------:R2:W-:Y:S01]  /*0d00*/  @!P0 LDGSTS.E.BYPASS.LTC128B.128 [R0+0x1f100], [R10.64], !P2 ;  /* 0x1f1000000a008fae */ /* 0x0005e2000d101d48 */
[----:B------:R-:W-:-:S02]  /*0d10*/  ISETP.GE.AND P2, PT, R29, c[0x0][0x1d4], PT ;  /* 0x000075001d007a0c */ /* 0x000fc40003f46270 */
[----:B------:R-:W-:Y:S01]  /*0d20*/  IMAD R2, R130, R22, RZ ;  /* 0x0000001682027224 */ /* 0x000fe200078e02ff */
[----:B------:R3:W-:Y:S01]  /*0d30*/  @!P0 LDGSTS.E.BYPASS.LTC128B.128 [R0+0x23100], [R4.64], !P5 ;  /* 0x2310000004008fae */ /* 0x0007e2000e901d48 */
[----:B------:R-:W-:-:S03]  /*0d40*/  ISETP.GE.AND P5, PT, R16, 0x21, PT ;  /* 0x000000211000780c */ /* 0x000fc60003fa6270 */
[----:B------:R4:W-:Y:S01]  /*0d50*/  @!P0 LDGSTS.E.BYPASS.LTC128B.128 [R0+0x27100], [R6.64], !P4 ;  /* 0x2710000006008fae */ /* 0x0009e2000e101d48 */
[----:B------:R-:W-:-:S03]  /*0d60*/  ISETP.GE.AND P4, PT, R33, c[0x0][0x1d4], PT ;  /* 0x0000750021007a0c */ /* 0x000fc60003f86270 */
[----:B------:R-:W0:Y:S04]  /*0d70*/  LDGDEPBAR ;  /* 0x00000000000079af */ /* 0x000e280000000000 */
[----:B------:R1:W-:Y:S01]  /*0d80*/  STL.64 [R1+0x20], R136 ;  /* 0x0000208801007387 */ /* 0x0003e20000100a00 */
[-C--:B---3--:R-:W-:Y:S02]  /*0d90*/  IMAD R4, R24, R132.reuse, R2 ;  /* 0x0000008418047224 */ /* 0x088fe400078e0202 */
[----:B------:R-:W-:Y:S01]  /*0da0*/  IMAD.WIDE.U32 R2, R22, R132, R136 ;  /* 0x0000008416027225 */ /* 0x000fe200078e0088 */
[----:B----4-:R-:W-:-:S03]  /*0db0*/  LEA.HI R7, R23, R26, RZ, 0x4 ;  /* 0x0000001a17077211 */ /* 0x010fc600078f20ff */
[----:B------:R-:W-:Y:S01]  /*0dc0*/  IMAD.IADD R6, R3, 0x1, R4 ;  /* 0x0000000103067824 */ /* 0x000fe200078e0204 */
[----:B------:R-:W-:Y:S01]  /*0dd0*/  BAR.SYNC.DEFER_BLOCKING 0x0 ;  /* 0x0000000000007b1d */ /* 0x000fe20000010000 */
[C---:B------:R-:W-:Y:S01]  /*0de0*/  @P6 LEA R4, P0, R2.reuse, c[0x0][0x1c8], 0x1 ;  /* 0x0000720002046a11 */ /* 0x040fe200078008ff */
[----:B--2---:R-:W-:Y:S01]  /*0df0*/  @P6 IMAD.SHL.U32 R0, R135, 0x2, RZ ;  /* 0x0000000287006824 */ /* 0x004fe200078e00ff */
[----:B------:R-:W-:Y:S02]  /*0e00*/  LOP3.LUT R3, R7, 0xfffffff0, RZ, 0xc0, !PT ;  /* 0xfffffff007037812 */ /* 0x000fe400078ec0ff */
[----:B------:R-:W-:Y:S02]  /*0e10*/  @P6 LEA.HI.X R5, R2, c[0x0][0x1cc], R6, 0x1, P0 ;  /* 0x0000730002056a11 */ /* 0x000fe400000f0c06 */
[----:B------:R-:W-:Y:S02]  /*0e20*/  ISETP.GE.AND P0, PT, R16, 0x41, PT ;  /* 0x000000411000780c */ /* 0x000fe40003f06270 */
[----:B------:R-:W-:Y:S01]  /*0e30*/  LEA.HI R23, R23, R26, RZ, 0x5 ;  /* 0x0000001a17177211 */ /* 0x000fe200078f28ff */
[----:B------:R-:W-:Y:S01]  /*0e40*/  @!PT LDS RZ, [RZ] ;  /* 0x00000000fffff984 */ /* 0x000fe20000000800 */
[----:B------:R-:W-:Y:S01]  /*0e50*/  @!PT LDS RZ, [RZ] ;  /* 0x00000000fffff984 */ /* 0x000fe20000000800 */
[----:B------:R-:W-:Y:S01]  /*0e60*/  @!PT LDS RZ, [RZ] ;  /* 0x00000000fffff984 */ /* 0x000fe20000000800 */
[----:B------:R2:W-:Y:S04]  /*0e70*/  @P6 LDGSTS.E.BYPASS.LTC128B.128 [R0+0xc100], [R4.64], !P1 ;  /* 0x0c10000004006fae */ /* 0x0005e8000c901d48 */
[----:B------:R2:W-:Y:S04]  /*0e80*/  @P6 LDGSTS.E.BYPASS.LTC128B.128 [R0+0xf100], [R4.64+0x80], !P4 ;  /* 0x0f10008004006fae */ /* 0x0005e8000e101d48 */
[----:B------:R2:W-:Y:S04]  /*0e90*/  @P6 LDGSTS.E.BYPASS.LTC128B.128 [R0+0x12100], [R4.64+0x100], !P3 ;  /* 0x1210010004006fae */ /* 0x0005e8000d901d48 */
[----:B------:R2:W-:Y:S02]  /*0ea0*/  @P6 LDGSTS.E.BYPASS.LTC128B.128 [R0+0x15100], [R4.64+0x180], !P2 ;  /* 0x1510018004006fae */ /* 0x0005e4000d101d48 */
[----:B--2---:R-:W-:Y:S01]  /*0eb0*/  IMAD.IADD R0, R26, 0x1, -R3 ;  /* 0x000000011a007824 */ /* 0x004fe200078e0a03 */
[----:B------:R-:W-:-:S02]  /*0ec0*/  SHF.R.S32.HI R3, RZ, 0x4, R7 ;  /* 0x00000004ff037819 */ /* 0x000fc40000011407 */
[----:B------:R-:W-:Y:S02]  /*0ed0*/  @P5 LEA R5, P6, R131, R2, 0x5 ;  /* 0x0000000283055211 */ /* 0x000fe400078c28ff */
[----:B------:R-:W-:Y:S02]  /*0ee0*/  SHF.R.S32.HI R11, RZ, 0x1f, R0 ;  /* 0x0000001fff0b7819 */ /* 0x000fe40000011400 */
[----:B------:R-:W-:Y:S02]  /*0ef0*/  LEA.HI R4, R7, R3, RZ, 0x1 ;  /* 0x0000000307047211 */ /* 0x000fe400078f08ff */
[----:B------:R-:W-:Y:S02]  /*0f00*/  LEA.HI R11, R11, R0, RZ, 0x3 ;  /* 0x000000000b0b7211 */ /* 0x000fe400078f18ff */
[----:B------:R-:W-:Y:S02]  /*0f10*/  @P5 LEA.HI.X R7, R131, R6, R134, 0x5, P6 ;  /* 0x0000000683075211 */ /* 0x000fe400030f2c86 */
[----:B------:R-:W-:Y:S01]  /*0f20*/  @P0 IADD3 R10, P6, R2, R12, RZ ;  /* 0x0000000c020a0210 */ /* 0x000fe20007fde0ff */
[----:B------:R-:W-:Y:S01]  /*0f30*/  IMAD.SHL.U32 R12, R134, 0x40, RZ ;  /* 0x00000040860c7824 */ /* 0x000fe200078e00ff */
[----:B------:R-:W-:-:S02]  /*0f40*/  LOP3.LUT R2, R4, 0xfffffffe, RZ, 0xc0, !PT ;  /* 0xfffffffe04027812 */ /* 0x000fc400078ec0ff */
[----:B------:R-:W-:Y:S02]  /*0f50*/  LOP3.LUT R4, R11, 0xfffffff8, RZ, 0xc0, !PT ;  /* 0xfffffff80b047812 */ /* 0x000fe400078ec0ff */
[----:B------:R-:W-:Y:S01]  /*0f60*/  @P0 IADD3.X R12, R6, R13, R12, P6, !PT ;  /* 0x0000000d060c0210 */ /* 0x000fe200037fe40c */
[----:B------:R-:W-:Y:S02]  /*0f70*/  IMAD.IADD R9, R3, 0x1, -R2 ;  /* 0x0000000103097824 */ /* 0x000fe400078e0a02 */
[----:B------:R-:W-:Y:S01]  /*0f80*/  IMAD.IADD R21, R0, 0x1, -R4 ;  /* 0x0000000100157824 */ /* 0x000fe200078e0a04 */
[C---:B------:R-:W-:Y:S01]  /*0f90*/  @P5 LEA R4, P6, R5.reuse, c[0x0][0x1c8], 0x1 ;  /* 0x0000720005045a11 */ /* 0x040fe200078c08ff */
[----:B------:R-:W-:Y:S02]  /*0fa0*/  IMAD.SHL.U32 R0, R56, 0x40, RZ ;  /* 0x0000004038007824 */ /* 0x000fe400078e00ff */
[----:B------:R-:W-:Y:S01]  /*0fb0*/  IMAD.SHL.U32 R6, R20, 0x8, RZ ;  /* 0x0000000814067824 */ /* 0x000fe200078e00ff */
[----:B------:R-:W-:Y:S01]  /*0fc0*/  @P5 LEA.HI.X R5, R5, c[0x0][0x1cc], R7, 0x1, P6 ;  /* 0x0000730005055a11 */ /* 0x000fe200030f0c07 */
[----:B------:R-:W-:Y:S01]  /*0fd0*/  IMAD.SHL.U32 R2, R21, 0x40, RZ ;  /* 0x0000004015027824 */ /* 0x000fe200078e00ff */
[----:B------:R-:W-:Y:S01]  /*0fe0*/  LOP3.LUT R0, R0, 0x1c0, RZ, 0xc0, !PT ;  /* 0x000001c000007812 */ /* 0x000fe200078ec0ff */
[----:B------:R-:W-:-:S03]  /*0ff0*/  IMAD.SHL.U32 R3, R9, 0x8, RZ ;  /* 0x0000000809037824 */ /* 0x000fc600078e00ff */
[----:B------:R-:W-:Y:S02]  /*1000*/  LOP3.LUT R7, R0, 0x8, R6, 0xf8, !PT ;  /* 0x0000000800077812 */ /* 0x000fe400078ef806 */
[----:B------:R-:W-:Y:S02]  /*1010*/  LOP3.LUT R2, R2, 0x1c0, RZ, 0xc0, !PT ;  /* 0x000001c002027812 */ /* 0x000fe400078ec0ff */
[----:B------:R-:W-:Y:S02]  /*1020*/  SHF.R.U32.HI R6, RZ, 0x3, R0 ;  /* 0x00000003ff067819 */ /* 0x000fe40000011600 */
[----:B------:R-:W-:Y:S02]  /*1030*/  LOP3.LUT R3, R2, 0x8, R3, 0xf8, !PT ;  /* 0x0000000802037812 */ /* 0x000fe400078ef803 */
[----:B------:R-:W-:Y:S02]  /*1040*/  SHF.R.U32.HI R0, RZ, 0x3, R2 ;  /* 0x00000003ff007819 */ /* 0x000fe40000011602 */
[----:B------:R-:W-:Y:S01]  /*1050*/  LOP3.LUT R7, R7, R6, RZ, 0x3c, !PT ;  /* 0x0000000607077212 */ /* 0x000fe200078e3cff */
[----:B------:R-:W-:Y:S01]  /*1060*/  @P5 IMAD.SHL.U32 R6, R135, 0x2, RZ ;  /* 0x0000000287065824 */ /* 0x000fe200078e00ff */
[----:B------:R-:W-:-:S02]  /*1070*/  @P0 LEA R2, P6, R10, c[0x0][0x1c8], 0x1 ;  /* 0x000072000a020a11 */ /* 0x000fc400078c08ff */
[----:B------:R-:W-:Y:S01]  /*1080*/  LOP3.LUT R8, R3, R0, RZ, 0x3c, !PT ;  /* 0x0000000003087212 */ /* 0x000fe200078e3cff */
[----:B------:R-:W-:Y:S01]  /*1090*/  @P0 IMAD.SHL.U32 R0, R135, 0x2, RZ ;  /* 0x0000000287000824 */ /* 0x000fe200078e00ff */
[----:B------:R-:W-:Y:S01]  /*10a0*/  @P0 LEA.HI.X R3, R10, c[0x0][0x1cc], R12, 0x1, P6 ;  /* 0x000073000a030a11 */ /* 0x000fe200030f0c0c */
[----:B------:R2:W-:Y:S04]  /*10b0*/  @P5 LDGSTS.E.BYPASS.LTC128B.128 [R6+0xd100], [R4.64], !P1 ;  /* 0x0d10000004065fae */ /* 0x0005e8000c901d48 */
[----:B------:R2:W-:Y:S04]  /*10c0*/  @P5 LDGSTS.E.BYPASS.LTC128B.128 [R6+0x10100], [R4.64+0x80], !P4 ;  /* 0x1010008004065fae */ /* 0x0005e8000e101d48 */
[----:B------:R2:W-:Y:S04]  /*10d0*/  @P5 LDGSTS.E.BYPASS.LTC128B.128 [R6+0x13100], [R4.64+0x100], !P3 ;  /* 0x1310010004065fae */ /* 0x0005e8000d901d48 */
[----:B------:R2:W-:Y:S01]  /*10e0*/  @P5 LDGSTS.E.BYPASS.LTC128B.128 [R6+0x16100], [R4.64+0x180], !P2 ;  /* 0x1610018004065fae */ /* 0x0005e2000d101d48 */
[----:B------:R-:W-:-:S03]  /*10f0*/  LOP3.LUT P5, RZ, R21, 0x2, RZ, 0xc0, !PT ;  /* 0x0000000215ff7812 */ /* 0x000fc600078ac0ff */
[----:B------:R3:W-:Y:S04]  /*1100*/  @P0 LDGSTS.E.BYPASS.LTC128B.128 [R0+0xe100], [R2.64], !P1 ;  /* 0x0e10000002000fae */ /* 0x0007e8000c901d48 */
[----:B------:R3:W-:Y:S04]  /*1110*/  @P0 LDGSTS.E.BYPASS.LTC128B.128 [R0+0x11100], [R2.64+0x80], !P4 ;  /* 0x1110008002000fae */ /* 0x0007e8000e101d48 */
[----:B------:R3:W-:Y:S04]  /*1120*/  @P0 LDGSTS.E.BYPASS.LTC128B.128 [R0+0x14100], [R2.64+0x100], !P3 ;  /* 0x1410010002000fae */ /* 0x0007e8000d901d48 */
[----:B------:R3:W-:Y:S01]  /*1130*/  @P0 LDGSTS.E.BYPASS.LTC128B.128 [R0+0x17100], [R2.64+0x180], !P2 ;  /* 0x1710018002000fae */ /* 0x0007e2000d101d48 */
[----:B------:R-:W-:-:S03]  /*1140*/  LOP3.LUT P0, RZ, R56, 0x2, RZ, 0xc0, !PT ;  /* 0x0000000238ff7812 */ /* 0x000fc6000780c0ff */
[----:B------:R-:W0:Y:S01]  /*1150*/  LDGDEPBAR ;  /* 0x00000000000079af */ /* 0x000e220000000000 */
[----:B--2---:R-:W-:Y:S02]  /*1160*/  IMAD.SHL.U32 R5, R11, 0x40, RZ ;  /* 0x000000400b057824 */ /* 0x004fe400078e00ff */
[----:B------:R-:W-:-:S03]  /*1170*/  IMAD.MOV.U32 R4, RZ, RZ, 0x10 ;  /* 0x00000010ff047424 */ /* 0x000fc600078e00ff */
[----:B------:R-:W-:Y:S02]  /*1180*/  LOP3.LUT R5, R8, 0xfffffe00, R5, 0xf8, !PT ;  /* 0xfffffe0008057812 */ /* 0x000fe400078ef805 */
[----:B------:R-:W-:Y:S02]  /*1190*/  SEL R4, R4, 0xfffffff0, !P5 ;  /* 0xfffffff004047807 */ /* 0x000fe40006800000 */
[----:B------:R-:W-:Y:S01]  /*11a0*/  ISETP.GE.AND P5, PT, R139, 0x1, PT ;  /* 0x000000018b00780c */ /* 0x000fe20003fa6270 */
[----:B---3--:R-:W-:Y:S01]  /*11b0*/  IMAD R0, R9, 0x200, R7 ;  /* 0x0000020009007824 */ /* 0x008fe200078e0207 */
[----:B------:R-:W-:Y:S01]  /*11c0*/  SHF.R.S32.HI R3, RZ, 0x5, R23 ;  /* 0x00000005ff037819 */ /* 0x000fe20000011417 */
[----:B------:R-:W-:Y:S01]  /*11d0*/  IMAD R2, R25, c[0x0][0x208], RZ ;  /* 0x0000820019027a24 */ /* 0x000fe200078e02ff */
[----:B------:R-:W-:-:S04]  /*11e0*/  DEPBAR.LE SB0, 0x1 ;  /* 0x000080400000791a */ /* 0x000fc80000000000 */
[----:B------:R-:W-:Y:S01]  /*11f0*/  IMAD.SHL.U32 R167, R0, 0x2, RZ ;  /* 0x0000000200a77824 */ /* 0x000fe200078e00ff */
[----:B------:R-:W-:-:S04]  /*1200*/  DEPBAR.LE SB0, 0x0 ;  /* 0x000080000000791a */ /* 0x000fc80000000000 */
[C---:B------:R-:W-:Y:S01]  /*1210*/  IMAD R17, R20.reuse, c[0x0][0x20c], R2 ;  /* 0x0000830014117a24 */ /* 0x040fe200078e0202 */
[----:B------:R-:W-:Y:S01]  /*1220*/  IADD3 R2, R167, 0xc100, RZ ;  /* 0x0000c100a7027810 */ /* 0x000fe20007ffe0ff */
[----:B------:R-:W-:Y:S01]  /*1230*/  IMAD R0, R3, 0x400, R5 ;  /* 0x0000040003007824 */ /* 0x000fe200078e0205 */
[----:B------:R-:W-:Y:S01]  /*1240*/  IADD3 R226, R167, 0xc120, RZ ;  /* 0x0000c120a7e27810 */ /* 0x000fe20007ffe0ff */
[----:B------:R-:W-:Y:S01]  /*1250*/  IMAD.WIDE.U32 R6, R20, c[0x0][0x208], R30 ;  /* 0x0000820014067a25 */ /* 0x000fe200078e001e */
[----:B------:R-:W-:Y:S01]  /*1260*/  @P0 IADD3 R226, R2, -0x20, RZ ;  /* 0xffffffe002e20810 */ /* 0x000fe20007ffe0ff */
[----:B------:R-:W-:Y:S01]  /*1270*/  BAR.SYNC.DEFER_BLOCKING 0x0 ;  /* 0x0000000000007b1d */ /* 0x000fe20000010000 */
[C---:B------:R-:W-:Y:S01]  /*1280*/  LEA R223, R0.reuse, 0x18100, 0x1 ;  /* 0x0001810000df7811 */ /* 0x040fe200078e08ff */
[----:B------:R-:W-:Y:S01]  /*1290*/  IMAD.SHL.U32 R12, R0, 0x2, RZ ;  /* 0x00000002000c7824 */ /* 0x000fe200078e00ff */
[----:B------:R-:W-:Y:S01]  /*12a0*/  LOP3.LUT P0, RZ, R21, 0x4, RZ, 0xc0, !PT ;  /* 0x0000000415ff7812 */ /* 0x000fe2000780c0ff */
[----:B------:R-:W-:Y:S01]  /*12b0*/  IMAD.IADD R3, R7, 0x1, R17 ;  /* 0x0000000107037824 */ /* 0x000fe200078e0211 */
[----:B------:R-:W-:Y:S01]  /*12c0*/  IADD3 R249, R226, 0x800, RZ ;  /* 0x00000800e2f97810 */ /* 0x000fe20007ffe0ff */
[----:B------:R-:W-:Y:S01]  /*12d0*/  IMAD R0, R28, c[0x0][0x210], RZ ;  /* 0x000084001c007a24 */ /* 0x000fe200078e02ff */
[C---:B------:R-:W-:Y:S01]  /*12e0*/  IADD3 R248, R226.reuse, 0x1000, RZ ;  /* 0x00001000e2f87810 */ /* 0x040fe20007ffe0ff */
[----:B------:R-:W-:Y:S01]  /*12f0*/  IMAD.MOV.U32 R2, RZ, RZ, R6 ;  /* 0x000000ffff027224 */ /* 0x000fe200078e0006 */
[----:B------:R-:W-:Y:S01]  /*1300*/  LOP3.LUT R6, R23, 0xffffffe0, RZ, 0xc0, !PT ;  /* 0xffffffe017067812 */ /* 0x000fe200078ec0ff */
[C---:B------:R-:W-:Y:S01]  /*1310*/  IMAD R0, R27.reuse, c[0x0][0x214], R0 ;  /* 0x000085001b007a24 */ /* 0x040fe200078e0200 */
[C---:B------:R-:W-:Y:S01]  /*1320*/  IADD3 R247, R226.reuse, 0x1800, RZ ;  /* 0x00001800e2f77810 */ /* 0x040fe20007ffe0ff */
[----:B------:R-:W-:Y:S01]  /*1330*/  IMAD.WIDE.U32 R2, R27, c[0x0][0x210], R2 ;  /* 0x000084001b027a25 */ /* 0x000fe200078e0002 */
[----:B------:R-:W-:-:S02]  /*1340*/  IADD3 R246, R226, 0x2000, RZ ;  /* 0x00002000e2f67810 */ /* 0x000fc40007ffe0ff */
[----:B------:R-:W-:Y:S01]  /*1350*/  IADD3 R245, R226, 0x2800, RZ ;  /* 0x00002800e2f57810 */ /* 0x000fe20007ffe0ff */
[----:B------:R-:W-:Y:S02]  /*1360*/  IMAD.IADD R3, R3, 0x1, R0 ;  /* 0x0000000103037824 */ /* 0x000fe400078e0200 */
[----:B------:R-:W-:Y:S02]  /*1370*/  IMAD R0, R19, c[0x0][0x218], RZ ;  /* 0x0000860013007a24 */ /* 0x000fe400078e02ff */
[----:B------:R-:W-:Y:S02]  /*1380*/  IMAD.IADD R128, R26, 0x1, -R6 ;  /* 0x000000011a807824 */ /* 0x000fe400078e0a06 */
[C---:B------:R-:W-:Y:S02]  /*1390*/  IMAD R6, R18.reuse, c[0x0][0x21c], R0 ;  /* 0x0000870012067a24 */ /* 0x040fe400078e0200 */
[----:B------:R-:W-:Y:S01]  /*13a0*/  IMAD.WIDE.U32 R30, R18, c[0x0][0x218], R2 ;  /* 0x00008600121e7a25 */ /* 0x000fe200078e0002 */
[----:B------:R-:W2:Y:S03]  /*13b0*/  LDSM.16.M88.4 R12, [R12+0x18100] ;  /* 0x018100000c0c783b */ /* 0x000ea60000000200 */
[----:B------:R-:W-:Y:S01]  /*13c0*/  IMAD.IADD R37, R31, 0x1, R6 ;  /* 0x000000011f257824 */ /* 0x000fe200078e0206 */
[----:B------:R1:W-:Y:S01]  /*13d0*/  STL.64 [R1+0x50], R30 ;  /* 0x0000501e01007387 */ /* 0x0003e20000100a00 */
[----:B------:R-:W-:-:S02]  /*13e0*/  IMAD R222, R4, 0x2, R223 ;  /* 0x0000000204de7824 */ /* 0x000fc400078e02df */
[----:B------:R-:W-:Y:S01]  /*13f0*/  IMAD.MOV.U32 R7, RZ, RZ, 0x20 ;  /* 0x00000020ff077424 */ /* 0x000fe200078e00ff */
[----:B------:R1:W-:Y:S04]  /*1400*/  STL [R1+0x4c], R37 ;  /* 0x00004c2501007387 */ /* 0x0003e80000100800 */
[----:B------:R1:W3:Y:S01]  /*1410*/  LDSM.16.M88.4 R48, [R167+0xc100] ;  /* 0x00c10000a730783b */ /* 0x0002e20000000200 */
[----:B------:R-:W-:-:S03]  /*1420*/  SEL R0, R7, 0xffffffe0, !P0 ;  /* 0xffffffe007007807 */ /* 0x000fc60004000000 */
[----:B------:R1:W4:Y:S04]  /*1430*/  LDSM.16.M88.4 R40, [R167+0xc900] ;  /* 0x00c90000a728783b */ /* 0x0003280000000200 */
[----:B------:R1:W1:Y:S04]  /*1440*/  LDSM.16.M88.4 R32, [R167+0xd100] ;  /* 0x00d10000a720783b */ /* 0x0002680000000200 */
[----:B------:R1:W1:Y:S04]  /*1450*/  LDSM.16.M88.4 R60, [R167+0xd900] ;  /* 0x00d90000a73c783b */ /* 0x0002680000000200 */
[----:B------:R1:W1:Y:S04]  /*1460*/  LDSM.16.M88.4 R68, [R167+0xe100] ;  /* 0x00e10000a744783b */ /* 0x0002680000000200 */
[----:B------:R1:W1:Y:S04]  /*1470*/  LDSM.16.M88.4 R72, [R167+0xe900] ;  /* 0x00e90000a748783b */ /* 0x0002680000000200 */
[----:B------:R1:W1:Y:S04]  /*1480*/  LDSM.16.M88.4 R8, [R222] ;  /* 0x00000000de08783b */ /* 0x0002680000000200 */
[----:B------:R1:W1:Y:S04]  /*1490*/  LDSM.16.M88.4 R96, [R226] ;  /* 0x00000000e260783b */ /* 0x0002680000000200 */
[----:B------:R1:W1:Y:S04]  /*14a0*/  LDSM.16.M88.4 R88, [R226+0x800] ;  /* 0x00080000e258783b */ /* 0x0002680000000200 */
[----:B------:R1:W1:Y:S04]  /*14b0*/  LDSM.16.M88.4 R80, [R226+0x1000] ;  /* 0x00100000e250783b */ /* 0x0002680000000200 */
[----:B------:R1:W1:Y:S04]  /*14c0*/  LDSM.16.M88.4 R104, [R226+0x1800] ;  /* 0x00180000e268783b */ /* 0x0002680000000200 */
[----:B------:R1:W1:Y:S04]  /*14d0*/  LDSM.16.M88.4 R108, [R226+0x2000] ;  /* 0x00200000e26c783b */ /* 0x0002680000000200 */
[----:B------:R1:W1:Y:S01]  /*14e0*/  LDSM.16.M88.4 R112, [R226+0x2800] ;  /* 0x00280000e270783b */ /* 0x0002620000000200 */
[----:B------:R-:W-:Y:S05]  /*14f0*/  @!P5 BRA `(.L_x_682) ;  /* 0x000004100000d947 */ /* 0x000fea0003800000 */
[----:B--234-:R-:W-:Y:S01]  /*1500*/  IMAD R2, R24, c[0x0][0x208], RZ ;  /* 0x0000820018027a24 */ /* 0x01cfe200078e02ff */
[----:B------:R-:W-:Y:S01]  /*1510*/  SEL R17, RZ, 0x1, P1 ;  /* 0x00000001ff117807 */ /* 0x000fe20000800000 */
[----:B------:R-:W-:Y:S01]  /*1520*/  IMAD.WIDE.U32 R6, R22, c[0x0][0x208], RZ ;  /* 0x0000820016067a25 */ /* 0x000fe200078e00ff */
[----:B------:R-:W-:-:S02]  /*1530*/  P2R R25, PR, RZ, 0x10 ;  /* 0x00000010ff197803 */ /* 0x000fc40000000000 */
[----:B------:R-:W-:Y:S01]  /*1540*/  ISETP.LT.OR P6, PT, R16, 0x1, P1 ;  /* 0x000000011000780c */ /* 0x000fe20000fc1670 */
[----:B------:R-:W-:Y:S02]  /*1550*/  IMAD R2, R22, c[0x0][0x20c], R2 ;  /* 0x0000830016027a24 */ /* 0x000fe400078e0202 */
[----:B------:R-:W-:Y:S02]  /*1560*/  IMAD.MOV.U32 R18, RZ, RZ, R36 ;  /* 0x000000ffff127224 */ /* 0x000fe400078e0024 */
[----:B------:R-:W-:Y:S02]  /*1570*/  IMAD.MOV.U32 R19, RZ, RZ, R37 ;  /* 0x000000ffff137224 */ /* 0x000fe400078e0025 */
[----:B------:R-:W-:Y:S02]  /*1580*/  IMAD.IADD R2, R7, 0x1, R2 ;  /* 0x0000000107027824 */ /* 0x000fe400078e0202 */
[----:B------:R-:W-:Y:S02]  /*1590*/  IMAD.MOV.U32 R18, RZ, RZ, R30 ;  /* 0x000000ffff127224 */ /* 0x000fe400078e001e */
[----:B------:R-:W-:-:S02]  /*15a0*/  IMAD R3, R2, 0x60, RZ ;  /* 0x0000006002037824 */ /* 0x000fc400078e02ff */
[----:B------:R-:W-:Y:S01]  /*15b0*/  IMAD.WIDE.U32 R6, R6, 0x60, R18 ;  /* 0x0000006006067825 */ /* 0x000fe200078e0012 */
[----:B------:R2:W-:Y:S03]  /*15c0*/  STL.64 [R1+0x48], R18 ;  /* 0x0000481201007387 */ /* 0x0005e60000100a00 */
[----:B------:R-:W-:Y:S01]  /*15d0*/  IMAD.IADD R3, R7, 0x1, R3 ;  /* 0x0000000107037824 */ /* 0x000fe200078e0203 */
[C---:B------:R-:W-:Y:S01]  /*15e0*/  LEA R2, P0, R6.reuse, c[0x0][0x1f8], 0x1 ;  /* 0x00007e0006027a11 */ /* 0x040fe200078008ff */
[C---:B------:R-:W-:Y:S01]  /*15f0*/  IMAD R24, R57.reuse, c[0x0][0x20c], RZ ;  /* 0x0000830039187a24 */ /* 0x040fe200078e02ff */
[----:B------:R-:W-:Y:S01]  /*1600*/  SEL R7, RZ, 0x2, P4 ;  /* 0x00000002ff077807 */ /* 0x000fe20002000000 */
[----:B------:R-:W-:Y:S01]  /*1610*/  IMAD.WIDE.U32 R26, R57, c[0x0][0x208], RZ ;  /* 0x00008200391a7a25 */ /* 0x000fe200078e00ff */
[----:B------:R-:W-:Y:S02]  /*1620*/  LEA.HI.X R3, R6, c[0x0][0x1fc], R3, 0x1, P0 ;  /* 0x00007f0006037a11 */ /* 0x000fe400000f0c03 */
[----:B------:R-:W-:Y:S01]  /*1630*/  SEL R6, RZ, 0x4, P3 ;  /* 0x00000004ff067807 */ /* 0x000fe20001800000 */
[----:B------:R-:W-:Y:S01]  /*1640*/  IMAD.IADD R24, R27, 0x1, R24 ;  /* 0x000000011b187824 */ /* 0x000fe200078e0218 */
[----:B------:R-:W-:-:S02]  /*1650*/  IADD3 R22, P5, P0, R26, 0x80, R2 ;  /* 0x000000801a167810 */ /* 0x000fc400078be002 */
[----:B------:R-:W-:Y:S01]  /*1660*/  IADD3 R7, R6, R7, R17 ;  /* 0x0000000706077210 */ /* 0x000fe20007ffe011 */
[----:B------:R-:W-:Y:S01]  /*1670*/  IMAD.SHL.U32 R17, R135, 0x2, RZ ;  /* 0x0000000287117824 */ /* 0x000fe200078e00ff */
[----:B------:R-:W-:Y:S02]  /*1680*/  SEL R6, RZ, 0x8, P2 ;  /* 0x00000008ff067807 */ /* 0x000fe40001000000 */
[--C-:B------:R-:W-:Y:S02]  /*1690*/  IADD3.X R23, R24, RZ, R3.reuse, P5, P0 ;  /* 0x000000ff18177210 */ /* 0x100fe40002fe0403 */
[----:B------:R-:W-:Y:S01]  /*16a0*/  IADD3 R20, P5, P0, R26, 0x100, R2 ;  /* 0x000001001a147810 */ /* 0x000fe200078be002 */
[----:B------:R-:W-:Y:S01]  /*16b0*/  IMAD.IADD R6, R7, 0x1, R6 ;  /* 0x0000000107067824 */ /* 0x000fe200078e0206 */
[----:B------:R-:W-:Y:S01]  /*16c0*/  @!PT LDS RZ, [RZ] ;  /* 0x00000000fffff984 */ /* 0x000fe20000000800 */
[----:B------:R-:W-:Y:S01]  /*16d0*/  @!PT LDS RZ, [RZ] ;  /* 0x00000000fffff984 */ /* 0x000fe20000000800 */
[----:B------:R-:W-:Y:S01]  /*16e0*/  @!PT LDS RZ, [RZ] ;  /* 0x00000000fffff984 */ /* 0x000fe20000000800 */
[----:B------:R3:W-:Y:S02]  /*16f0*/  LDGSTS.E.BYPASS.LTC128B.128 [R17+0x100], [R2.64], !P6 ;  /* 0x0010000002117fae */ /* 0x0007e4000f101d48 */
[----:B------:R-:W-:-:S02]  /*1700*/  IADD3.X R21, R24, RZ, R3, P5, P0 ;  /* 0x000000ff18157210 */ /* 0x000fc40002fe0403 */
[----:B------:R-:W-:Y:S02]  /*1710*/  LOP3.LUT P4, RZ, R6, 0x2, RZ, 0xc0, !PT ;  /* 0x0000000206ff7812 */ /* 0x000fe4000788c0ff */
[----:B--2---:R-:W-:Y:S02]  /*1720*/  IADD3 R18, P5, P0, R26, 0x180, R2 ;  /* 0x000001801a127810 */ /* 0x004fe400078be002 */
[----:B------:R-:W-:Y:S02]  /*1730*/  LOP3.LUT P6, RZ, R6, 0x8, RZ, 0xc0, !PT ;  /* 0x0000000806ff7812 */ /* 0x000fe400078cc0ff */
[----:B------:R-:W-:Y:S02]  /*1740*/  IADD3.X R19, R24, RZ, R3, P5, P0 ;  /* 0x000000ff18137210 */ /* 0x000fe40002fe0403 */
[----:B------:R-:W-:Y:S02]  /*1750*/  ISETP.LT.OR P0, PT, R16, 0x1, !P4 ;  /* 0x000000011000780c */ /* 0x000fe40006701670 */
[----:B------:R-:W-:-:S11]  /*1760*/  LOP3.LUT P5, RZ, R6, 0x4, RZ, 0xc0, !PT ;  /* 0x0000000406ff7812 */ /* 0x000fd600078ac0ff */
[----:B------:R3:W-:Y:S01]  /*1770*/  LDGSTS.E.BYPASS.LTC128B.128 [R17+0x3100], [R2.64+0x80], !P0 ;  /* 0x0310008002117fae */ /* 0x0007e2000c101d48 */
[----:B------:R-:W-:-:S13]  /*1780*/  ISETP.LT.OR P0, PT, R16, 0x1, !P5 ;  /* 0x000000011000780c */ /* 0x000fda0006f01670 */
[----:B------:R3:W-:Y:S01]  /*1790*/  LDGSTS.E.BYPASS.LTC128B.128 [R17+0x6100], [R2.64+0x100], !P0 ;  /* 0x0610010002117fae */ /* 0x0007e2000c101d48 */
[----:B------:R-:W-:-:S13]  /*17a0*/  ISETP.LT.OR P0, PT, R16, 0x1, !P6 ;  /* 0x000000011000780c */ /* 0x000fda0007701670 */
[----:B------:R3:W-:Y:S01]  /*17b0*/  LDGSTS.E.BYPASS.LTC128B.128 [R17+0x9100], [R2.64+0x180], !P0 ;  /* 0x0910018002117fae */ /* 0x0007e2000c101d48 */
[----:B------:R-:W-:-:S05]  /*17c0*/  IADD3 R6, P0, R2, R26, RZ ;  /* 0x0000001a02067210 */ /* 0x000fca0007f1e0ff */
[----:B------:R-:W-:Y:S01]  /*17d0*/  IMAD.X R7, R24, 0x1, R3, P0 ;  /* 0x0000000118077824 */ /* 0x000fe200000e0603 */
[----:B---3--:R-:W-:-:S05]  /*17e0*/  IADD3 R2, P0, R6, R26, RZ ;  /* 0x0000001a06027210 */ /* 0x008fca0007f1e0ff */
[----:B------:R-:W-:Y:S01]  /*17f0*/  IMAD.X R3, R7, 0x1, R24, P0 ;  /* 0x0000000107037824 */ /* 0x000fe200000e0618 */
[----:B------:R-:W-:-:S13]  /*1800*/  ISETP.LT.OR P0, PT, R16, 0x21, P1 ;  /* 0x000000211000780c */ /* 0x000fda0000f01670 */
[----:B------:R2:W-:Y:S01]  /*1810*/  LDGSTS.E.BYPASS.LTC128B.128 [R17+0x1100], [R6.64], !P0 ;  /* 0x0110000006117fae */ /* 0x0005e2000c101d48 */
[C---:B------:R-:W-:Y:S02]  /*1820*/  ISETP.LT.OR P0, PT, R16.reuse, 0x21, !P4 ;  /* 0x000000211000780c */ /* 0x040fe40006701670 */
[----:B------:R-:W-:-:S11]  /*1830*/  ISETP.LT.OR P4, PT, R16, 0x41, !P4 ;  /* 0x000000411000780c */ /* 0x000fd60006781670 */
[----:B------:R2:W-:Y:S01]  /*1840*/  LDGSTS.E.BYPASS.LTC128B.128 [R17+0x4100], [R22.64], !P0 ;  /* 0x0410000016117fae */ /* 0x0005e2000c101d48 */
[C---:B------:R-:W-:Y:S02]  /*1850*/  ISETP.LT.OR P0, PT, R16.reuse, 0x21, !P5 ;  /* 0x000000211000780c */ /* 0x040fe40006f01670 */
[----:B------:R-:W-:-:S11]  /*1860*/  ISETP.LT.OR P5, PT, R16, 0x41, !P5 ;  /* 0x000000411000780c */ /* 0x000fd60006fa1670 */
[----:B------:R2:W-:Y:S01]  /*1870*/  LDGSTS.E.BYPASS.LTC128B.128 [R17+0x7100], [R20.64], !P0 ;  /* 0x0710000014117fae */ /* 0x0005e2000c101d48 */
[----:B------:R-:W-:-:S13]  /*1880*/  ISETP.LT.OR P0, PT, R16, 0x21, !P6 ;  /* 0x000000211000780c */ /* 0x000fda0007701670 */
[----:B------:R2:W-:Y:S01]  /*1890*/  LDGSTS.E.BYPASS.LTC128B.128 [R17+0xa100], [R18.64], !P0 ;  /* 0x0a10000012117fae */ /* 0x0005e2000c101d48 */
[----:B------:R-:W-:-:S13]  /*18a0*/  ISETP.LT.OR P0, PT, R16, 0x41, P1 ;  /* 0x000000411000780c */ /* 0x000fda0000f01670 */
[----:B------:R2:W-:Y:S01]  /*18b0*/  LDGSTS.E.BYPASS.LTC128B.128 [R17+0x2100], [R2.64], !P0 ;  /* 0x0210000002117fae */ /* 0x0005e2000c101d48 */
[----:B------:R-:W-:-:S03]  /*18c0*/  ISETP.LT.OR P0, PT, R16, 0x41, !P6 ;  /* 0x000000411000780c */ /* 0x000fc60007701670 */
[----:B------:R2:W-:Y:S01]  /*18d0*/  LDGSTS.E.BYPASS.LTC128B.128 [R17+0x5100], [R2.64+0x80], !P4 ;  /* 0x0510008002117fae */ /* 0x0005e2000e101d48 */
[----:B------:R-:W-:-:S03]  /*18e0*/  ISETP.NE.AND P4, PT, R25, RZ, PT ;  /* 0x000000ff1900720c */ /* 0x000fc60003f85270 */
[----:B------:R2:W-:Y:S06]  /*18f0*/  LDGSTS.E.BYPASS.LTC128B.128 [R17+0x8100], [R2.64+0x100], !P5 ;  /* 0x0810010002117fae */ /* 0x0005ec000e901d48 */
[----:B------:R2:W-:Y:S04]  /*1900*/  LDGSTS.E.BYPASS.LTC128B.128 [R17+0xb100], [R2.64+0x180], !P0 ;  /* 0x0b10018002117fae */ /* 0x0005e8000c101d48 */
.L_x_682:
[----:B--234-:R-:W-:Y:S01]  /*1910*/  LOP3.LUT P0, RZ, R56, 0x4, RZ, 0xc0, !PT ;  /* 0x0000000438ff7812 */ /* 0x01cfe2000780c0ff */
[C---:B------:R-:W-:Y:S01]  /*1920*/  HMMA.16816.F32 R52, R12.reuse, R48, RZ ;  /* 0x000000300c34723c */ /* 0x040fe200000018ff */
[C---:B------:R-:W-:Y:S01]  /*1930*/  IMAD R225, R0.reuse, 0x2, R223 ;  /* 0x0000000200e17824 */ /* 0x040fe200078e02df */
[----:B------:R-:W-:Y:S01]  /*1940*/  LDSM.16.M88.4 R120, [R167+0xf100] ;  /* 0x00f10000a778783b */ /* 0x000fe20000000200 */
[----:B------:R-:W-:Y:S01]  /*1950*/  SEL R2, R57, 0xffffffc0, !P0 ;  /* 0xffffffc039027807 */ /* 0x000fe20004000000 */
[----:B------:R-:W-:Y:S01]  /*1960*/  IMAD R224, R0, 0x2, R222 ;  /* 0x0000000200e07824 */ /* 0x000fe200078e02de */
[----:B------:R-:W-:Y:S01]  /*1970*/  ISETP.GE.AND P5, PT, R139, 0x61, PT ;  /* 0x000000618b00780c */ /* 0x000fe20003fa6270 */
[----:B------:R-:W-:Y:S01]  /*1980*/  LDSM.16.M88.4 R16, [R225] ;  /* 0x00000000e110783b */ /* 0x000fe20000000200 */
[C---:B------:R-:W-:Y:S01]  /*1990*/  IADD3 R244, R226.reuse, 0x3000, RZ ;  /* 0x00003000e2f47810 */ /* 0x040fe20007ffe0ff */
[----:B------:R-:W-:Y:S01]  /*19a0*/  HMMA.16816.F32 R48, R12, R50, RZ ;  /* 0x000000320c30723c */ /* 0x000fe200000018ff */
[--C-:B------:R-:W-:Y:S01]  /*19b0*/  IMAD.IADD R221, R167, 0x1, R2.reuse ;  /* 0x00000001a7dd7824 */ /* 0x100fe200078e0202 */
[----:B------:R-:W0:Y:S01]  /*19c0*/  LDGDEPBAR ;  /* 0x00000000000079af */ /* 0x000e220000000000 */
[C---:B------:R-:W-:Y:S01]  /*19d0*/  IMAD.IADD R220, R226.reuse, 0x1, R2 ;  /* 0x00000001e2dc7824 */ /* 0x040fe200078e0202 */
[----:B------:R-:W-:-:S02]  /*19e0*/  IADD3 R243, R226, 0x3800, RZ ;  /* 0x00003800e2f37810 */ /* 0x000fc40007ffe0ff */
[----:B------:R-:W2:Y:S01]  /*19f0*/  LDSM.16.M88.4 R100, [R221+0xc100] ;  /* 0x00c10000dd64783b */ /* 0x000ea20000000200 */
[C---:B------:R-:W-:Y:S01]  /*1a00*/  IADD3 R242, R226.reuse, 0x4000, RZ ;  /* 0x00004000e2f27810 */ /* 0x040fe20007ffe0ff */
[C---:B------:R-:W-:Y:S01]  /*1a10*/  HMMA.16816.F32 R44, R12.reuse, R40, RZ ;  /* 0x000000280c2c723c */ /* 0x040fe200000018ff */
[C---:B------:R-:W-:Y:S01]  /*1a20*/  IADD3 R241, R226.reuse, 0x4800, RZ ;  /* 0x00004800e2f17810 */ /* 0x040fe20007ffe0ff */
[----:B------:R-:W3:Y:S01]  /*1a30*/  LDSM.16.M88.4 R56, [R221+0xc900] ;  /* 0x00c90000dd38783b */ /* 0x000ee20000000200 */
[C---:B------:R-:W-:Y:S02]  /*1a40*/  IADD3 R240, R226.reuse, 0x5000, RZ ;  /* 0x00005000e2f07810 */ /* 0x040fe40007ffe0ff */
[C---:B------:R-:W-:Y:S02]  /*1a50*/  IADD3 R239, R226.reuse, 0x5800, RZ ;  /* 0x00005800e2ef7810 */ /* 0x040fe40007ffe0ff */
[C---:B------:R-:W-:Y:S01]  /*1a60*/  IADD3 R238, R226.reuse, 0x6000, RZ ;  /* 0x00006000e2ee7810 */ /* 0x040fe20007ffe0ff */
[----:B-1----:R-:W-:Y:S01]  /*1a70*/  HMMA.16816.F32 R36, R12, R32, RZ ;  /* 0x000000200c24723c */ /* 0x002fe200000018ff */
[----:B------:R-:W-:-:S02]  /*1a80*/  IADD3 R237, R226, 0x6800, RZ ;  /* 0x00006800e2ed7810 */ /* 0x000fc40007ffe0ff */
[C---:B------:R-:W-:Y:S02]  /*1a90*/  IADD3 R236, R226.reuse, 0x7000, RZ ;  /* 0x00007000e2ec7810 */ /* 0x040fe40007ffe0ff */
[C---:B------:R-:W-:Y:S02]  /*1aa0*/  IADD3 R235, R226.reuse, 0x7800, RZ ;  /* 0x00007800e2eb7810 */ /* 0x040fe40007ffe0ff */
[C---:B------:R-:W-:Y:S01]  /*1ab0*/  IADD3 R234, R226.reuse, 0x8000, RZ ;  /* 0x00008000e2ea7810 */ /* 0x040fe20007ffe0ff */
[----:B------:R-:W-:Y:S01]  /*1ac0*/  HMMA.16816.F32 R32, R12, R34, RZ ;  /* 0x000000220c20723c */ /* 0x000fe200000018ff */
[C---:B------:R-:W-:Y:S02]  /*1ad0*/  IADD3 R233, R226.reuse, 0x8800, RZ ;  /* 0x00008800e2e97810 */ /* 0x040fe40007ffe0ff */
[C---:B------:R-:W-:Y:S02]  /*1ae0*/  IADD3 R232, R226.reuse, 0x9000, RZ ;  /* 0x00009000e2e87810 */ /* 0x040fe40007ffe0ff */
[----:B------:R-:W-:-:S02]  /*1af0*/  IADD3 R231, R226, 0x9800, RZ ;  /* 0x00009800e2e77810 */ /* 0x000fc40007ffe0ff */
[C---:B------:R-:W-:Y:S01]  /*1b00*/  IADD3 R230, R226.reuse, 0xa000, RZ ;  /* 0x0000a000e2e67810 */ /* 0x040fe20007ffe0ff */
[----:B------:R-:W-:Y:S01]  /*1b10*/  HMMA.16816.F32 R20, R12, R68, RZ ;  /* 0x000000440c14723c */ /* 0x000fe200000018ff */
[C---:B------:R-:W-:Y:S02]  /*1b20*/  IADD3 R229, R226.reuse, 0xa800, RZ ;  /* 0x0000a800e2e57810 */ /* 0x040fe40007ffe0ff */
[C---:B------:R-:W-:Y:S02]  /*1b30*/  IADD3 R228, R226.reuse, 0xb000, RZ ;  /* 0x0000b000e2e47810 */ /* 0x040fe40007ffe0ff */
[----:B------:R-:W-:-:S03]  /*1b40*/  IADD3 R227, R226, 0xb800, RZ ;  /* 0x0000b800e2e37810 */ /* 0x000fc60007ffe0ff */
[C---:B------:R-:W-:Y:S08]  /*1b50*/  HMMA.16816.F32 R40, R12.reuse, R42, RZ ;  /* 0x0000002a0c28723c */ /* 0x040ff000000018ff */
[C---:B------:R-:W-:Y:S08]  /*1b60*/  HMMA.16816.F32 R28, R12.reuse, R60, RZ ;  /* 0x0000003c0c1c723c */ /* 0x040ff000000018ff */
[----:B------:R-:W-:Y:S08]  /*1b70*/  HMMA.16816.F32 R24, R12, R62, RZ ;  /* 0x0000003e0c18723c */ /* 0x000ff000000018ff */
[----:B------:R-:W-:Y:S01]  /*1b80*/  HMMA.16816.F32 R76, R8, R96, R52 ;  /* 0x00000060084c723c */ /* 0x000fe20000001834 */
[----:B------:R-:W1:Y:S07]  /*1b90*/  LDSM.16.M88.4 R52, [R221+0xd100] ;  /* 0x00d10000dd34783b */ /* 0x000e6e0000000200 */
[C---:B------:R-:W-:Y:S08]  /*1ba0*/  HMMA.16816.F32 R68, R12.reuse, R70, RZ ;  /* 0x000000460c44723c */ /* 0x040ff000000018ff */
[C---:B------:R-:W-:Y:S08]  /*1bb0*/  HMMA.16816.F32 R64, R12.reuse, R72, RZ ;  /* 0x000000480c40723c */ /* 0x040ff000000018ff */
[----:B------:R-:W-:Y:S08]  /*1bc0*/  HMMA.16816.F32 R60, R12, R74, RZ ;  /* 0x0000004a0c3c723c */ /* 0x000ff000000018ff */
[C---:B------:R-:W-:Y:S08]  /*1bd0*/  HMMA.16816.F32 R96, R8.reuse, R98, R48 ;  /* 0x000000620860723c */ /* 0x040ff00000001830 */
[C---:B------:R-:W-:Y:S01]  /*1be0*/  HMMA.16816.F32 R92, R8.reuse, R88, R44 ;  /* 0x00000058085c723c */ /* 0x040fe2000000182c */
[----:B------:R-:W4:Y:S07]  /*1bf0*/  LDSM.16.M88.4 R44, [R221+0xd900] ;  /* 0x00d90000dd2c783b */ /* 0x000f2e0000000200 */
[C---:B------:R-:W-:Y:S08]  /*1c00*/  HMMA.16816.F32 R84, R8.reuse, R80, R36 ;  /* 0x000000500854723c */ /* 0x040ff00000001824 */
[C---:B------:R-:W-:Y:S01]  /*1c10*/  HMMA.16816.F32 R80, R8.reuse, R82, R32 ;  /* 0x000000520850723c */ /* 0x040fe20000001820 */
[----:B------:R-:W-:Y:S07]  /*1c20*/  LDSM.16.M88.4 R32, [R221+0xe900] ;  /* 0x00e90000dd20783b */ /* 0x000fee0000000200 */
[C---:B------:R-:W-:Y:S01]  /*1c30*/  HMMA.16816.F32 R12, R8.reuse, R108, R20 ;  /* 0x0000006c080c723c */ /* 0x040fe20000001814 */
[----:B------:R-:W5:Y:S07]  /*1c40*/  LDSM.16.M88.4 R20, [R221+0xe100] ;  /* 0x00e10000dd14783b */ /* 0x000f6e0000000200 */
[C---:B------:R-:W-:Y:S08]  /*1c50*/  HMMA.16816.F32 R88, R8.reuse, R90, R40 ;  /* 0x0000005a0858723c */ /* 0x040ff00000001828 */
[C---:B------:R-:W-:Y:S08]  /*1c60*/  HMMA.16816.F32 R72, R8.reuse, R104, R28 ;  /* 0x000000680848723c */ /* 0x040ff0000000181c */
[C---:B------:R-:W-:Y:S08]  /*1c70*/  HMMA.16816.F32 R48, R8.reuse, R106, R24 ;  /* 0x0000006a0830723c */ /* 0x040ff00000001818 */
[C---:B------:R-:W-:Y:S08]  /*1c80*/  HMMA.16816.F32 R104, R8.reuse, R110, R68 ;  /* 0x0000006e0868723c */ /* 0x040ff00000001844 */
[C---:B------:R-:W-:Y:S08]  /*1c90*/  HMMA.16816.F32 R64, R8.reuse, R112, R64 ;  /* 0x000000700840723c */ /* 0x040ff00000001840 */
[----:B------:R-:W-:Y:S01]  /*1ca0*/  HMMA.16816.F32 R40, R8, R114, R60 ;  /* 0x000000720828723c */ /* 0x000fe2000000183c */
[----:B------:R-:W-:Y:S04]  /*1cb0*/  LDSM.16.M88.4 R8, [R224] ;  /* 0x00000000e008783b */ /* 0x000fe80000000200 */
[----:B------:R-:W4:Y:S03]  /*1cc0*/  LDSM.16.M88.4 R60, [R220] ;  /* 0x00000000dc3c783b */ /* 0x000f260000000200 */
[C---:B--2---:R-:W-:Y:S01]  /*1cd0*/  HMMA.16816.F32 R36, R16.reuse, R100, R76 ;  /* 0x000000641024723c */ /* 0x044fe2000000184c */
[----:B------:R-:W-:Y:S07]  /*1ce0*/  LDSM.16.M88.4 R112, [R220+0x2800] ;  /* 0x00280000dc70783b */ /* 0x000fee0000000200 */
[C---:B------:R-:W-:Y:S01]  /*1cf0*/  HMMA.16816.F32 R28, R16.reuse, R102, R96 ;  /* 0x00000066101c723c */ /* 0x040fe20000001860 */
[----:B------:R-:W2:Y:S04]  /*1d00*/  LDSM.16.M88.4 R100, [R220+0x800] ;  /* 0x00080000dc64783b */ /* 0x000ea80000000200 */
[----:B------:R-:W-:Y:S03]  /*1d10*/  LDSM.16.M88.4 R96, [R220+0x1800] ;  /* 0x00180000dc60783b */ /* 0x000fe60000000200 */
[C---:B---3--:R-:W-:Y:S08]  /*1d20*/  HMMA.16816.F32 R24, R16.reuse, R56, R92 ;  /* 0x000000381018723c */ /* 0x048ff0000000185c */
[C---:B------:R-:W-:Y:S01]  /*1d30*/  HMMA.16816.F32 R68, R16.reuse, R58, R88 ;  /* 0x0000003a1044723c */ /* 0x040fe20000001858 */
[----:B------:R-:W3:Y:S07]  /*1d40*/  LDSM.16.M88.4 R88, [R220+0x1000] ;  /* 0x00100000dc58783b */ /* 0x000eee0000000200 */
[C---:B-1----:R-:W-:Y:S01]  /*1d50*/  HMMA.16816.F32 R56, R16.reuse, R54, R80 ;  /* 0x000000361038723c */ /* 0x042fe20000001850 */
[----:B------:R-:W1:Y:S07]  /*1d60*/  LDSM.16.M88.4 R80, [R220+0x2000] ;  /* 0x00200000dc50783b */ /* 0x000e6e0000000200 */
[C---:B------:R-:W-:Y:S08]  /*1d70*/  HMMA.16816.F32 R84, R16.reuse, R52, R84 ;  /* 0x000000341054723c */ /* 0x040ff00000001854 */
[C---:B----4-:R-:W-:Y:S08]  /*1d80*/  HMMA.16816.F32 R52, R16.reuse, R44, R72 ;  /* 0x0000002c1034723c */ /* 0x050ff00000001848 */
[C---:B------:R-:W-:Y:S08]  /*1d90*/  HMMA.16816.F32 R48, R16.reuse, R46, R48 ;  /* 0x0000002e1030723c */ /* 0x040ff00000001830 */
[C---:B-----5:R-:W-:Y:S01]  /*1da0*/  HMMA.16816.F32 R44, R16.reuse, R20, R12 ;  /* 0x00000014102c723c */ /* 0x060fe2000000180c */
[----:B------:R-:W-:Y:S07]  /*1db0*/  LDSM.16.M88.4 R12, [R223+0x4000] ;  /* 0x00400000df0c783b */ /* 0x000fee0000000200 */
[C---:B------:R-:W-:Y:S08]  /*1dc0*/  HMMA.16816.F32 R92, R16.reuse, R32, R64 ;  /* 0x00000020105c723c */ /* 0x040ff00000001840 */
[C---:B------:R-:W-:Y:S01]  /*1dd0*/  HMMA.16816.F32 R72, R16.reuse, R34, R40 ;  /* 0x000000221048723c */ /* 0x040fe20000001828 */
[----:B------:R-:W4:Y:S07]  /*1de0*/  LDSM.16.M88.4 R32, [R167+0xf900] ;  /* 0x00f90000a720783b */ /* 0x000f2e0000000200 */
[----:B------:R-:W-:Y:S08]  /*1df0*/  HMMA.16816.F32 R76, R16, R22, R104 ;  /* 0x00000016104c723c */ /* 0x000ff00000001868 */
[C---:B------:R-:W-:Y:S01]  /*1e00*/  HMMA.16816.F32 R64, R8.reuse, R60, R36 ;  /* 0x0000003c0840723c */ /* 0x040fe20000001824 */
[----:B------:R-:W5:Y:S07]  /*1e10*/  LDSM.16.M88.4 R36, [R167+0x10100] ;  /* 0x01010000a724783b */ /* 0x000f6e0000000200 */
[C---:B--2---:R-:W-:Y:S08]  /*1e20*/  HMMA.16816.F32 R24, R8.reuse, R100, R24 ;  /* 0x000000640818723c */ /* 0x044ff00000001818 */
[C---:B------:R-:W-:Y:S01]  /*1e30*/  HMMA.16816.F32 R60, R8.reuse, R62, R28 ;  /* 0x0000003e083c723c */ /* 0x040fe2000000181c */
[----:B------:R-:W-:Y:S07]  /*1e40*/  LDSM.16.M88.4 R28, [R167+0x11100] ;  /* 0x01110000a71c783b */ /* 0x000fee0000000200 */
[C---:B------:R-:W-:Y:S01]  /*1e50*/  HMMA.16816.F32 R20, R8.reuse, R102, R68 ;  /* 0x000000660814723c */ /* 0x040fe20000001844 */
[----:B------:R-:W2:Y:S07]  /*1e60*/  LDSM.16.M88.4 R68, [R167+0x10900] ;  /* 0x01090000a744783b */ /* 0x000eae0000000200 */
[C---:B---3--:R-:W-:Y:S08]  /*1e70*/  HMMA.16816.F32 R56, R8.reuse, R90, R56 ;  /* 0x0000005a0838723c */ /* 0x048ff00000001838 */
[C---:B------:R-:W-:Y:S08]  /*1e80*/  HMMA.16816.F32 R16, R8.reuse, R88, R84 ;  /* 0x000000580810723c */ /* 0x040ff00000001854 */
[C---:B------:R-:W-:Y:S08]  /*1e90*/  HMMA.16816.F32 R52, R8.reuse, R96, R52 ;  /* 0x000000600834723c */ /* 0x040ff00000001834 */
[C---:B------:R-:W-:Y:S08]  /*1ea0*/  HMMA.16816.F32 R48, R8.reuse, R98, R48 ;  /* 0x000000620830723c */ /* 0x040ff00000001830 */
[C---:B-1----:R-:W-:Y:S08]  /*1eb0*/  HMMA.16816.F32 R44, R8.reuse, R80, R44 ;  /* 0x00000050082c723c */ /* 0x042ff0000000182c */
[C---:B------:R-:W-:Y:S01]  /*1ec0*/  HMMA.16816.F32 R40, R8.reuse, R82, R76 ;  /* 0x000000520828723c */ /* 0x040fe2000000184c */
[----:B------:R-:W1:Y:S04]  /*1ed0*/  LDSM.16.M88.4 R80, [R167+0x11900] ;  /* 0x01190000a750783b */ /* 0x000e680000000200 */
[----:B------:R-:W-:Y:S03]  /*1ee0*/  LDSM.16.M88.4 R76, [R226+0x4000] ;  /* 0x00400000e24c783b */ /* 0x000fe60000000200 */
[C---:B------:R-:W-:Y:S08]  /*1ef0*/  HMMA.16816.F32 R92, R8.reuse, R112, R92 ;  /* 0x00000070085c723c */ /* 0x040ff0000000185c */
[----:B------:R-:W-:Y:S01]  /*1f00*/  HMMA.16816.F32 R112, R8, R114, R72 ;  /* 0x000000720870723c */ /* 0x000fe20000001848 */
[----:B------:R-:W-:Y:S04]  /*1f10*/  LDSM.16.M88.4 R8, [R222+0x4000] ;  /* 0x00400000de08783b */ /* 0x000fe80000000200 */
[----:B------:R-:W3:Y:S03]  /*1f20*/  LDSM.16.M88.4 R72, [R226+0x3800] ;  /* 0x00380000e248783b */ /* 0x000ee60000000200 */
[C---:B----4-:R-:W-:Y:S01]  /*1f30*/  HMMA.16816.F32 R116, R12.reuse, R32, R24 ;  /* 0x000000200c74723c */ /* 0x050fe20000001818 */
[----:B------:R-:W4:Y:S07]  /*1f40*/  LDSM.16.M88.4 R24, [R226+0x3000] ;  /* 0x00300000e218783b */ /* 0x000f2e0000000200 */
[C---:B------:R-:W-:Y:S01]  /*1f50*/  HMMA.16816.F32 R108, R12.reuse, R120, R64 ;  /* 0x000000780c6c723c */ /* 0x040fe20000001840 */
[----:B------:R-:W1:Y:S07]  /*1f60*/  LDSM.16.M88.4 R64, [R226+0x5000] ;  /* 0x00500000e240783b */ /* 0x000e6e0000000200 */
[C---:B------:R-:W-:Y:S01]  /*1f70*/  HMMA.16816.F32 R104, R12.reuse, R34, R20 ;  /* 0x000000220c68723c */ /* 0x040fe20000001814 */
[----:B------:R-:W-:Y:S07]  /*1f80*/  LDSM.16.M88.4 R32, [R221+0xf900] ;  /* 0x00f90000dd20783b */ /* 0x000fee0000000200 */
[C---:B-----5:R-:W-:Y:S08]  /*1f90*/  HMMA.16816.F32 R100, R12.reuse, R38, R56 ;  /* 0x000000260c64723c */ /* 0x060ff00000001838 */
[C---:B------:R-:W-:Y:S01]  /*1fa0*/  HMMA.16816.F32 R120, R12.reuse, R122, R60 ;  /* 0x0000007a0c78723c */ /* 0x040fe2000000183c */
[----:B------:R-:W-:Y:S07]  /*1fb0*/  LDSM.16.M88.4 R60, [R226+0x5800] ;  /* 0x00580000e23c783b */ /* 0x000fee0000000200 */
[C---:B------:R-:W-:Y:S01]  /*1fc0*/  HMMA.16816.F32 R124, R12.reuse, R36, R16 ;  /* 0x000000240c7c723c */ /* 0x040fe20000001810 */
[----:B------:R-:W-:Y:S07]  /*1fd0*/  LDSM.16.M88.4 R16, [R225+0x4000] ;  /* 0x00400000e110783b */ /* 0x000fee0000000200 */
[C---:B--2---:R-:W-:Y:S08]  /*1fe0*/  HMMA.16816.F32 R96, R12.reuse, R68, R52 ;  /* 0x000000440c60723c */ /* 0x044ff00000001834 */
[C---:B------:R-:W-:Y:S01]  /*1ff0*/  HMMA.16816.F32 R88, R12.reuse, R70, R48 ;  /* 0x000000460c58723c */ /* 0x040fe20000001830 */
[----:B------:R-:W2:Y:S04]  /*2000*/  LDSM.16.M88.4 R68, [R226+0x4800] ;  /* 0x00480000e244783b */ /* 0x000ea80000000200 */
[----:B------:R-:W5:Y:S03]  /*2010*/  LDSM.16.M88.4 R48, [R221+0xf100] ;  /* 0x00f10000dd30783b */ /* 0x000f660000000200 */
[C---:B------:R-:W-:Y:S08]  /*2020*/  HMMA.16816.F32 R84, R12.reuse, R28, R44 ;  /* 0x0000001c0c54723c */ /* 0x040ff0000000182c */
[C---:B------:R-:W-:Y:S08]  /*2030*/  HMMA.16816.F32 R56, R12.reuse, R30, R40 ;  /* 0x0000001e0c38723c */ /* 0x040ff00000001828 */
[C---:B-1----:R-:W-:Y:S08]  /*2040*/  HMMA.16816.F32 R52, R12.reuse, R80, R92 ;  /* 0x000000500c34723c */ /* 0x042ff0000000185c */
[----:B------:R-:W-:Y:S08]  /*2050*/  HMMA.16816.F32 R36, R12, R82, R112 ;  /* 0x000000520c24723c */ /* 0x000ff00000001870 */
[C---:B---3--:R-:W-:Y:S01]  /*2060*/  HMMA.16816.F32 R12, R8.reuse, R74, R104 ;  /* 0x0000004a080c723c */ /* 0x048fe20000001868 */
[----:B------:R-:W1:Y:S07]  /*2070*/  LDSM.16.M88.4 R104, [R221+0x10100] ;  /* 0x01010000dd68783b */ /* 0x000e6e0000000200 */
[C---:B----4-:R-:W-:Y:S08]  /*2080*/  HMMA.16816.F32 R28, R8.reuse, R24, R108 ;  /* 0x00000018081c723c */ /* 0x050ff0000000186c */
[C---:B------:R-:W-:Y:S01]  /*2090*/  HMMA.16816.F32 R24, R8.reuse, R26, R120 ;  /* 0x0000001a0818723c */ /* 0x040fe20000001878 */
[----:B------:R-:W3:Y:S07]  /*20a0*/  LDSM.16.M88.4 R120, [R221+0x10900] ;  /* 0x01090000dd78783b */ /* 0x000eee0000000200 */
[C---:B------:R-:W-:Y:S01]  /*20b0*/  HMMA.16816.F32 R44, R8.reuse, R76, R124 ;  /* 0x0000004c082c723c */ /* 0x040fe2000000187c */
[----:B------:R-:W4:Y:S07]  /*20c0*/  LDSM.16.M88.4 R124, [R221+0x11100] ;  /* 0x01110000dd7c783b */ /* 0x000f2e0000000200 */
[C---:B------:R-:W-:Y:S08]  /*20d0*/  HMMA.16816.F32 R80, R8.reuse, R64, R84 ;  /* 0x000000400850723c */ /* 0x040ff00000001854 */
[C---:B------:R-:W-:Y:S01]  /*20e0*/  HMMA.16816.F32 R112, R8.reuse, R66, R56 ;  /* 0x000000420870723c */ /* 0x040fe20000001838 */
[----:B------:R-:W1:Y:S04]  /*20f0*/  LDSM.16.M88.4 R64, [R221+0x11900] ;  /* 0x01190000dd40783b */ /* 0x000e680000000200 */
[----:B------:R-:W-:Y:S03]  /*2100*/  LDSM.16.M88.4 R56, [R220+0x3800] ;  /* 0x00380000dc38783b */ /* 0x000fe60000000200 */
[C---:B------:R-:W-:Y:S08]  /*2110*/  HMMA.16816.F32 R20, R8.reuse, R72, R116 ;  /* 0x000000480814723c */ /* 0x040ff00000001874 */
[C---:B------:R-:W-:Y:S08]  /*2120*/  HMMA.16816.F32 R40, R8.reuse, R78, R100 ;  /* 0x0000004e0828723c */ /* 0x040ff00000001864 */
[C---:B--2---:R-:W-:Y:S08]  /*2130*/  HMMA.16816.F32 R72, R8.reuse, R68, R96 ;  /* 0x000000440848723c */ /* 0x044ff00000001860 */
[C---:B------:R-:W-:Y:S01]  /*2140*/  HMMA.16816.F32 R88, R8.reuse, R70, R88 ;  /* 0x000000460858723c */ /* 0x040fe20000001858 */
[----:B------:R-:W-:Y:S07]  /*2150*/  LDSM.16.M88.4 R68, [R220+0x3000] ;  /* 0x00300000dc44783b */ /* 0x000fee0000000200 */
[C---:B------:R-:W-:Y:S01]  /*2160*/  HMMA.16816.F32 R116, R8.reuse, R60, R52 ;  /* 0x0000003c0874723c */ /* 0x040fe20000001834 */
[----:B------:R-:W-:Y:S07]  /*2170*/  LDSM.16.M88.4 R52, [R220+0x4000] ;  /* 0x00400000dc34783b */ /* 0x000fee0000000200 */
[----:B------:R-:W-:Y:S01]  /*2180*/  HMMA.16816.F32 R108, R8, R62, R36 ;  /* 0x0000003e086c723c */ /* 0x000fe20000001824 */
[----:B------:R-:W-:Y:S04]  /*2190*/  LDSM.16.M88.4 R8, [R224+0x4000] ;  /* 0x00400000e008783b */ /* 0x000fe80000000200 */
[----:B------:R-:W-:Y:S03]  /*21a0*/  LDSM.16.M88.4 R60, [R220+0x5800] ;  /* 0x00580000dc3c783b */ /* 0x000fe60000000200 */
[C---:B-----5:R-:W-:Y:S08]  /*21b0*/  HMMA.16816.F32 R100, R16.reuse, R48, R28 ;  /* 0x000000301064723c */ /* 0x060ff0000000181c */
[C---:B------:R-:W-:Y:S01]  /*21c0*/  HMMA.16816.F32 R96, R16.reuse, R50, R24 ;  /* 0x000000321060723c */ /* 0x040fe20000001818 */
[----:B------:R-:W2:Y:S07]  /*21d0*/  LDSM.16.M88.4 R48, [R220+0x4800] ;  /* 0x00480000dc30783b */ /* 0x000eae0000000200 */
[C---:B-1----:R-:W-:Y:S01]  /*21e0*/  HMMA.16816.F32 R76, R16.reuse, R104, R44 ;  /* 0x00000068104c723c */ /* 0x042fe2000000182c */
[----:B------:R-:W1:Y:S07]  /*21f0*/  LDSM.16.M88.4 R44, [R220+0x5000] ;  /* 0x00500000dc2c783b */ /* 0x000e6e0000000200 */
[C---:B------:R-:W-:Y:S08]  /*2200*/  HMMA.16816.F32 R92, R16.reuse, R32, R20 ;  /* 0x00000020105c723c */ /* 0x040ff00000001814 */
[C---:B------:R-:W-:Y:S01]  /*2210*/  HMMA.16816.F32 R84, R16.reuse, R34, R12 ;  /* 0x000000221054723c */ /* 0x040fe2000000180c */
[----:B------:R-:W-:Y:S07]  /*2220*/  LDSM.16.M88.4 R12, [R223+0x8000] ;  /* 0x00800000df0c783b */ /* 0x000fee0000000200 */
[C---:B------:R-:W-:Y:S01]  /*2230*/  HMMA.16816.F32 R40, R16.reuse, R106, R40 ;  /* 0x0000006a1028723c */ /* 0x040fe20000001828 */
[----:B------:R-:W5:Y:S07]  /*2240*/  LDSM.16.M88.4 R104, [R167+0x12100] ;  /* 0x01210000a768783b */ /* 0x000f6e0000000200 */
[C---:B---3--:R-:W-:Y:S08]  /*2250*/  HMMA.16816.F32 R36, R16.reuse, R120, R72 ;  /* 0x000000781024723c */ /* 0x048ff00000001848 */
[C---:B------:R-:W-:Y:S01]  /*2260*/  HMMA.16816.F32 R32, R16.reuse, R122, R88 ;  /* 0x0000007a1020723c */ /* 0x040fe20000001858 */
[----:B------:R-:W-:Y:S07]  /*2270*/  LDSM.16.M88.4 R120, [R221+0x15100] ;  /* 0x01510000dd78783b */ /* 0x000fee0000000200 */
[C---:B----4-:R-:W-:Y:S08]  /*2280*/  HMMA.16816.F32 R28, R16.reuse, R124, R80 ;  /* 0x0000007c101c723c */ /* 0x050ff00000001850 */
[C---:B------:R-:W-:Y:S01]  /*2290*/  HMMA.16816.F32 R24, R16.reuse, R126, R112 ;  /* 0x0000007e1018723c */ /* 0x040fe20000001870 */
[----:B------:R-:W3:Y:S04]  /*22a0*/  LDSM.16.M88.4 R112, [R167+0x13900] ;  /* 0x01390000a770783b */ /* 0x000ee80000000200 */
[----:B------:R-:W-:Y:S03]  /*22b0*/  LDSM.16.M88.4 R124, [R220+0xb000] ;  /* 0x00b00000dc7c783b */ /* 0x000fe60000000200 */
[C---:B------:R-:W-:Y:S01]  /*22c0*/  HMMA.16816.F32 R20, R16.reuse, R64, R116 ;  /* 0x000000401014723c */ /* 0x040fe20000001874 */
[----:B------:R-:W-:Y:S07]  /*22d0*/  LDSM.16.M88.4 R116, [R220+0xa800] ;  /* 0x00a80000dc74783b */ /* 0x000fee0000000200 */
[----:B------:R-:W-:Y:S01]  /*22e0*/  HMMA.16816.F32 R16, R16, R66, R108 ;  /* 0x000000421010723c */ /* 0x000fe2000000186c */
[----:B------:R-:W4:Y:S07]  /*22f0*/  LDSM.16.M88.4 R108, [R167+0x13100] ;  /* 0x01310000a76c783b */ /* 0x000f2e0000000200 */
[C---:B--2---:R-:W-:Y:S08]  /*2300*/  HMMA.16816.F32 R72, R8.reuse, R48, R36 ;  /* 0x000000300848723c */ /* 0x044ff00000001824 */
[C---:B------:R-:W-:Y:S01]  /*2310*/  HMMA.16816.F32 R64, R8.reuse, R68, R100 ;  /* 0x000000440840723c */ /* 0x040fe20000001864 */
[----:B------:R-:W-:Y:S07]  /*2320*/  LDSM.16.M88.4 R100, [R167+0x12900] ;  /* 0x01290000a764783b */ /* 0x000fee0000000200 */
[C---:B------:R-:W-:Y:S01]  /*2330*/  HMMA.16816.F32 R36, R8.reuse, R62, R16 ;  /* 0x0000003e0824723c */ /* 0x040fe20000001810 */
[----:B------:R-:W2:Y:S07]  /*2340*/  LDSM.16.M88.4 R16, [R167+0x14100] ;  /* 0x01410000a710783b */ /* 0x000eae0000000200 */
[C---:B------:R-:W-:Y:S08]  /*2350*/  HMMA.16816.F32 R68, R8.reuse, R70, R96 ;  /* 0x000000460844723c */ /* 0x040ff00000001860 */
[C---:B------:R-:W-:Y:S08]  /*2360*/  HMMA.16816.F32 R80, R8.reuse, R56, R92 ;  /* 0x000000380850723c */ /* 0x040ff0000000185c */
[C---:B------:R-:W-:Y:S08]  /*2370*/  HMMA.16816.F32 R84, R8.reuse, R58, R84 ;  /* 0x0000003a0854723c */ /* 0x040ff00000001854 */
[C---:B------:R-:W-:Y:S08]  /*2380*/  HMMA.16816.F32 R56, R8.reuse, R52, R76 ;  /* 0x000000340838723c */ /* 0x040ff0000000184c */
[C---:B-1----:R-:W-:Y:S08]  /*2390*/  HMMA.16816.F32 R96, R8.reuse, R44, R28 ;  /* 0x0000002c0860723c */ /* 0x042ff0000000181c */
[C---:B------:R-:W-:Y:S08]  /*23a0*/  HMMA.16816.F32 R88, R8.reuse, R46, R24 ;  /* 0x0000002e0858723c */ /* 0x040ff00000001818 */
[C---:B------:R-:W-:Y:S08]  /*23b0*/  HMMA.16816.F32 R76, R8.reuse, R54, R40 ;  /* 0x00000036084c723c */ /* 0x040ff00000001828 */
[C---:B------:R-:W-:Y:S01]  /*23c0*/  HMMA.16816.F32 R92, R8.reuse, R50, R32 ;  /* 0x00000032085c723c */ /* 0x040fe20000001820 */
[----:B------:R-:W-:Y:S04]  /*23d0*/  LDSM.16.M88.4 R32, [R226+0x6000] ;  /* 0x00600000e220783b */ /* 0x000fe80000000200 */
[----:B------:R-:W-:Y:S03]  /*23e0*/  LDSM.16.M88.4 R48, [R226+0x6800] ;  /* 0x00680000e230783b */ /* 0x000fe60000000200 */
[----:B------:R-:W-:Y:S01]  /*23f0*/  HMMA.16816.F32 R44, R8, R60, R20 ;  /* 0x0000003c082c723c */ /* 0x000fe20000001814 */
[----:B------:R-:W1:Y:S04]  /*2400*/  LDSM.16.M88.4 R8, [R222+0x8000] ;  /* 0x00800000de08783b */ /* 0x000e680000000200 */
[----:B------:R-:W1:Y:S03]  /*2410*/  LDSM.16.M88.4 R20, [R167+0x14900] ;  /* 0x01490000a714783b */ /* 0x000e660000000200 */
[C---:B-----5:R-:W-:Y:S01]  /*2420*/  HMMA.16816.F32 R24, R12.reuse, R106, R68 ;  /* 0x0000006a0c18723c */ /* 0x060fe20000001844 */
[----:B------:R-:W5:Y:S07]  /*2430*/  LDSM.16.M88.4 R60, [R226+0x7000] ;  /* 0x00700000e23c783b */ /* 0x000f6e0000000200 */
[C---:B------:R-:W-:Y:S01]  /*2440*/  HMMA.16816.F32 R28, R12.reuse, R104, R64 ;  /* 0x000000680c1c723c */ /* 0x040fe20000001840 */
[----:B------:R-:W-:Y:S07]  /*2450*/  LDSM.16.M88.4 R104, [R226+0x8000] ;  /* 0x00800000e268783b */ /* 0x000fee0000000200 */
[C---:B---3--:R-:W-:Y:S01]  /*2460*/  HMMA.16816.F32 R68, R12.reuse, R112, R72 ;  /* 0x000000700c44723c */ /* 0x048fe20000001848 */
[----:B------:R-:W3:Y:S07]  /*2470*/  LDSM.16.M88.4 R72, [R226+0x7800] ;  /* 0x00780000e248783b */ /* 0x000eee0000000200 */
[C---:B----4-:R-:W-:Y:S08]  /*2480*/  HMMA.16816.F32 R56, R12.reuse, R108, R56 ;  /* 0x0000006c0c38723c */ /* 0x050ff00000001838 */
[C---:B------:R-:W-:Y:S01]  /*2490*/  HMMA.16816.F32 R64, R12.reuse, R110, R76 ;  /* 0x0000006e0c40723c */ /* 0x040fe2000000184c */
[----:B------:R-:W-:Y:S07]  /*24a0*/  LDSM.16.M88.4 R108, [R221+0x12100] ;  /* 0x01210000dd6c783b */ /* 0x000fee0000000200 */
[C---:B--2---:R-:W-:Y:S08]  /*24b0*/  HMMA.16816.F32 R96, R12.reuse, R16, R96 ;  /* 0x000000100c60723c */ /* 0x044ff00000001860 */
[C---:B------:R-:W-:Y:S01]  /*24c0*/  HMMA.16816.F32 R88, R12.reuse, R18, R88 ;  /* 0x000000120c58723c */ /* 0x040fe20000001858 */
[----:B------:R-:W2:Y:S07]  /*24d0*/  LDSM.16.M88.4 R16, [R225+0x8000] ;  /* 0x00800000e110783b */ /* 0x000eae0000000200 */
[C---:B------:R-:W-:Y:S08]  /*24e0*/  HMMA.16816.F32 R52, R12.reuse, R102, R84 ;  /* 0x000000660c34723c */ /* 0x040ff00000001854 */
[C---:B------:R-:W-:Y:S01]  /*24f0*/  HMMA.16816.F32 R40, R12.reuse, R100, R80 ;  /* 0x000000640c28723c */ /* 0x040fe20000001850 */
[----:B------:R-:W4:Y:S07]  /*2500*/  LDSM.16.M88.4 R100, [R226+0x8800] ;  /* 0x00880000e264783b */ /* 0x000f2e0000000200 */
[----:B------:R-:W-:Y:S01]  /*2510*/  HMMA.16816.F32 R80, R12, R114, R92 ;  /* 0x000000720c50723c */ /* 0x000fe2000000185c */
[----:B------:R-:W2:Y:S07]  /*2520*/  LDSM.16.M88.4 R112, [R221+0x12900] ;  /* 0x01290000dd70783b */ /* 0x000eae0000000200 */
[----:B-1----:R-:W-:Y:S01]  /*2530*/  HMMA.16816.F32 R84, R8, R32, R28 ;  /* 0x000000200854723c */ /* 0x002fe2000000181c */
[----:B------:R-:W1:Y:S07]  /*2540*/  LDSM.16.M88.4 R28, [R221+0x13900] ;  /* 0x01390000dd1c783b */ /* 0x000e6e0000000200 */
[C---:B------:R-:W-:Y:S08]  /*2550*/  HMMA.16816.F32 R92, R12.reuse, R20, R44 ;  /* 0x000000140c5c723c */ /* 0x040ff0000000182c */
[----:B------:R-:W-:Y:S08]  /*2560*/  HMMA.16816.F32 R76, R12, R22, R36 ;  /* 0x000000160c4c723c */ /* 0x000ff00000001824 */
[C---:B------:R-:W-:Y:S08]  /*2570*/  HMMA.16816.F32 R20, R8.reuse, R34, R24 ;  /* 0x000000220814723c */ /* 0x040ff00000001818 */
[C---:B------:R-:W-:Y:S08]  /*2580*/  HMMA.16816.F32 R24, R8.reuse, R50, R52 ;  /* 0x000000320818723c */ /* 0x040ff00000001834 */
[C---:B------:R-:W-:Y:S08]  /*2590*/  HMMA.16816.F32 R12, R8.reuse, R48, R40 ;  /* 0x00000030080c723c */ /* 0x040ff00000001828 */
[C---:B-----5:R-:W-:Y:S01]  /*25a0*/  HMMA.16816.F32 R52, R8.reuse, R60, R56 ;  /* 0x0000003c0834723c */ /* 0x060fe20000001838 */
[----:B------:R-:W5:Y:S07]  /*25b0*/  LDSM.16.M88.4 R56, [R221+0x13100] ;  /* 0x01310000dd38783b */ /* 0x000f6e0000000200 */
[C---:B---3--:R-:W-:Y:S08]  /*25c0*/  HMMA.16816.F32 R44, R8.reuse, R72, R68 ;  /* 0x00000048082c723c */ /* 0x048ff00000001844 */
[----:B------:R-:W-:Y:S08]  /*25d0*/  HMMA.16816.F32 R36, R8, R104, R96 ;  /* 0x000000680824723c */ /* 0x000ff00000001860 */
[----:B--2---:R-:W-:Y:S01]  /*25e0*/  HMMA.16816.F32 R96, R16, R110, R20 ;  /* 0x0000006e1060723c */ /* 0x004fe20000001814 */
[----:B------:R-:W2:Y:S07]  /*25f0*/  LDSM.16.M88.4 R20, [R221+0x14100] ;  /* 0x01410000dd14783b */ /* 0x000eae0000000200 */
[C---:B------:R-:W-:Y:S01]  /*2600*/  HMMA.16816.F32 R48, R8.reuse, R62, R64 ;  /* 0x0000003e0830723c */ /* 0x040fe20000001840 */
[----:B------:R-:W-:Y:S07]  /*2610*/  LDSM.16.M88.4 R64, [R220+0x6000] ;  /* 0x00600000dc40783b */ /* 0x000fee0000000200 */
[C---:B------:R-:W-:Y:S08]  /*2620*/  HMMA.16816.F32 R40, R8.reuse, R74, R80 ;  /* 0x0000004a0828723c */ /* 0x040ff00000001850 */
[C---:B------:R-:W-:Y:S08]  /*2630*/  HMMA.16816.F32 R32, R8.reuse, R106, R88 ;  /* 0x0000006a0820723c */ /* 0x040ff00000001858 */
[C---:B----4-:R-:W-:Y:S08]  /*2640*/  HMMA.16816.F32 R68, R8.reuse, R100, R92 ;  /* 0x000000640844723c */ /* 0x050ff0000000185c */
[----:B------:R-:W-:Y:S01]  /*2650*/  HMMA.16816.F32 R76, R8, R102, R76 ;  /* 0x00000066084c723c */ /* 0x000fe2000000184c */
[----:B------:R-:W3:Y:S07]  /*2660*/  LDSM.16.M88.4 R8, [R221+0x14900] ;  /* 0x01490000dd08783b */ /* 0x000eee0000000200 */
[C---:B------:R-:W-:Y:S01]  /*2670*/  HMMA.16816.F32 R92, R16.reuse, R112, R12 ;  /* 0x00000070105c723c */ /* 0x040fe2000000180c */
[----:B------:R-:W-:Y:S07]  /*2680*/  LDSM.16.M88.4 R12, [R224+0x8000] ;  /* 0x00800000e00c783b */ /* 0x000fee0000000200 */
[C---:B-1----:R-:W-:Y:S01]  /*2690*/  HMMA.16816.F32 R88, R16.reuse, R28, R44 ;  /* 0x0000001c1058723c */ /* 0x042fe2000000182c */
[----:B------:R-:W1:Y:S07]  /*26a0*/  LDSM.16.M88.4 R44, [R220+0x7000] ;  /* 0x00700000dc2c783b */ /* 0x000e6e0000000200 */
[C---:B-----5:R-:W-:Y:S08]  /*26b0*/  HMMA.16816.F32 R100, R16.reuse, R56, R52 ;  /* 0x000000381064723c */ /* 0x060ff00000001834 */
[C---:B------:R-:W-:Y:S01]  /*26c0*/  HMMA.16816.F32 R104, R16.reuse, R58, R48 ;  /* 0x0000003a1068723c */ /* 0x040fe20000001830 */
[----:B------:R-:W4:Y:S04]  /*26d0*/  LDSM.16.M88.4 R56, [R220+0x6800] ;  /* 0x00680000dc38783b */ /* 0x000f280000000200 */
[----:B------:R-:W5:Y:S03]  /*26e0*/  LDSM.16.M88.4 R48, [R220+0x7800] ;  /* 0x00780000dc30783b */ /* 0x000f660000000200 */
[C---:B------:R-:W-:Y:S01]  /*26f0*/  HMMA.16816.F32 R80, R16.reuse, R30, R40 ;  /* 0x0000001e1050723c */ /* 0x040fe20000001828 */
[----:B------:R-:W1:Y:S04]  /*2700*/  LDSM.16.M88.4 R40, [R220+0x8000] ;  /* 0x00800000dc28783b */ /* 0x000e680000000200 */
[----:B------:R-:W-:Y:S03]  /*2710*/  LDSM.16.M88.4 R28, [R167+0x15100] ;  /* 0x01510000a71c783b */ /* 0x000fe60000000200 */
[C---:B--2---:R-:W-:Y:S01]  /*2720*/  HMMA.16816.F32 R72, R16.reuse, R20, R36 ;  /* 0x000000141048723c */ /* 0x044fe20000001824 */
[----:B------:R-:W2:Y:S07]  /*2730*/  LDSM.16.M88.4 R36, [R220+0x8800] ;  /* 0x00880000dc24783b */ /* 0x000eae0000000200 */
[C---:B------:R-:W-:Y:S08]  /*2740*/  HMMA.16816.F32 R84, R16.reuse, R108, R84 ;  /* 0x0000006c1054723c */ /* 0x040ff00000001854 */
[C---:B------:R-:W-:Y:S08]  /*2750*/  HMMA.16816.F32 R60, R16.reuse, R22, R32 ;  /* 0x00000016103c723c */ /* 0x040ff00000001820 */
[C---:B---3--:R-:W-:Y:S08]  /*2760*/  HMMA.16816.F32 R52, R16.reuse, R8, R68 ;  /* 0x000000081034723c */ /* 0x048ff00000001844 */
[----:B------:R-:W-:Y:S01]  /*2770*/  HMMA.16816.F32 R32, R16, R10, R76 ;  /* 0x0000000a1020723c */ /* 0x000fe2000000184c */
[----:B------:R-:W3:Y:S07]  /*2780*/  LDSM.16.M88.4 R8, [R223+0xc000] ;  /* 0x00c00000df08783b */ /* 0x000eee0000000200 */
[C---:B-1----:R-:W-:Y:S08]  /*2790*/  HMMA.16816.F32 R100, R12.reuse, R44, R100 ;  /* 0x0000002c0c64723c */ /* 0x042ff00000001864 */
[----:B------:R-:W-:Y:S01]  /*27a0*/  HMMA.16816.F32 R104, R12, R46, R104 ;  /* 0x0000002e0c68723c */ /* 0x000fe20000001868 */
[----:B------:R-:W1:Y:S07]  /*27b0*/  LDSM.16.M88.4 R44, [R167+0x15900] ;  /* 0x01590000a72c783b */ /* 0x000e6e0000000200 */
[----:B------:R-:W-:Y:S08]  /*27c0*/  HMMA.16816.F32 R108, R16, R114, R24 ;  /* 0x00000072106c723c */ /* 0x000ff00000001818 */
[C---:B------:R-:W-:Y:S08]  /*27d0*/  HMMA.16816.F32 R24, R12.reuse, R64, R84 ;  /* 0x000000400c18723c */ /* 0x040ff00000001854 */
[C---:B------:R-:W-:Y:S01]  /*27e0*/  HMMA.16816.F32 R20, R12.reuse, R66, R96 ;  /* 0x000000420c14723c */ /* 0x040fe20000001860 */
[----:B------:R-:W-:Y:S07]  /*27f0*/  LDSM.16.M88.4 R64, [R167+0x16900] ;  /* 0x01690000a740783b */ /* 0x000fee0000000200 */
[C---:B----4-:R-:W-:Y:S08]  /*2800*/  HMMA.16816.F32 R16, R12.reuse, R56, R92 ;  /* 0x000000380c10723c */ /* 0x050ff0000000185c */
[C---:B-----5:R-:W-:Y:S08]  /*2810*/  HMMA.16816.F32 R96, R12.reuse, R48, R88 ;  /* 0x000000300c60723c */ /* 0x060ff00000001858 */
[C---:B------:R-:W-:Y:S01]  /*2820*/  HMMA.16816.F32 R92, R12.reuse, R50, R80 ;  /* 0x000000320c5c723c */ /* 0x040fe20000001850 */
[----:B------:R-:W4:Y:S07]  /*2830*/  LDSM.16.M88.4 R48, [R167+0x16100] ;  /* 0x01610000a730783b */ /* 0x000f2e0000000200 */
[C---:B------:R-:W-:Y:S01]  /*2840*/  HMMA.16816.F32 R88, R12.reuse, R40, R72 ;  /* 0x000000280c58723c */ /* 0x040fe20000001848 */
[----:B------:R-:W5:Y:S07]  /*2850*/  LDSM.16.M88.4 R72, [R167+0x17100] ;  /* 0x01710000a748783b */ /* 0x000f6e0000000200 */
[C---:B------:R-:W-:Y:S08]  /*2860*/  HMMA.16816.F32 R56, R12.reuse, R58, R108 ;  /* 0x0000003a0c38723c */ /* 0x040ff0000000186c */
[C---:B------:R-:W-:Y:S01]  /*2870*/  HMMA.16816.F32 R84, R12.reuse, R42, R60 ;  /* 0x0000002a0c54723c */ /* 0x040fe2000000183c */
[----:B------:R-:W-:Y:S07]  /*2880*/  LDSM.16.M88.4 R40, [R226+0xa000] ;  /* 0x00a00000e228783b */ /* 0x000fee0000000200 */
[C---:B--2---:R-:W-:Y:S01]  /*2890*/  HMMA.16816.F32 R80, R12.reuse, R36, R52 ;  /* 0x000000240c50723c */ /* 0x044fe20000001834 */
[----:B------:R-:W-:Y:S07]  /*28a0*/  LDSM.16.M88.4 R52, [R226+0xa800] ;  /* 0x00a80000e234783b */ /* 0x000fee0000000200 */
[----:B------:R-:W-:Y:S01]  /*28b0*/  HMMA.16816.F32 R76, R12, R38, R32 ;  /* 0x000000260c4c723c */ /* 0x000fe20000001820 */
[----:B------:R-:W2:Y:S04]  /*28c0*/  LDSM.16.M88.4 R12, [R167+0x17900] ;  /* 0x01790000a70c783b */ /* 0x000ea80000000200 */
[----:B------:R-:W-:Y:S03]  /*28d0*/  LDSM.16.M88.4 R36, [R226+0x9000] ;  /* 0x00900000e224783b */ /* 0x000fe60000000200 */
[C---:B---3--:R-:W-:Y:S01]  /*28e0*/  HMMA.16816.F32 R68, R8.reuse, R28, R24 ;  /* 0x0000001c0844723c */ /* 0x048fe20000001818 */
[----:B------:R-:W-:Y:S07]  /*28f0*/  LDSM.16.M88.4 R32, [R226+0x9800] ;  /* 0x00980000e220783b */ /* 0x000fee0000000200 */
[C---:B------:R-:W-:Y:S08]  /*2900*/  HMMA.16816.F32 R60, R8.reuse, R30, R20 ;  /* 0x0000001e083c723c */ /* 0x040ff00000001814 */
[C---:B-1----:R-:W-:Y:S01]  /*2910*/  HMMA.16816.F32 R28, R8.reuse, R44, R16 ;  /* 0x0000002c081c723c */ /* 0x042fe20000001810 */
[----:B------:R-:W1:Y:S07]  /*2920*/  LDSM.16.M88.4 R16, [R222+0xc000] ;  /* 0x00c00000de10783b */ /* 0x000e6e0000000200 */
[C---:B------:R-:W-:Y:S08]  /*2930*/  HMMA.16816.F32 R24, R8.reuse, R46, R56 ;  /* 0x0000002e0818723c */ /* 0x040ff00000001838 */
[C---:B----4-:R-:W-:Y:S01]  /*2940*/  HMMA.16816.F32 R20, R8.reuse, R48, R100 ;  /* 0x000000300814723c */ /* 0x050fe20000001864 */
[----:B------:R-:W3:Y:S07]  /*2950*/  LDSM.16.M88.4 R100, [R226+0xb000] ;  /* 0x00b00000e264783b */ /* 0x000eee0000000200 */
[C---:B------:R-:W-:Y:S08]  /*2960*/  HMMA.16816.F32 R44, R8.reuse, R50, R104 ;  /* 0x00000032082c723c */ /* 0x040ff00000001868 */
[C---:B------:R-:W-:Y:S01]  /*2970*/  HMMA.16816.F32 R48, R8.reuse, R64, R96 ;  /* 0x000000400830723c */ /* 0x040fe20000001860 */
[----:B------:R-:W-:Y:S07]  /*2980*/  LDSM.16.M88.4 R96, [R221+0x17900] ;  /* 0x01790000dd60783b */ /* 0x000fee0000000200 */
[C---:B------:R-:W-:Y:S01]  /*2990*/  HMMA.16816.F32 R56, R8.reuse, R66, R92 ;  /* 0x000000420838723c */ /* 0x040fe2000000185c */
[----:B------:R-:W-:Y:S07]  /*29a0*/  LDSM.16.M88.4 R92, [R220+0x9800] ;  /* 0x00980000dc5c783b */ /* 0x000fee0000000200 */
[C---:B-----5:R-:W-:Y:S01]  /*29b0*/  HMMA.16816.F32 R64, R8.reuse, R72, R88 ;  /* 0x000000480840723c */ /* 0x060fe20000001858 */
[----:B------:R-:W4:Y:S07]  /*29c0*/  LDSM.16.M88.4 R88, [R226+0xb800] ;  /* 0x00b80000e258783b */ /* 0x000f2e0000000200 */
[C---:B--2---:R-:W-:Y:S08]  /*29d0*/  HMMA.16816.F32 R80, R8.reuse, R12, R80 ;  /* 0x0000000c0850723c */ /* 0x044ff00000001850 */
[C---:B------:R-:W-:Y:S01]  /*29e0*/  HMMA.16816.F32 R76, R8.reuse, R14, R76 ;  /* 0x0000000e084c723c */ /* 0x040fe2000000184c */
[----:B------:R-:W2:Y:S07]  /*29f0*/  LDSM.16.M88.4 R12, [R225+0xc000] ;  /* 0x00c00000e10c783b */ /* 0x000eae0000000200 */
[----:B------:R-:W-:Y:S01]  /*2a00*/  HMMA.16816.F32 R72, R8, R74, R84 ;  /* 0x0000004a0848723c */ /* 0x000fe20000001854 */
[----:B------:R-:W-:Y:S07]  /*2a10*/  LDSM.16.M88.4 R8, [R224+0xc000] ;  /* 0x00c00000e008783b */ /* 0x000fee0000000200 */
[C---:B-1----:R-:W-:Y:S08]  /*2a20*/  HMMA.16816.F32 R84, R16.reuse, R36, R68 ;  /* 0x000000241054723c */ /* 0x042ff00000001844 */
[C---:B------:R-:W-:Y:S01]  /*2a30*/  HMMA.16816.F32 R112, R16.reuse, R38, R60 ;  /* 0x000000261070723c */ /* 0x040fe2000000183c */
[----:B------:R-:W1:Y:S07]  /*2a40*/  LDSM.16.M88.4 R36, [R221+0x15900] ;  /* 0x01590000dd24783b */ /* 0x000e6e0000000200 */
[C---:B------:R-:W-:Y:S08]  /*2a50*/  HMMA.16816.F32 R108, R16.reuse, R32, R28 ;  /* 0x00000020106c723c */ /* 0x040ff0000000181c */
[C---:B------:R-:W-:Y:S01]  /*2a60*/  HMMA.16816.F32 R104, R16.reuse, R34, R24 ;  /* 0x000000221068723c */ /* 0x040fe20000001818 */
[----:B------:R-:W5:Y:S07]  /*2a70*/  LDSM.16.M88.4 R32, [R221+0x16100] ;  /* 0x01610000dd20783b */ /* 0x000f6e0000000200 */
[C---:B------:R-:W-:Y:S08]  /*2a80*/  HMMA.16816.F32 R28, R16.reuse, R40, R20 ;  /* 0x00000028101c723c */ /* 0x040ff00000001814 */
[C---:B------:R-:W-:Y:S01]  /*2a90*/  HMMA.16816.F32 R24, R16.reuse, R42, R44 ;  /* 0x0000002a1018723c */ /* 0x040fe2000000182c */
[----:B------:R-:W1:Y:S07]  /*2aa0*/  LDSM.16.M88.4 R40, [R221+0x16900] ;  /* 0x01690000dd28783b */ /* 0x000e6e0000000200 */
[C---:B------:R-:W-:Y:S01]  /*2ab0*/  HMMA.16816.F32 R44, R16.reuse, R54, R56 ;  /* 0x00000036102c723c */ /* 0x040fe20000001838 */
[----:B------:R-:W1:Y:S07]  /*2ac0*/  LDSM.16.M88.4 R56, [R221+0x17100] ;  /* 0x01710000dd38783b */ /* 0x000e6e0000000200 */
[C---:B------:R-:W-:Y:S08]  /*2ad0*/  HMMA.16816.F32 R20, R16.reuse, R52, R48 ;  /* 0x000000341014723c */ /* 0x040ff00000001830 */
[C---:B---3--:R-:W-:Y:S08]  /*2ae0*/  HMMA.16816.F32 R60, R16.reuse, R102, R72 ;  /* 0x00000066103c723c */ /* 0x048ff00000001848 */
[C---:B------:R-:W-:Y:S01]  /*2af0*/  HMMA.16816.F32 R48, R16.reuse, R100, R64 ;  /* 0x000000641030723c */ /* 0x040fe20000001840 */
[----:B------:R-:W-:Y:S07]  /*2b00*/  LDSM.16.M88.4 R100, [R220+0x9000] ;  /* 0x00900000dc64783b */ /* 0x000fee0000000200 */
[C---:B----4-:R-:W-:Y:S08]  /*2b10*/  HMMA.16816.F32 R72, R16.reuse, R88, R80 ;  /* 0x000000581048723c */ /* 0x050ff00000001850 */
[----:B------:R-:W-:Y:S01]  /*2b20*/  HMMA.16816.F32 R68, R16, R90, R76 ;  /* 0x0000005a1044723c */ /* 0x000fe2000000184c */
[----:B------:R-:W3:Y:S07]  /*2b30*/  LDSM.16.M88.4 R88, [R220+0xa000] ;  /* 0x00a00000dc58783b */ /* 0x000eee0000000200 */
[----:B--2---:R-:W-:Y:S01]  /*2b40*/  HMMA.16816.F32 R80, R12, R122, R112 ;  /* 0x0000007a0c50723c */ /* 0x004fe20000001870 */
[----:B------:R-:W2:Y:S01]  /*2b50*/  LDSM.16.M88.4 R112, [R220+0xb800] ;  /* 0x00b80000dc70783b */ /* 0x000ea20000000200 */
[----:B------:R-:W-:-:S06]  /*2b60*/  DEPBAR.LE SB0, 0x0 ;  /* 0x000080000000791a */ /* 0x000fcc0000000000 */
[C---:B-1----:R-:W-:Y:S08]  /*2b70*/  HMMA.16816.F32 R76, R12.reuse, R36, R108 ;  /* 0x000000240c4c723c */ /* 0x042ff0000000186c */
        /* <DEDUP_REMOVED lines=8> */
[C---:B------:R-:W-:Y:S08]  /*2c00*/  HMMA.16816.F32 R16, R12.reuse, R96, R72 ;  /* 0x000000600c10723c */ /* 0x040ff00000001848 */
[----:B------:R-:W-:Y:S08]  /*2c10*/  HMMA.16816.F32 R12, R12, R98, R68 ;  /* 0x000000620c0c723c */ /* 0x000ff00000001844 */
        /* <DEDUP_REMOVED lines=10> */
[C---:B--2---:R-:W-:Y:S08]  /*2cc0*/  HMMA.16816.F32 R48, R8.reuse, R112, R16 ;  /* 0x000000700830723c */ /* 0x044ff00000001810 */
[----:B------:R-:W-:Y:S01]  /*2cd0*/  HMMA.16816.F32 R56, R8, R114, R12 ;  /* 0x000000720838723c */ /* 0x000fe2000000180c */
[----:B------:R-:W-:Y:S06]  /*2ce0*/  BAR.SYNC.DEFER_BLOCKING 0x0 ;  /* 0x0000000000007b1d */ /* 0x000fec0000010000 */
[----:B------:R-:W-:Y:S05]  /*2cf0*/  @!P5 BRA `(.L_x_683) ;  /* 0x000002400000d947 */ /* 0x000fea0003800000 */
[----:B------:R-:W-:Y:S01]  /*2d00*/  IADD3 R6, R138, -0x2, RZ ;  /* 0xfffffffe8a067810 */ /* 0x000fe20007ffe0ff */
[----:B------:R-:W-:-:S02]  /*2d10*/  IMAD.SHL.U32 R9, R131, 0x40, RZ ;  /* 0x0000004083097824 */ /* 0x000fc400078e00ff */
[----:B------:R-:W-:Y:S01]  /*2d20*/  IMAD.SHL.U32 R16, R135, 0x2, RZ ;  /* 0x0000000287107824 */ /* 0x000fe200078e00ff */
[----:B------:R-:W-:Y:S01]  /*2d30*/  SHF.R.S32.HI R3, RZ, 0x1f, R6 ;  /* 0x0000001fff037819 */ /* 0x000fe20000011406 */
[----:B------:R-:W-:Y:S02]  /*2d40*/  IMAD R2, R130, R6, RZ ;  /* 0x0000000682027224 */ /* 0x000fe400078e02ff */
[----:B------:R-:W-:-:S04]  /*2d50*/  IMAD.WIDE.U32 R6, R6, R132, R136 ;  /* 0x0000008406067225 */ /* 0x000fc800078e0088 */
[----:B------:R-:W-:Y:S01]  /*2d60*/  IMAD R3, R3, R132, R2 ;  /* 0x0000008403037224 */ /* 0x000fe200078e0202 */
[----:B------:R-:W-:-:S03]  /*2d70*/  LEA R2, P0, R6, c[0x0][0x1c8], 0x1 ;  /* 0x0000720006027a11 */ /* 0x000fc600078008ff */
[----:B------:R-:W-:Y:S01]  /*2d80*/  IMAD.IADD R3, R7, 0x1, R3 ;  /* 0x0000000107037824 */ /* 0x000fe200078e0203 */
[----:B------:R-:W-:-:S04]  /*2d90*/  SHF.L.U64.HI R7, R131, 0x6, R134 ;  /* 0x0000000683077819 */ /* 0x000fc80000010286 */
[----:B------:R-:W-:Y:S02]  /*2da0*/  LEA.HI.X R3, R6, c[0x0][0x1cc], R3, 0x1, P0 ;  /* 0x0000730006037a11 */ /* 0x000fe400000f0c03 */
[----:B------:R-:W-:-:S03]  /*2db0*/  IADD3 R14, P5, P0, R9, 0x80, R2 ;  /* 0x00000080090e7810 */ /* 0x000fc600078be002 */
[----:B------:R-:W-:Y:S01]  /*2dc0*/  @!PT LDS RZ, [RZ] ;  /* 0x00000000fffff984 */ /* 0x000fe20000000800 */
[----:B------:R-:W-:Y:S01]  /*2dd0*/  @!PT LDS RZ, [RZ] ;  /* 0x00000000fffff984 */ /* 0x000fe20000000800 */
[----:B------:R-:W-:Y:S01]  /*2de0*/  @!PT LDS RZ, [RZ] ;  /* 0x00000000fffff984 */ /* 0x000fe20000000800 */
[----:B------:R1:W-:Y:S01]  /*2df0*/  LDGSTS.E.BYPASS.LTC128B.128 [R16+0xc100], [R2.64], !P1 ;  /* 0x0c10000002107fae */ /* 0x0003e2000c901d48 */
[--C-:B------:R-:W-:Y:S02]  /*2e00*/  IADD3.X R15, R7, RZ, R3.reuse, P5, P0 ;  /* 0x000000ff070f7210 */ /* 0x100fe40002fe0403 */
[--C-:B------:R-:W-:Y:S01]  /*2e10*/  IADD3 R12, P5, P0, R9, 0x100, R2.reuse ;  /* 0x00000100090c7810 */ /* 0x100fe200078be002 */
[----:B------:R1:W-:Y:S03]  /*2e20*/  LDGSTS.E.BYPASS.LTC128B.128 [R16+0xf100], [R2.64+0x80], !P4 ;  /* 0x0f10008002107fae */ /* 0x0003e6000e101d48 */
[----:B------:R-:W-:Y:S01]  /*2e30*/  IADD3.X R13, R7, RZ, R3, P5, P0 ;  /* 0x000000ff070d7210 */ /* 0x000fe20002fe0403 */
[----:B------:R1:W-:Y:S01]  /*2e40*/  LDGSTS.E.BYPASS.LTC128B.128 [R16+0x12100], [R2.64+0x100], !P3 ;  /* 0x1210010002107fae */ /* 0x0003e2000d901d48 */
[----:B------:R-:W-:-:S03]  /*2e50*/  IADD3 R10, P5, P0, R9, 0x180, R2 ;  /* 0x00000180090a7810 */ /* 0x000fc600078be002 */
[----:B------:R1:W-:Y:S01]  /*2e60*/  LDGSTS.E.BYPASS.LTC128B.128 [R16+0x15100], [R2.64+0x180], !P2 ;  /* 0x1510018002107fae */ /* 0x0003e2000d101d48 */
[----:B------:R-:W-:Y:S02]  /*2e70*/  IADD3.X R11, R7, RZ, R3, P5, P0 ;  /* 0x000000ff070b7210 */ /* 0x000fe40002fe0403 */
[----:B------:R-:W-:-:S04]  /*2e80*/  IADD3 R8, P5, R9, R2, RZ ;  /* 0x0000000209087210 */ /* 0x000fc80007fbe0ff */
[----:B------:R-:W-:Y:S01]  /*2e90*/  IADD3 R6, P0, R8, R9, RZ ;  /* 0x0000000908067210 */ /* 0x000fe20007f1e0ff */
[----:B------:R-:W-:-:S04]  /*2ea0*/  IMAD.X R9, R7, 0x1, R3, P5 ;  /* 0x0000000107097824 */ /* 0x000fc800028e0603 */
[----:B------:R-:W-:Y:S01]  /*2eb0*/  IMAD.X R7, R9, 0x1, R7, P0 ;  /* 0x0000000109077824 */ /* 0x000fe200000e0607 */
[----:B------:R1:W-:Y:S04]  /*2ec0*/  LDGSTS.E.BYPASS.LTC128B.128 [R16+0xd100], [R8.64], !P1 ;  /* 0x0d10000008107fae */ /* 0x0003e8000c901d48 */
[----:B------:R1:W-:Y:S04]  /*2ed0*/  LDGSTS.E.BYPASS.LTC128B.128 [R16+0x10100], [R14.64], !P4 ;  /* 0x101000000e107fae */ /* 0x0003e8000e101d48 */
[----:B------:R1:W-:Y:S04]  /*2ee0*/  LDGSTS.E.BYPASS.LTC128B.128 [R16+0x13100], [R12.64], !P3 ;  /* 0x131000000c107fae */ /* 0x0003e8000d901d48 */
[----:B------:R1:W-:Y:S04]  /*2ef0*/  LDGSTS.E.BYPASS.LTC128B.128 [R16+0x16100], [R10.64], !P2 ;  /* 0x161000000a107fae */ /* 0x0003e8000d101d48 */
[----:B------:R1:W-:Y:S04]  /*2f00*/  LDGSTS.E.BYPASS.LTC128B.128 [R16+0xe100], [R6.64], !P1 ;  /* 0x0e10000006107fae */ /* 0x0003e8000c901d48 */
[----:B------:R1:W-:Y:S04]  /*2f10*/  LDGSTS.E.BYPASS.LTC128B.128 [R16+0x11100], [R6.64+0x80], !P4 ;  /* 0x1110008006107fae */ /* 0x0003e8000e101d48 */
[----:B------:R1:W-:Y:S04]  /*2f20*/  LDGSTS.E.BYPASS.LTC128B.128 [R16+0x14100], [R6.64+0x100], !P3 ;  /* 0x1410010006107fae */ /* 0x0003e8000d901d48 */
[----:B------:R1:W-:Y:S02]  /*2f30*/  LDGSTS.E.BYPASS.LTC128B.128 [R16+0x17100], [R6.64+0x180], !P2 ;  /* 0x1710018006107fae */ /* 0x0003e4000d101d48 */
.L_x_683:
[----:B-1----:R-:W-:Y:S01]  /*2f40*/  SHF.R.S32.HI R2, RZ, 0x1f, R128 ;  /* 0x0000001fff027819 */ /* 0x002fe20000011480 */
[----:B------:R-:W-:Y:S01]  /*2f50*/  STL [R1+0x64], R221 ;  /* 0x000064dd01007387 */ /* 0x000fe20000100800 */
[----:B------:R-:W-:-:S02]  /*2f60*/  SHF.L.U32 R216, R5, 0x1, RZ ;  /* 0x0000000105d87819 */ /* 0x000fc400000006ff */
[----:B------:R-:W-:Y:S01]  /*2f70*/  LEA.HI R3, R2, R128, RZ, 0x2 ;  /* 0x0000008002037211 */ /* 0x000fe200078f10ff */
[----:B------:R-:W-:Y:S02]  /*2f80*/  STL [R1+0x60], R220 ;  /* 0x000060dc01007387 */ /* 0x000fe40000100800 */
[--C-:B------:R-:W-:Y:S01]  /*2f90*/  IMAD R217, R4, 0x2, R216.reuse ;  /* 0x0000000204d97824 */ /* 0x100fe200078e02d8 */
[----:B------:R-:W-:Y:S01]  /*2fa0*/  LOP3.LUT R2, R3, 0x7ffffffc, RZ, 0xc0, !PT ;  /* 0x7ffffffc03027812 */ /* 0x000fe200078ec0ff */
[----:B------:R-:W-:Y:S01]  /*2fb0*/  STL [R1+0x5c], R167 ;  /* 0x00005ca701007387 */ /* 0x000fe20000100800 */
[C---:B------:R-:W-:Y:S02]  /*2fc0*/  IMAD R219, R0.reuse, 0x2, R216 ;  /* 0x0000000200db7824 */ /* 0x040fe400078e02d8 */
[----:B------:R-:W-:Y:S01]  /*2fd0*/  LEA R218, R0, R217, 0x1 ;  /* 0x000000d900da7211 */ /* 0x000fe200078e08ff */
[----:B------:R1:W-:Y:S01]  /*2fe0*/  STL [R1+0x58], R3 ;  /* 0x0000580301007387 */ /* 0x0003e20000100800 */
[----:B------:R-:W-:-:S03]  /*2ff0*/  IMAD.IADD R2, R128, 0x1, -R2 ;  /* 0x0000000180027824 */ /* 0x000fc600078e0a02 */
[----:B------:R-:W-:Y:S04]  /*3000*/  LDSM.16.MT88.4 R72, [R216+0x3100] ;  /* 0x00310000d848783b */ /* 0x000fe80000004200 */
[----:B------:R-:W-:Y:S04]  /*3010*/  LDSM.16.MT88.4 R68, [R219+0x3900] ;  /* 0x00390000db44783b */ /* 0x000fe80000004200 */
[----:B------:R-:W-:Y:S04]  /*3020*/  LDSM.16.MT88.4 R96, [R217+0x6100] ;  /* 0x00610000d960783b */ /* 0x000fe80000004200 */
[----:B------:R-:W-:Y:S04]  /*3030*/  LDSM.16.MT88.4 R92, [R218+0x3900] ;  /* 0x00390000da5c783b */ /* 0x000fe80000004200 */
[----:B------:R-:W0:Y:S01]  /*3040*/  LDGDEPBAR ;  /* 0x00000000000079af */ /* 0x000e220000000000 */
[----:B-1----:R-:W-:-:S05]  /*3050*/  IADD3 R3, R129, c[0x0][0x1d0], RZ ;  /* 0x0000740081037a10 */ /* 0x002fca0007ffe0ff */
        /* <DEDUP_REMOVED lines=8> */
[----:B------:R-:W-:Y:S01]  /*30e0*/  ISETP.GT.AND P5, PT, R2, 0x9, PT ;  /* 0x000000090200780c */ /* 0x000fe20003fa4270 */
[----:B------:R-:W-:Y:S01]  /*30f0*/  LDSM.16.MT88.4 R84, [R219+0x3100] ;  /* 0x00310000db54783b */ /* 0x000fe20000004200 */
[----:B------:R-:W-:Y:S02]  /*3100*/  FSEL R9, R80, -INF , P0 ;  /* 0xff80000050097808 */ /* 0x000fe40000000000 */
[----:B------:R-:W-:Y:S02]  /*3110*/  FMNMX.FTZ R3, R7, R8, !PT ;  /* 0x0000000807037209 */ /* 0x000fe40007810000 */
[----:B------:R-:W-:Y:S02]  /*3120*/  FSEL R21, R82, -INF , P0 ;  /* 0xff80000052157808 */ /* 0x000fe40000000000 */
[----:B------:R-:W-:-:S02]  /*3130*/  ISETP.GT.AND P0, PT, R2, 0x10, PT ;  /* 0x000000100200780c */ /* 0x000fc40003f04270 */
[----:B------:R-:W-:Y:S02]  /*3140*/  FSEL R10, R81, -INF , P5 ;  /* 0xff800000510a7808 */ /* 0x000fe40002800000 */
[----:B------:R-:W-:Y:S02]  /*3150*/  FMNMX.FTZ R3, R9, R3, !PT ;  /* 0x0000000309037209 */ /* 0x000fe40007810000 */
[----:B------:R-:W-:Y:S02]  /*3160*/  FSEL R24, R83, -INF , P5 ;  /* 0xff80000053187808 */ /* 0x000fe40002800000 */
[----:B------:R-:W-:Y:S01]  /*3170*/  ISETP.GT.AND P5, PT, R2, 0x11, PT ;  /* 0x000000110200780c */ /* 0x000fe20003fa4270 */
[----:B------:R-:W-:Y:S01]  /*3180*/  LDSM.16.MT88.4 R80, [R217+0x3100] ;  /* 0x00310000d950783b */ /* 0x000fe20000004200 */
[----:B------:R-:W-:Y:S02]  /*3190*/  FSEL R11, R76, -INF , P0 ;  /* 0xff8000004c0b7808 */ /* 0x000fe40000000000 */
[----:B------:R-:W-:-:S02]  /*31a0*/  FMNMX.FTZ R3, R10, R3, !PT ;  /* 0x000000030a037209 */ /* 0x000fc40007810000 */
[----:B------:R-:W-:Y:S02]  /*31b0*/  FSEL R25, R78, -INF , P0 ;  /* 0xff8000004e197808 */ /* 0x000fe40000000000 */
[C---:B------:R-:W-:Y:S02]  /*31c0*/  ISETP.GT.AND P0, PT, R2.reuse, 0x18, PT ;  /* 0x000000180200780c */ /* 0x040fe40003f04270 */
[----:B------:R-:W-:Y:S02]  /*31d0*/  FSEL R13, R77, -INF , P5 ;  /* 0xff8000004d0d7808 */ /* 0x000fe40002800000 */
[----:B------:R-:W-:Y:S02]  /*31e0*/  FMNMX.FTZ R3, R11, R3, !PT ;  /* 0x000000030b037209 */ /* 0x000fe40007810000 */
[----:B------:R-:W-:Y:S02]  /*31f0*/  FSEL R26, R79, -INF , P5 ;  /* 0xff8000004f1a7808 */ /* 0x000fe40002800000 */
[----:B------:R-:W-:Y:S01]  /*3200*/  ISETP.GT.AND P5, PT, R2, 0x19, PT ;  /* 0x000000190200780c */ /* 0x000fe20003fa4270 */
[----:B------:R-:W-:Y:S01]  /*3210*/  LDSM.16.MT88.4 R76, [R218+0x3100] ;  /* 0x00310000da4c783b */ /* 0x000fe20000004200 */
[----:B------:R-:W-:-:S02]  /*3220*/  FSEL R14, R64, -INF , P0 ;  /* 0xff800000400e7808 */ /* 0x000fc40000000000 */
[----:B------:R-:W-:Y:S02]  /*3230*/  FMNMX.FTZ R3, R13, R3, !PT ;  /* 0x000000030d037209 */ /* 0x000fe40007810000 */
[----:B------:R-:W-:Y:S02]  /*3240*/  FSEL R27, R66, -INF , P0 ;  /* 0xff800000421b7808 */ /* 0x000fe40000000000 */
[----:B------:R-:W-:Y:S02]  /*3250*/  ISETP.GT.AND P0, PT, R2, 0x20, PT ;  /* 0x000000200200780c */ /* 0x000fe40003f04270 */
[----:B------:R-:W-:Y:S02]  /*3260*/  FSEL R15, R65, -INF , P5 ;  /* 0xff800000410f7808 */ /* 0x000fe40002800000 */
[----:B------:R-:W-:Y:S02]  /*3270*/  FMNMX.FTZ R3, R14, R3, !PT ;  /* 0x000000030e037209 */ /* 0x000fe40007810000 */
[----:B------:R-:W-:-:S02]  /*3280*/  FSEL R28, R67, -INF , P5 ;  /* 0xff800000431c7808 */ /* 0x000fc40002800000 */
[----:B------:R-:W-:Y:S01]  /*3290*/  ISETP.GT.AND P5, PT, R2, 0x21, PT ;  /* 0x000000210200780c */ /* 0x000fe20003fa4270 */
[----:B------:R-:W-:Y:S01]  /*32a0*/  LDSM.16.MT88.4 R64, [R218+0x900] ;  /* 0x00090000da40783b */ /* 0x000fe20000004200 */
[----:B------:R-:W-:Y:S02]  /*32b0*/  FSEL R120, R52, -INF , P0 ;  /* 0xff80000034787808 */ /* 0x000fe40000000000 */
[----:B------:R-:W-:Y:S02]  /*32c0*/  FMNMX.FTZ R3, R15, R3, !PT ;  /* 0x000000030f037209 */ /* 0x000fe40007810000 */
[----:B------:R-:W-:Y:S02]  /*32d0*/  FSEL R123, R54, -INF , P0 ;  /* 0xff800000367b7808 */ /* 0x000fe40000000000 */
[----:B------:R-:W-:Y:S02]  /*32e0*/  ISETP.GT.AND P0, PT, R2, 0x28, PT ;  /* 0x000000280200780c */ /* 0x000fe40003f04270 */
[----:B------:R-:W-:-:S02]  /*32f0*/  FSEL R118, R53, -INF , P5 ;  /* 0xff80000035767808 */ /* 0x000fc40002800000 */
[----:B------:R-:W-:Y:S02]  /*3300*/  FMNMX.FTZ R3, R120, R3, !PT ;  /* 0x0000000378037209 */ /* 0x000fe40007810000 */
[----:B------:R-:W-:Y:S02]  /*3310*/  FSEL R122, R55, -INF , P5 ;  /* 0xff800000377a7808 */ /* 0x000fe40002800000 */
[----:B------:R-:W-:Y:S02]  /*3320*/  ISETP.GT.AND P5, PT, R2, 0x29, PT ;  /* 0x000000290200780c */ /* 0x000fe40003fa4270 */
[----:B------:R-:W-:Y:S02]  /*3330*/  FSEL R117, R88, -INF , P0 ;  /* 0xff80000058757808 */ /* 0x000fe40000000000 */
[----:B------:R-:W-:Y:S02]  /*3340*/  FMNMX.FTZ R3, R118, R3, !PT ;  /* 0x0000000376037209 */ /* 0x000fe40007810000 */
[----:B------:R-:W-:-:S02]  /*3350*/  FSEL R121, R90, -INF , P0 ;  /* 0xff8000005a797808 */ /* 0x000fc40000000000 */
        /* <DEDUP_REMOVED lines=12> */
[----:B------:R-:W-:-:S02]  /*3420*/  FMNMX.FTZ R6, R16, R20, !PT ;  /* 0x0000001410067209 */ /* 0x000fc40007810000 */
        /* <DEDUP_REMOVED lines=11> */
[----:B------:R-:W-:Y:S02]  /*34e0*/  ISETP.GT.AND P0, PT, R2, 0x41, PT ;  /* 0x000000410200780c */ /* 0x000fe40003f04270 */
[----:B------:R-:W-:Y:S02]  /*34f0*/  FSEL R251, R32, -INF , P5 ;  /* 0xff80000020fb7808 */ /* 0x000fe40002800000 */
[----:B------:R-:W-:-:S02]  /*3500*/  FMNMX.FTZ R3, R165, R3, !PT ;  /* 0x00000003a5037209 */ /* 0x000fc40007810000 */
[----:B------:R-:W-:Y:S02]  /*3510*/  FMNMX.FTZ R6, R25, R6, !PT ;  /* 0x0000000619067209 */ /* 0x000fe40007810000 */
[----:B------:R-:W-:Y:S02]  /*3520*/  FSEL R101, R34, -INF , P5 ;  /* 0xff80000022657808 */ /* 0x000fe40002800000 */
[----:B------:R-:W-:Y:S02]  /*3530*/  FSEL R250, R33, -INF , P0 ;  /* 0xff80000021fa7808 */ /* 0x000fe40000000000 */
[----:B------:R-:W-:Y:S02]  /*3540*/  ISETP.GT.AND P5, PT, R2, 0x48, PT ;  /* 0x000000480200780c */ /* 0x000fe40003fa4270 */
        /* <DEDUP_REMOVED lines=8> */
[----:B------:R-:W-:Y:S02]  /*35d0*/  FSEL R206, R41, -INF , P0 ;  /* 0xff80000029ce7808 */ /* 0x000fe40000000000 */
[----:B------:R-:W-:Y:S02]  /*35e0*/  ISETP.GT.AND P5, PT, R2, 0x50, PT ;  /* 0x000000500200780c */ /* 0x000fe40003fa4270 */
[----:B------:R-:W-:Y:S02]  /*35f0*/  FMNMX.FTZ R3, R207, R3, !PT ;  /* 0x00000003cf037209 */ /* 0x000fe40007810000 */
[----:B------:R-:W-:Y:S02]  /*3600*/  FMNMX.FTZ R6, R28, R6, !PT ;  /* 0x000000061c067209 */ /* 0x000fe40007810000 */
[----:B------:R-:W-:Y:S02]  /*3610*/  FSEL R252, R43, -INF , P0 ;  /* 0xff8000002bfc7808 */ /* 0x000fe40000000000 */
[----:B------:R-:W-:-:S02]  /*3620*/  ISETP.GT.AND P0, PT, R2, 0x51, PT ;  /* 0x000000510200780c */ /* 0x000fc40003f04270 */
[----:B------:R-:W-:Y:S02]  /*3630*/  FSEL R108, R48, -INF , P5 ;  /* 0xff800000306c7808 */ /* 0x000fe40002800000 */
[----:B------:R-:W-:Y:S02]  /*3640*/  FMNMX.FTZ R3, R206, R3, !PT ;  /* 0x00000003ce037209 */ /* 0x000fe40007810000 */
[----:B------:R-:W-:Y:S02]  /*3650*/  FMNMX.FTZ R6, R123, R6, !PT ;  /* 0x000000067b067209 */ /* 0x000fe40007810000 */
[----:B------:R-:W-:Y:S02]  /*3660*/  FSEL R210, R50, -INF , P5 ;  /* 0xff80000032d27808 */ /* 0x000fe40002800000 */
[----:B------:R-:W-:Y:S02]  /*3670*/  FSEL R100, R51, -INF , P0 ;  /* 0xff80000033647808 */ /* 0x000fe40000000000 */
[----:B------:R-:W-:-:S02]  /*3680*/  FSEL R109, R49, -INF , P0 ;  /* 0xff800000316d7808 */ /* 0x000fc40000000000 */
[----:B------:R-:W-:Y:S02]  /*3690*/  ISETP.GT.AND P5, PT, R2, 0x58, PT ;  /* 0x000000580200780c */ /* 0x000fe40003fa4270 */
[----:B------:R-:W-:Y:S02]  /*36a0*/  FMNMX.FTZ R3, R108, R3, !PT ;  /* 0x000000036c037209 */ /* 0x000fe40007810000 */
[----:B------:R-:W-:Y:S02]  /*36b0*/  ISETP.GT.AND P0, PT, R2, 0x59, PT ;  /* 0x000000590200780c */ /* 0x000fe40003f04270 */
[----:B------:R-:W-:Y:S02]  /*36c0*/  FMNMX.FTZ R2, R122, R6, !PT ;  /* 0x000000067a027209 */ /* 0x000fe40007810000 */
[----:B------:R-:W-:Y:S02]  /*36d0*/  FSEL R211, R56, -INF , P5 ;  /* 0xff80000038d37808 */ /* 0x000fe40002800000 */
[----:B------:R-:W-:-:S02]  /*36e0*/  FMNMX.FTZ R164, R109, R3, !PT ;  /* 0x000000036da47209 */ /* 0x000fc40007810000 */
[----:B------:R-:W-:Y:S02]  /*36f0*/  FMNMX.FTZ R2, R121, R2, !PT ;  /* 0x0000000279027209 */ /* 0x000fe40007810000 */
[----:B------:R-:W-:Y:S02]  /*3700*/  FSEL R167, R57, -INF , P0 ;  /* 0xff80000039a77808 */ /* 0x000fe40000000000 */
[----:B------:R-:W-:Y:S02]  /*3710*/  FMNMX.FTZ R164, R211, R164, !PT ;  /* 0x000000a4d3a47209 */ /* 0x000fe40007810000 */
[----:B------:R-:W-:Y:S02]  /*3720*/  FMNMX.FTZ R2, R119, R2, !PT ;  /* 0x0000000277027209 */ /* 0x000fe40007810000 */
[----:B------:R-:W-:Y:S02]  /*3730*/  FMNMX.FTZ R164, R167, R164, !PT ;  /* 0x000000a4a7a47209 */ /* 0x000fe40007810000 */
[----:B------:R-:W-:-:S02]  /*3740*/  FMNMX.FTZ R2, R205, R2, !PT ;  /* 0x00000002cd027209 */ /* 0x000fc40007810000 */
[----:B------:R-:W-:Y:S01]  /*3750*/  FSEL R201, R39, -INF , P6 ;  /* 0xff80000027c97808 */ /* 0x000fe20003000000 */
[----:B------:R-:W1:Y:S01]  /*3760*/  SHFL.BFLY PT, R3, R164, 0x2, 0x1f ;  /* 0x0c401f00a4037f89 */ /* 0x000e6200000e0000 */
[----:B------:R-:W-:Y:S02]  /*3770*/  FMNMX.FTZ R2, R204, R2, !PT ;  /* 0x00000002cc027209 */ /* 0x000fe40007810000 */
[----:B------:R-:W-:Y:S01]  /*3780*/  FSEL R208, R58, -INF , P5 ;  /* 0xff8000003ad07808 */ /* 0x000fe20002800000 */
[----:B------:R-:W-:Y:S01]  /*3790*/  LDSM.16.MT88.4 R36, [R217+0x900] ;  /* 0x00090000d924783b */ /* 0x000fe20000004200 */
[----:B------:R-:W-:Y:S02]  /*37a0*/  FMNMX.FTZ R2, R203, R2, !PT ;  /* 0x00000002cb027209 */ /* 0x000fe40007810000 */
[----:B------:R-:W-:Y:S02]  /*37b0*/  FSEL R104, R59, -INF , P0 ;  /* 0xff8000003b687808 */ /* 0x000fe40000000000 */
[----:B------:R-:W-:Y:S01]  /*37c0*/  FMNMX.FTZ R2, R201, R2, !PT ;  /* 0x00000002c9027209 */ /* 0x000fe20007810000 */
[----:B------:R-:W-:Y:S03]  /*37d0*/  LDSM.16.MT88.4 R56, [R217+0x3900] ;  /* 0x00390000d938783b */ /* 0x000fe60000004200 */
[----:B------:R-:W-:-:S04]  /*37e0*/  FMNMX.FTZ R2, R101, R2, !PT ;  /* 0x0000000265027209 */ /* 0x000fc80007810000 */
[----:B------:R-:W-:-:S04]  /*37f0*/  FMNMX.FTZ R2, R106, R2, !PT ;  /* 0x000000026a027209 */ /* 0x000fc80007810000 */
[----:B------:R-:W-:Y:S02]  /*3800*/  FMNMX.FTZ R2, R107, R2, !PT ;  /* 0x000000026b027209 */ /* 0x000fe40007810000 */
[----:B-1----:R-:W-:Y:S02]  /*3810*/  FMNMX.FTZ R164, R164, R3, !PT ;  /* 0x00000003a4a47209 */ /* 0x002fe40007810000 */
[----:B------:R-:W-:-:S03]  /*3820*/  FMNMX.FTZ R3, R252, R2, !PT ;  /* 0x00000002fc037209 */ /* 0x000fc60007810000 */
[----:B------:R-:W1:Y:S01]  /*3830*/  SHFL.BFLY PT, R2, R164, 0x1, 0x1f ;  /* 0x0c201f00a4027f89 */ /* 0x000e6200000e0000 */
[----:B------:R-:W-:-:S04]  /*3840*/  FMNMX.FTZ R3, R210, R3, !PT ;  /* 0x00000003d2037209 */ /* 0x000fc80007810000 */
[----:B------:R-:W-:-:S04]  /*3850*/  FMNMX.FTZ R3, R100, R3, !PT ;  /* 0x0000000364037209 */ /* 0x000fc80007810000 */
[----:B------:R-:W-:-:S04]  /*3860*/  FMNMX.FTZ R3, R208, R3, !PT ;  /* 0x00000003d0037209 */ /* 0x000fc80007810000 */
[----:B------:R-:W-:-:S05]  /*3870*/  FMNMX.FTZ R3, R104, R3, !PT ;  /* 0x0000000368037209 */ /* 0x000fca0007810000 */
[----:B------:R-:W2:Y:S01]  /*3880*/  SHFL.BFLY PT, R6, R3, 0x2, 0x1f ;  /* 0x0c401f0003067f89 */ /* 0x000ea200000e0000 */
[----:B-1----:R-:W-:-:S04]  /*3890*/  FMNMX.FTZ R164, R164, R2, !PT ;  /* 0x00000002a4a47209 */ /* 0x002fc80007810000 */
[C---:B------:R-:W-:Y:S01]  /*38a0*/  FSETP.NEU.FTZ.AND P0, PT, R164.reuse, -INF , PT ;  /* 0xff800000a400780b */ /* 0x040fe20003f1d000 */
[----:B------:R-:W-:-:S05]  /*38b0*/  FMUL.FTZ R12, R164, c[0x0][0x2d0] ;  /* 0x0000b400a40c7a20 */ /* 0x000fca0000410000 */
[----:B------:R-:W-:-:S05]  /*38c0*/  FSEL R12, R12, RZ, P0 ;  /* 0x000000ff0c0c7208 */ /* 0x000fca0000000000 */
[----:B------:R-:W-:Y:S01]  /*38d0*/  FFMA.FTZ R2, R7, c[0x0][0x2d0], -R12 ;  /* 0x0000b40007027a23 */ /* 0x000fe2000001080c */
[----:B--2---:R-:W-:-:S03]  /*38e0*/  FMNMX.FTZ R3, R3, R6, !PT ;  /* 0x0000000603037209 */ /* 0x004fc60007810000 */
[----:B------:R1:W2:Y:S02]  /*38f0*/  MUFU.EX2 R17, R2 ;  /* 0x0000000200117308 */ /* 0x0002a40000000800 */
[----:B------:R-:W3:Y:S01]  /*3900*/  SHFL.BFLY PT, R6, R3, 0x1, 0x1f ;  /* 0x0c201f0003067f89 */ /* 0x000ee200000e0000 */
[----:B-1----:R-:W-:-:S05]  /*3910*/  FFMA.FTZ R2, R8, c[0x0][0x2d0], -R12 ;  /* 0x0000b40008027a23 */ /* 0x002fca000001080c */
[----:B------:R1:W4:Y:S01]  /*3920*/  MUFU.EX2 R220, R2 ;  /* 0x0000000200dc7308 */ /* 0x0003220000000800 */
[----:B---3--:R-:W-:Y:S01]  /*3930*/  FMNMX.FTZ R3, R3, R6, !PT ;  /* 0x0000000603037209 */ /* 0x008fe20007810000 */
[----:B------:R-:W-:-:S03]  /*3940*/  FFMA.FTZ R6, R14, c[0x0][0x2d0], -R12 ;  /* 0x0000b4000e067a23 */ /* 0x000fc6000001080c */
[----:B------:R-:W-:-:S03]  /*3950*/  FSETP.NEU.FTZ.AND P0, PT, R3, -INF , PT ;  /* 0xff8000000300780b */ /* 0x000fc60003f1d000 */
[----:B------:R3:W-:Y:S01]  /*3960*/  MUFU.EX2 R215, R6 ;  /* 0x0000000600d77308 */ /* 0x0007e20000000800 */
[----:B-1----:R-:W-:-:S07]  /*3970*/  FFMA.FTZ R2, R9, c[0x0][0x2d0], -R12 ;  /* 0x0000b40009027a23 */ /* 0x002fce000001080c */
[----:B------:R1:W-:Y:S01]  /*3980*/  MUFU.EX2 R103, R2 ;  /* 0x0000000200677308 */ /* 0x0003e20000000800 */
[----:B---3--:R-:W-:Y:S02]  /*3990*/  FFMA.FTZ R6, R15, c[0x0][0x2d0], -R12 ;  /* 0x0000b4000f067a23 */ /* 0x008fe4000001080c */
[----:B--2---:R-:W-:-:S05]  /*39a0*/  IMAD.MOV.U32 R15, RZ, RZ, R17 ;  /* 0x000000ffff0f7224 */ /* 0x004fca00078e0011 */
[----:B------:R-:W2:Y:S01]  /*39b0*/  MUFU.EX2 R209, R6 ;  /* 0x0000000600d17308 */ /* 0x000ea20000000800 */
[----:B----4-:R-:W-:Y:S01]  /*39c0*/  F2FP.PACK_AB R8, R220, R15 ;  /* 0x0000000fdc08723e */ /* 0x010fe200000000ff */
[----:B-1----:R-:W-:-:S06]  /*39d0*/  FFMA.FTZ R2, R10, c[0x0][0x2d0], -R12 ;  /* 0x0000b4000a027a23 */ /* 0x002fcc000001080c */
[----:B------:R1:W3:Y:S01]  /*39e0*/  MUFU.EX2 R212, R2 ;  /* 0x0000000200d47308 */ /* 0x0002e20000000800 */
[----:B--2---:R-:W-:Y:S01]  /*39f0*/  F2FP.PACK_AB R6, R209, R215 ;  /* 0x000000d7d106723e */ /* 0x004fe200000000ff */
[----:B-1----:R-:W-:Y:S01]  /*3a00*/  FFMA.FTZ R2, R11, c[0x0][0x2d0], -R12 ;  /* 0x0000b4000b027a23 */ /* 0x002fe2000001080c */
[----:B---3--:R-:W-:-:S05]  /*3a10*/  F2FP.PACK_AB R10, R212, R103 ;  /* 0x00000067d40a723e */ /* 0x008fca00000000ff */
[----:B------:R1:W-:Y:S02]  /*3a20*/  MUFU.EX2 R102, R2 ;  /* 0x0000000200667308 */ /* 0x0003e40000000800 */
[----:B-1----:R-:W-:-:S06]  /*3a30*/  FFMA.FTZ R2, R13, c[0x0][0x2d0], -R12 ;  /* 0x0000b4000d027a23 */ /* 0x002fcc000001080c */
[----:B------:R1:W2:Y:S02]  /*3a40*/  MUFU.EX2 R60, R2 ;  /* 0x00000002003c7308 */ /* 0x0002a40000000800 */
[----:B-1----:R-:W-:Y:S02]  /*3a50*/  FMUL.FTZ R2, R3, c[0x0][0x2d0] ;  /* 0x0000b40003027a20 */ /* 0x002fe40000410000 */
[----:B--2---:R-:W-:Y:S02]  /*3a60*/  IMAD.MOV.U32 R0, RZ, RZ, R60 ;  /* 0x000000ffff007224 */ /* 0x004fe400078e003c */
[----:B------:R-:W-:Y:S01]  /*3a70*/  LDSM.16.MT88.4 R60, [R216+0x3900] ;  /* 0x00390000d83c783b */ /* 0x000fe20000004200 */
[----:B------:R-:W-:-:S05]  /*3a80*/  FSEL R2, R2, RZ, P0 ;  /* 0x000000ff02027208 */ /* 0x000fca0000000000 */
[--C-:B------:R-:W-:Y:S02]  /*3a90*/  FFMA.FTZ R5, R16, c[0x0][0x2d0], -R2.reuse ;  /* 0x0000b40010057a23 */ /* 0x100fe40000010802 */
[----:B------:R-:W1:Y:S01]  /*3aa0*/  LDSM.16.MT88.4 R16, [R216+0x100] ;  /* 0x00010000d810783b */ /* 0x000e620000004200 */
[--C-:B------:R-:W-:Y:S01]  /*3ab0*/  FFMA.FTZ R4, R21, c[0x0][0x2d0], -R2.reuse ;  /* 0x0000b40015047a23 */ /* 0x100fe20000010802 */
[----:B------:R2:W-:Y:S08]  /*3ac0*/  MUFU.EX2 R110, R5 ;  /* 0x00000005006e7308 */ /* 0x0005f00000000800 */
[----:B------:R3:W-:Y:S01]  /*3ad0*/  MUFU.EX2 R105, R4 ;  /* 0x0000000400697308 */ /* 0x0007e20000000800 */
[----:B--2---:R-:W-:-:S02]  /*3ae0*/  FFMA.FTZ R5, R20, c[0x0][0x2d0], -R2 ;  /* 0x0000b40014057a23 */ /* 0x004fc40000010802 */
[----:B------:R-:W2:Y:S05]  /*3af0*/  LDSM.16.MT88.4 R20, [R217+0x100] ;  /* 0x00010000d914783b */ /* 0x000eaa0000004200 */
[----:B------:R-:W4:Y:S01]  /*3b00*/  MUFU.EX2 R214, R5 ;  /* 0x0000000500d67308 */ /* 0x000f220000000800 */
[----:B---3--:R-:W-:-:S07]  /*3b10*/  FFMA.FTZ R4, R24, c[0x0][0x2d0], -R2 ;  /* 0x0000b40018047a23 */ /* 0x008fce0000010802 */
[----:B------:R3:W1:Y:S01]  /*3b20*/  MUFU.EX2 R111, R4 ;  /* 0x00000004006f7308 */ /* 0x0006620000000800 */
[----:B----4-:R-:W-:Y:S01]  /*3b30*/  F2FP.PACK_AB R9, R214, R110 ;  /* 0x0000006ed609723e */ /* 0x010fe200000000ff */
[----:B---3--:R-:W-:Y:S01]  /*3b40*/  FFMA.FTZ R4, R25, c[0x0][0x2d0], -R2 ;  /* 0x0000b40019047a23 */ /* 0x008fe20000010802 */
[----:B-1----:R-:W-:-:S05]  /*3b50*/  F2FP.PACK_AB R11, R111, R105 ;  /* 0x000000696f0b723e */ /* 0x002fca00000000ff */
[----:B------:R1:W-:Y:S02]  /*3b60*/  MUFU.EX2 R13, R4 ;  /* 0x00000004000d7308 */ /* 0x0003e40000000800 */
[C---:B------:R-:W-:Y:S08]  /*3b70*/  HMMA.16816.F32 R40, R8.reuse, R16, RZ ;  /* 0x000000100828723c */ /* 0x040ff000000018ff */
[----:B------:R-:W-:Y:S01]  /*3b80*/  HMMA.16816.F32 R32, R8, R18, RZ ;  /* 0x000000120820723c */ /* 0x000fe200000018ff */
[----:B-1----:R-:W-:-:S04]  /*3b90*/  FFMA.FTZ R4, R26, c[0x0][0x2d0], -R2 ;  /* 0x0000b4001a047a23 */ /* 0x002fc80000010802 */
[----:B------:R1:W3:Y:S03]  /*3ba0*/  MUFU.EX2 R14, R4 ;  /* 0x00000004000e7308 */ /* 0x0002e60000000800 */
[----:B--2---:R-:W-:Y:S01]  /*3bb0*/  HMMA.16816.F32 R16, R8, R22, RZ ;  /* 0x000000160810723c */ /* 0x004fe200000018ff */
[----:B-1----:R-:W-:Y:S01]  /*3bc0*/  FFMA.FTZ R4, R27, c[0x0][0x2d0], -R2 ;  /* 0x0000b4001b047a23 */ /* 0x002fe20000010802 */
[----:B---3--:R-:W-:-:S06]  /*3bd0*/  F2FP.PACK_AB R5, R14, R13 ;  /* 0x0000000d0e05723e */ /* 0x008fcc00000000ff */
[----:B------:R-:W-:Y:S01]  /*3be0*/  HMMA.16816.F32 R24, R8, R20, RZ ;  /* 0x000000140818723c */ /* 0x000fe200000018ff */
[----:B------:R-:W-:Y:S01]  /*3bf0*/  LDSM.16.MT88.4 R20, [R218+0x100] ;  /* 0x00010000da14783b */ /* 0x000fe20000004200 */
[----:B------:R1:W-:Y:S02]  /*3c00*/  MUFU.EX2 R213, R4 ;  /* 0x0000000400d57308 */ /* 0x0003e40000000800 */
[----:B-1----:R-:W-:Y:S02]  /*3c10*/  FFMA.FTZ R4, R28, c[0x0][0x2d0], -R2 ;  /* 0x0000b4001c047a23 */ /* 0x002fe40000010802 */
[----:B------:R-:W1:Y:S04]  /*3c20*/  LDSM.16.MT88.4 R28, [R219+0x100] ;  /* 0x00010000db1c783b */ /* 0x000e680000004200 */
[----:B------:R2:W3:Y:S02]  /*3c30*/  MUFU.EX2 R221, R4 ;  /* 0x0000000400dd7308 */ /* 0x0004e40000000800 */
[----:B--2---:R-:W-:-:S02]  /*3c40*/  F2FP.PACK_AB R4, R0, R102 ;  /* 0x000000660004723e */ /* 0x004fc400000000ff */
[----:B---3--:R-:W-:-:S07]  /*3c50*/  F2FP.PACK_AB R7, R221, R213 ;  /* 0x000000d5dd07723e */ /* 0x008fce00000000ff */
[C---:B------:R-:W-:Y:S08]  /*3c60*/  HMMA.16816.F32 R188, R4.reuse, R46, R32 ;  /* 0x0000002e04bc723c */ /* 0x040ff00000001820 */
[C---:B------:R-:W-:Y:S08]  /*3c70*/  HMMA.16816.F32 R184, R4.reuse, R36, R24 ;  /* 0x0000002404b8723c */ /* 0x040ff00000001818 */
[----:B------:R-:W-:Y:S08]  /*3c80*/  HMMA.16816.F32 R180, R4, R38, R16 ;  /* 0x0000002604b4723c */ /* 0x000ff00000001810 */
[C---:B-1----:R-:W-:Y:S08]  /*3c90*/  HMMA.16816.F32 R52, R8.reuse, R28, RZ ;  /* 0x0000001c0834723c */ /* 0x042ff000000018ff */
[----:B------:R-:W-:Y:S08]  /*3ca0*/  HMMA.16816.F32 R48, R8, R30, RZ ;  /* 0x0000001e0830723c */ /* 0x000ff000000018ff */
[----:B------:R-:W-:Y:S08]  /*3cb0*/  HMMA.16816.F32 R192, R4, R44, R40 ;  /* 0x0000002c04c0723c */ /* 0x000ff00000001828 */
[C---:B------:R-:W-:Y:S08]  /*3cc0*/  HMMA.16816.F32 R36, R8.reuse, R22, RZ ;  /* 0x000000160824723c */ /* 0x040ff000000018ff */
[C---:B------:R-:W-:Y:S08]  /*3cd0*/  HMMA.16816.F32 R32, R8.reuse, R72, RZ ;  /* 0x000000480820723c */ /* 0x040ff000000018ff */
[C---:B------:R-:W-:Y:S01]  /*3ce0*/  HMMA.16816.F32 R28, R8.reuse, R74, RZ ;  /* 0x0000004a081c723c */ /* 0x040fe200000018ff */
[----:B------:R-:W1:Y:S07]  /*3cf0*/  LDSM.16.MT88.4 R72, [R216+0x6100] ;  /* 0x00610000d848783b */ /* 0x000e6e0000004200 */
[C---:B------:R-:W-:Y:S08]  /*3d00*/  HMMA.16816.F32 R44, R8.reuse, R86, RZ ;  /* 0x00000056082c723c */ /* 0x040ff000000018ff */
[C---:B------:R-:W-:Y:S08]  /*3d10*/  HMMA.16816.F32 R40, R8.reuse, R20, RZ ;  /* 0x000000140828723c */ /* 0x040ff000000018ff */
[C---:B------:R-:W-:Y:S08]  /*3d20*/  HMMA.16816.F32 R20, R8.reuse, R82, RZ ;  /* 0x000000520814723c */ /* 0x040ff000000018ff */
[----:B------:R-:W-:Y:S01]  /*3d30*/  HMMA.16816.F32 R16, R8, R84, RZ ;  /* 0x000000540810723c */ /* 0x000fe200000018ff */
[----:B------:R-:W-:Y:S07]  /*3d40*/  LDSM.16.MT88.4 R84, [R219+0x6900] ;  /* 0x00690000db54783b */ /* 0x000fee0000004200 */
[C---:B------:R-:W-:Y:S01]  /*3d50*/  HMMA.16816.F32 R176, R4.reuse, R66, R36 ;  /* 0x0000004204b0723c */ /* 0x040fe20000001824 */
[----:B------:R-:W2:Y:S07]  /*3d60*/  LDSM.16.MT88.4 R36, [R216+0x6900] ;  /* 0x00690000d824783b */ /* 0x000eae0000004200 */
[----:B------:R-:W-:Y:S01]  /*3d70*/  HMMA.16816.F32 R196, R4, R70, R44 ;  /* 0x0000004604c4723c */ /* 0x000fe2000000182c */
[----:B------:R-:W3:Y:S07]  /*3d80*/  LDSM.16.MT88.4 R44, [R218+0x6100] ;  /* 0x00610000da2c783b */ /* 0x000eee0000004200 */
[----:B------:R-:W-:Y:S01]  /*3d90*/  HMMA.16816.F32 R24, R8, R80, RZ ;  /* 0x000000500818723c */ /* 0x000fe200000018ff */
[----:B------:R-:W-:Y:S07]  /*3da0*/  LDSM.16.MT88.4 R80, [R218+0x6900] ;  /* 0x00690000da50783b */ /* 0x000fee0000004200 */
[----:B------:R-:W-:Y:S08]  /*3db0*/  HMMA.16816.F32 R148, R4, R58, R20 ;  /* 0x0000003a0494723c */ /* 0x000ff00000001814 */
[----:B-1----:R-:W-:Y:S08]  /*3dc0*/  HMMA.16816.F32 R20, R8, R74, RZ ;  /* 0x0000004a0814723c */ /* 0x002ff000000018ff */
[C---:B------:R-:W-:Y:S01]  /*3dd0*/  HMMA.16816.F32 R132, R4.reuse, R64, R40 ;  /* 0x000000400484723c */ /* 0x040fe20000001828 */
[----:B------:R-:W1:Y:S07]  /*3de0*/  LDSM.16.MT88.4 R40, [R219+0x6100] ;  /* 0x00610000db28783b */ /* 0x000e6e0000004200 */
[C---:B------:R-:W-:Y:S01]  /*3df0*/  HMMA.16816.F32 R152, R4.reuse, R68, R16 ;  /* 0x000000440498723c */ /* 0x040fe20000001810 */
[----:B------:R-:W4:Y:S07]  /*3e00*/  LDSM.16.MT88.4 R68, [R217+0x6900] ;  /* 0x00690000d944783b */ /* 0x000f2e0000004200 */
[C---:B------:R-:W-:Y:S01]  /*3e10*/  HMMA.16816.F32 R136, R4.reuse, R90, R48 ;  /* 0x0000005a0488723c */ /* 0x040fe20000001830 */
[----:B------:R-:W1:Y:S07]  /*3e20*/  LDSM.16.MT88.4 R48, [R216+0x9100] ;  /* 0x00910000d830783b */ /* 0x000e6e0000004200 */
[----:B------:R-:W-:Y:S08]  /*3e30*/  HMMA.16816.F32 R172, R4, R60, R32 ;  /* 0x0000003c04ac723c */ /* 0x000ff00000001820 */
[----:B------:R-:W-:Y:S08]  /*3e40*/  HMMA.16816.F32 R32, R8, R76, RZ ;  /* 0x0000004c0820723c */ /* 0x000ff000000018ff */
[----:B------:R-:W-:Y:S08]  /*3e50*/  HMMA.16816.F32 R168, R4, R62, R28 ;  /* 0x0000003e04a8723c */ /* 0x000ff0000000181c */
[C---:B------:R-:W-:Y:S01]  /*3e60*/  HMMA.16816.F32 R28, R8.reuse, R78, RZ ;  /* 0x0000004e081c723c */ /* 0x040fe200000018ff */
[----:B------:R-:W-:Y:S07]  /*3e70*/  LDSM.16.MT88.4 R76, [R218+0x9100] ;  /* 0x00910000da4c783b */ /* 0x000fee0000004200 */
[----:B------:R-:W-:Y:S08]  /*3e80*/  HMMA.16816.F32 R16, R8, R96, RZ ;  /* 0x000000600810723c */ /* 0x000ff000000018ff */
[----:B------:R-:W-:Y:S08]  /*3e90*/  HMMA.16816.F32 R144, R4, R56, R24 ;  /* 0x000000380490723c */ /* 0x000ff00000001818 */
[----:B------:R-:W-:Y:S01]  /*3ea0*/  HMMA.16816.F32 R24, R8, R72, RZ ;  /* 0x000000480818723c */ /* 0x000fe200000018ff */
[----:B------:R-:W4:Y:S07]  /*3eb0*/  LDSM.16.MT88.4 R72, [R219+0x9100] ;  /* 0x00910000db48783b */ /* 0x000f2e0000004200 */
[C---:B--2---:R-:W-:Y:S08]  /*3ec0*/  HMMA.16816.F32 R124, R4.reuse, R38, R20 ;  /* 0x00000026047c723c */ /* 0x044ff00000001814 */
[----:B------:R-:W-:Y:S01]  /*3ed0*/  HMMA.16816.F32 R140, R4, R88, R52 ;  /* 0x00000058048c723c */ /* 0x000fe20000001834 */
[----:B------:R-:W2:Y:S04]  /*3ee0*/  LDSM.16.MT88.4 R52, [R217+0x9100] ;  /* 0x00910000d934783b */ /* 0x000ea80000004200 */
[----:B------:R-:W2:Y:S03]  /*3ef0*/  LDSM.16.MT88.4 R88, [R216+0x9900] ;  /* 0x00990000d858783b */ /* 0x000ea60000004200 */
[----:B---3--:R-:W-:Y:S08]  /*3f00*/  HMMA.16816.F32 R20, R8, R46, RZ ;  /* 0x0000002e0814723c */ /* 0x008ff000000018ff */
[----:B------:R-:W-:Y:S08]  /*3f10*/  HMMA.16816.F32 R160, R4, R92, R32 ;  /* 0x0000005c04a0723c */ /* 0x000ff00000001820 */
[----:B-1----:R-:W-:Y:S08]  /*3f20*/  HMMA.16816.F32 R32, R8, R40, RZ ;  /* 0x000000280820723c */ /* 0x002ff000000018ff */
[C---:B------:R-:W-:Y:S08]  /*3f30*/  HMMA.16816.F32 R156, R4.reuse, R94, R28 ;  /* 0x0000005e049c723c */ /* 0x040ff0000000181c */
[----:B----4-:R-:W-:Y:S07]  /*3f40*/  HMMA.16816.F32 R112, R4, R68, R16 ;  /* 0x000000440470723c */ /* 0x010fee0000001810 */
[----:B------:R-:W-:Y:S01]  /*3f50*/  IMAD.MOV.U32 R69, RZ, RZ, R111 ;  /* 0x000000ffff457224 */ /* 0x000fe200078e006f */
[----:B------:R-:W-:Y:S01]  /*3f60*/  HMMA.16816.F32 R28, R8, R42, RZ ;  /* 0x0000002a081c723c */ /* 0x000fe200000018ff */
[----:B------:R-:W-:-:S07]  /*3f70*/  MOV R68, R110 ;  /* 0x0000006e00447202 */ /* 0x000fce0000000f00 */
[----:B------:R-:W-:Y:S08]  /*3f80*/  HMMA.16816.F32 R16, R8, R48, RZ ;  /* 0x000000300810723c */ /* 0x000ff000000018ff */
[C---:B------:R-:W-:Y:S01]  /*3f90*/  HMMA.16816.F32 R92, R4.reuse, R82, R20 ;  /* 0x00000052045c723c */ /* 0x040fe20000001814 */
[----:B------:R-:W1:Y:S07]  /*3fa0*/  LDSM.16.MT88.4 R20, [R217+0x9900] ;  /* 0x00990000d914783b */ /* 0x000e6e0000004200 */
[----:B------:R-:W-:Y:S08]  /*3fb0*/  HMMA.16816.F32 R128, R4, R36, R24 ;  /* 0x000000240480723c */ /* 0x000ff00000001818 */
[C---:B------:R-:W-:Y:S08]  /*3fc0*/  HMMA.16816.F32 R24, R8.reuse, R44, RZ ;  /* 0x0000002c0818723c */ /* 0x040ff000000018ff */
[C---:B------:R-:W-:Y:S07]  /*3fd0*/  HMMA.16816.F32 R44, R8.reuse, R74, RZ ;  /* 0x0000004a082c723c */ /* 0x040fee00000018ff */
[----:B------:R-:W-:Y:S01]  /*3fe0*/  MOV R74, R107 ;  /* 0x0000006b004a7202 */ /* 0x000fe20000000f00 */
[----:B------:R-:W-:Y:S01]  /*3ff0*/  HMMA.16816.F32 R40, R8, R76, RZ ;  /* 0x0000004c0828723c */ /* 0x000fe200000018ff */
[----:B------:R-:W-:-:S06]  /*4000*/  IMAD.MOV.U32 R75, RZ, RZ, R106 ;  /* 0x000000ffff4b7224 */ /* 0x000fcc00078e006a */
[----:B------:R-:W-:Y:S01]  /*4010*/  IMAD.MOV.U32 R76, RZ, RZ, R105 ;  /* 0x000000ffff4c7224 */ /* 0x000fe200078e0069 */
[----:B------:R-:W-:Y:S01]  /*4020*/  HMMA.16816.F32 R36, R8, R78, RZ ;  /* 0x0000004e0824723c */ /* 0x000fe200000018ff */
[----:B------:R-:W-:Y:S01]  /*4030*/  MOV R77, R13 ;  /* 0x0000000d004d7202 */ /* 0x000fe20000000f00 */
[----:B------:R-:W-:-:S05]  /*4040*/  IMAD.MOV.U32 R13, RZ, RZ, R100 ;  /* 0x000000ffff0d7224 */ /* 0x000fca00078e0064 */
[----:B------:R-:W-:Y:S01]  /*4050*/  IMAD.MOV.U32 R79, RZ, RZ, R104 ;  /* 0x000000ffff4f7224 */ /* 0x000fe200078e0068 */
[----:B--2---:R-:W-:Y:S08]  /*4060*/  HMMA.16816.F32 R56, R8, R52, RZ ;  /* 0x000000340838723c */ /* 0x004ff000000018ff */
[----:B------:R-:W-:Y:S07]  /*4070*/  HMMA.16816.F32 R104, R4, R84, R32 ;  /* 0x000000540468723c */ /* 0x000fee0000001820 */
[----:B------:R-:W-:Y:S01]  /*4080*/  IMAD.MOV.U32 R35, RZ, RZ, R103 ;  /* 0x000000ffff237224 */ /* 0x000fe200078e0067 */
[----:B------:R-:W-:Y:S01]  /*4090*/  MOV R34, R102 ;  /* 0x0000006600227202 */ /* 0x000fe20000000f00 */
[----:B------:R-:W-:Y:S01]  /*40a0*/  IMAD.MOV.U32 R33, RZ, RZ, R101 ;  /* 0x000000ffff217224 */ /* 0x000fe200078e0065 */
[----:B------:R-:W-:Y:S08]  /*40b0*/  HMMA.16816.F32 R60, R8, R50, RZ ;  /* 0x00000032083c723c */ /* 0x000ff000000018ff */
[C---:B------:R-:W-:Y:S07]  /*40c0*/  HMMA.16816.F32 R100, R4.reuse, R86, R28 ;  /* 0x000000560464723c */ /* 0x040fee000000181c */
[----:B------:R-:W-:Y:S01]  /*40d0*/  MOV R29, R213 ;  /* 0x000000d5001d7202 */ /* 0x000fe20000000f00 */
[----:B------:R-:W-:Y:S01]  /*40e0*/  HMMA.16816.F32 R84, R4, R88, R16 ;  /* 0x000000580454723c */ /* 0x000fe20000001810 */
[----:B------:R-:W2:Y:S01]  /*40f0*/  LDSM.16.MT88.4 R16, [R219+0x9900] ;  /* 0x00990000db10783b */ /* 0x000ea20000004200 */
[----:B------:R-:W-:-:S02]  /*4100*/  IMAD.MOV.U32 R31, RZ, RZ, R68 ;  /* 0x000000ffff1f7224 */ /* 0x000fc400078e0044 */
[----:B------:R-:W-:-:S04]  /*4110*/  IMAD.MOV.U32 R30, RZ, RZ, R69 ;  /* 0x000000ffff1e7224 */ /* 0x000fc800078e0045 */
[C---:B------:R-:W-:Y:S08]  /*4120*/  HMMA.16816.F32 R64, R8.reuse, R98, RZ ;  /* 0x000000620840723c */ /* 0x040ff000000018ff */
[C---:B------:R-:W-:Y:S08]  /*4130*/  HMMA.16816.F32 R52, R8.reuse, R54, RZ ;  /* 0x000000360834723c */ /* 0x040ff000000018ff */
[----:B------:R-:W-:Y:S01]  /*4140*/  HMMA.16816.F32 R48, R8, R72, RZ ;  /* 0x000000480830723c */ /* 0x000fe200000018ff */
[----:B------:R-:W3:Y:S06]  /*4150*/  LDSM.16.MT88.4 R8, [R218+0x9900] ;  /* 0x00990000da08783b */ /* 0x000eec0000004200 */
[----:B------:R-:W-:Y:S01]  /*4160*/  IMAD.MOV.U32 R73, RZ, RZ, R108 ;  /* 0x000000ffff497224 */ /* 0x000fe200078e006c */
[C---:B------:R-:W-:Y:S01]  /*4170*/  HMMA.16816.F32 R96, R4.reuse, R80, R24 ;  /* 0x000000500460723c */ /* 0x040fe20000001818 */
[----:B------:R-:W-:Y:S01]  /*4180*/  IMAD.MOV.U32 R72, RZ, RZ, R109 ;  /* 0x000000ffff487224 */ /* 0x000fe200078e006d */
[----:B------:R-:W-:Y:S06]  /*4190*/  LDSM.16.MT88.4 R24, [R218+0x1100] ;  /* 0x00110000da18783b */ /* 0x000fec0000004200 */
[C---:B-1----:R-:W-:Y:S07]  /*41a0*/  HMMA.16816.F32 R80, R4.reuse, R20, R56 ;  /* 0x000000140450723c */ /* 0x042fee0000001838 */
[----:B------:R-:W-:Y:S01]  /*41b0*/  MOV R56, R0 ;  /* 0x0000000000387202 */ /* 0x000fe20000000f00 */
[----:B------:R-:W-:Y:S01]  /*41c0*/  FFMA.FTZ R0, R120, c[0x0][0x2d0], -R12 ;  /* 0x0000b40078007a23 */ /* 0x000fe2000001080c */
[----:B------:R-:W-:Y:S01]  /*41d0*/  HMMA.16816.F32 R88, R4, R90, R60 ;  /* 0x0000005a0458723c */ /* 0x000fe2000000183c */
[----:B------:R-:W-:Y:S01]  /*41e0*/  IMAD.MOV.U32 R59, RZ, RZ, R75 ;  /* 0x000000ffff3b7224 */ /* 0x000fe200078e004b */
[----:B------:R-:W-:Y:S01]  /*41f0*/  MOV R57, R73 ;  /* 0x0000004900397202 */ /* 0x000fe20000000f00 */
[----:B------:R1:W-:Y:S01]  /*4200*/  MUFU.EX2 R213, R0 ;  /* 0x0000000000d57308 */ /* 0x0003e20000000800 */
[----:B------:R-:W-:-:S03]  /*4210*/  IMAD.MOV.U32 R58, RZ, RZ, R72 ;  /* 0x000000ffff3a7224 */ /* 0x000fc600078e0048 */
[----:B------:R-:W-:Y:S01]  /*4220*/  MOV R63, R79 ;  /* 0x0000004f003f7202 */ /* 0x000fe20000000f00 */
[----:B------:R-:W-:Y:S01]  /*4230*/  IMAD.MOV.U32 R62, RZ, RZ, R76 ;  /* 0x000000ffff3e7224 */ /* 0x000fe200078e004c */
[----:B------:R-:W-:Y:S01]  /*4240*/  HMMA.16816.F32 R108, R4, R70, R64 ;  /* 0x00000046046c723c */ /* 0x000fe20000001840 */
[----:B------:R-:W-:Y:S01]  /*4250*/  IMAD.MOV.U32 R61, RZ, RZ, R77 ;  /* 0x000000ffff3d7224 */ /* 0x000fe200078e004d */
[----:B------:R-:W-:-:S06]  /*4260*/  MOV R60, R74 ;  /* 0x0000004a003c7202 */ /* 0x000fcc0000000f00 */
[----:B------:R-:W-:Y:S01]  /*4270*/  HMMA.16816.F32 R76, R4, R22, R52 ;  /* 0x00000016044c723c */ /* 0x000fe20000001834 */
[----:B------:R-:W4:Y:S01]  /*4280*/  LDSM.16.MT88.4 R20, [R216+0x1100] ;  /* 0x00110000d814783b */ /* 0x000f220000004200 */
[----:B-1----:R-:W-:Y:S02]  /*4290*/  FFMA.FTZ R0, R118, c[0x0][0x2d0], -R12 ;  /* 0x0000b40076007a23 */ /* 0x002fe4000001080c */
[----:B------:R-:W-:-:S03]  /*42a0*/  IMAD.MOV.U32 R118, RZ, RZ, R56 ;  /* 0x000000ffff767224 */ /* 0x000fc600078e0038 */
[----:B------:R-:W-:Y:S01]  /*42b0*/  IMAD.MOV.U32 R52, RZ, RZ, R14 ;  /* 0x000000ffff347224 */ /* 0x000fe200078e000e */
[C---:B--2---:R-:W-:Y:S01]  /*42c0*/  HMMA.16816.F32 R72, R4.reuse, R16, R48 ;  /* 0x000000100448723c */ /* 0x044fe20000001830 */
[----:B------:R1:W-:Y:S01]  /*42d0*/  MUFU.EX2 R14, R0 ;  /* 0x00000000000e7308 */ /* 0x0003e20000000800 */
[----:B------:R-:W-:Y:S02]  /*42e0*/  IMAD.MOV.U32 R55, RZ, RZ, R221 ;  /* 0x000000ffff377224 */ /* 0x000fe400078e00dd */
[----:B------:R-:W-:Y:S02]  /*42f0*/  IMAD.MOV.U32 R54, RZ, RZ, R220 ;  /* 0x000000ffff367224 */ /* 0x000fe400078e00dc */
[----:B------:R-:W-:Y:S01]  /*4300*/  IMAD.MOV.U32 R53, RZ, RZ, R211 ;  /* 0x000000ffff357224 */ /* 0x000fe200078e00d3 */
[----:B------:R-:W-:Y:S01]  /*4310*/  MOV R120, R55 ;  /* 0x0000003700787202 */ /* 0x000fe20000000f00 */
[C---:B------:R-:W-:Y:S01]  /*4320*/  HMMA.16816.F32 R64, R4.reuse, R18, R44 ;  /* 0x000000120440723c */ /* 0x040fe2000000182c */
[----:B------:R-:W2:Y:S07]  /*4330*/  LDSM.16.MT88.4 R16, [R217+0x1100] ;  /* 0x00110000d910783b */ /* 0x000eae0000004200 */
[----:B---3--:R-:W-:Y:S01]  /*4340*/  HMMA.16816.F32 R48, R4, R8, R40 ;  /* 0x000000080430723c */ /* 0x008fe20000001828 */
[----:B-1----:R-:W-:-:S02]  /*4350*/  FFMA.FTZ R0, R117, c[0x0][0x2d0], -R12 ;  /* 0x0000b40075007a23 */ /* 0x002fc4000001080c */
[----:B------:R-:W-:Y:S02]  /*4360*/  IMAD.MOV.U32 R117, RZ, RZ, R57 ;  /* 0x000000ffff757224 */ /* 0x000fe400078e0039 */
[----:B------:R1:W-:Y:S03]  /*4370*/  MUFU.EX2 R221, R0 ;  /* 0x0000000000dd7308 */ /* 0x0003e60000000800 */
[----:B------:R-:W-:Y:S01]  /*4380*/  HMMA.16816.F32 R36, R4, R10, R36 ;  /* 0x0000000a0424723c */ /* 0x000fe20000001824 */
[----:B------:R-:W3:Y:S06]  /*4390*/  LDSM.16.MT88.4 R8, [R219+0x1100] ;  /* 0x00110000db08783b */ /* 0x000eec0000004200 */
[----:B------:R-:W-:-:S02]  /*43a0*/  FFMA.FTZ R4, R121, c[0x0][0x2d0], -R2 ;  /* 0x0000b40079047a23 */ /* 0x000fc40000010802 */
[----:B------:R-:W-:Y:S02]  /*43b0*/  IMAD.MOV.U32 R121, RZ, RZ, R60 ;  /* 0x000000ffff797224 */ /* 0x000fe400078e003c */
[----:B-1----:R-:W-:Y:S01]  /*43c0*/  FFMA.FTZ R0, R116, c[0x0][0x2d0], -R12 ;  /* 0x0000b40074007a23 */ /* 0x002fe2000001080c */
[----:B------:R-:W-:-:S03]  /*43d0*/  MOV R116, R58 ;  /* 0x0000003a00747202 */ /* 0x000fc60000000f00 */
[----:B------:R1:W1:Y:S02]  /*43e0*/  MUFU.EX2 R220, R0 ;  /* 0x0000000000dc7308 */ /* 0x0002640000000800 */
[----:B-1----:R-:W-:Y:S01]  /*43f0*/  FFMA.FTZ R0, R123, c[0x0][0x2d0], -R2 ;  /* 0x0000b4007b007a23 */ /* 0x002fe20000010802 */
[----:B------:R-:W-:Y:S01]  /*4400*/  F2FP.PACK_AB R6, R220, R221 ;  /* 0x000000dddc06723e */ /* 0x000fe200000000ff */
[----:B------:R-:W-:-:S04]  /*4410*/  IMAD.MOV.U32 R123, RZ, RZ, R59 ;  /* 0x000000ffff7b7224 */ /* 0x000fc800078e003b */
[----:B------:R1:W-:Y:S02]  /*4420*/  MUFU.EX2 R211, R0 ;  /* 0x0000000000d37308 */ /* 0x0003e40000000800 */
[----:B-1----:R-:W-:-:S06]  /*4430*/  FFMA.FTZ R0, R122, c[0x0][0x2d0], -R2 ;  /* 0x0000b4007a007a23 */ /* 0x002fcc0000010802 */
[----:B------:R1:W-:Y:S08]  /*4440*/  MUFU.EX2 R122, R4 ;  /* 0x00000004007a7308 */ /* 0x0003f00000000800 */
[----:B------:R2:W2:Y:S01]  /*4450*/  MUFU.EX2 R28, R0 ;  /* 0x00000000001c7308 */ /* 0x0004a20000000800 */
[----:B-1----:R-:W-:Y:S01]  /*4460*/  F2FP.PACK_AB R4, R14, R213 ;  /* 0x000000d50e04723e */ /* 0x002fe200000000ff */
[----:B--2---:R-:W-:Y:S01]  /*4470*/  FFMA.FTZ R0, R119, c[0x0][0x2d0], -R2 ;  /* 0x0000b40077007a23 */ /* 0x004fe20000010802 */
[----:B------:R-:W-:-:S02]  /*4480*/  F2FP.PACK_AB R5, R28, R211 ;  /* 0x000000d31c05723e */ /* 0x000fc400000000ff */
[----:B------:R-:W-:-:S03]  /*4490*/  MOV R119, R61 ;  /* 0x0000003d00777202 */ /* 0x000fc60000000f00 */
[----:B------:R-:W1:Y:S02]  /*44a0*/  MUFU.EX2 R32, R0 ;  /* 0x0000000000207308 */ /* 0x000e640000000800 */
[----:B-1----:R-:W-:Y:S01]  /*44b0*/  F2FP.PACK_AB R7, R32, R122 ;  /* 0x0000007a2007723e */ /* 0x002fe200000000ff */
[----:B------:R-:W-:-:S06]  /*44c0*/  IMAD.MOV.U32 R0, RZ, RZ, R54 ;  /* 0x000000ffff007224 */ /* 0x000fcc00078e0036 */
[C---:B----4-:R-:W-:Y:S07]  /*44d0*/  HMMA.16816.F32 R68, R4.reuse, R20, R192 ;  /* 0x000000140444723c */ /* 0x050fee00000018c0 */
[----:B------:R-:W-:Y:S01]  /*44e0*/  MOV R193, R52 ;  /* 0x0000003400c17202 */ /* 0x000fe20000000f00 */
[----:B------:R-:W-:Y:S01]  /*44f0*/  IMAD.MOV.U32 R192, RZ, RZ, R53 ;  /* 0x000000ffffc07224 */ /* 0x000fe200078e0035 */
[----:B------:R-:W-:Y:S01]  /*4500*/  HMMA.16816.F32 R56, R4, R16, R184 ;  /* 0x000000100438723c */ /* 0x000fe200000018b8 */
[----:B------:R-:W-:-:S02]  /*4510*/  IMAD.MOV.U32 R195, RZ, RZ, R62 ;  /* 0x000000ffffc37224 */ /* 0x000fc400078e003e */
[----:B------:R-:W-:-:S05]  /*4520*/  IMAD.MOV.U32 R194, RZ, RZ, R63 ;  /* 0x000000ffffc27224 */ /* 0x000fca00078e003f */
[C---:B------:R-:W-:Y:S01]  /*4530*/  HMMA.16816.F32 R52, R4.reuse, R18, R180 ;  /* 0x000000120434723c */ /* 0x040fe200000018b4 */
[----:B------:R-:W1:Y:S07]  /*4540*/  LDSM.16.MT88.4 R16, [R216+0x4100] ;  /* 0x00410000d810783b */ /* 0x000e6e0000004200 */
[C---:B---3--:R-:W-:Y:S08]  /*4550*/  HMMA.16816.F32 R44, R4.reuse, R8, R140 ;  /* 0x00000008042c723c */ /* 0x048ff0000000188c */
[C---:B------:R-:W-:Y:S01]  /*4560*/  HMMA.16816.F32 R40, R4.reuse, R10, R136 ;  /* 0x0000000a0428723c */ /* 0x040fe20000001888 */
[----:B------:R-:W2:Y:S07]  /*4570*/  LDSM.16.MT88.4 R8, [R217+0x4100] ;  /* 0x00410000d908783b */ /* 0x000eae0000004200 */
[----:B------:R-:W-:Y:S01]  /*4580*/  HMMA.16816.F32 R60, R4, R22, R188 ;  /* 0x00000016043c723c */ /* 0x000fe200000018bc */
[----:B------:R-:W3:Y:S06]  /*4590*/  LDSM.16.MT88.4 R20, [R219+0x4100] ;  /* 0x00410000db14783b */ /* 0x000eec0000004200 */
[----:B------:R-:W-:Y:S01]  /*45a0*/  MOV R188, R33 ;  /* 0x0000002100bc7202 */ /* 0x000fe20000000f00 */
[----:B------:R-:W-:Y:S01]  /*45b0*/  IMAD.MOV.U32 R189, RZ, RZ, R34 ;  /* 0x000000ffffbd7224 */ /* 0x000fe200078e0022 */
[----:B------:R-:W-:Y:S01]  /*45c0*/  MOV R191, R35 ;  /* 0x0000002300bf7202 */ /* 0x000fe20000000f00 */
[----:B------:R-:W-:-:S02]  /*45d0*/  IMAD.MOV.U32 R190, RZ, RZ, R32 ;  /* 0x000000ffffbe7224 */ /* 0x000fc400078e0020 */
[C---:B------:R-:W-:Y:S08]  /*45e0*/  HMMA.16816.F32 R32, R4.reuse, R24, R132 ;  /* 0x000000180420723c */ /* 0x040ff00000001884 */
[C---:B-1----:R-:W-:Y:S08]  /*45f0*/  HMMA.16816.F32 R136, R4.reuse, R16, R172 ;  /* 0x000000100488723c */ /* 0x042ff000000018ac */
[C---:B------:R-:W-:Y:S01]  /*4600*/  HMMA.16816.F32 R140, R4.reuse, R18, R168 ;  /* 0x00000012048c723c */ /* 0x040fe200000018a8 */
[----:B------:R-:W1:Y:S06]  /*4610*/  LDSM.16.MT88.4 R16, [R218+0x4100] ;  /* 0x00410000da10783b */ /* 0x000e6c0000004200 */
[----:B------:R-:W-:Y:S01]  /*4620*/  MOV R170, R28 ;  /* 0x0000001c00aa7202 */ /* 0x000fe20000000f00 */
[----:B--2---:R-:W-:Y:S01]  /*4630*/  HMMA.16816.F32 R144, R4, R8, R144 ;  /* 0x000000080490723c */ /* 0x004fe20000001890 */
[----:B------:R-:W-:-:S02]  /*4640*/  IMAD.MOV.U32 R171, RZ, RZ, R29 ;  /* 0x000000ffffab7224 */ /* 0x000fc400078e001d */
[----:B------:R-:W-:Y:S02]  /*4650*/  IMAD.MOV.U32 R168, RZ, RZ, R188 ;  /* 0x000000ffffa87224 */ /* 0x000fe400078e00bc */
[----:B------:R-:W-:-:S03]  /*4660*/  IMAD.MOV.U32 R169, RZ, RZ, R189 ;  /* 0x000000ffffa97224 */ /* 0x000fc600078e00bd */
[C---:B------:R-:W-:Y:S01]  /*4670*/  HMMA.16816.F32 R148, R4.reuse, R10, R148 ;  /* 0x0000000a0494723c */ /* 0x040fe20000001894 */
[----:B------:R-:W2:Y:S07]  /*4680*/  LDSM.16.MT88.4 R8, [R216+0x7100] ;  /* 0x00710000d808783b */ /* 0x000eae0000004200 */
[C---:B---3--:R-:W-:Y:S07]  /*4690*/  HMMA.16816.F32 R152, R4.reuse, R20, R152 ;  /* 0x000000140498723c */ /* 0x048fee0000001898 */
[----:B------:R-:W-:Y:S01]  /*46a0*/  IMAD.MOV.U32 R20, RZ, RZ, R30 ;  /* 0x000000ffff147224 */ /* 0x000fe200078e001e */
[----:B------:R-:W-:Y:S01]  /*46b0*/  MOV R21, R31 ;  /* 0x0000001f00157202 */ /* 0x000fe20000000f00 */
[C---:B------:R-:W-:Y:S01]  /*46c0*/  HMMA.16816.F32 R132, R4.reuse, R26, R176 ;  /* 0x0000001a0484723c */ /* 0x040fe200000018b0 */
[----:B------:R-:W3:Y:S04]  /*46d0*/  LDSM.16.MT88.4 R28, [R217+0x7100] ;  /* 0x00710000d91c783b */ /* 0x000ee80000004200 */
[----:B------:R-:W-:Y:S03]  /*46e0*/  LDSM.16.MT88.4 R24, [R216+0xa100] ;  /* 0x00a10000d818783b */ /* 0x000fe60000004200 */
[C---:B-1----:R-:W-:Y:S08]  /*46f0*/  HMMA.16816.F32 R184, R4.reuse, R16, R160 ;  /* 0x0000001004b8723c */ /* 0x042ff000000018a0 */
[C---:B------:R-:W-:Y:S01]  /*4700*/  HMMA.16816.F32 R180, R4.reuse, R18, R156 ;  /* 0x0000001204b4723c */ /* 0x040fe2000000189c */
[----:B------:R-:W1:Y:S07]  /*4710*/  LDSM.16.MT88.4 R16, [R219+0x7100] ;  /* 0x00710000db10783b */ /* 0x000e6e0000004200 */
[C---:B--2---:R-:W-:Y:S08]  /*4720*/  HMMA.16816.F32 R176, R4.reuse, R8, R128 ;  /* 0x0000000804b0723c */ /* 0x044ff00000001880 */
[C---:B------:R-:W-:Y:S01]  /*4730*/  HMMA.16816.F32 R156, R4.reuse, R10, R124 ;  /* 0x0000000a049c723c */ /* 0x040fe2000000187c */
[----:B------:R-:W2:Y:S07]  /*4740*/  LDSM.16.MT88.4 R8, [R218+0x7100] ;  /* 0x00710000da08783b */ /* 0x000eae0000004200 */
[C---:B------:R-:W-:Y:S07]  /*4750*/  HMMA.16816.F32 R196, R4.reuse, R22, R196 ;  /* 0x0000001604c4723c */ /* 0x040fee00000018c4 */
[----:B------:R-:W-:Y:S01]  /*4760*/  IMAD.MOV.U32 R22, RZ, RZ, R190 ;  /* 0x000000ffff167224 */ /* 0x000fe200078e00be */
[----:B---3--:R-:W-:Y:S01]  /*4770*/  HMMA.16816.F32 R172, R4, R28, R112 ;  /* 0x0000001c04ac723c */ /* 0x008fe20000001870 */
[----:B------:R-:W-:-:S06]  /*4780*/  IMAD.MOV.U32 R23, RZ, RZ, R191 ;  /* 0x000000ffff177224 */ /* 0x000fcc00078e00bf */
[----:B------:R-:W-:Y:S01]  /*4790*/  IMAD.MOV.U32 R28, RZ, RZ, R169 ;  /* 0x000000ffff1c7224 */ /* 0x000fe200078e00a9 */
[----:B------:R-:W-:Y:S01]  /*47a0*/  HMMA.16816.F32 R188, R4, R30, R108 ;  /* 0x0000001e04bc723c */ /* 0x000fe2000000186c */
[----:B------:R-:W-:-:S06]  /*47b0*/  MOV R29, R171 ;  /* 0x000000ab001d7202 */ /* 0x000fcc0000000f00 */
[----:B------:R-:W-:Y:S01]  /*47c0*/  MOV R31, R168 ;  /* 0x000000a8001f7202 */ /* 0x000fe20000000f00 */
[----:B------:R-:W-:Y:S01]  /*47d0*/  IMAD.MOV.U32 R30, RZ, RZ, R170 ;  /* 0x000000ffff1e7224 */ /* 0x000fe200078e00aa */
[C---:B-1----:R-:W-:Y:S07]  /*47e0*/  HMMA.16816.F32 R160, R4.reuse, R18, R100 ;  /* 0x0000001204a0723c */ /* 0x042fee0000001864 */
[----:B------:R-:W-:Y:S01]  /*47f0*/  MOV R101, R121 ;  /* 0x0000007900657202 */ /* 0x000fe20000000f00 */
[----:B------:R-:W-:Y:S01]  /*4800*/  HMMA.16816.F32 R168, R4, R16, R104 ;  /* 0x0000001004a8723c */ /* 0x000fe20000001868 */
[----:B------:R-:W1:Y:S01]  /*4810*/  LDSM.16.MT88.4 R16, [R219+0xa100] ;  /* 0x00a10000db10783b */ /* 0x000e620000004200 */
[----:B------:R-:W-:-:S02]  /*4820*/  IMAD.MOV.U32 R100, RZ, RZ, R119 ;  /* 0x000000ffff647224 */ /* 0x000fc400078e0077 */
[----:B------:R-:W-:Y:S02]  /*4830*/  IMAD.MOV.U32 R103, RZ, RZ, R123 ;  /* 0x000000ffff677224 */ /* 0x000fe400078e007b */
[----:B------:R-:W-:Y:S01]  /*4840*/  IMAD.MOV.U32 R102, RZ, RZ, R122 ;  /* 0x000000ffff667224 */ /* 0x000fe200078e007a */
[----:B------:R-:W-:Y:S01]  /*4850*/  MOV R107, R20 ;  /* 0x00000014006b7202 */ /* 0x000fe20000000f00 */
[----:B------:R-:W-:Y:S01]  /*4860*/  IMAD.MOV.U32 R105, RZ, RZ, R22 ;  /* 0x000000ffff697224 */ /* 0x000fe200078e0016 */
[C---:B--2---:R-:W-:Y:S01]  /*4870*/  HMMA.16816.F32 R128, R4.reuse, R8, R96 ;  /* 0x000000080480723c */ /* 0x044fe20000001860 */
[----:B------:R-:W-:Y:S02]  /*4880*/  IMAD.MOV.U32 R104, RZ, RZ, R23 ;  /* 0x000000ffff687224 */ /* 0x000fe400078e0017 */
[----:B------:R-:W-:Y:S02]  /*4890*/  IMAD.MOV.U32 R106, RZ, RZ, R21 ;  /* 0x000000ffff6a7224 */ /* 0x000fe400078e0015 */
[----:B------:R-:W2:Y:S03]  /*48a0*/  LDSM.16.MT88.4 R20, [R217+0xa100] ;  /* 0x00a10000d914783b */ /* 0x000ea60000004200 */
[C---:B------:R-:W-:Y:S01]  /*48b0*/  HMMA.16816.F32 R124, R4.reuse, R10, R92 ;  /* 0x0000000a047c723c */ /* 0x040fe2000000185c */
[----:B------:R-:W3:Y:S06]  /*48c0*/  LDSM.16.MT88.4 R8, [R218+0xa100] ;  /* 0x00a10000da08783b */ /* 0x000eec0000004200 */
[----:B------:R-:W-:Y:S01]  /*48d0*/  MOV R92, R116 ;  /* 0x00000074005c7202 */ /* 0x000fe20000000f00 */
[----:B------:R-:W-:Y:S01]  /*48e0*/  IMAD.MOV.U32 R93, RZ, RZ, R117 ;  /* 0x000000ffff5d7224 */ /* 0x000fe200078e0075 */
[----:B------:R-:W-:Y:S01]  /*48f0*/  MOV R95, R120 ;  /* 0x00000078005f7202 */ /* 0x000fe20000000f00 */
[----:B------:R-:W-:Y:S01]  /*4900*/  IMAD.MOV.U32 R94, RZ, RZ, R118 ;  /* 0x000000ffff5e7224 */ /* 0x000fe200078e0076 */
[C---:B------:R-:W-:Y:S07]  /*4910*/  HMMA.16816.F32 R120, R4.reuse, R26, R88 ;  /* 0x0000001a0478723c */ /* 0x040fee0000001858 */
[----:B------:R-:W-:Y:S01]  /*4920*/  MOV R27, R94 ;  /* 0x0000005e001b7202 */ /* 0x000fe20000000f00 */
[----:B------:R-:W-:Y:S01]  /*4930*/  HMMA.16816.F32 R116, R4, R24, R84 ;  /* 0x000000180474723c */ /* 0x000fe20000001854 */
[----:B------:R-:W-:-:S02]  /*4940*/  IMAD.MOV.U32 R94, RZ, RZ, R103 ;  /* 0x000000ffff5e7224 */ /* 0x000fc400078e0067 */
[----:B------:R-:W-:Y:S02]  /*4950*/  IMAD.MOV.U32 R103, RZ, RZ, R214 ;  /* 0x000000ffff677224 */ /* 0x000fe400078e00d6 */
[----:B------:R-:W-:Y:S02]  /*4960*/  IMAD.MOV.U32 R26, RZ, RZ, R93 ;  /* 0x000000ffff1a7224 */ /* 0x000fe400078e005d */
[----:B------:R-:W-:Y:S01]  /*4970*/  IMAD.MOV.U32 R24, RZ, RZ, R95 ;  /* 0x000000ffff187224 */ /* 0x000fe200078e005f */
[----:B------:R-:W-:Y:S01]  /*4980*/  MOV R95, R30 ;  /* 0x0000001e005f7202 */ /* 0x000fe20000000f00 */
[----:B------:R-:W-:Y:S01]  /*4990*/  IMAD.MOV.U32 R25, RZ, RZ, R100 ;  /* 0x000000ffff197224 */ /* 0x000fe200078e0064 */
[----:B------:R-:W-:Y:S01]  /*49a0*/  MOV R30, R211 ;  /* 0x000000d3001e7202 */ /* 0x000fe20000000f00 */
[----:B------:R-:W-:Y:S01]  /*49b0*/  IMAD.MOV.U32 R100, RZ, RZ, R31 ;  /* 0x000000ffff647224 */ /* 0x000fe200078e001f */
[----:B-1----:R-:W-:Y:S01]  /*49c0*/  HMMA.16816.F32 R96, R4, R16, R72 ;  /* 0x000000100460723c */ /* 0x002fe20000001848 */
[----:B------:R-:W-:-:S02]  /*49d0*/  IMAD.MOV.U32 R31, RZ, RZ, R213 ;  /* 0x000000ffff1f7224 */ /* 0x000fc400078e00d5 */
[----:B------:R-:W-:Y:S01]  /*49e0*/  IMAD.MOV.U32 R93, RZ, RZ, R102 ;  /* 0x000000ffff5d7224 */ /* 0x000fe200078e0066 */
[----:B------:R-:W-:-:S03]  /*49f0*/  MOV R102, R215 ;  /* 0x000000d700667202 */ /* 0x000fc60000000f00 */
[----:B------:R-:W-:Y:S01]  /*4a00*/  MOV R74, R27 ;  /* 0x0000001b004a7202 */ /* 0x000fe20000000f00 */
[----:B--2---:R-:W-:Y:S01]  /*4a10*/  HMMA.16816.F32 R112, R4, R20, R80 ;  /* 0x000000140470723c */ /* 0x004fe20000001850 */
[----:B------:R-:W-:-:S07]  /*4a20*/  IMAD.MOV.U32 R75, RZ, RZ, R24 ;  /* 0x000000ffff4b7224 */ /* 0x000fce00078e0018 */
[C---:B---3--:R-:W-:Y:S07]  /*4a30*/  HMMA.16816.F32 R80, R4.reuse, R10, R36 ;  /* 0x0000000a0450723c */ /* 0x048fee0000001824 */
[----:B------:R-:W-:Y:S01]  /*4a40*/  IMAD.MOV.U32 R36, RZ, RZ, R92 ;  /* 0x000000ffff247224 */ /* 0x000fe200078e005c */
[----:B------:R-:W-:Y:S01]  /*4a50*/  MOV R92, R101 ;  /* 0x00000065005c7202 */ /* 0x000fe20000000f00 */
[----:B------:R-:W-:Y:S01]  /*4a60*/  IMAD.MOV.U32 R101, RZ, RZ, R0 ;  /* 0x000000ffff657224 */ /* 0x000fe200078e0000 */
[----:B------:R-:W-:Y:S01]  /*4a70*/  HMMA.16816.F32 R88, R4, R18, R64 ;  /* 0x000000120458723c */ /* 0x000fe20000001840 */
[----:B------:R-:W-:Y:S01]  /*4a80*/  FFMA.FTZ R0, R202, c[0x0][0x2d0], -R12 ;  /* 0x0000b400ca007a23 */ /* 0x000fe2000001080c */
[----:B------:R-:W1:Y:S01]  /*4a90*/  LDSM.16.MT88.4 R16, [R217+0x1900] ;  /* 0x00190000d910783b */ /* 0x000e620000004200 */
[----:B------:R-:W-:-:S02]  /*4aa0*/  MOV R39, R75 ;  /* 0x0000004b00277202 */ /* 0x000fc40000000f00 */
[----:B------:R2:W-:Y:S03]  /*4ab0*/  MUFU.EX2 R211, R0 ;  /* 0x0000000000d37308 */ /* 0x0005e60000000800 */
[C---:B------:R-:W-:Y:S01]  /*4ac0*/  HMMA.16816.F32 R84, R4.reuse, R8, R48 ;  /* 0x000000080454723c */ /* 0x040fe20000001830 */
[----:B------:R-:W-:Y:S07]  /*4ad0*/  LDSM.16.MT88.4 R8, [R219+0x1900] ;  /* 0x00190000db08783b */ /* 0x000fee0000004200 */
[----:B------:R-:W-:Y:S01]  /*4ae0*/  HMMA.16816.F32 R108, R4, R22, R76 ;  /* 0x00000016046c723c */ /* 0x000fe2000000184c */
[----:B------:R-:W3:Y:S01]  /*4af0*/  LDSM.16.MT88.4 R20, [R216+0x1900] ;  /* 0x00190000d814783b */ /* 0x000ee20000004200 */
[----:B--2---:R-:W-:-:S05]  /*4b00*/  FFMA.FTZ R0, R200, c[0x0][0x2d0], -R12 ;  /* 0x0000b400c8007a23 */ /* 0x004fca000001080c */
[----:B------:R-:W-:Y:S01]  /*4b10*/  MOV R77, R92 ;  /* 0x0000005c004d7202 */ /* 0x000fe20000000f00 */
[----:B------:R-:W-:Y:S01]  /*4b20*/  IMAD.MOV.U32 R78, RZ, RZ, R93 ;  /* 0x000000ffff4e7224 */ /* 0x000fe200078e005d */
[----:B------:R2:W4:Y:S01]  /*4b30*/  MUFU.EX2 R214, R0 ;  /* 0x0000000000d67308 */ /* 0x0005220000000800 */
[----:B------:R-:W-:Y:S01]  /*4b40*/  MOV R92, R95 ;  /* 0x0000005f005c7202 */ /* 0x000fe20000000f00 */
[----:B------:R-:W-:Y:S01]  /*4b50*/  IMAD.MOV.U32 R79, RZ, RZ, R94 ;  /* 0x000000ffff4f7224 */ /* 0x000fe200078e005e */
[----:B------:R-:W-:Y:S01]  /*4b60*/  MOV R95, R102 ;  /* 0x00000066005f7202 */ /* 0x000fe20000000f00 */
[----:B------:R-:W-:Y:S01]  /*4b70*/  IMAD.MOV.U32 R93, RZ, RZ, R100 ;  /* 0x000000ffff5d7224 */ /* 0x000fe200078e0064 */
[----:B------:R-:W-:Y:S01]  /*4b80*/  MOV R102, R105 ;  /* 0x0000006900667202 */ /* 0x000fe20000000f00 */
[----:B------:R-:W-:Y:S01]  /*4b90*/  FFMA.FTZ R4, R203, c[0x0][0x2d0], -R2 ;  /* 0x0000b400cb047a23 */ /* 0x000fe20000010802 */
[----:B------:R-:W-:Y:S01]  /*4ba0*/  MOV R105, R210 ;  /* 0x000000d200697202 */ /* 0x000fe20000000f00 */
[----:B------:R-:W-:Y:S01]  /*4bb0*/  IMAD.MOV.U32 R94, RZ, RZ, R101 ;  /* 0x000000ffff5e7224 */ /* 0x000fe200078e0065 */
[----:B------:R-:W-:Y:S01]  /*4bc0*/  MOV R73, R78 ;  /* 0x0000004e00497202 */ /* 0x000fe20000000f00 */
[----:B------:R-:W-:Y:S01]  /*4bd0*/  IMAD.MOV.U32 R100, RZ, RZ, R103 ;  /* 0x000000ffff647224 */ /* 0x000fe200078e0067 */
[----:B------:R-:W-:Y:S01]  /*4be0*/  MOV R64, R93 ;  /* 0x0000005d00407202 */ /* 0x000fe20000000f00 */
[----:B------:R-:W-:-:S02]  /*4bf0*/  IMAD.MOV.U32 R101, RZ, RZ, R104 ;  /* 0x000000ffff657224 */ /* 0x000fc400078e0068 */
[----:B------:R-:W-:Y:S01]  /*4c00*/  IMAD.MOV.U32 R103, RZ, RZ, R194 ;  /* 0x000000ffff677224 */ /* 0x000fe200078e00c2 */
[----:B------:R-:W-:Y:S01]  /*4c10*/  MOV R67, R100 ;  /* 0x0000006400437202 */ /* 0x000fe20000000f00 */
[----:B--2---:R-:W-:Y:S02]  /*4c20*/  FFMA.FTZ R0, R166, c[0x0][0x2d0], -R12 ;  /* 0x0000b400a6007a23 */ /* 0x004fe4000001080c */
[----:B------:R-:W-:Y:S01]  /*4c30*/  IMAD.MOV.U32 R104, RZ, RZ, R212 ;  /* 0x000000ffff687224 */ /* 0x000fe200078e00d4 */
[----:B------:R-:W-:Y:S01]  /*4c40*/  MOV R51, R103 ;  /* 0x0000006700337202 */ /* 0x000fe20000000f00 */
[----:B------:R2:W-:Y:S01]  /*4c50*/  MUFU.EX2 R213, R0 ;  /* 0x0000000000d57308 */ /* 0x0005e20000000800 */
[----:B------:R-:W-:Y:S02]  /*4c60*/  IMAD.MOV.U32 R194, RZ, RZ, R209 ;  /* 0x000000ffffc27224 */ /* 0x000fe400078e00d1 */
[----:B------:R-:W-:Y:S02]  /*4c70*/  IMAD.MOV.U32 R76, RZ, RZ, R25 ;  /* 0x000000ffff4c7224 */ /* 0x000fe400078e0019 */
[----:B------:R-:W-:-:S02]  /*4c80*/  IMAD.MOV.U32 R72, RZ, RZ, R77 ;  /* 0x000000ffff487224 */ /* 0x000fc400078e004d */
[----:B------:R-:W-:Y:S01]  /*4c90*/  IMAD.MOV.U32 R75, RZ, RZ, R92 ;  /* 0x000000ffff4b7224 */ /* 0x000fe200078e005c */
[----:B------:R4:W-:Y:S01]  /*4ca0*/  MUFU.EX2 R209, R4 ;  /* 0x0000000400d17308 */ /* 0x0009e20000000800 */
[----:B------:R-:W-:Y:S02]  /*4cb0*/  IMAD.MOV.U32 R48, RZ, RZ, R76 ;  /* 0x000000ffff307224 */ /* 0x000fe400078e004c */
[----:B------:R-:W-:Y:S02]  /*4cc0*/  IMAD.MOV.U32 R65, RZ, RZ, R94 ;  /* 0x000000ffff417224 */ /* 0x000fe400078e005e */
[----:B------:R-:W-:Y:S02]  /*4cd0*/  IMAD.MOV.U32 R66, RZ, RZ, R95 ;  /* 0x000000ffff427224 */ /* 0x000fe400078e005f */
[----:B------:R-:W-:Y:S02]  /*4ce0*/  IMAD.MOV.U32 R166, RZ, RZ, R73 ;  /* 0x000000ffffa67224 */ /* 0x000fe400078e0049 */
[----:B--2---:R-:W-:-:S02]  /*4cf0*/  FFMA.FTZ R0, R165, c[0x0][0x2d0], -R12 ;  /* 0x0000b400a5007a23 */ /* 0x004fc4000001080c */
[----:B------:R-:W-:Y:S02]  /*4d00*/  IMAD.MOV.U32 R165, RZ, RZ, R75 ;  /* 0x000000ffffa57224 */ /* 0x000fe400078e004b */
[----:B------:R2:W1:Y:S01]  /*4d10*/  MUFU.EX2 R215, R0 ;  /* 0x0000000000d77308 */ /* 0x0004620000000800 */
[----:B------:R-:W-:Y:S01]  /*4d20*/  IMAD.MOV.U32 R49, RZ, RZ, R101 ;  /* 0x000000ffff317224 */ /* 0x000fe200078e0065 */
[----:B----4-:R-:W-:Y:S01]  /*4d30*/  F2FP.PACK_AB R4, R214, R211 ;  /* 0x000000d3d604723e */ /* 0x010fe200000000ff */
[----:B------:R-:W-:Y:S01]  /*4d40*/  IMAD.MOV.U32 R50, RZ, RZ, R102 ;  /* 0x000000ffff327224 */ /* 0x000fe200078e0066 */
[----:B------:R-:W-:Y:S01]  /*4d50*/  MOV R102, R106 ;  /* 0x0000006a00667202 */ /* 0x000fe20000000f00 */
[----:B------:R-:W-:Y:S02]  /*4d60*/  IMAD.MOV.U32 R100, RZ, RZ, R104 ;  /* 0x000000ffff647224 */ /* 0x000fe400078e0068 */
[----:B------:R-:W-:Y:S02]  /*4d70*/  IMAD.MOV.U32 R101, RZ, RZ, R105 ;  /* 0x000000ffff657224 */ /* 0x000fe400078e0069 */
[----:B------:R-:W-:-:S02]  /*4d80*/  IMAD.MOV.U32 R103, RZ, RZ, R107 ;  /* 0x000000ffff677224 */ /* 0x000fc400078e006b */
[----:B------:R-:W-:-:S03]  /*4d90*/  IMAD.MOV.U32 R37, RZ, RZ, R101 ;  /* 0x000000ffff257224 */ /* 0x000fc600078e0065 */
[----:B------:R-:W-:Y:S01]  /*4da0*/  MOV R38, R103 ;  /* 0x0000006700267202 */ /* 0x000fe20000000f00 */
[----:B--2---:R-:W-:Y:S01]  /*4db0*/  FFMA.FTZ R0, R205, c[0x0][0x2d0], -R2 ;  /* 0x0000b400cd007a23 */ /* 0x004fe20000010802 */
[----:B-1----:R-:W-:Y:S01]  /*4dc0*/  F2FP.PACK_AB R6, R215, R213 ;  /* 0x000000d5d706723e */ /* 0x002fe200000000ff */
[----:B------:R-:W-:Y:S02]  /*4dd0*/  IMAD.MOV.U32 R205, RZ, RZ, R208 ;  /* 0x000000ffffcd7224 */ /* 0x000fe400078e00d0 */
[----:B------:R1:W-:Y:S02]  /*4de0*/  MUFU.EX2 R208, R0 ;  /* 0x0000000000d07308 */ /* 0x0003e40000000800 */
[----:B-1----:R-:W-:Y:S02]  /*4df0*/  FFMA.FTZ R0, R204, c[0x0][0x2d0], -R2 ;  /* 0x0000b400cc007a23 */ /* 0x002fe40000010802 */
[----:B------:R-:W-:-:S04]  /*4e00*/  IMAD.MOV.U32 R204, RZ, RZ, R26 ;  /* 0x000000ffffcc7224 */ /* 0x000fc800078e001a */
[----:B------:R1:W2:Y:S01]  /*4e10*/  MUFU.EX2 R210, R0 ;  /* 0x0000000000d27308 */ /* 0x0002a20000000800 */
[----:B------:R-:W-:Y:S01]  /*4e20*/  LDSM.16.MT88.4 R24, [R218+0x1900] ;  /* 0x00190000da18783b */ /* 0x000fe20000004200 */
[----:B-1----:R-:W-:Y:S01]  /*4e30*/  FFMA.FTZ R0, R201, c[0x0][0x2d0], -R2 ;  /* 0x0000b400c9007a23 */ /* 0x002fe20000010802 */
[----:B--2---:R-:W-:-:S05]  /*4e40*/  F2FP.PACK_AB R5, R210, R208 ;  /* 0x000000d0d205723e */ /* 0x004fca00000000ff */
[----:B------:R-:W1:Y:S02]  /*4e50*/  MUFU.EX2 R212, R0 ;  /* 0x0000000000d47308 */ /* 0x000e640000000800 */
[----:B-1----:R-:W-:Y:S01]  /*4e60*/  F2FP.PACK_AB R7, R212, R209 ;  /* 0x000000d1d407723e */ /* 0x002fe200000000ff */
[----:B------:R-:W-:Y:S02]  /*4e70*/  IMAD.MOV.U32 R0, RZ, RZ, R74 ;  /* 0x000000ffff007224 */ /* 0x000fe400078e004a */
[----:B------:R-:W-:-:S04]  /*4e80*/  IMAD.MOV.U32 R74, RZ, RZ, R79 ;  /* 0x000000ffff4a7224 */ /* 0x000fc800078e004f */
[C---:B------:R-:W-:Y:S08]  /*4e90*/  HMMA.16816.F32 R92, R4.reuse, R16, R56 ;  /* 0x00000010045c723c */ /* 0x040ff00000001838 */
[C---:B------:R-:W-:Y:S01]  /*4ea0*/  HMMA.16816.F32 R76, R4.reuse, R18, R52 ;  /* 0x00000012044c723c */ /* 0x040fe20000001834 */
[----:B------:R-:W1:Y:S06]  /*4eb0*/  LDSM.16.MT88.4 R16, [R216+0x4900] ;  /* 0x00490000d810783b */ /* 0x000e6c0000004200 */
[----:B------:R-:W-:Y:S01]  /*4ec0*/  IMAD.MOV.U32 R53, RZ, RZ, R72 ;  /* 0x000000ffff357224 */ /* 0x000fe200078e0048 */
[----:B------:R-:W-:Y:S01]  /*4ed0*/  MOV R52, R74 ;  /* 0x0000004a00347202 */ /* 0x000fe20000000f00 */
[----:B---3--:R-:W-:Y:S01]  /*4ee0*/  HMMA.16816.F32 R200, R4, R20, R68 ;  /* 0x0000001404c8723c */ /* 0x008fe20000001844 */
[----:B------:R-:W-:Y:S01]  /*4ef0*/  MOV R54, R48 ;  /* 0x0000003000367202 */ /* 0x000fe20000000f00 */
[----:B------:R-:W-:-:S02]  /*4f00*/  IMAD.MOV.U32 R55, RZ, RZ, R39 ;  /* 0x000000ffff377224 */ /* 0x000fc400078e0027 */
[----:B------:R-:W-:-:S04]  /*4f10*/  IMAD.MOV.U32 R39, RZ, RZ, R102 ;  /* 0x000000ffff277224 */ /* 0x000fc800078e0066 */
[C---:B------:R-:W-:Y:S07]  /*4f20*/  HMMA.16816.F32 R72, R4.reuse, R8, R44 ;  /* 0x000000080448723c */ /* 0x040fee000000182c */
[----:B------:R-:W-:Y:S01]  /*4f30*/  IMAD.MOV.U32 R47, RZ, RZ, R64 ;  /* 0x000000ffff2f7224 */ /* 0x000fe200078e0040 */
[----:B------:R-:W-:Y:S01]  /*4f40*/  MOV R46, R65 ;  /* 0x00000041002e7202 */ /* 0x000fe20000000f00 */
[----:B------:R-:W-:Y:S01]  /*4f50*/  IMAD.MOV.U32 R45, RZ, RZ, R66 ;  /* 0x000000ffff2d7224 */ /* 0x000fe200078e0042 */
[C---:B------:R-:W-:Y:S01]  /*4f60*/  HMMA.16816.F32 R104, R4.reuse, R22, R60 ;  /* 0x000000160468723c */ /* 0x040fe2000000183c */
[----:B------:R-:W-:Y:S01]  /*4f70*/  IMAD.MOV.U32 R44, RZ, RZ, R67 ;  /* 0x000000ffff2c7224 */ /* 0x000fe200078e0043 */
[----:B------:R-:W2:Y:S06]  /*4f80*/  LDSM.16.MT88.4 R20, [R219+0x4900] ;  /* 0x00490000db14783b */ /* 0x000eac0000004200 */
[C---:B------:R-:W-:Y:S01]  /*4f90*/  HMMA.16816.F32 R64, R4.reuse, R10, R40 ;  /* 0x0000000a0440723c */ /* 0x040fe20000001828 */
[----:B------:R-:W3:Y:S07]  /*4fa0*/  LDSM.16.MT88.4 R8, [R217+0x4900] ;  /* 0x00490000d908783b */ /* 0x000eee0000004200 */
[C---:B-1----:R-:W-:Y:S08]  /*4fb0*/  HMMA.16816.F32 R68, R4.reuse, R16, R136 ;  /* 0x000000100444723c */ /* 0x042ff00000001888 */
[C---:B------:R-:W-:Y:S01]  /*4fc0*/  HMMA.16816.F32 R60, R4.reuse, R18, R140 ;  /* 0x00000012043c723c */ /* 0x040fe2000000188c */
[----:B------:R-:W1:Y:S07]  /*4fd0*/  LDSM.16.MT88.4 R16, [R218+0x4900] ;  /* 0x00490000da10783b */ /* 0x000e6e0000004200 */
[C---:B------:R-:W-:Y:S07]  /*4fe0*/  HMMA.16816.F32 R40, R4.reuse, R24, R32 ;  /* 0x000000180428723c */ /* 0x040fee0000001820 */
[----:B------:R-:W-:Y:S01]  /*4ff0*/  MOV R35, R49 ;  /* 0x0000003100237202 */ /* 0x000fe20000000f00 */
[----:B------:R-:W-:Y:S01]  /*5000*/  IMAD.MOV.U32 R34, RZ, RZ, R50 ;  /* 0x000000ffff227224 */ /* 0x000fe200078e0032 */
[----:B------:R-:W-:Y:S01]  /*5010*/  MOV R32, R100 ;  /* 0x0000006400207202 */ /* 0x000fe20000000f00 */
[----:B------:R-:W-:Y:S01]  /*5020*/  IMAD.MOV.U32 R33, RZ, RZ, R51 ;  /* 0x000000ffff217224 */ /* 0x000fe200078e0033 */
[C---:B--2---:R-:W-:Y:S08]  /*5030*/  HMMA.16816.F32 R140, R4.reuse, R20, R152 ;  /* 0x00000014048c723c */ /* 0x044ff00000001898 */
[C---:B---3--:R-:W-:Y:S08]  /*5040*/  HMMA.16816.F32 R56, R4.reuse, R8, R144 ;  /* 0x000000080438723c */ /* 0x048ff00000001890 */
[C---:B------:R-:W-:Y:S01]  /*5050*/  HMMA.16816.F32 R48, R4.reuse, R10, R148 ;  /* 0x0000000a0430723c */ /* 0x040fe20000001894 */
[----:B------:R-:W2:Y:S07]  /*5060*/  LDSM.16.MT88.4 R8, [R216+0x7900] ;  /* 0x00790000d808783b */ /* 0x000eae0000004200 */
[C---:B-1----:R-:W-:Y:S08]  /*5070*/  HMMA.16816.F32 R144, R4.reuse, R16, R184 ;  /* 0x000000100490723c */ /* 0x042ff000000018b8 */
[C---:B------:R-:W-:Y:S01]  /*5080*/  HMMA.16816.F32 R148, R4.reuse, R18, R180 ;  /* 0x000000120494723c */ /* 0x040fe200000018b4 */
[----:B------:R-:W1:Y:S07]  /*5090*/  LDSM.16.MT88.4 R16, [R219+0x7900] ;  /* 0x00790000db10783b */ /* 0x000e6e0000004200 */
[C---:B------:R-:W-:Y:S01]  /*50a0*/  HMMA.16816.F32 R100, R4.reuse, R26, R132 ;  /* 0x0000001a0464723c */ /* 0x040fe20000001884 */
[----:B------:R-:W3:Y:S06]  /*50b0*/  LDSM.16.MT88.4 R24, [R216+0xa900] ;  /* 0x00a90000d818783b */ /* 0x000eec0000004200 */
[----:B------:R-:W-:Y:S01]  /*50c0*/  IMAD.MOV.U32 R132, RZ, RZ, R30 ;  /* 0x000000ffff847224 */ /* 0x000fe200078e001e */
[----:B------:R-:W-:Y:S01]  /*50d0*/  MOV R134, R28 ;  /* 0x0000001c00867202 */ /* 0x000fe20000000f00 */
[----:B------:R-:W-:Y:S01]  /*50e0*/  IMAD.MOV.U32 R133, RZ, RZ, R31 ;  /* 0x000000ffff857224 */ /* 0x000fe200078e001f */
[C---:B------:R-:W-:Y:S01]  /*50f0*/  HMMA.16816.F32 R196, R4.reuse, R22, R196 ;  /* 0x0000001604c4723c */ /* 0x040fe200000018c4 */
[----:B------:R-:W-:Y:S01]  /*5100*/  IMAD.MOV.U32 R135, RZ, RZ, R29 ;  /* 0x000000ffff877224 */ /* 0x000fe200078e001d */
[----:B------:R-:W-:Y:S04]  /*5110*/  LDSM.16.MT88.4 R20, [R217+0xa900] ;  /* 0x00a90000d914783b */ /* 0x000fe80000004200 */
[----:B------:R-:W4:Y:S02]  /*5120*/  LDSM.16.MT88.4 R28, [R217+0x7900] ;  /* 0x00790000d91c783b */ /* 0x000f240000004200 */
[C---:B--2---:R-:W-:Y:S08]  /*5130*/  HMMA.16816.F32 R152, R4.reuse, R8, R176 ;  /* 0x000000080498723c */ /* 0x044ff000000018b0 */
[C---:B------:R-:W-:Y:S01]  /*5140*/  HMMA.16816.F32 R156, R4.reuse, R10, R156 ;  /* 0x0000000a049c723c */ /* 0x040fe2000000189c */
[----:B------:R-:W2:Y:S07]  /*5150*/  LDSM.16.MT88.4 R8, [R218+0x7900] ;  /* 0x00790000da08783b */ /* 0x000eae0000004200 */
[C---:B-1----:R-:W-:Y:S07]  /*5160*/  HMMA.16816.F32 R184, R4.reuse, R16, R168 ;  /* 0x0000001004b8723c */ /* 0x042fee00000018a8 */
[----:B------:R-:W-:Y:S01]  /*5170*/  IMAD.MOV.U32 R169, RZ, RZ, R134 ;  /* 0x000000ffffa97224 */ /* 0x000fe200078e0086 */
[C---:B------:R-:W-:Y:S01]  /*5180*/  HMMA.16816.F32 R176, R4.reuse, R18, R160 ;  /* 0x0000001204b0723c */ /* 0x040fe200000018a0 */
[----:B------:R-:W1:Y:S01]  /*5190*/  LDSM.16.MT88.4 R16, [R219+0xa900] ;  /* 0x00a90000db10783b */ /* 0x000e620000004200 */
[----:B------:R-:W-:Y:S01]  /*51a0*/  MOV R134, R32 ;  /* 0x0000002000867202 */ /* 0x000fe20000000f00 */
[----:B------:R-:W-:Y:S01]  /*51b0*/  IMAD.MOV.U32 R32, RZ, RZ, R34 ;  /* 0x000000ffff207224 */ /* 0x000fe200078e0022 */
[----:B------:R-:W-:Y:S01]  /*51c0*/  MOV R170, R133 ;  /* 0x0000008500aa7202 */ /* 0x000fe20000000f00 */
[----:B------:R-:W-:Y:S01]  /*51d0*/  IMAD.MOV.U32 R34, RZ, RZ, R44 ;  /* 0x000000ffff227224 */ /* 0x000fe200078e002c */
[----:B------:R-:W-:Y:S01]  /*51e0*/  MOV R44, R46 ;  /* 0x0000002e002c7202 */ /* 0x000fe20000000f00 */
[----:B------:R-:W-:Y:S01]  /*51f0*/  IMAD.MOV.U32 R46, RZ, RZ, R52 ;  /* 0x000000ffff2e7224 */ /* 0x000fe200078e0034 */
[C---:B---3--:R-:W-:Y:S01]  /*5200*/  HMMA.16816.F32 R136, R4.reuse, R24, R116 ;  /* 0x000000180488723c */ /* 0x048fe20000001874 */
[----:B------:R-:W-:Y:S01]  /*5210*/  IMAD.MOV.U32 R52, RZ, RZ, R54 ;  /* 0x000000ffff347224 */ /* 0x000fe200078e0036 */
[----:B------:R-:W-:Y:S01]  /*5220*/  MOV R54, R0 ;  /* 0x0000000000367202 */ /* 0x000fe20000000f00 */
[----:B------:R-:W-:Y:S01]  /*5230*/  IMAD.MOV.U32 R168, RZ, RZ, R135 ;  /* 0x000000ffffa87224 */ /* 0x000fe200078e0087 */
[----:B------:R-:W-:Y:S01]  /*5240*/  MOV R0, R205 ;  /* 0x000000cd00007202 */ /* 0x000fe20000000f00 */
[----:B------:R-:W-:Y:S01]  /*5250*/  IMAD.MOV.U32 R135, RZ, RZ, R33 ;  /* 0x000000ffff877224 */ /* 0x000fe200078e0021 */
[----:B------:R-:W-:Y:S01]  /*5260*/  MOV R33, R35 ;  /* 0x0000002300217202 */ /* 0x000fe20000000f00 */
[----:B------:R-:W-:Y:S01]  /*5270*/  IMAD.MOV.U32 R35, RZ, RZ, R45 ;  /* 0x000000ffff237224 */ /* 0x000fe200078e002d */
[C---:B----4-:R-:W-:Y:S01]  /*5280*/  HMMA.16816.F32 R172, R4.reuse, R28, R172 ;  /* 0x0000001c04ac723c */ /* 0x050fe200000018ac */
[----:B------:R-:W-:Y:S01]  /*5290*/  IMAD.MOV.U32 R45, RZ, RZ, R47 ;  /* 0x000000ffff2d7224 */ /* 0x000fe200078e002f */
[----:B------:R-:W-:Y:S01]  /*52a0*/  MOV R47, R53 ;  /* 0x00000035002f7202 */ /* 0x000fe20000000f00 */
[----:B------:R-:W-:Y:S01]  /*52b0*/  IMAD.MOV.U32 R53, RZ, RZ, R55 ;  /* 0x000000ffff357224 */ /* 0x000fe200078e0037 */
[----:B------:R-:W-:Y:S01]  /*52c0*/  MOV R205, R192 ;  /* 0x000000c000cd7202 */ /* 0x000fe20000000f00 */
[----:B------:R-:W-:Y:S01]  /*52d0*/  IMAD.MOV.U32 R55, RZ, RZ, R204 ;  /* 0x000000ffff377224 */ /* 0x000fe200078e00cc */
[----:B------:R-:W-:Y:S01]  /*52e0*/  MOV R25, R194 ;  /* 0x000000c200197202 */ /* 0x000fe20000000f00 */
[----:B------:R-:W-:Y:S01]  /*52f0*/  IMAD.MOV.U32 R204, RZ, RZ, R36 ;  /* 0x000000ffffcc7224 */ /* 0x000fe200078e0024 */
[----:B------:R-:W-:Y:S01]  /*5300*/  MOV R28, R0 ;  /* 0x00000000001c7202 */ /* 0x000fe20000000f00 */
[----:B--2---:R-:W-:Y:S01]  /*5310*/  HMMA.16816.F32 R180, R4, R8, R128 ;  /* 0x0000000804b4723c */ /* 0x004fe20000001880 */
[----:B------:R-:W-:Y:S01]  /*5320*/  FFMA.FTZ R0, R251, c[0x0][0x2d0], -R12 ;  /* 0x0000b400fb007a23 */ /* 0x000fe2000001080c */
[----:B------:R-:W-:Y:S01]  /*5330*/  MOV R119, R44 ;  /* 0x0000002c00777202 */ /* 0x000fe20000000f00 */
[----:B------:R-:W-:Y:S01]  /*5340*/  IMAD.MOV.U32 R36, RZ, RZ, R193 ;  /* 0x000000ffff247224 */ /* 0x000fe200078e00c1 */
[----:B------:R-:W-:Y:S01]  /*5350*/  MOV R117, R34 ;  /* 0x0000002200757202 */ /* 0x000fe20000000f00 */
[----:B------:R-:W-:-:S02]  /*5360*/  IMAD.MOV.U32 R24, RZ, RZ, R195 ;  /* 0x000000ffff187224 */ /* 0x000fc400078e00c3 */
[----:B------:R-:W-:Y:S01]  /*5370*/  MOV R131, R52 ;  /* 0x0000003400837202 */ /* 0x000fe20000000f00 */
[C---:B------:R-:W-:Y:S01]  /*5380*/  HMMA.16816.F32 R160, R4.reuse, R10, R124 ;  /* 0x0000000a04a0723c */ /* 0x040fe2000000187c */
[----:B------:R-:W2:Y:S01]  /*5390*/  LDSM.16.MT88.4 R8, [R218+0xa900] ;  /* 0x00a90000da08783b */ /* 0x000ea20000004200 */
[----:B------:R-:W-:Y:S01]  /*53a0*/  IMAD.MOV.U32 R130, RZ, RZ, R53 ;  /* 0x000000ffff827224 */ /* 0x000fe200078e0035 */
[----:B------:R-:W-:Y:S01]  /*53b0*/  MOV R129, R54 ;  /* 0x0000003600817202 */ /* 0x000fe20000000f00 */
[----:B------:R-:W-:Y:S02]  /*53c0*/  IMAD.MOV.U32 R29, RZ, RZ, R55 ;  /* 0x000000ffff1d7224 */ /* 0x000fe400078e0037 */
[----:B------:R-:W-:Y:S01]  /*53d0*/  IMAD.MOV.U32 R171, RZ, RZ, R132 ;  /* 0x000000ffffab7224 */ /* 0x000fe200078e0084 */
[----:B------:R-:W-:Y:S01]  /*53e0*/  MOV R127, R37 ;  /* 0x00000025007f7202 */ /* 0x000fe20000000f00 */
[----:B------:R-:W-:Y:S01]  /*53f0*/  IMAD.MOV.U32 R124, RZ, RZ, R15 ;  /* 0x000000ffff7c7224 */ /* 0x000fe200078e000f */
[----:B------:R-:W-:Y:S01]  /*5400*/  HMMA.16816.F32 R188, R4, R30, R188 ;  /* 0x0000001e04bc723c */ /* 0x000fe200000018bc */
[----:B------:R3:W-:Y:S01]  /*5410*/  MUFU.EX2 R15, R0 ;  /* 0x00000000000f7308 */ /* 0x0007e20000000800 */
[----:B------:R-:W-:Y:S01]  /*5420*/  IMAD.MOV.U32 R116, RZ, RZ, R33 ;  /* 0x000000ffff747224 */ /* 0x000fe200078e0021 */
[----:B------:R-:W-:Y:S01]  /*5430*/  MOV R125, R39 ;  /* 0x00000027007d7202 */ /* 0x000fe20000000f00 */
[----:B------:R-:W-:-:S02]  /*5440*/  IMAD.MOV.U32 R118, RZ, RZ, R35 ;  /* 0x000000ffff767224 */ /* 0x000fc400078e0023 */
[----:B------:R-:W-:Y:S01]  /*5450*/  IMAD.MOV.U32 R128, RZ, RZ, R36 ;  /* 0x000000ffff807224 */ /* 0x000fe200078e0024 */
[----:B------:R-:W-:Y:S01]  /*5460*/  MOV R30, R205 ;  /* 0x000000cd001e7202 */ /* 0x000fe20000000f00 */
[----:B------:R-:W-:Y:S01]  /*5470*/  IMAD.MOV.U32 R31, RZ, RZ, R204 ;  /* 0x000000ffff1f7224 */ /* 0x000fe200078e00cc */
[----:B------:R-:W-:Y:S01]  /*5480*/  HMMA.16816.F32 R192, R4, R26, R120 ;  /* 0x0000001a04c0723c */ /* 0x000fe20000001878 */
[----:B------:R-:W-:-:S06]  /*5490*/  IMAD.MOV.U32 R126, RZ, RZ, R38 ;  /* 0x000000ffff7e7224 */ /* 0x000fcc00078e0026 */
[----:B------:R-:W-:Y:S01]  /*54a0*/  IMAD.MOV.U32 R26, RZ, RZ, R45 ;  /* 0x000000ffff1a7224 */ /* 0x000fe200078e002d */
[----:B------:R-:W-:Y:S01]  /*54b0*/  MOV R27, R46 ;  /* 0x0000002e001b7202 */ /* 0x000fe20000000f00 */
[----:B---3--:R-:W-:Y:S01]  /*54c0*/  FFMA.FTZ R0, R250, c[0x0][0x2d0], -R12 ;  /* 0x0000b400fa007a23 */ /* 0x008fe2000001080c */
[----:B------:R-:W-:Y:S01]  /*54d0*/  MOV R122, R134 ;  /* 0x00000086007a7202 */ /* 0x000fe20000000f00 */
[----:B------:R-:W-:Y:S01]  /*54e0*/  IMAD.MOV.U32 R121, RZ, RZ, R135 ;  /* 0x000000ffff797224 */ /* 0x000fe200078e0087 */
[----:B-1----:R-:W-:Y:S01]  /*54f0*/  HMMA.16816.F32 R52, R4, R16, R96 ;  /* 0x000000100434723c */ /* 0x002fe20000001860 */
[----:B------:R1:W-:Y:S01]  /*5500*/  MUFU.EX2 R204, R0 ;  /* 0x0000000000cc7308 */ /* 0x0003e20000000800 */
[----:B------:R-:W-:Y:S01]  /*5510*/  IMAD.MOV.U32 R120, RZ, RZ, R47 ;  /* 0x000000ffff787224 */ /* 0x000fe200078e002f */
[----:B------:R-:W-:-:S05]  /*5520*/  MOV R123, R32 ;  /* 0x00000020007b7202 */ /* 0x000fca0000000f00 */
[C---:B------:R-:W-:Y:S01]  /*5530*/  HMMA.16816.F32 R44, R4.reuse, R18, R88 ;  /* 0x00000012042c723c */ /* 0x040fe20000001858 */
[----:B------:R-:W3:Y:S07]  /*5540*/  LDSM.16.MT88.4 R16, [R217+0x2100] ;  /* 0x00210000d910783b */ /* 0x000eee0000004200 */
[----:B--2---:R-:W-:Y:S01]  /*5550*/  HMMA.16816.F32 R36, R4, R8, R84 ;  /* 0x000000080424723c */ /* 0x004fe20000001854 */
[----:B-1----:R-:W-:-:S04]  /*5560*/  FFMA.FTZ R0, R207, c[0x0][0x2d0], -R12 ;  /* 0x0000b400cf007a23 */ /* 0x002fc8000001080c */
[----:B------:R1:W-:Y:S03]  /*5570*/  MUFU.EX2 R205, R0 ;  /* 0x0000000000cd7308 */ /* 0x0003e60000000800 */
[C---:B------:R-:W-:Y:S01]  /*5580*/  HMMA.16816.F32 R32, R4.reuse, R10, R80 ;  /* 0x0000000a0420723c */ /* 0x040fe20000001850 */
[----:B------:R-:W2:Y:S07]  /*5590*/  LDSM.16.MT88.4 R8, [R219+0x2100] ;  /* 0x00210000db08783b */ /* 0x000eae0000004200 */
[----:B------:R-:W-:Y:S01]  /*55a0*/  HMMA.16816.F32 R132, R4, R20, R112 ;  /* 0x000000140484723c */ /* 0x000fe20000001870 */
[----:B-1----:R-:W-:-:S07]  /*55b0*/  FFMA.FTZ R0, R206, c[0x0][0x2d0], -R12 ;  /* 0x0000b400ce007a23 */ /* 0x002fce000001080c */
[----:B------:R-:W-:Y:S01]  /*55c0*/  HMMA.16816.F32 R112, R4, R22, R108 ;  /* 0x000000160470723c */ /* 0x000fe2000000186c */
[----:B------:R1:W4:Y:S02]  /*55d0*/  MUFU.EX2 R207, R0 ;  /* 0x0000000000cf7308 */ /* 0x0003240000000800 */
[----:B-1----:R-:W-:Y:S01]  /*55e0*/  FFMA.FTZ R0, R26, c[0x0][0x2d0], -R2 ;  /* 0x0000b4001a007a23 */ /* 0x002fe20000010802 */
[----:B------:R-:W-:Y:S01]  /*55f0*/  MOV R26, R27 ;  /* 0x0000001b001a7202 */ /* 0x000fe20000000f00 */
        /* <DEDUP_REMOVED lines=11> */
[----:B------:R1:W-:Y:S01]  /*56b0*/  MUFU.EX2 R14, R0 ;  /* 0x00000000000e7308 */ /* 0x0003e20000000800 */
[----:B------:R-:W-:-:S02]  /*56c0*/  IMAD.MOV.U32 R27, RZ, RZ, R121 ;  /* 0x000000ffff1b7224 */ /* 0x000fc400078e0079 */
[----:B------:R-:W-:Y:S02]  /*56d0*/  IMAD.MOV.U32 R121, RZ, RZ, R24 ;  /* 0x000000ffff797224 */ /* 0x000fe400078e0018 */
[----:B------:R-:W-:Y:S02]  /*56e0*/  IMAD.MOV.U32 R24, RZ, RZ, R168 ;  /* 0x000000ffff187224 */ /* 0x000fe400078e00a8 */
[----:B------:R-:W-:Y:S02]  /*56f0*/  IMAD.MOV.U32 R168, RZ, RZ, R170 ;  /* 0x000000ffffa87224 */ /* 0x000fe400078e00aa */
[----:B------:R-:W-:Y:S02]  /*5700*/  IMAD.MOV.U32 R170, RZ, RZ, R165 ;  /* 0x000000ffffaa7224 */ /* 0x000fe400078e00a5 */
[--C-:B------:R-:W-:Y:S02]  /*5710*/  FFMA.FTZ R4, R21, c[0x0][0x2d0], -R2.reuse ;  /* 0x0000b40015047a23 */ /* 0x100fe40000010802 */
[----:B-1----:R-:W-:Y:S01]  /*5720*/  FFMA.FTZ R0, R26, c[0x0][0x2d0], -R2 ;  /* 0x0000b4001a007a23 */ /* 0x002fe20000010802 */
[----:B------:R-:W-:Y:S01]  /*5730*/  MOV R96, R121 ;  /* 0x0000007900607202 */ /* 0x000fe20000000f00 */
[----:B------:R-:W1:Y:S01]  /*5740*/  LDSM.16.MT88.4 R20, [R216+0x2100] ;  /* 0x00210000d814783b */ /* 0x000e620000004200 */
[----:B----4-:R-:W-:Y:S01]  /*5750*/  F2FP.PACK_AB R6, R207, R205 ;  /* 0x000000cdcf06723e */ /* 0x010fe200000000ff */
[----:B------:R4:W2:Y:S01]  /*5760*/  MUFU.EX2 R165, R0 ;  /* 0x0000000000a57308 */ /* 0x0008a20000000800 */
[----:B------:R-:W-:-:S02]  /*5770*/  MOV R121, R166 ;  /* 0x000000a600797202 */ /* 0x000fc40000000f00 */
[----:B------:R-:W-:Y:S02]  /*5780*/  MOV R26, R120 ;  /* 0x00000078001a7202 */ /* 0x000fe40000000f00 */
[----:B------:R-:W-:Y:S02]  /*5790*/  MOV R120, R122 ;  /* 0x0000007a00787202 */ /* 0x000fe40000000f00 */
[----:B------:R-:W-:Y:S01]  /*57a0*/  MOV R122, R25 ;  /* 0x00000019007a7202 */ /* 0x000fe20000000f00 */
[----:B------:R3:W-:Y:S01]  /*57b0*/  MUFU.EX2 R166, R4 ;  /* 0x0000000400a67308 */ /* 0x0007e20000000800 */
[----:B------:R-:W-:Y:S01]  /*57c0*/  MOV R25, R169 ;  /* 0x000000a900197202 */ /* 0x000fe20000000f00 */
[----:B----4-:R-:W-:Y:S01]  /*57d0*/  FFMA.FTZ R0, R252, c[0x0][0x2d0], -R2 ;  /* 0x0000b400fc007a23 */ /* 0x010fe20000010802 */
[----:B--2---:R-:W-:Y:S01]  /*57e0*/  F2FP.PACK_AB R5, R165, R14 ;  /* 0x0000000ea505723e */ /* 0x004fe200000000ff */
[----:B------:R-:W-:Y:S01]  /*57f0*/  IMAD.MOV.U32 R250, RZ, RZ, R26 ;  /* 0x000000fffffa7224 */ /* 0x000fe200078e001a */
[----:B------:R-:W-:-:S03]  /*5800*/  MOV R98, R27 ;  /* 0x0000001b00627202 */ /* 0x000fc60000000f00 */
[----:B------:R-:W2:Y:S01]  /*5810*/  MUFU.EX2 R206, R0 ;  /* 0x0000000000ce7308 */ /* 0x000ea20000000800 */
[----:B---3--:R-:W-:Y:S02]  /*5820*/  F2FP.PACK_AB R4, R204, R15 ;  /* 0x0000000fcc04723e */ /* 0x008fe400000000ff */
[----:B------:R-:W-:Y:S02]  /*5830*/  MOV R99, R24 ;  /* 0x0000001800637202 */ /* 0x000fe40000000f00 */
[----:B------:R-:W-:Y:S01]  /*5840*/  MOV R169, R171 ;  /* 0x000000ab00a97202 */ /* 0x000fe20000000f00 */
[----:B------:R-:W-:Y:S01]  /*5850*/  IMAD.MOV.U32 R108, RZ, RZ, R25 ;  /* 0x000000ffff6c7224 */ /* 0x000fe200078e0019 */
[----:B------:R-:W-:Y:S01]  /*5860*/  MOV R171, R221 ;  /* 0x000000dd00ab7202 */ /* 0x000fe20000000f00 */
[----:B------:R-:W-:Y:S01]  /*5870*/  LDSM.16.MT88.4 R24, [R218+0x2100] ;  /* 0x00210000da18783b */ /* 0x000fe20000004200 */
[----:B--2---:R-:W-:Y:S01]  /*5880*/  F2FP.PACK_AB R7, R206, R166 ;  /* 0x000000a6ce07723e */ /* 0x004fe200000000ff */
[----:B------:R-:W-:Y:S01]  /*5890*/  IMAD.MOV.U32 R97, RZ, RZ, R120 ;  /* 0x000000ffff617224 */ /* 0x000fe200078e0078 */
[----:B------:R-:W-:Y:S01]  /*58a0*/  MOV R109, R168 ;  /* 0x000000a8006d7202 */ /* 0x000fe20000000f00 */
[----:B------:R-:W-:Y:S01]  /*58b0*/  IMAD.MOV.U32 R251, RZ, RZ, R122 ;  /* 0x000000fffffb7224 */ /* 0x000fe200078e007a */
[----:B------:R-:W-:Y:S01]  /*58c0*/  MOV R111, R170 ;  /* 0x000000aa006f7202 */ /* 0x000fe20000000f00 */
[----:B------:R-:W-:Y:S01]  /*58d0*/  IMAD.MOV.U32 R110, RZ, RZ, R169 ;  /* 0x000000ffff6e7224 */ /* 0x000fe200078e00a9 */
[----:B------:R2:W5:Y:S01]  /*58e0*/  LDL.LU R221, [R1+0x64] ;  /* 0x0000640001dd7983 */ /* 0x0005620000300800 */
[----:B------:R-:W-:Y:S01]  /*58f0*/  HMMA.16816.F32 R88, R4, R16, R92 ;  /* 0x000000100458723c */ /* 0x000fe2000000185c */
[----:B------:R-:W-:-:S02]  /*5900*/  IMAD.MOV.U32 R120, RZ, RZ, R171 ;  /* 0x000000ffff787224 */ /* 0x000fc400078e00ab */
[----:B------:R-:W-:-:S05]  /*5910*/  IMAD.MOV.U32 R122, RZ, RZ, R220 ;  /* 0x000000ffff7a7224 */ /* 0x000fca00078e00dc */
[C---:B------:R-:W-:Y:S01]  /*5920*/  HMMA.16816.F32 R80, R4.reuse, R18, R76 ;  /* 0x000000120450723c */ /* 0x040fe2000000184c */
[----:B------:R-:W3:Y:S01]  /*5930*/  LDSM.16.MT88.4 R16, [R216+0x5100] ;  /* 0x00510000d810783b */ /* 0x000ee20000004200 */
[----:B------:R-:W-:Y:S01]  /*5940*/  MOV R252, R111 ;  /* 0x0000006f00fc7202 */ /* 0x000fe20000000f00 */
[----:B------:R-:W-:Y:S02]  /*5950*/  IMAD.MOV.U32 R0, RZ, RZ, R110 ;  /* 0x000000ffff007224 */ /* 0x000fe400078e006e */
[----:B------:R2:W5:Y:S01]  /*5960*/  LDL.LU R220, [R1+0x60] ;  /* 0x0000600001dc7983 */ /* 0x0005620000300800 */
[----:B------:R-:W-:Y:S01]  /*5970*/  IMAD.MOV.U32 R110, RZ, RZ, R116 ;  /* 0x000000ffff6e7224 */ /* 0x000fe200078e0074 */
[----:B------:R-:W-:Y:S01]  /*5980*/  MOV R111, R117 ;  /* 0x00000075006f7202 */ /* 0x000fe20000000f00 */
[----:B------:R-:W-:Y:S01]  /*5990*/  HMMA.16816.F32 R76, R4, R8, R72 ;  /* 0x00000008044c723c */ /* 0x000fe20000001848 */
[----:B------:R-:W-:Y:S01]  /*59a0*/  IMAD.MOV.U32 R116, RZ, RZ, R124 ;  /* 0x000000ffff747224 */ /* 0x000fe200078e007c */
[----:B------:R-:W-:-:S06]  /*59b0*/  MOV R117, R125 ;  /* 0x0000007d00757202 */ /* 0x000fcc0000000f00 */
[C---:B------:R-:W-:Y:S01]  /*59c0*/  HMMA.16816.F32 R72, R4.reuse, R10, R64 ;  /* 0x0000000a0448723c */ /* 0x040fe20000001840 */
[----:B------:R-:W4:Y:S06]  /*59d0*/  LDSM.16.MT88.4 R8, [R217+0x5100] ;  /* 0x00510000d908783b */ /* 0x000f2c0000004200 */
[----:B------:R-:W-:Y:S01]  /*59e0*/  MOV R67, R250 ;  /* 0x000000fa00437202 */ /* 0x000fe20000000f00 */
[----:B-1----:R-:W-:Y:S01]  /*59f0*/  HMMA.16816.F32 R168, R4, R20, R200 ;  /* 0x0000001404a8723c */ /* 0x002fe200000018c8 */
[----:B------:R-:W-:Y:S01]  /*5a00*/  IMAD.MOV.U32 R250, RZ, RZ, R120 ;  /* 0x000000fffffa7224 */ /* 0x000fe200078e0078 */
[----:B------:R-:W-:Y:S01]  /*5a10*/  MOV R64, R131 ;  /* 0x0000008300407202 */ /* 0x000fe20000000f00 */
[----:B------:R-:W-:-:S02]  /*5a20*/  IMAD.MOV.U32 R65, RZ, RZ, R130 ;  /* 0x000000ffff417224 */ /* 0x000fc400078e0082 */
[----:B------:R-:W-:Y:S02]  /*5a30*/  IMAD.MOV.U32 R66, RZ, RZ, R28 ;  /* 0x000000ffff427224 */ /* 0x000fe400078e001c */
[----:B------:R-:W-:Y:S01]  /*5a40*/  IMAD.MOV.U32 R202, RZ, RZ, R108 ;  /* 0x000000ffffca7224 */ /* 0x000fe200078e006c */
[C---:B------:R-:W-:Y:S01]  /*5a50*/  HMMA.16816.F32 R84, R4.reuse, R22, R104 ;  /* 0x000000160454723c */ /* 0x040fe20000001868 */
[----:B------:R-:W-:Y:S01]  /*5a60*/  MOV R203, R109 ;  /* 0x0000006d00cb7202 */ /* 0x000fe20000000f00 */
[----:B------:R-:W-:Y:S01]  /*5a70*/  IMAD.MOV.U32 R108, RZ, RZ, R122 ;  /* 0x000000ffff6c7224 */ /* 0x000fe200078e007a */
[----:B------:R-:W-:Y:S01]  /*5a80*/  MOV R109, R123 ;  /* 0x0000007b006d7202 */ /* 0x000fe20000000f00 */
[----:B------:R-:W1:Y:S01]  /*5a90*/  LDSM.16.MT88.4 R20, [R219+0x5100] ;  /* 0x00510000db14783b */ /* 0x000e620000004200 */
[----:B------:R-:W-:Y:S01]  /*5aa0*/  MOV R201, R99 ;  /* 0x0000006300c97202 */ /* 0x000fe20000000f00 */
[----:B------:R-:W-:Y:S01]  /*5ab0*/  IMAD.MOV.U32 R200, RZ, RZ, R203 ;  /* 0x000000ffffc87224 */ /* 0x000fe200078e00cb */
[----:B------:R-:W-:Y:S01]  /*5ac0*/  MOV R203, R250 ;  /* 0x000000fa00cb7202 */ /* 0x000fe20000000f00 */
[----:B------:R-:W-:Y:S01]  /*5ad0*/  IMAD.MOV.U32 R107, RZ, RZ, R251 ;  /* 0x000000ffff6b7224 */ /* 0x000fe200078e00fb */
[----:B------:R-:W-:Y:S01]  /*5ae0*/  MOV R251, R121 ;  /* 0x0000007900fb7202 */ /* 0x000fe20000000f00 */
[----:B------:R-:W-:Y:S01]  /*5af0*/  IMAD.MOV.U32 R105, RZ, RZ, R128 ;  /* 0x000000ffff697224 */ /* 0x000fe200078e0080 */
[----:B---3--:R-:W-:Y:S01]  /*5b00*/  HMMA.16816.F32 R120, R4, R16, R68 ;  /* 0x000000100478723c */ /* 0x008fe20000001844 */
[----:B------:R-:W-:Y:S01]  /*5b10*/  MOV R104, R129 ;  /* 0x0000008100687202 */ /* 0x000fe20000000f00 */
[----:B------:R-:W-:Y:S01]  /*5b20*/  IMAD.MOV.U32 R106, RZ, RZ, R118 ;  /* 0x000000ffff6a7224 */ /* 0x000fe200078e0076 */
[----:B------:R-:W-:Y:S01]  /*5b30*/  MOV R250, R108 ;  /* 0x0000006c00fa7202 */ /* 0x000fe20000000f00 */
[----:B------:R-:W-:Y:S01]  /*5b40*/  IMAD.MOV.U32 R118, RZ, RZ, R126 ;  /* 0x000000ffff767224 */ /* 0x000fe200078e007e */
[----:B------:R-:W-:-:S02]  /*5b50*/  MOV R99, R119 ;  /* 0x0000007700637202 */ /* 0x000fc40000000f00 */
[----:B------:R-:W-:Y:S01]  /*5b60*/  MOV R70, R202 ;  /* 0x000000ca00467202 */ /* 0x000fe20000000f00 */
[----:B------:R-:W-:Y:S01]  /*5b70*/  IMAD.MOV.U32 R202, RZ, RZ, R252 ;  /* 0x000000ffffca7224 */ /* 0x000fe200078e00fc */
[----:B------:R-:W-:Y:S01]  /*5b80*/  MOV R69, R110 ;  /* 0x0000006e00457202 */ /* 0x000fe20000000f00 */
[----:B------:R-:W-:Y:S01]  /*5b90*/  IMAD.MOV.U32 R252, RZ, RZ, R251 ;  /* 0x000000fffffc7224 */ /* 0x000fe200078e00fb */
[----:B------:R-:W-:Y:S01]  /*5ba0*/  HMMA.16816.F32 R128, R4, R24, R40 ;  /* 0x000000180480723c */ /* 0x000fe20000001828 */
[----:B------:R-:W-:Y:S01]  /*5bb0*/  IMAD.MOV.U32 R251, RZ, RZ, R109 ;  /* 0x000000fffffb7224 */ /* 0x000fe200078e006d */
[----:B------:R-:W-:Y:S01]  /*5bc0*/  MOV R119, R127 ;  /* 0x0000007f00777202 */ /* 0x000fe20000000f00 */
[----:B------:R-:W-:Y:S02]  /*5bd0*/  IMAD.MOV.U32 R68, RZ, RZ, R111 ;  /* 0x000000ffff447224 */ /* 0x000fe400078e006f */
[----:B------:R-:W-:Y:S01]  /*5be0*/  IMAD.MOV.U32 R71, RZ, RZ, R201 ;  /* 0x000000ffff477224 */ /* 0x000fe200078e00c9 */
[----:B------:R-:W-:-:S02]  /*5bf0*/  MOV R201, R0 ;  /* 0x0000000000c97202 */ /* 0x000fc40000000f00 */
[----:B------:R-:W-:Y:S01]  /*5c00*/  HMMA.16816.F32 R108, R4, R18, R60 ;  /* 0x00000012046c723c */ /* 0x000fe2000000183c */
[----:B------:R-:W3:Y:S01]  /*5c10*/  LDSM.16.MT88.4 R16, [R218+0x5100] ;  /* 0x00510000da10783b */ /* 0x000ee20000004200 */
[----:B------:R-:W-:-:S05]  /*5c20*/  MOV R0, R29 ;  /* 0x0000001d00007202 */ /* 0x000fca0000000f00 */
[----:B------:R-:W-:Y:S01]  /*5c30*/  MOV R63, R99 ;  /* 0x00000063003f7202 */ /* 0x000fe20000000f00 */
[C---:B----4-:R-:W-:Y:S01]  /*5c40*/  HMMA.16816.F32 R40, R4.reuse, R8, R56 ;  /* 0x000000080428723c */ /* 0x050fe20000001838 */
[----:B------:R-:W-:Y:S01]  /*5c50*/  IMAD.MOV.U32 R61, RZ, RZ, R116 ;  /* 0x000000ffff3d7224 */ /* 0x000fe200078e0074 */
[----:B------:R-:W-:Y:S01]  /*5c60*/  MOV R62, R117 ;  /* 0x00000075003e7202 */ /* 0x000fe20000000f00 */
[----:B------:R-:W-:Y:S01]  /*5c70*/  IMAD.MOV.U32 R99, RZ, RZ, R118 ;  /* 0x000000ffff637224 */ /* 0x000fe200078e0076 */
[----:B------:R-:W-:Y:S01]  /*5c80*/  MOV R60, R119 ;  /* 0x00000077003c7202 */ /* 0x000fe20000000f00 */
[----:B------:R-:W-:Y:S02]  /*5c90*/  FFMA.FTZ R0, R0, c[0x0][0x2d0], -R12 ;  /* 0x0000b40000007a23 */ /* 0x000fe4000001080c */
[----:B------:R-:W-:Y:S01]  /*5ca0*/  IMAD.MOV.U32 R59, RZ, RZ, R30 ;  /* 0x000000ffff3b7224 */ /* 0x000fe200078e001e */
[----:B------:R-:W-:Y:S01]  /*5cb0*/  HMMA.16816.F32 R48, R4, R10, R48 ;  /* 0x0000000a0430723c */ /* 0x000fe20000001830 */
[----:B------:R-:W4:Y:S01]  /*5cc0*/  LDSM.16.MT88.4 R8, [R216+0x8100] ;  /* 0x00810000d808783b */ /* 0x000f220000004200 */
[----:B------:R-:W-:-:S03]  /*5cd0*/  MOV R58, R31 ;  /* 0x0000001f003a7202 */ /* 0x000fc60000000f00 */
[----:B------:R-:W2:Y:S02]  /*5ce0*/  LDSM.16.MT88.4 R28, [R217+0x8100] ;  /* 0x00810000d91c783b */ /* 0x000ea40000004200 */
[----:B------:R-:W-:Y:S01]  /*5cf0*/  IMAD.MOV.U32 R57, RZ, RZ, R58 ;  /* 0x000000ffff397224 */ /* 0x000fe200078e003a */
[C---:B-1----:R-:W-:Y:S01]  /*5d00*/  HMMA.16816.F32 R92, R4.reuse, R20, R140 ;  /* 0x00000014045c723c */ /* 0x042fe2000000188c */
[----:B------:R-:W-:Y:S02]  /*5d10*/  MOV R58, R167 ;  /* 0x000000a7003a7202 */ /* 0x000fe40000000f00 */
[----:B------:R1:W5:Y:S05]  /*5d20*/  LDL.LU R167, [R1+0x5c] ;  /* 0x00005c0001a77983 */ /* 0x00036a0000300800 */
[C---:B------:R-:W-:Y:S01]  /*5d30*/  HMMA.16816.F32 R124, R4.reuse, R26, R100 ;  /* 0x0000001a047c723c */ /* 0x040fe20000001864 */
[----:B------:R-:W1:Y:S07]  /*5d40*/  LDSM.16.MT88.4 R24, [R216+0xb100] ;  /* 0x00b10000d818783b */ /* 0x000e6e0000004200 */
[C---:B------:R-:W-:Y:S01]  /*5d50*/  HMMA.16816.F32 R100, R4.reuse, R22, R196 ;  /* 0x000000160464723c */ /* 0x040fe200000018c4 */
[----:B------:R-:W-:Y:S07]  /*5d60*/  LDSM.16.MT88.4 R20, [R217+0xb100] ;  /* 0x00b10000d914783b */ /* 0x000fee0000004200 */
[C---:B---3--:R-:W-:Y:S08]  /*5d70*/  HMMA.16816.F32 R116, R4.reuse, R16, R144 ;  /* 0x000000100474723c */ /* 0x048ff00000001890 */
[C---:B------:R-:W-:Y:S01]  /*5d80*/  HMMA.16816.F32 R140, R4.reuse, R18, R148 ;  /* 0x00000012048c723c */ /* 0x040fe20000001894 */
[----:B------:R-:W3:Y:S07]  /*5d90*/  LDSM.16.MT88.4 R16, [R219+0x8100] ;  /* 0x00810000db10783b */ /* 0x000eee0000004200 */
[C---:B----4-:R-:W-:Y:S08]  /*5da0*/  HMMA.16816.F32 R144, R4.reuse, R8, R152 ;  /* 0x000000080490723c */ /* 0x050ff00000001898 */
[C---:B------:R-:W-:Y:S01]  /*5db0*/  HMMA.16816.F32 R148, R4.reuse, R10, R156 ;  /* 0x0000000a0494723c */ /* 0x040fe2000000189c */
[----:B------:R-:W4:Y:S07]  /*5dc0*/  LDSM.16.MT88.4 R8, [R218+0x8100] ;  /* 0x00810000da08783b */ /* 0x000f2e0000004200 */
[C---:B--2---:R-:W-:Y:S01]  /*5dd0*/  HMMA.16816.F32 R152, R4.reuse, R28, R172 ;  /* 0x0000001c0498723c */ /* 0x044fe200000018ac */
[----:B------:R-:W-:Y:S07]  /*5de0*/  LDSM.16.MT88.4 R172, [R216+0x2900] ;  /* 0x00290000d8ac783b */ /* 0x000fee0000004200 */
[C---:B------:R-:W-:Y:S08]  /*5df0*/  HMMA.16816.F32 R28, R4.reuse, R30, R188 ;  /* 0x0000001e041c723c */ /* 0x040ff000000018bc */
[C---:B-1----:R-:W-:Y:S08]  /*5e00*/  HMMA.16816.F32 R188, R4.reuse, R24, R136 ;  /* 0x0000001804bc723c */ /* 0x042ff00000001888 */
[C---:B---3--:R-:W-:Y:S08]  /*5e10*/  HMMA.16816.F32 R156, R4.reuse, R16, R184 ;  /* 0x00000010049c723c */ /* 0x048ff000000018b8 */
        /* <DEDUP_REMOVED lines=8> */
[C---:B-1----:R-:W-:Y:S08]  /*5ea0*/  HMMA.16816.F32 R196, R4.reuse, R16, R52 ;  /* 0x0000001004c4723c */ /* 0x042ff00000001834 */
[C---:B------:R-:W-:Y:S08]  /*5eb0*/  HMMA.16816.F32 R44, R4.reuse, R18, R44 ;  /* 0x00000012042c723c */ /* 0x040ff0000000182c */
[C---:B--2---:R-:W-:Y:S01]  /*5ec0*/  HMMA.16816.F32 R36, R4.reuse, R8, R36 ;  /* 0x000000080424723c */ /* 0x044fe20000001824 */
[----:B------:R1:W-:Y:S07]  /*5ed0*/  MUFU.EX2 R9, R0 ;  /* 0x0000000000097308 */ /* 0x0003ee0000000800 */
[----:B------:R-:W-:Y:S01]  /*5ee0*/  HMMA.16816.F32 R32, R4, R10, R32 ;  /* 0x0000000a0420723c */ /* 0x000fe20000001820 */
[----:B-1----:R-:W-:-:S04]  /*5ef0*/  FFMA.FTZ R0, R57, c[0x0][0x2d0], -R12 ;  /* 0x0000b40039007a23 */ /* 0x002fc8000001080c */
[----:B------:R1:W2:Y:S02]  /*5f00*/  MUFU.EX2 R10, R0 ;  /* 0x00000000000a7308 */ /* 0x0002a40000000800 */
[----:B-1----:R-:W-:Y:S02]  /*5f10*/  FFMA.FTZ R0, R59, c[0x0][0x2d0], -R12 ;  /* 0x0000b4003b007a23 */ /* 0x002fe4000001080c */
        /* <DEDUP_REMOVED lines=9> */
[----:B------:R-:W-:-:S02]  /*5fb0*/  MOV R65, R13 ;  /* 0x0000000d00417202 */ /* 0x000fc40000000f00 */
[----:B------:R1:W-:Y:S02]  /*5fc0*/  MUFU.EX2 R13, R0 ;  /* 0x00000000000d7308 */ /* 0x0003e40000000800 */
[----:B-1----:R-:W-:-:S06]  /*5fd0*/  FFMA.FTZ R0, R58, c[0x0][0x2d0], -R12 ;  /* 0x0000b4003a007a23 */ /* 0x002fcc000001080c */
[----:B------:R1:W3:Y:S02]  /*5fe0*/  MUFU.EX2 R11, R0 ;  /* 0x00000000000b7308 */ /* 0x0002e40000000800 */
[--C-:B-1----:R-:W-:Y:S02]  /*5ff0*/  FFMA.FTZ R0, R59, c[0x0][0x2d0], -R2.reuse ;  /* 0x0000b4003b007a23 */ /* 0x102fe40000010802 */
[----:B------:R-:W1:Y:S04]  /*6000*/  LDSM.16.MT88.4 R56, [R217+0x2900] ;  /* 0x00290000d938783b */ /* 0x000e680000004200 */
[----:B------:R4:W-:Y:S01]  /*6010*/  MUFU.EX2 R5, R0 ;  /* 0x0000000000057308 */ /* 0x0009e20000000800 */
[----:B------:R-:W-:Y:S01]  /*6020*/  IMAD.MOV.U32 R163, RZ, RZ, R61 ;  /* 0x000000ffffa37224 */ /* 0x000fe200078e003d */
[----:B------:R-:W-:Y:S01]  /*6030*/  MOV R61, R63 ;  /* 0x0000003f003d7202 */ /* 0x000fe20000000f00 */
[----:B----4-:R-:W-:-:S05]  /*6040*/  FFMA.FTZ R0, R65, c[0x0][0x2d0], -R2 ;  /* 0x0000b40041007a23 */ /* 0x010fca0000010802 */
[----:B------:R4:W1:Y:S01]  /*6050*/  MUFU.EX2 R7, R0 ;  /* 0x0000000000077308 */ /* 0x0008620000000800 */
[----:B------:R-:W-:Y:S01]  /*6060*/  IMAD.MOV.U32 R63, RZ, RZ, R68 ;  /* 0x000000ffff3f7224 */ /* 0x000fe200078e0044 */
[----:B------:R-:W-:Y:S01]  /*6070*/  MOV R68, R69 ;  /* 0x0000004500447202 */ /* 0x000fe20000000f00 */
[----:B------:R-:W-:Y:S01]  /*6080*/  IMAD.MOV.U32 R69, RZ, RZ, R70 ;  /* 0x000000ffff457224 */ /* 0x000fe200078e0046 */
[----:B------:R-:W-:Y:S01]  /*6090*/  MOV R70, R71 ;  /* 0x0000004700467202 */ /* 0x000fe20000000f00 */
[--C-:B----4-:R-:W-:Y:S02]  /*60a0*/  FFMA.FTZ R0, R66, c[0x0][0x2d0], -R2.reuse ;  /* 0x0000b40042007a23 */ /* 0x110fe40000010802 */
[----:B------:R-:W-:Y:S02]  /*60b0*/  FFMA.FTZ R2, R67, c[0x0][0x2d0], -R2 ;  /* 0x0000b40043027a23 */ /* 0x000fe40000010802 */
[----:B------:R4:W-:Y:S08]  /*60c0*/  MUFU.EX2 R6, R0 ;  /* 0x0000000000067308 */ /* 0x0009f00000000800 */
[----:B------:R-:W1:Y:S01]  /*60d0*/  MUFU.EX2 R8, R2 ;  /* 0x0000000200087308 */ /* 0x000e620000000800 */
[----:B------:R-:W-:-:S02]  /*60e0*/  IMAD.MOV.U32 R71, RZ, RZ, R64 ;  /* 0x000000ffff477224 */ /* 0x000fc400078e0040 */
[----:B------:R-:W1:Y:S01]  /*60f0*/  LDSM.16.MT88.4 R64, [R219+0x2900] ;  /* 0x00290000db40783b */ /* 0x000e620000004200 */
[----:B--2---:R-:W-:Y:S02]  /*6100*/  F2FP.PACK_AB R160, R10, R9 ;  /* 0x000000090aa0723e */ /* 0x004fe400000000ff */
[----:B---3--:R-:W-:Y:S01]  /*6110*/  F2FP.PACK_AB R162, R11, R13 ;  /* 0x0000000d0ba2723e */ /* 0x008fe200000000ff */
[----:B----4-:R-:W-:Y:S01]  /*6120*/  FADD.FTZ R0, R60, R163 ;  /* 0x000000a33c007221 */ /* 0x010fe20000010000 */
[----:B-1----:R-:W-:Y:S02]  /*6130*/  F2FP.PACK_AB R161, R7, R5 ;  /* 0x0000000507a1723e */ /* 0x002fe400000000ff */
[----:B------:R-:W-:-:S07]  /*6140*/  F2FP.PACK_AB R163, R8, R6 ;  /* 0x0000000608a3723e */ /* 0x000fce00000000ff */
[----:B------:R-:W-:Y:S01]  /*6150*/  HMMA.16816.F32 R52, R160, R56, R88 ;  /* 0x00000038a034723c */ /* 0x000fe20000001858 */
[----:B------:R-:W1:Y:S01]  /*6160*/  LDSM.16.MT88.4 R88, [R217+0x5900] ;  /* 0x00590000d958783b */ /* 0x000e620000004200 */
[----:B------:R-:W-:Y:S02]  /*6170*/  FADD.FTZ R2, R62, R61 ;  /* 0x0000003d3e027221 */ /* 0x000fe40000010000 */
[----:B------:R-:W-:Y:S01]  /*6180*/  FADD.FTZ R4, R63, R0 ;  /* 0x000000003f047221 */ /* 0x000fe20000010000 */
[----:B------:R-:W-:-:S03]  /*6190*/  MOV R138, R98 ;  /* 0x00000062008a7202 */ /* 0x000fc60000000f00 */
[C---:B------:R-:W-:Y:S08]  /*61a0*/  HMMA.16816.F32 R60, R160.reuse, R64, R76 ;  /* 0x00000040a03c723c */ /* 0x040ff0000000184c */
[----:B------:R-:W-:Y:S01]  /*61b0*/  HMMA.16816.F32 R64, R160, R66, R72 ;  /* 0x00000042a040723c */ /* 0x000fe20000001848 */
[----:B------:R-:W2:Y:S01]  /*61c0*/  LDSM.16.MT88.4 R72, [R218+0x2900] ;  /* 0x00290000da48783b */ /* 0x000ea20000004200 */
[----:B------:R-:W-:-:S02]  /*61d0*/  IMAD.MOV.U32 R0, RZ, RZ, R97 ;  /* 0x000000ffff007224 */ /* 0x000fc400078e0061 */
[----:B------:R-:W-:-:S04]  /*61e0*/  IMAD.MOV.U32 R139, RZ, RZ, R99 ;  /* 0x000000ffff8b7224 */ /* 0x000fc800078e0063 */
[----:B------:R-:W-:Y:S01]  /*61f0*/  HMMA.16816.F32 R168, R160, R172, R168 ;  /* 0x000000aca0a8723c */ /* 0x000fe200000018a8 */
[----:B------:R-:W-:Y:S01]  /*6200*/  IMAD.MOV.U32 R114, RZ, RZ, R69 ;  /* 0x000000ffff727224 */ /* 0x000fe200078e0045 */
[----:B------:R-:W-:Y:S01]  /*6210*/  MOV R115, R70 ;  /* 0x0000004600737202 */ /* 0x000fe20000000f00 */
[----:B------:R-:W-:-:S05]  /*6220*/  FADD.FTZ R0, R0, R2 ;  /* 0x0000000200007221 */ /* 0x000fca0000010000 */
[----:B------:R-:W-:Y:S01]  /*6230*/  HMMA.16816.F32 R172, R160, R174, R84 ;  /* 0x000000aea0ac723c */ /* 0x000fe20000001854 */
[----:B------:R-:W-:Y:S01]  /*6240*/  MOV R133, R104 ;  /* 0x0000006800857202 */ /* 0x000fe20000000f00 */
[----:B------:R-:W-:-:S06]  /*6250*/  IMAD.MOV.U32 R134, RZ, RZ, R105 ;  /* 0x000000ffff867224 */ /* 0x000fcc00078e0069 */
[C---:B-1----:R-:W-:Y:S08]  /*6260*/  HMMA.16816.F32 R84, R160.reuse, R88, R40 ;  /* 0x00000058a054723c */ /* 0x042ff00000001828 */
[----:B------:R-:W-:Y:S01]  /*6270*/  HMMA.16816.F32 R88, R160, R90, R48 ;  /* 0x0000005aa058723c */ /* 0x000fe20000001830 */
[----:B------:R-:W-:-:S06]  /*6280*/  MOV R40, R114 ;  /* 0x0000007200287202 */ /* 0x000fcc0000000f00 */
[----:B------:R-:W-:Y:S01]  /*6290*/  MOV R50, R138 ;  /* 0x0000008a00327202 */ /* 0x000fe20000000f00 */
[----:B------:R-:W-:Y:S02]  /*62a0*/  IMAD.MOV.U32 R51, RZ, RZ, R139 ;  /* 0x000000ffff337224 */ /* 0x000fe400078e008b */
[----:B------:R-:W-:Y:S02]  /*62b0*/  IMAD.MOV.U32 R41, RZ, RZ, R115 ;  /* 0x000000ffff297224 */ /* 0x000fe400078e0073 */
[----:B------:R-:W-:Y:S01]  /*62c0*/  FADD.FTZ R2, R50, R4 ;  /* 0x0000000432027221 */ /* 0x000fe20000010000 */
[----:B------:R-:W-:Y:S01]  /*62d0*/  MOV R135, R106 ;  /* 0x0000006a00877202 */ /* 0x000fe20000000f00 */
[----:B------:R-:W-:Y:S01]  /*62e0*/  FADD.FTZ R0, R51, R0 ;  /* 0x0000000033007221 */ /* 0x000fe20000010000 */
[----:B------:R-:W-:Y:S01]  /*62f0*/  MOV R19, R134 ;  /* 0x0000008600137202 */ /* 0x000fe20000000f00 */
[----:B------:R-:W-:Y:S01]  /*6300*/  IMAD.MOV.U32 R136, RZ, RZ, R107 ;  /* 0x000000ffff887224 */ /* 0x000fe200078e006b */
[----:B------:R-:W-:Y:S01]  /*6310*/  MOV R137, R96 ;  /* 0x0000006000897202 */ /* 0x000fe20000000f00 */
[----:B------:R-:W-:-:S02]  /*6320*/  IMAD.MOV.U32 R18, RZ, RZ, R133 ;  /* 0x000000ffff127224 */ /* 0x000fc400078e0085 */
[----:B------:R-:W-:Y:S01]  /*6330*/  IMAD.MOV.U32 R132, RZ, RZ, R71 ;  /* 0x000000ffff847224 */ /* 0x000fe200078e0047 */
[----:B------:R-:W-:Y:S01]  /*6340*/  MOV R12, R68 ;  /* 0x00000044000c7202 */ /* 0x000fe20000000f00 */
[----:B------:R-:W-:Y:S01]  /*6350*/  FADD.FTZ R2, R40, R2 ;  /* 0x0000000228027221 */ /* 0x000fe20000010000 */
[----:B------:R-:W-:Y:S01]  /*6360*/  HMMA.16816.F32 R56, R160, R58, R80 ;  /* 0x0000003aa038723c */ /* 0x000fe20000001850 */
[----:B------:R-:W-:Y:S01]  /*6370*/  FADD.FTZ R0, R41, R0 ;  /* 0x0000000029007221 */ /* 0x000fe20000010000 */
[----:B------:R-:W-:Y:S01]  /*6380*/  MOV R17, R136 ;  /* 0x0000008800117202 */ /* 0x000fe20000000f00 */
[----:B------:R-:W-:Y:S01]  /*6390*/  IMAD.MOV.U32 R16, RZ, RZ, R135 ;  /* 0x000000ffff107224 */ /* 0x000fe200078e0087 */
[----:B------:R-:W-:Y:S01]  /*63a0*/  MOV R43, R132 ;  /* 0x00000084002b7202 */ /* 0x000fe20000000f00 */
[----:B------:R-:W-:Y:S01]  /*63b0*/  FADD.FTZ R2, R18, R2 ;  /* 0x0000000212027221 */ /* 0x000fe20000010000 */
[----:B------:R-:W1:Y:S01]  /*63c0*/  LDSM.16.MT88.4 R80, [R216+0x5900] ;  /* 0x00590000d850783b */ /* 0x000e620000004200 */
[----:B------:R-:W-:-:S02]  /*63d0*/  FADD.FTZ R0, R19, R0 ;  /* 0x0000000013007221 */ /* 0x000fc40000010000 */
[----:B------:R-:W-:Y:S01]  /*63e0*/  IMAD.MOV.U32 R42, RZ, RZ, R137 ;  /* 0x000000ffff2a7224 */ /* 0x000fe200078e0089 */
[----:B------:R-:W3:Y:S01]  /*63f0*/  LDSM.16.MT88.4 R112, [R216+0x8900] ;  /* 0x00890000d870783b */ /* 0x000ee20000004200 */
[----:B------:R-:W-:Y:S02]  /*6400*/  FADD.FTZ R2, R16, R2 ;  /* 0x0000000210027221 */ /* 0x000fe40000010000 */
[----:B------:R-:W-:Y:S01]  /*6410*/  FADD.FTZ R0, R17, R0 ;  /* 0x0000000011007221 */ /* 0x000fe20000010000 */
[----:B--2---:R-:W-:Y:S01]  /*6420*/  HMMA.16816.F32 R68, R160, R72, R128 ;  /* 0x00000048a044723c */ /* 0x004fe20000001880 */
[----:B------:R-:W-:Y:S01]  /*6430*/  FADD.FTZ R2, R42, R2 ;  /* 0x000000022a027221 */ /* 0x000fe20000010000 */
[----:B------:R-:W2:Y:S01]  /*6440*/  LDSM.16.MT88.4 R128, [R219+0x8900] ;  /* 0x00890000db80783b */ /* 0x000ea20000004200 */
[----:B------:R-:W-:Y:S02]  /*6450*/  FADD.FTZ R0, R43, R0 ;  /* 0x000000002b007221 */ /* 0x000fe40000010000 */
[----:B------:R-:W-:Y:S01]  /*6460*/  FADD.FTZ R2, R12, R2 ;  /* 0x000000020c027221 */ /* 0x000fe20000010000 */
[----:B------:R-:W4:Y:S01]  /*6470*/  LDSM.16.MT88.4 R96, [R219+0x5900] ;  /* 0x00590000db60783b */ /* 0x000f220000004200 */
[----:B------:R-:W-:-:S02]  /*6480*/  FADD.FTZ R0, R200, R0 ;  /* 0x00000000c8007221 */ /* 0x000fc40000010000 */
[----:B------:R-:W-:Y:S01]  /*6490*/  FADD.FTZ R2, R201, R2 ;  /* 0x00000002c9027221 */ /* 0x000fe20000010000 */
[----:B------:R-:W2:Y:S01]  /*64a0*/  LDSM.16.MT88.4 R104, [R218+0x5900] ;  /* 0x00590000da68783b */ /* 0x000ea20000004200 */
[----:B------:R-:W-:Y:S02]  /*64b0*/  FADD.FTZ R0, R202, R0 ;  /* 0x00000000ca007221 */ /* 0x000fe40000010000 */
[----:B------:R-:W-:Y:S01]  /*64c0*/  FADD.FTZ R2, R203, R2 ;  /* 0x00000002cb027221 */ /* 0x000fe20000010000 */
[----:B------:R-:W-:Y:S01]  /*64d0*/  LDSM.16.MT88.4 R136, [R218+0x8900] ;  /* 0x00890000da88783b */ /* 0x000fe20000004200 */
[----:B------:R-:W-:Y:S02]  /*64e0*/  FADD.FTZ R0, R252, R0 ;  /* 0x00000000fc007221 */ /* 0x000fe40000010000 */
[----:B------:R-:W-:Y:S01]  /*64f0*/  FADD.FTZ R2, R250, R2 ;  /* 0x00000002fa027221 */ /* 0x000fe20000010000 */
[----:B------:R-:W-:Y:S01]  /*6500*/  LDSM.16.MT88.4 R16, [R218+0xb900] ;  /* 0x00b90000da10783b */ /* 0x000fe20000004200 */
[----:B------:R-:W-:-:S02]  /*6510*/  FADD.FTZ R0, R251, R0 ;  /* 0x00000000fb007221 */ /* 0x000fc40000010000 */
[----:B------:R-:W-:Y:S02]  /*6520*/  FADD.FTZ R2, R211, R2 ;  /* 0x00000002d3027221 */ /* 0x000fe40000010000 */
[----:B------:R-:W-:Y:S02]  /*6530*/  FADD.FTZ R0, R208, R0 ;  /* 0x00000000d0007221 */ /* 0x000fe40000010000 */
[----:B------:R-:W-:Y:S02]  /*6540*/  FADD.FTZ R2, R214, R2 ;  /* 0x00000002d6027221 */ /* 0x000fe40000010000 */
[----:B------:R-:W-:Y:S02]  /*6550*/  FADD.FTZ R0, R210, R0 ;  /* 0x00000000d2007221 */ /* 0x000fe40000010000 */
[----:B------:R-:W-:Y:S02]  /*6560*/  FADD.FTZ R2, R213, R2 ;  /* 0x00000002d5027221 */ /* 0x000fe40000010000 */
[----:B------:R-:W-:-:S02]  /*6570*/  FADD.FTZ R0, R209, R0 ;  /* 0x00000000d1007221 */ /* 0x000fc40000010000 */
[----:B------:R-:W-:Y:S02]  /*6580*/  FADD.FTZ R2, R215, R2 ;  /* 0x00000002d7027221 */ /* 0x000fe40000010000 */
[----:B------:R-:W-:Y:S02]  /*6590*/  FADD.FTZ R0, R212, R0 ;  /* 0x00000000d4007221 */ /* 0x000fe40000010000 */
[----:B------:R-:W-:Y:S02]  /*65a0*/  FADD.FTZ R2, R15, R2 ;  /* 0x000000020f027221 */ /* 0x000fe40000010000 */
[----:B------:R-:W-:Y:S02]  /*65b0*/  FADD.FTZ R0, R14, R0 ;  /* 0x000000000e007221 */ /* 0x000fe40000010000 */
[----:B------:R-:W-:Y:S01]  /*65c0*/  FADD.FTZ R2, R204, R2 ;  /* 0x00000002cc027221 */ /* 0x000fe20000010000 */
[----:B-1----:R-:W-:Y:S01]  /*65d0*/  HMMA.16816.F32 R76, R160, R80, R120 ;  /* 0x00000050a04c723c */ /* 0x002fe20000001878 */
[----:B------:R-:W-:Y:S01]  /*65e0*/  FADD.FTZ R0, R165, R0 ;  /* 0x00000000a5007221 */ /* 0x000fe20000010000 */
[----:B------:R-:W1:Y:S01]  /*65f0*/  LDSM.16.MT88.4 R120, [R217+0x8900] ;  /* 0x00890000d978783b */ /* 0x000e620000004200 */
[----:B------:R-:W-:-:S02]  /*6600*/  FADD.FTZ R4, R205, R2 ;  /* 0x00000002cd047221 */ /* 0x000fc40000010000 */
[----:B------:R-:W-:-:S03]  /*6610*/  FADD.FTZ R2, R166, R0 ;  /* 0x00000000a6027221 */ /* 0x000fc60000010000 */
[----:B------:R-:W-:Y:S01]  /*6620*/  HMMA.16816.F32 R80, R160, R82, R108 ;  /* 0x00000052a050723c */ /* 0x000fe2000000186c */
[----:B------:R-:W-:Y:S02]  /*6630*/  FADD.FTZ R0, R207, R4 ;  /* 0x00000004cf007221 */ /* 0x000fe40000010000 */
[----:B------:R-:W-:-:S05]  /*6640*/  FADD.FTZ R2, R206, R2 ;  /* 0x00000002ce027221 */ /* 0x000fca0000010000 */
[C---:B------:R-:W-:Y:S08]  /*6650*/  HMMA.16816.F32 R72, R160.reuse, R74, R124 ;  /* 0x0000004aa048723c */ /* 0x040ff0000000187c */
[C---:B---3--:R-:W-:Y:S01]  /*6660*/  HMMA.16816.F32 R108, R160.reuse, R112, R144 ;  /* 0x00000070a06c723c */ /* 0x048fe20000001890 */
[----:B------:R-:W3:Y:S07]  /*6670*/  LDSM.16.MT88.4 R144, [R216+0xb900] ;  /* 0x00b90000d890783b */ /* 0x000eee0000004200 */
[C---:B------:R-:W-:Y:S01]  /*6680*/  HMMA.16816.F32 R112, R160.reuse, R114, R148 ;  /* 0x00000072a070723c */ /* 0x040fe20000001894 */
[----:B------:R-:W1:Y:S07]  /*6690*/  LDSM.16.MT88.4 R148, [R217+0xb900] ;  /* 0x00b90000d994783b */ /* 0x000e6e0000004200 */
[----:B--2---:R-:W-:Y:S01]  /*66a0*/  HMMA.16816.F32 R124, R160, R128, R156 ;  /* 0x00000080a07c723c */ /* 0x004fe2000000189c */
[----:B------:R-:W2:Y:S01]  /*66b0*/  LDSM.16.MT88.4 R156, [R219+0xb900] ;  /* 0x00b90000db9c783b */ /* 0x000ea20000004200 */
[----:B------:R-:W-:-:S02]  /*66c0*/  FADD.FTZ R0, R9, R0 ;  /* 0x0000000009007221 */ /* 0x000fc40000010000 */
[----:B------:R-:W-:Y:S02]  /*66d0*/  FADD.FTZ R2, R5, R2 ;  /* 0x0000000205027221 */ /* 0x000fe40000010000 */
[----:B------:R-:W-:Y:S02]  /*66e0*/  FADD.FTZ R0, R10, R0 ;  /* 0x000000000a007221 */ /* 0x000fe40000010000 */
[----:B------:R-:W-:Y:S02]  /*66f0*/  FADD.FTZ R2, R7, R2 ;  /* 0x0000000207027221 */ /* 0x000fe40000010000 */
[----:B------:R-:W-:Y:S02]  /*6700*/  FADD.FTZ R0, R13, R0 ;  /* 0x000000000d007221 */ /* 0x000fe40000010000 */
[----:B------:R-:W-:Y:S02]  /*6710*/  FADD.FTZ R2, R6, R2 ;  /* 0x0000000206027221 */ /* 0x000fe40000010000 */
[----:B------:R-:W-:-:S02]  /*6720*/  FADD.FTZ R4, R11, R0 ;  /* 0x000000000b047221 */ /* 0x000fc40000010000 */
[----:B------:R-:W-:Y:S01]  /*6730*/  FADD.FTZ R0, R8, R2 ;  /* 0x0000000208007221 */ /* 0x000fe20000010000 */
[----:B------:R-:W-:-:S04]  /*6740*/  MOV R251, c[0x0][0x1d0] ;  /* 0x0000740000fb7a02 */ /* 0x000fc80000000f00 */
[----:B------:R1:W-:Y:S04]  /*6750*/  STL [R1+0x4], R0 ;  /* 0x0000040001007387 */ /* 0x0003e80000100800 */
[----:B------:R1:W-:Y:S01]  /*6760*/  STL [R1], R4 ;  /* 0x0000000401007387 */ /* 0x0003e20000100800 */
[----:B------:R-:W-:Y:S01]  /*6770*/  ISETP.GE.AND P6, PT, R251, 0x61, PT ;  /* 0x00000061fb00780c */ /* 0x000fe20003fc6270 */
[C---:B----4-:R-:W-:Y:S08]  /*6780*/  HMMA.16816.F32 R92, R160.reuse, R96, R92 ;  /* 0x00000060a05c723c */ /* 0x050ff0000000185c */
[C---:B------:R-:W-:Y:S08]  /*6790*/  HMMA.16816.F32 R96, R160.reuse, R98, R100 ;  /* 0x00000062a060723c */ /* 0x040ff00000001864 */
[C---:B------:R-:W-:Y:S08]  /*67a0*/  HMMA.16816.F32 R100, R160.reuse, R104, R116 ;  /* 0x00000068a064723c */ /* 0x040ff00000001874 */
[C---:B------:R-:W-:Y:S08]  /*67b0*/  HMMA.16816.F32 R104, R160.reuse, R106, R140 ;  /* 0x0000006aa068723c */ /* 0x040ff0000000188c */
[C---:B-1----:R-:W-:Y:S08]  /*67c0*/  HMMA.16816.F32 R116, R160.reuse, R120, R152 ;  /* 0x00000078a074723c */ /* 0x042ff00000001898 */
[C---:B------:R-:W-:Y:S08]  /*67d0*/  HMMA.16816.F32 R128, R160.reuse, R130, R176 ;  /* 0x00000082a080723c */ /* 0x040ff000000018b0 */
[C---:B------:R-:W-:Y:S08]  /*67e0*/  HMMA.16816.F32 R132, R160.reuse, R136, R180 ;  /* 0x00000088a084723c */ /* 0x040ff000000018b4 */
[C---:B---3--:R-:W-:Y:S08]  /*67f0*/  HMMA.16816.F32 R140, R160.reuse, R144, R188 ;  /* 0x00000090a08c723c */ /* 0x048ff000000018bc */
        /* <DEDUP_REMOVED lines=10> */
[----:B------:R-:W2:Y:S01]  /*68a0*/  LDL.LU R251, [R1+0x3c] ;  /* 0x00003c0001fb7983 */ /* 0x000ea20000300800 */
[----:B------:R-:W-:Y:S01]  /*68b0*/  UMOV UR6, 0x6 ;  /* 0x0000000600067882 */ /* 0x000fe20000000000 */
[----:B------:R-:W-:Y:S01]  /*68c0*/  IMAD.MOV.U32 R166, RZ, RZ, R3 ;  /* 0x000000ffffa67224 */ /* 0x000fe200078e0003 */
[----:B------:R-:W-:Y:S01]  /*68d0*/  ULDC.64 UR4, c[0x0][0x208] ;  /* 0x0000820000047ab9 */ /* 0x000fe20000000a00 */
[----:B------:R-:W-:Y:S01]  /*68e0*/  MOV R165, R164 ;  /* 0x000000a400a57202 */ /* 0x000fe20000000f00 */
[----:B------:R-:W-:-:S02]  /*68f0*/  USHF.L.U64.HI UR5, UR4, UR6, UR5 ;  /* 0x0000000604057299 */ /* 0x000fc40008010205 */
[----:B------:R-:W-:Y:S01]  /*6900*/  USHF.L.U32 UR4, UR4, 0x6, URZ ;  /* 0x0000000604047899 */ /* 0x000fe2000800063f */
[----:B--2---:R-:W-:-:S08]  /*6910*/  IADD3 R251, R251, -0x2, RZ ;  /* 0xfffffffefbfb7810 */ /* 0x004fd00007ffe0ff */
[----:B------:R-:W2:Y:S04]  /*6920*/  LDL.LU.64 R200, [R1+0x48] ;  /* 0x0000480001c87983 */ /* 0x000ea80000300a00 */
[----:B------:R-:W3:Y:S04]  /*6930*/  LDL.LU.64 R202, [R1+0x50] ;  /* 0x0000500001ca7983 */ /* 0x000ee80000300a00 */
[----:B------:R-:W4:Y:S01]  /*6940*/  LDL R250, [R1+0x38] ;  /* 0x0000380001fa7983 */ /* 0x000f220000100800 */
[----:B--2---:R-:W-:-:S02]  /*6950*/  MOV R3, R201 ;  /* 0x000000c900037202 */ /* 0x004fc40000000f00 */
[----:B---3--:R-:W-:Y:S02]  /*6960*/  MOV R2, R202 ;  /* 0x000000ca00027202 */ /* 0x008fe40000000f00 */
[----:B----4-:R-:W-:-:S03]  /*6970*/  SHF.L.U32 R250, R250, 0x1, RZ ;  /* 0x00000001fafa7819 */ /* 0x010fc600000006ff */
[----:B------:R1:W-:Y:S04]  /*6980*/  STL.64 [R1+0x10], R2 ;  /* 0x0000100201007387 */ /* 0x0003e80000100a00 */
.L_x_685:
[----:B------:R-:W2:Y:S01]  /*6990*/  LDL.64 R12, [R1+0x10] ;  /* 0x00001000010c7983 */ /* 0x000ea20000100a00 */
[----:B-1----:R-:W-:Y:S01]  /*69a0*/  SHF.R.S32.HI R0, RZ, 0x1f, R251 ;  /* 0x0000001fff007819 */ /* 0x002fe200000114fb */
[----:B------:R-:W-:Y:S04]  /*69b0*/  DEPBAR.LE SB0, 0x0 ;  /* 0x000080000000791a */ /* 0x000fe80000000000 */
[----:B------:R-:W-:Y:S01]  /*69c0*/  IMAD R0, R0, c[0x0][0x208], RZ ;  /* 0x0000820000007a24 */ /* 0x000fe200078e02ff */
[----:B------:R-:W-:Y:S01]  /*69d0*/  BAR.SYNC.DEFER_BLOCKING 0x0 ;  /* 0x0000000000007b1d */ /* 0x000fe20000010000 */
[C---:B-1----:R-:W-:Y:S04]  /*69e0*/  IMAD.WIDE.U32 R2, R251.reuse, c[0x0][0x208], RZ ;  /* 0x00008200fb027a25 */ /* 0x042fe800078e00ff */
[----:B------:R-:W-:Y:S05]  /*69f0*/  IMAD R0, R251, c[0x0][0x20c], R0 ;  /* 0x00008300fb007a24 */ /* 0x000fea00078e0200 */
[----:B------:R-:W-:Y:S05]  /*6a00*/  IADD3 R0, R3, R0, RZ ;  /* 0x0000000003007210 */ /* 0x000fea0007ffe0ff */
[----:B------:R-:W-:Y:S01]  /*6a10*/  IMAD R0, R0, 0x60, RZ ;  /* 0x0000006000007824 */ /* 0x000fe200078e02ff */
[----:B------:R-:W-:Y:S06]  /*6a20*/  LDSM.16.M88.4 R48, [R223] ;  /* 0x00000000df30783b */ /* 0x000fec0000000200 */
[----:B-----5:R-:W1:Y:S06]  /*6a30*/  LDSM.16.M88.4 R8, [R167+0xc100] ;  /* 0x00c10000a708783b */ /* 0x020e6c0000000200 */
[----:B------:R-:W3:Y:S06]  /*6a40*/  LDSM.16.M88.4 R16, [R167+0xc900] ;  /* 0x00c90000a710783b */ /* 0x000eec0000000200 */
[----:B------:R-:W4:Y:S06]  /*6a50*/  LDSM.16.M88.4 R24, [R167+0xd100] ;  /* 0x00d10000a718783b */ /* 0x000f2c0000000200 */
[----:B------:R-:W2:Y:S06]  /*6a60*/  LDSM.16.M88.4 R32, [R167+0xd900] ;  /* 0x00d90000a720783b */ /* 0x000eac0000000200 */
[----:B------:R-:W2:Y:S06]  /*6a70*/  LDSM.16.M88.4 R40, [R167+0xe100] ;  /* 0x00e10000a728783b */ /* 0x000eac0000000200 */
[----:B------:R-:W2:Y:S06]  /*6a80*/  LDSM.16.M88.4 R184, [R167+0xe900] ;  /* 0x00e90000a7b8783b */ /* 0x000eac0000000200 */
[----:B------:R-:W-:Y:S01]  /*6a90*/  LDSM.16.M88.4 R188, [R222] ;  /* 0x00000000debc783b */ /* 0x000fe20000000200 */
[C---:B-1----:R-:W-:Y:S05]  /*6aa0*/  HMMA.16816.F32 R4, R48.reuse, R8, RZ ;  /* 0x000000083004723c */ /* 0x042fea00000018ff */
[----:B------:R-:W1:Y:S03]  /*6ab0*/  LDSM.16.M88.4 R192, [R226] ;  /* 0x00000000e2c0783b */ /* 0x000e660000000200 */
[C---:B------:R-:W-:Y:S03]  /*6ac0*/  HMMA.16816.F32 R8, R48.reuse, R10, RZ ;  /* 0x0000000a3008723c */ /* 0x040fe600000018ff */
[----:B------:R-:W1:Y:S06]  /*6ad0*/  LDSM.16.M88.4 R196, [R249] ;  /* 0x00000000f9c4783b */ /* 0x000e6c0000000200 */
[----:B------:R-:W1:Y:S06]  /*6ae0*/  LDSM.16.M88.4 R200, [R248] ;  /* 0x00000000f8c8783b */ /* 0x000e6c0000000200 */
[----:B------:R-:W1:Y:S06]  /*6af0*/  LDSM.16.M88.4 R204, [R247] ;  /* 0x00000000f7cc783b */ /* 0x000e6c0000000200 */
[----:B------:R-:W1:Y:S06]  /*6b00*/  LDSM.16.M88.4 R208, [R246] ;  /* 0x00000000f6d0783b */ /* 0x000e6c0000000200 */
[----:B------:R-:W1:Y:S01]  /*6b10*/  LDSM.16.M88.4 R212, [R245] ;  /* 0x00000000f5d4783b */ /* 0x000e620000000200 */
[----:B--2---:R-:W-:Y:S02]  /*6b20*/  IMAD.WIDE.U32 R2, R2, 0x60, R12 ;  /* 0x0000006002027825 */ /* 0x004fe400078e000c */
[C---:B---3--:R-:W-:Y:S03]  /*6b30*/  HMMA.16816.F32 R12, R48.reuse, R16, RZ ;  /* 0x00000010300c723c */ /* 0x048fe600000018ff */
[----:B------:R-:W-:Y:S02]  /*6b40*/  IADD3 R28, R3, R0, RZ ;  /* 0x00000000031c7210 */ /* 0x000fe40007ffe0ff */
[C---:B------:R-:W-:Y:S02]  /*6b50*/  SHF.L.U32 R0, R2.reuse, 0x1, RZ ;  /* 0x0000000102007819 */ /* 0x040fe400000006ff */
[----:B------:R-:W-:Y:S01]  /*6b60*/  SHF.L.U64.HI R28, R2, 0x1, R28 ;  /* 0x00000001021c7819 */ /* 0x000fe2000001021c */
[C---:B------:R-:W-:Y:S01]  /*6b70*/  HMMA.16816.F32 R16, R48.reuse, R18, RZ ;  /* 0x000000123010723c */ /* 0x040fe200000018ff */
[C---:B------:R-:W-:Y:S03]  /*6b80*/  IADD3 R2, P6, R0.reuse, c[0x0][0x1f8], RZ ;  /* 0x00007e0000027a10 */ /* 0x040fe60007fde0ff */
[----:B------:R-:W-:Y:S02]  /*6b90*/  IADD3 R30, P5, R0, 0x80, RZ ;  /* 0x00000080001e7810 */ /* 0x000fe40007fbe0ff */
[----:B------:R-:W-:Y:S02]  /*6ba0*/  IADD3.X R3, R28, c[0x0][0x1fc], RZ, P6, !PT ;  /* 0x00007f001c037a10 */ /* 0x000fe400037fe4ff */
[----:B------:R-:W-:Y:S03]  /*6bb0*/  IADD3 R36, P6, R0, 0x100, RZ ;  /* 0x0000010000247810 */ /* 0x000fe60007fde0ff */
[----:B------:R-:W-:Y:S01]  /*6bc0*/  @!PT LDS RZ, [RZ] ;  /* 0x00000000fffff984 */ /* 0x000fe20000000800 */
[----:B------:R-:W-:Y:S01]  /*6bd0*/  @!PT LDS RZ, [RZ] ;  /* 0x00000000fffff984 */ /* 0x000fe20000000800 */
[----:B------:R-:W-:Y:S01]  /*6be0*/  @!PT LDS RZ, [RZ] ;  /* 0x00000000fffff984 */ /* 0x000fe20000000800 */
[----:B------:R2:W-:Y:S01]  /*6bf0*/  LDGSTS.E.BYPASS.LTC128B.128 [R250+0x100], [R2.64], !P1 ;  /* 0x0010000002fa7fae */ /* 0x0005e2000c901d48 */
[----:B------:R-:W-:Y:S02]  /*6c00*/  IADD3 R30, P0, R30, c[0x0][0x1f8], RZ ;  /* 0x00007e001e1e7a10 */ /* 0x000fe40007f1e0ff */
[----:B------:R-:W-:Y:S02]  /*6c10*/  P2R R20, PR, RZ, 0x40 ;  /* 0x00000040ff147803 */ /* 0x000fe40000000000 */
[--C-:B------:R-:W-:Y:S02]  /*6c20*/  IADD3.X R31, RZ, c[0x0][0x1fc], R28.reuse, P0, P5 ;  /* 0x00007f00ff1f7a10 */ /* 0x100fe400007ea41c */
[----:B------:R-:W-:Y:S02]  /*6c30*/  IADD3 R36, P0, R36, c[0x0][0x1f8], RZ ;  /* 0x00007e0024247a10 */ /* 0x000fe40007f1e0ff */
[----:B------:R-:W-:Y:S01]  /*6c40*/  ISETP.NE.AND P5, PT, R20, RZ, PT ;  /* 0x000000ff1400720c */ /* 0x000fe20003fa5270 */
[----:B------:R3:W-:Y:S01]  /*6c50*/  LDGSTS.E.BYPASS.LTC128B.128 [R250+0x3100], [R30.64], !P4 ;  /* 0x031000001efa7fae */ /* 0x0007e2000e101d48 */
[C---:B----4-:R-:W-:Y:S01]  /*6c60*/  HMMA.16816.F32 R20, R48.reuse, R24, RZ ;  /* 0x000000183014723c */ /* 0x050fe200000018ff */
[----:B------:R-:W-:Y:S02]  /*6c70*/  IADD3 R0, P6, R0, 0x180, RZ ;  /* 0x0000018000007810 */ /* 0x000fe40007fde0ff */
[--C-:B------:R-:W-:Y:S02]  /*6c80*/  IADD3.X R37, RZ, c[0x0][0x1fc], R28.reuse, P0, P5 ;  /* 0x00007f00ff257a10 */ /* 0x100fe400007ea41c */
[----:B------:R-:W-:Y:S03]  /*6c90*/  IADD3 R38, P5, R0, c[0x0][0x1f8], RZ ;  /* 0x00007e0000267a10 */ /* 0x000fe60007fbe0ff */
[C---:B------:R-:W-:Y:S01]  /*6ca0*/  HMMA.16816.F32 R24, R48.reuse, R26, RZ ;  /* 0x0000001a3018723c */ /* 0x040fe200000018ff */
[----:B------:R4:W-:Y:S03]  /*6cb0*/  LDGSTS.E.BYPASS.LTC128B.128 [R250+0x6100], [R36.64], !P3 ;  /* 0x0610000024fa7fae */ /* 0x0009e6000d901d48 */
[----:B------:R-:W-:Y:S02]  /*6cc0*/  IADD3.X R39, RZ, c[0x0][0x1fc], R28, P5, P6 ;  /* 0x00007f00ff277a10 */ /* 0x000fe40002fec41c */
[----:B--2---:R-:W-:Y:S03]  /*6cd0*/  IADD3 R2, P0, R2, UR4, RZ ;  /* 0x0000000402027c10 */ /* 0x004fe6000ff1e0ff */
[----:B------:R2:W-:Y:S03]  /*6ce0*/  LDGSTS.E.BYPASS.LTC128B.128 [R250+0x9100], [R38.64], !P2 ;  /* 0x0910000026fa7fae */ /* 0x0005e6000d101d48 */
[----:B------:R-:W-:Y:S05]  /*6cf0*/  IADD3.X R3, R3, UR5, RZ, P0, !PT ;  /* 0x0000000503037c10 */ /* 0x000fea00087fe4ff */
[----:B------:R1:W-:Y:S01]  /*6d00*/  LDGSTS.E.BYPASS.LTC128B.128 [R250+0x1100], [R2.64], !P1 ;  /* 0x0110000002fa7fae */ /* 0x0003e2000c901d48 */
[C---:B---3--:R-:W-:Y:S05]  /*6d10*/  HMMA.16816.F32 R28, R48.reuse, R32, RZ ;  /* 0x00000020301c723c */ /* 0x048fea00000018ff */
[----:B------:R3:W-:Y:S03]  /*6d20*/  LDGSTS.E.BYPASS.LTC128B.128 [R250+0x4100], [R2.64+0x80], !P4 ;  /* 0x0410008002fa7fae */ /* 0x0007e6000e101d48 */
[C---:B------:R-:W-:Y:S03]  /*6d30*/  HMMA.16816.F32 R32, R48.reuse, R34, RZ ;  /* 0x000000223020723c */ /* 0x040fe600000018ff */
[----:B------:R3:W-:Y:S01]  /*6d40*/  LDGSTS.E.BYPASS.LTC128B.128 [R250+0x7100], [R2.64+0x100], !P3 ;  /* 0x0710010002fa7fae */ /* 0x0007e2000d901d48 */
[----:B----4-:R-:W-:Y:S04]  /*6d50*/  IADD3 R36, P0, R2, UR4, RZ ;  /* 0x0000000402247c10 */ /* 0x010fe8000ff1e0ff */
[----:B------:R-:W-:Y:S01]  /*6d60*/  IADD3.X R37, R3, UR5, RZ, P0, !PT ;  /* 0x0000000503257c10 */ /* 0x000fe200087fe4ff */
[----:B------:R3:W-:Y:S01]  /*6d70*/  LDGSTS.E.BYPASS.LTC128B.128 [R250+0xa100], [R2.64+0x180], !P2 ;  /* 0x0a10018002fa7fae */ /* 0x0007e2000d101d48 */
[C---:B------:R-:W-:Y:S02]  /*6d80*/  ISETP.GT.AND P0, PT, R251.reuse, RZ, PT ;  /* 0x000000fffb00720c */ /* 0x040fe40003f04270 */
[----:B------:R-:W-:Y:S03]  /*6d90*/  IADD3 R251, R251, -0x1, RZ ;  /* 0xfffffffffbfb7810 */ /* 0x000fe60007ffe0ff */
[----:B------:R2:W-:Y:S06]  /*6da0*/  LDGSTS.E.BYPASS.LTC128B.128 [R250+0x2100], [R36.64], !P1 ;  /* 0x0210000024fa7fae */ /* 0x0005ec000c901d48 */
[----:B------:R2:W-:Y:S06]  /*6db0*/  LDGSTS.E.BYPASS.LTC128B.128 [R250+0x5100], [R36.64+0x80], !P4 ;  /* 0x0510008024fa7fae */ /* 0x0005ec000e101d48 */
[----:B------:R2:W-:Y:S06]  /*6dc0*/  LDGSTS.E.BYPASS.LTC128B.128 [R250+0x8100], [R36.64+0x100], !P3 ;  /* 0x0810010024fa7fae */ /* 0x0005ec000d901d48 */
[----:B------:R2:W-:Y:S06]  /*6dd0*/  LDGSTS.E.BYPASS.LTC128B.128 [R250+0xb100], [R36.64+0x180], !P2 ;  /* 0x0b10018024fa7fae */ /* 0x0005ec000d101d48 */
[----:B------:R-:W0:Y:S01]  /*6de0*/  LDGDEPBAR ;  /* 0x00000000000079af */ /* 0x000e220000000000 */
[C---:B--2---:R-:W-:Y:S08]  /*6df0*/  HMMA.16816.F32 R36, R48.reuse, R40, RZ ;  /* 0x000000283024723c */ /* 0x044ff000000018ff */
[C---:B------:R-:W-:Y:S08]  /*6e00*/  HMMA.16816.F32 R40, R48.reuse, R42, RZ ;  /* 0x0000002a3028723c */ /* 0x040ff000000018ff */
[C---:B------:R-:W-:Y:S08]  /*6e10*/  HMMA.16816.F32 R44, R48.reuse, R184, RZ ;  /* 0x000000b8302c723c */ /* 0x040ff000000018ff */
[----:B------:R-:W-:Y:S01]  /*6e20*/  HMMA.16816.F32 R48, R48, R186, RZ ;  /* 0x000000ba3030723c */ /* 0x000fe200000018ff */
[----:B------:R-:W-:Y:S07]  /*6e30*/  LDSM.16.M88.4 R184, [R225] ;  /* 0x00000000e1b8783b */ /* 0x000fee0000000200 */
[C---:B-1----:R-:W-:Y:S08]  /*6e40*/  HMMA.16816.F32 R4, R188.reuse, R192, R4 ;  /* 0x000000c0bc04723c */ /* 0x042ff00000001804 */
[C---:B------:R-:W-:Y:S01]  /*6e50*/  HMMA.16816.F32 R8, R188.reuse, R194, R8 ;  /* 0x000000c2bc08723c */ /* 0x040fe20000001808 */
[----:B------:R-:W1:Y:S07]  /*6e60*/  LDSM.16.M88.4 R192, [R221+0xc100] ;  /* 0x00c10000ddc0783b */ /* 0x000e6e0000000200 */
[C---:B------:R-:W-:Y:S08]  /*6e70*/  HMMA.16816.F32 R12, R188.reuse, R196, R12 ;  /* 0x000000c4bc0c723c */ /* 0x040ff0000000180c */
[C---:B------:R-:W-:Y:S01]  /*6e80*/  HMMA.16816.F32 R16, R188.reuse, R198, R16 ;  /* 0x000000c6bc10723c */ /* 0x040fe20000001810 */
[----:B------:R-:W2:Y:S07]  /*6e90*/  LDSM.16.M88.4 R196, [R221+0xc900] ;  /* 0x00c90000ddc4783b */ /* 0x000eae0000000200 */
[C---:B------:R-:W-:Y:S08]  /*6ea0*/  HMMA.16816.F32 R20, R188.reuse, R200, R20 ;  /* 0x000000c8bc14723c */ /* 0x040ff00000001814 */
[C---:B------:R-:W-:Y:S01]  /*6eb0*/  HMMA.16816.F32 R24, R188.reuse, R202, R24 ;  /* 0x000000cabc18723c */ /* 0x040fe20000001818 */
[----:B------:R-:W4:Y:S07]  /*6ec0*/  LDSM.16.M88.4 R200, [R221+0xd100] ;  /* 0x00d10000ddc8783b */ /* 0x000f2e0000000200 */
[C---:B------:R-:W-:Y:S08]  /*6ed0*/  HMMA.16816.F32 R28, R188.reuse, R204, R28 ;  /* 0x000000ccbc1c723c */ /* 0x040ff0000000181c */
[C---:B------:R-:W-:Y:S01]  /*6ee0*/  HMMA.16816.F32 R32, R188.reuse, R206, R32 ;  /* 0x000000cebc20723c */ /* 0x040fe20000001820 */
[----:B------:R-:W2:Y:S07]  /*6ef0*/  LDSM.16.M88.4 R204, [R221+0xd900] ;  /* 0x00d90000ddcc783b */ /* 0x000eae0000000200 */
[C---:B------:R-:W-:Y:S08]  /*6f00*/  HMMA.16816.F32 R36, R188.reuse, R208, R36 ;  /* 0x000000d0bc24723c */ /* 0x040ff00000001824 */
[C---:B------:R-:W-:Y:S01]  /*6f10*/  HMMA.16816.F32 R40, R188.reuse, R210, R40 ;  /* 0x000000d2bc28723c */ /* 0x040fe20000001828 */
[----:B------:R-:W-:Y:S07]  /*6f20*/  LDSM.16.M88.4 R208, [R221+0xe900] ;  /* 0x00e90000ddd0783b */ /* 0x000fee0000000200 */
[C---:B------:R-:W-:Y:S01]  /*6f30*/  HMMA.16816.F32 R44, R188.reuse, R212, R44 ;  /* 0x000000d4bc2c723c */ /* 0x040fe2000000182c */
[----:B------:R-:W3:Y:S07]  /*6f40*/  LDL.64 R212, [R1+0x30] ;  /* 0x0000300001d47983 */ /* 0x000eee0000100a00 */
[----:B------:R-:W-:Y:S01]  /*6f50*/  HMMA.16816.F32 R48, R188, R214, R48 ;  /* 0x000000d6bc30723c */ /* 0x000fe20000001830 */
[----:B------:R-:W4:Y:S06]  /*6f60*/  LDSM.16.M88.4 R188, [R221+0xe100] ;  /* 0x00e10000ddbc783b */ /* 0x000f2c0000000200 */
[----:B------:R-:W3:Y:S01]  /*6f70*/  LDL.64 R214, [R1+0x20] ;  /* 0x0000200001d67983 */ /* 0x000ee20000100a00 */
[C---:B-1----:R-:W-:Y:S08]  /*6f80*/  HMMA.16816.F32 R4, R184.reuse, R192, R4 ;  /* 0x000000c0b804723c */ /* 0x042ff00000001804 */
[C---:B------:R-:W-:Y:S01]  /*6f90*/  HMMA.16816.F32 R8, R184.reuse, R194, R8 ;  /* 0x000000c2b808723c */ /* 0x040fe20000001808 */
[----:B------:R-:W-:Y:S07]  /*6fa0*/  LDSM.16.M88.4 R192, [R220] ;  /* 0x00000000dcc0783b */ /* 0x000fee0000000200 */
[C---:B--2---:R-:W-:Y:S08]  /*6fb0*/  HMMA.16816.F32 R12, R184.reuse, R196, R12 ;  /* 0x000000c4b80c723c */ /* 0x044ff0000000180c */
[C---:B------:R-:W-:Y:S01]  /*6fc0*/  HMMA.16816.F32 R16, R184.reuse, R198, R16 ;  /* 0x000000c6b810723c */ /* 0x040fe20000001810 */
[----:B------:R-:W-:Y:S07]  /*6fd0*/  LDSM.16.M88.4 R196, [R220+0x800] ;  /* 0x00080000dcc4783b */ /* 0x000fee0000000200 */
[C---:B----4-:R-:W-:Y:S08]  /*6fe0*/  HMMA.16816.F32 R20, R184.reuse, R200, R20 ;  /* 0x000000c8b814723c */ /* 0x050ff00000001814 */
[C---:B------:R-:W-:Y:S01]  /*6ff0*/  HMMA.16816.F32 R24, R184.reuse, R202, R24 ;  /* 0x000000cab818723c */ /* 0x040fe20000001818 */
[----:B------:R-:W-:Y:S07]  /*7000*/  LDSM.16.M88.4 R200, [R220+0x1000] ;  /* 0x00100000dcc8783b */ /* 0x000fee0000000200 */
[C---:B------:R-:W-:Y:S08]  /*7010*/  HMMA.16816.F32 R28, R184.reuse, R204, R28 ;  /* 0x000000ccb81c723c */ /* 0x040ff0000000181c */
[C---:B------:R-:W-:Y:S01]  /*7020*/  HMMA.16816.F32 R32, R184.reuse, R206, R32 ;  /* 0x000000ceb820723c */ /* 0x040fe20000001820 */
[----:B------:R-:W-:Y:S07]  /*7030*/  LDSM.16.M88.4 R204, [R220+0x1800] ;  /* 0x00180000dccc783b */ /* 0x000fee0000000200 */
[C---:B------:R-:W-:Y:S08]  /*7040*/  HMMA.16816.F32 R36, R184.reuse, R188, R36 ;  /* 0x000000bcb824723c */ /* 0x040ff00000001824 */
[C---:B------:R-:W-:Y:S01]  /*7050*/  HMMA.16816.F32 R40, R184.reuse, R190, R40 ;  /* 0x000000beb828723c */ /* 0x040fe20000001828 */
[----:B------:R-:W1:Y:S07]  /*7060*/  LDSM.16.M88.4 R188, [R224] ;  /* 0x00000000e0bc783b */ /* 0x000e6e0000000200 */
[C---:B------:R-:W-:Y:S08]  /*7070*/  HMMA.16816.F32 R44, R184.reuse, R208, R44 ;  /* 0x000000d0b82c723c */ /* 0x040ff0000000182c */
[----:B------:R-:W-:Y:S01]  /*7080*/  HMMA.16816.F32 R48, R184, R210, R48 ;  /* 0x000000d2b830723c */ /* 0x000fe20000001830 */
[----:B------:R-:W2:Y:S06]  /*7090*/  LDSM.16.M88.4 R184, [R220+0x2000] ;  /* 0x00200000dcb8783b */ /* 0x000eac0000000200 */
[----:B------:R-:W4:Y:S01]  /*70a0*/  LDSM.16.M88.4 R208, [R220+0x2800] ;  /* 0x00280000dcd0783b */ /* 0x000f220000000200 */
        /* <DEDUP_REMOVED lines=12> */
[C---:B--2---:R-:W-:Y:S08]  /*7170*/  HMMA.16816.F32 R36, R188.reuse, R184, R36 ;  /* 0x000000b8bc24723c */ /* 0x044ff00000001824 */
[C---:B------:R-:W-:Y:S01]  /*7180*/  HMMA.16816.F32 R40, R188.reuse, R186, R40 ;  /* 0x000000babc28723c */ /* 0x040fe20000001828 */
[----:B------:R-:W1:Y:S07]  /*7190*/  LDSM.16.M88.4 R184, [R223+0x4000] ;  /* 0x00400000dfb8783b */ /* 0x000e6e0000000200 */
[C---:B----4-:R-:W-:Y:S08]  /*71a0*/  HMMA.16816.F32 R44, R188.reuse, R208, R44 ;  /* 0x000000d0bc2c723c */ /* 0x050ff0000000182c */
[----:B------:R-:W-:Y:S01]  /*71b0*/  HMMA.16816.F32 R48, R188, R210, R48 ;  /* 0x000000d2bc30723c */ /* 0x000fe20000001830 */
[----:B------:R-:W2:Y:S06]  /*71c0*/  LDSM.16.M88.4 R188, [R167+0x11100] ;  /* 0x01110000a7bc783b */ /* 0x000eac0000000200 */
[----:B------:R-:W4:Y:S01]  /*71d0*/  LDSM.16.M88.4 R208, [R167+0x11900] ;  /* 0x01190000a7d0783b */ /* 0x000f220000000200 */
[C---:B-1----:R-:W-:Y:S08]  /*71e0*/  HMMA.16816.F32 R4, R184.reuse, R192, R4 ;  /* 0x000000c0b804723c */ /* 0x042ff00000001804 */
[C---:B------:R-:W-:Y:S01]  /*71f0*/  HMMA.16816.F32 R8, R184.reuse, R194, R8 ;  /* 0x000000c2b808723c */ /* 0x040fe20000001808 */
[----:B------:R-:W-:Y:S07]  /*7200*/  LDSM.16.M88.4 R192, [R244] ;  /* 0x00000000f4c0783b */ /* 0x000fee0000000200 */
[C---:B------:R-:W-:Y:S08]  /*7210*/  HMMA.16816.F32 R12, R184.reuse, R196, R12 ;  /* 0x000000c4b80c723c */ /* 0x040ff0000000180c */
        /* <DEDUP_REMOVED lines=8> */
[C---:B--2---:R-:W-:Y:S08]  /*72a0*/  HMMA.16816.F32 R36, R184.reuse, R188, R36 ;  /* 0x000000bcb824723c */ /* 0x044ff00000001824 */
[C---:B------:R-:W-:Y:S01]  /*72b0*/  HMMA.16816.F32 R40, R184.reuse, R190, R40 ;  /* 0x000000beb828723c */ /* 0x040fe20000001828 */
[----:B------:R-:W1:Y:S07]  /*72c0*/  LDSM.16.M88.4 R188, [R222+0x4000] ;  /* 0x00400000debc783b */ /* 0x000e6e0000000200 */
[C---:B----4-:R-:W-:Y:S08]  /*72d0*/  HMMA.16816.F32 R44, R184.reuse, R208, R44 ;  /* 0x000000d0b82c723c */ /* 0x050ff0000000182c */
[----:B------:R-:W-:Y:S01]  /*72e0*/  HMMA.16816.F32 R48, R184, R210, R48 ;  /* 0x000000d2b830723c */ /* 0x000fe20000001830 */
[----:B------:R-:W2:Y:S06]  /*72f0*/  LDSM.16.M88.4 R184, [R240] ;  /* 0x00000000f0b8783b */ /* 0x000eac0000000200 */
[----:B------:R-:W4:Y:S01]  /*7300*/  LDSM.16.M88.4 R208, [R239] ;  /* 0x00000000efd0783b */ /* 0x000f220000000200 */
        /* <DEDUP_REMOVED lines=138> */
[----:B------:R-:W1:Y:S07]  /*7bb0*/  LDSM.16.M88.4 R196, [R232] ;  /* 0x00000000e8c4783b */ /* 0x000e6e0000000200 */
[C---:B------:R-:W-:Y:S08]  /*7bc0*/  HMMA.16816.F32 R20, R184.reuse, R200, R20 ;  /* 0x000000c8b814723c */ /* 0x040ff00000001814 */
[C---:B------:R-:W-:Y:S01]  /*7bd0*/  HMMA.16816.F32 R24, R184.reuse, R202, R24 ;  /* 0x000000cab818723c */ /* 0x040fe20000001818 */
[----:B------:R-:W1:Y:S07]  /*7be0*/  LDSM.16.M88.4 R200, [R231] ;  /* 0x00000000e7c8783b */ /* 0x000e6e0000000200 */
[C---:B------:R-:W-:Y:S08]  /*7bf0*/  HMMA.16816.F32 R28, R184.reuse, R204, R28 ;  /* 0x000000ccb81c723c */ /* 0x040ff0000000181c */
[C---:B------:R-:W-:Y:S01]  /*7c00*/  HMMA.16816.F32 R32, R184.reuse, R206, R32 ;  /* 0x000000ceb820723c */ /* 0x040fe20000001820 */
[----:B------:R-:W-:Y:S07]  /*7c10*/  LDSM.16.M88.4 R204, [R229] ;  /* 0x00000000e5cc783b */ /* 0x000fee0000000200 */
[C---:B--2---:R-:W-:Y:S08]  /*7c20*/  HMMA.16816.F32 R36, R184.reuse, R188, R36 ;  /* 0x000000bcb824723c */ /* 0x044ff00000001824 */
[C---:B------:R-:W-:Y:S01]  /*7c30*/  HMMA.16816.F32 R40, R184.reuse, R190, R40 ;  /* 0x000000beb828723c */ /* 0x040fe20000001828 */
[----:B------:R-:W2:Y:S07]  /*7c40*/  LDSM.16.M88.4 R188, [R230] ;  /* 0x00000000e6bc783b */ /* 0x000eae0000000200 */
[C---:B----4-:R-:W-:Y:S08]  /*7c50*/  HMMA.16816.F32 R44, R184.reuse, R208, R44 ;  /* 0x000000d0b82c723c */ /* 0x050ff0000000182c */
[----:B------:R-:W-:Y:S01]  /*7c60*/  HMMA.16816.F32 R48, R184, R210, R48 ;  /* 0x000000d2b830723c */ /* 0x000fe20000001830 */
[----:B------:R-:W4:Y:S06]  /*7c70*/  LDSM.16.M88.4 R184, [R228] ;  /* 0x00000000e4b8783b */ /* 0x000f2c0000000200 */
[----:B------:R-:W-:Y:S01]  /*7c80*/  LDSM.16.M88.4 R208, [R221+0x15900] ;  /* 0x01590000ddd0783b */ /* 0x000fe20000000200 */
[C---:B-1----:R-:W-:Y:S08]  /*7c90*/  HMMA.16816.F32 R4, R192.reuse, R196, R4 ;  /* 0x000000c4c004723c */ /* 0x042ff00000001804 */
[C---:B------:R-:W-:Y:S01]  /*7ca0*/  HMMA.16816.F32 R8, R192.reuse, R198, R8 ;  /* 0x000000c6c008723c */ /* 0x040fe20000001808 */
[----:B------:R-:W1:Y:S07]  /*7cb0*/  LDSM.16.M88.4 R196, [R227] ;  /* 0x00000000e3c4783b */ /* 0x000e6e0000000200 */
[C---:B------:R-:W-:Y:S08]  /*7cc0*/  HMMA.16816.F32 R12, R192.reuse, R200, R12 ;  /* 0x000000c8c00c723c */ /* 0x040ff0000000180c */
[C---:B------:R-:W-:Y:S01]  /*7cd0*/  HMMA.16816.F32 R16, R192.reuse, R202, R16 ;  /* 0x000000cac010723c */ /* 0x040fe20000001810 */
[----:B------:R-:W-:Y:S07]  /*7ce0*/  LDSM.16.M88.4 R200, [R221+0x15100] ;  /* 0x01510000ddc8783b */ /* 0x000fee0000000200 */
[C---:B--2---:R-:W-:Y:S08]  /*7cf0*/  HMMA.16816.F32 R20, R192.reuse, R188, R20 ;  /* 0x000000bcc014723c */ /* 0x044ff00000001814 */
[C---:B------:R-:W-:Y:S01]  /*7d00*/  HMMA.16816.F32 R24, R192.reuse, R190, R24 ;  /* 0x000000bec018723c */ /* 0x040fe20000001818 */
[----:B------:R-:W2:Y:S07]  /*7d10*/  LDSM.16.M88.4 R188, [R225+0xc000] ;  /* 0x00c00000e1bc783b */ /* 0x000eae0000000200 */
[C---:B------:R-:W-:Y:S08]  /*7d20*/  HMMA.16816.F32 R28, R192.reuse, R204, R28 ;  /* 0x000000ccc01c723c */ /* 0x040ff0000000181c */
[C---:B------:R-:W-:Y:S01]  /*7d30*/  HMMA.16816.F32 R32, R192.reuse, R206, R32 ;  /* 0x000000cec020723c */ /* 0x040fe20000001820 */
[----:B------:R-:W3:Y:S07]  /*7d40*/  LDSM.16.M88.4 R204, [R221+0x16100] ;  /* 0x01610000ddcc783b */ /* 0x000eee0000000200 */
[C---:B----4-:R-:W-:Y:S08]  /*7d50*/  HMMA.16816.F32 R36, R192.reuse, R184, R36 ;  /* 0x000000b8c024723c */ /* 0x050ff00000001824 */
[C---:B------:R-:W-:Y:S01]  /*7d60*/  HMMA.16816.F32 R40, R192.reuse, R186, R40 ;  /* 0x000000bac028723c */ /* 0x040fe20000001828 */
[----:B------:R-:W4:Y:S07]  /*7d70*/  LDSM.16.M88.4 R184, [R221+0x16900] ;  /* 0x01690000ddb8783b */ /* 0x000f2e0000000200 */
[C---:B-1----:R-:W-:Y:S08]  /*7d80*/  HMMA.16816.F32 R44, R192.reuse, R196, R44 ;  /* 0x000000c4c02c723c */ /* 0x042ff0000000182c */
[----:B------:R-:W-:Y:S01]  /*7d90*/  HMMA.16816.F32 R48, R192, R198, R48 ;  /* 0x000000c6c030723c */ /* 0x000fe20000001830 */
[----:B------:R-:W1:Y:S06]  /*7da0*/  LDSM.16.M88.4 R192, [R221+0x17100] ;  /* 0x01710000ddc0783b */ /* 0x000e6c0000000200 */
[----:B------:R-:W1:Y:S01]  /*7db0*/  LDSM.16.M88.4 R196, [R221+0x17900] ;  /* 0x01790000ddc4783b */ /* 0x000e620000000200 */
[C---:B--2---:R-:W-:Y:S08]  /*7dc0*/  HMMA.16816.F32 R4, R188.reuse, R200, R4 ;  /* 0x000000c8bc04723c */ /* 0x044ff00000001804 */
[C---:B------:R-:W-:Y:S01]  /*7dd0*/  HMMA.16816.F32 R8, R188.reuse, R202, R8 ;  /* 0x000000cabc08723c */ /* 0x040fe20000001808 */
[----:B------:R-:W-:Y:S07]  /*7de0*/  LDSM.16.M88.4 R200, [R224+0xc000] ;  /* 0x00c00000e0c8783b */ /* 0x000fee0000000200 */
[C---:B------:R-:W-:Y:S08]  /*7df0*/  HMMA.16816.F32 R12, R188.reuse, R208, R12 ;  /* 0x000000d0bc0c723c */ /* 0x040ff0000000180c */
[C---:B------:R-:W-:Y:S01]  /*7e00*/  HMMA.16816.F32 R16, R188.reuse, R210, R16 ;  /* 0x000000d2bc10723c */ /* 0x040fe20000001810 */
[----:B------:R-:W2:Y:S07]  /*7e10*/  LDSM.16.M88.4 R208, [R220+0x9000] ;  /* 0x00900000dcd0783b */ /* 0x000eae0000000200 */
[C---:B---3--:R-:W-:Y:S08]  /*7e20*/  HMMA.16816.F32 R20, R188.reuse, R204, R20 ;  /* 0x000000ccbc14723c */ /* 0x048ff00000001814 */
[C---:B------:R-:W-:Y:S01]  /*7e30*/  HMMA.16816.F32 R24, R188.reuse, R206, R24 ;  /* 0x000000cebc18723c */ /* 0x040fe20000001818 */
[----:B------:R-:W3:Y:S07]  /*7e40*/  LDSM.16.M88.4 R204, [R220+0x9800] ;  /* 0x00980000dccc783b */ /* 0x000eee0000000200 */
[C---:B----4-:R-:W-:Y:S08]  /*7e50*/  HMMA.16816.F32 R28, R188.reuse, R184, R28 ;  /* 0x000000b8bc1c723c */ /* 0x050ff0000000181c */
[C---:B------:R-:W-:Y:S01]  /*7e60*/  HMMA.16816.F32 R32, R188.reuse, R186, R32 ;  /* 0x000000babc20723c */ /* 0x040fe20000001820 */
[----:B------:R-:W4:Y:S07]  /*7e70*/  LDSM.16.M88.4 R184, [R220+0xa000] ;  /* 0x00a00000dcb8783b */ /* 0x000f2e0000000200 */
[C---:B-1----:R-:W-:Y:S08]  /*7e80*/  HMMA.16816.F32 R36, R188.reuse, R192, R36 ;  /* 0x000000c0bc24723c */ /* 0x042ff00000001824 */
[C---:B------:R-:W-:Y:S01]  /*7e90*/  HMMA.16816.F32 R40, R188.reuse, R194, R40 ;  /* 0x000000c2bc28723c */ /* 0x040fe20000001828 */
[----:B------:R-:W-:Y:S07]  /*7ea0*/  LDSM.16.M88.4 R192, [R220+0xb000] ;  /* 0x00b00000dcc0783b */ /* 0x000fee0000000200 */
[C---:B------:R-:W-:Y:S08]  /*7eb0*/  HMMA.16816.F32 R44, R188.reuse, R196, R44 ;  /* 0x000000c4bc2c723c */ /* 0x040ff0000000182c */
[----:B------:R-:W-:Y:S01]  /*7ec0*/  HMMA.16816.F32 R48, R188, R198, R48 ;  /* 0x000000c6bc30723c */ /* 0x000fe20000001830 */
[----:B------:R-:W1:Y:S07]  /*7ed0*/  LDSM.16.M88.4 R188, [R220+0xa800] ;  /* 0x00a80000dcbc783b */ /* 0x000e6e0000000200 */
[C---:B--2---:R-:W-:Y:S08]  /*7ee0*/  HMMA.16816.F32 R4, R200.reuse, R208, R4 ;  /* 0x000000d0c804723c */ /* 0x044ff00000001804 */
[C---:B------:R-:W-:Y:S08]  /*7ef0*/  HMMA.16816.F32 R8, R200.reuse, R210, R8 ;  /* 0x000000d2c808723c */ /* 0x040ff00000001808 */
[C---:B---3--:R-:W-:Y:S08]  /*7f00*/  HMMA.16816.F32 R12, R200.reuse, R204, R12 ;  /* 0x000000ccc80c723c */ /* 0x048ff0000000180c */
[C---:B------:R-:W-:Y:S04]  /*7f10*/  HMMA.16816.F32 R16, R200.reuse, R206, R16 ;  /* 0x000000cec810723c */ /* 0x040fe80000001810 */
[----:B------:R-:W-:Y:S02]  /*7f20*/  FMNMX.FTZ R0, R4, R165, !PT ;  /* 0x000000a504007209 */ /* 0x000fe40007810000 */
[----:B------:R-:W-:Y:S02]  /*7f30*/  FMNMX.FTZ R2, R6, R166, !PT ;  /* 0x000000a606027209 */ /* 0x000fe40007810000 */
[C---:B----4-:R-:W-:Y:S04]  /*7f40*/  HMMA.16816.F32 R20, R200.reuse, R184, R20 ;  /* 0x000000b8c814723c */ /* 0x050fe80000001814 */
[----:B------:R-:W-:Y:S02]  /*7f50*/  FMNMX.FTZ R0, R5, R0, !PT ;  /* 0x0000000005007209 */ /* 0x000fe40007810000 */
[----:B------:R-:W-:Y:S02]  /*7f60*/  FMNMX.FTZ R2, R7, R2, !PT ;  /* 0x0000000207027209 */ /* 0x000fe40007810000 */
[C---:B------:R-:W-:Y:S01]  /*7f70*/  HMMA.16816.F32 R24, R200.reuse, R186, R24 ;  /* 0x000000bac818723c */ /* 0x040fe20000001818 */
[----:B------:R-:W2:Y:S01]  /*7f80*/  LDSM.16.M88.4 R184, [R220+0xb800] ;  /* 0x00b80000dcb8783b */ /* 0x000ea20000000200 */
[----:B------:R-:W-:Y:S04]  /*7f90*/  DEPBAR.LE SB0, 0x0 ;  /* 0x000080000000791a */ /* 0x000fe80000000000 */
[----:B------:R-:W-:Y:S01]  /*7fa0*/  FMNMX.FTZ R0, R8, R0, !PT ;  /* 0x0000000008007209 */ /* 0x000fe20007810000 */
[----:B------:R-:W-:Y:S01]  /*7fb0*/  BAR.SYNC.DEFER_BLOCKING 0x0 ;  /* 0x0000000000007b1d */ /* 0x000fe20000010000 */
[C---:B-1----:R-:W-:Y:S05]  /*7fc0*/  HMMA.16816.F32 R28, R200.reuse, R188, R28 ;  /* 0x000000bcc81c723c */ /* 0x042fea000000181c */
[----:B------:R-:W-:Y:S02]  /*7fd0*/  FMNMX.FTZ R0, R9, R0, !PT ;  /* 0x0000000009007209 */ /* 0x000fe40007810000 */
[----:B------:R-:W-:Y:S01]  /*7fe0*/  FMNMX.FTZ R2, R10, R2, !PT ;  /* 0x000000020a027209 */ /* 0x000fe20007810000 */
[C---:B------:R-:W-:Y:S01]  /*7ff0*/  HMMA.16816.F32 R32, R200.reuse, R190, R32 ;  /* 0x000000bec820723c */ /* 0x040fe20000001820 */
[----:B------:R-:W-:Y:S03]  /*8000*/  MOV R188, c[0x0][0x1e0] ;  /* 0x0000780000bc7a02 */ /* 0x000fe60000000f00 */
[----:B------:R-:W-:Y:S02]  /*8010*/  FMNMX.FTZ R0, R12, R0, !PT ;  /* 0x000000000c007209 */ /* 0x000fe40007810000 */
[----:B------:R-:W-:Y:S02]  /*8020*/  FMNMX.FTZ R2, R11, R2, !PT ;  /* 0x000000020b027209 */ /* 0x000fe40007810000 */
[C---:B------:R-:W-:Y:S01]  /*8030*/  HMMA.16816.F32 R36, R200.reuse, R192, R36 ;  /* 0x000000c0c824723c */ /* 0x040fe20000001824 */
[----:B------:R-:W-:Y:S03]  /*8040*/  MOV R189, c[0x0][0x1e4] ;  /* 0x0000790000bd7a02 */ /* 0x000fe60000000f00 */
[----:B------:R-:W-:Y:S02]  /*8050*/  FMNMX.FTZ R0, R13, R0, !PT ;  /* 0x000000000d007209 */ /* 0x000fe40007810000 */
[----:B------:R-:W-:Y:S02]  /*8060*/  FMNMX.FTZ R2, R14, R2, !PT ;  /* 0x000000020e027209 */ /* 0x000fe40007810000 */
[C---:B------:R-:W-:Y:S04]  /*8070*/  HMMA.16816.F32 R40, R200.reuse, R194, R40 ;  /* 0x000000c2c828723c */ /* 0x040fe80000001828 */
[----:B------:R-:W-:Y:S02]  /*8080*/  FMNMX.FTZ R0, R16, R0, !PT ;  /* 0x0000000010007209 */ /* 0x000fe40007810000 */
[----:B------:R-:W-:Y:S02]  /*8090*/  FMNMX.FTZ R2, R15, R2, !PT ;  /* 0x000000020f027209 */ /* 0x000fe40007810000 */
[----:B------:R-:W-:Y:S01]  /*80a0*/  FMNMX.FTZ R0, R17, R0, !PT ;  /* 0x0000000011007209 */ /* 0x000fe20007810000 */
[C---:B--2---:R-:W-:Y:S03]  /*80b0*/  HMMA.16816.F32 R44, R200.reuse, R184, R44 ;  /* 0x000000b8c82c723c */ /* 0x044fe6000000182c */
[----:B------:R-:W-:Y:S02]  /*80c0*/  FMNMX.FTZ R0, R20, R0, !PT ;  /* 0x0000000014007209 */ /* 0x000fe40007810000 */
[----:B------:R-:W-:Y:S02]  /*80d0*/  FMNMX.FTZ R2, R18, R2, !PT ;  /* 0x0000000212027209 */ /* 0x000fe40007810000 */
[----:B------:R-:W-:Y:S01]  /*80e0*/  FMNMX.FTZ R0, R21, R0, !PT ;  /* 0x0000000015007209 */ /* 0x000fe20007810000 */
[----:B------:R-:W-:Y:S04]  /*80f0*/  HMMA.16816.F32 R48, R200, R186, R48 ;  /* 0x000000bac830723c */ /* 0x000fe80000001830 */
[----:B------:R-:W-:Y:S02]  /*8100*/  FMNMX.FTZ R2, R19, R2, !PT ;  /* 0x0000000213027209 */ /* 0x000fe40007810000 */
[----:B------:R-:W-:Y:S01]  /*8110*/  FMNMX.FTZ R0, R24, R0, !PT ;  /* 0x0000000018007209 */ /* 0x000fe20007810000 */
[----:B------:R-:W-:Y:S01]  /*8120*/  @P0 IMAD.WIDE.U32 R186, R251, c[0x0][0x1e0], RZ ;  /* 0x00007800fbba0a25 */ /* 0x000fe200078e00ff */
        /* <DEDUP_REMOVED lines=27> */
[----:B------:R-:W-:Y:S01]  /*82e0*/  @P0 MOV R185, R215 ;  /* 0x000000d700b90202 */ /* 0x000fe20000000f00 */
[----:B------:R-:W1:Y:S01]  /*82f0*/  SHFL.BFLY PT, R3, R164, 0x2, 0x1f ;  /* 0x0c401f00a4037f89 */ /* 0x000e6200000e0000 */
[----:B------:R-:W-:Y:S04]  /*8300*/  FMNMX.FTZ R0, R50, R0, !PT ;  /* 0x0000000032007209 */ /* 0x000fe80007810000 */
[----:B------:R-:W-:Y:S05]  /*8310*/  FMNMX.FTZ R0, R51, R0, !PT ;  /* 0x0000000033007209 */ /* 0x000fea0007810000 */
[----:B------:R-:W2:Y:S01]  /*8320*/  SHFL.BFLY PT, R2, R0, 0x2, 0x1f ;  /* 0x0c401f0000027f89 */ /* 0x000ea200000e0000 */
[----:B-1----:R-:W-:Y:S05]  /*8330*/  FMNMX.FTZ R164, R164, R3, !PT ;  /* 0x00000003a4a47209 */ /* 0x002fea0007810000 */
[----:B------:R-:W1:Y:S01]  /*8340*/  SHFL.BFLY PT, R184, R164, 0x1, 0x1f ;  /* 0x0c201f00a4b87f89 */ /* 0x000e6200000e0000 */
[----:B--2---:R-:W-:Y:S05]  /*8350*/  FMNMX.FTZ R0, R0, R2, !PT ;  /* 0x0000000200007209 */ /* 0x004fea0007810000 */
[----:B------:R-:W2:Y:S01]  /*8360*/  SHFL.BFLY PT, R3, R0, 0x1, 0x1f ;  /* 0x0c201f0000037f89 */ /* 0x000ea200000e0000 */
[----:B-1----:R-:W-:Y:S02]  /*8370*/  FMNMX.FTZ R164, R164, R184, !PT ;  /* 0x000000b8a4a47209 */ /* 0x002fe40007810000 */
[----:B------:R-:W-:Y:S03]  /*8380*/  @P0 SHF.R.S32.HI R184, RZ, 0x1f, R251 ;  /* 0x0000001fffb80819 */ /* 0x000fe600000114fb */
[C---:B------:R-:W-:Y:S02]  /*8390*/  FADD.FTZ R2, -R164.reuse, R165 ;  /* 0x000000a5a4027221 */ /* 0x040fe40000010100 */
[----:B------:R-:W-:Y:S02]  /*83a0*/  FMUL.FTZ R196, R164, c[0x0][0x2d0] ;  /* 0x0000b400a4c47a20 */ /* 0x000fe40000410000 */
[----:B------:R-:W-:Y:S01]  /*83b0*/  @P0 IMAD R165, R184, c[0x0][0x1e0], RZ ;  /* 0x00007800b8a50a24 */ /* 0x000fe200078e02ff */
[----:B--2---:R-:W-:Y:S01]  /*83c0*/  FMNMX.FTZ R3, R0, R3, !PT ;  /* 0x0000000300037209 */ /* 0x004fe20007810000 */
[----:B------:R-:W-:Y:S01]  /*83d0*/  FMUL.FTZ R0, R2, c[0x0][0x2d0] ;  /* 0x0000b40002007a20 */ /* 0x000fe20000410000 */
[----:B------:R-:W-:Y:S01]  /*83e0*/  @P0 MOV R184, R212 ;  /* 0x000000d400b80202 */ /* 0x000fe20000000f00 */
[--C-:B------:R-:W-:Y:S02]  /*83f0*/  FFMA.FTZ R4, R4, c[0x0][0x2d0], -R196.reuse ;  /* 0x0000b40004047a23 */ /* 0x100fe400000108c4 */
[----:B------:R1:W2:Y:S01]  /*8400*/  MUFU.EX2 R2, R0 ;  /* 0x0000000000027308 */ /* 0x0002a20000000800 */
[----:B------:R-:W-:Y:S02]  /*8410*/  FFMA.FTZ R5, R5, c[0x0][0x2d0], -R196 ;  /* 0x0000b40005057a23 */ /* 0x000fe400000108c4 */
[----:B------:R-:W-:Y:S02]  /*8420*/  @P0 IMAD R165, R251, c[0x0][0x1e4], R165 ;  /* 0x00007900fba50a24 */ /* 0x000fe400078e02a5 */
[----:B------:R-:W-:Y:S03]  /*8430*/  @P0 IMAD.WIDE.U32 R184, R186, 0x60, R184 ;  /* 0x00000060bab80825 */ /* 0x000fe600078e00b8 */
[----:B------:R-:W-:Y:S01]  /*8440*/  @P0 IADD3 R165, R187, R165, RZ ;  /* 0x000000a5bba50210 */ /* 0x000fe20007ffe0ff */
[--C-:B------:R-:W-:Y:S01]  /*8450*/  FFMA.FTZ R8, R8, c[0x0][0x2d0], -R196.reuse ;  /* 0x0000b40008087a23 */ /* 0x100fe200000108c4 */
[----:B------:R3:W-:Y:S01]  /*8460*/  MUFU.EX2 R252, R4 ;  /* 0x0000000400fc7308 */ /* 0x0007e20000000800 */
[--C-:B------:R-:W-:Y:S02]  /*8470*/  FFMA.FTZ R9, R9, c[0x0][0x2d0], -R196.reuse ;  /* 0x0000b40009097a23 */ /* 0x100fe400000108c4 */
[----:B------:R-:W-:Y:S02]  /*8480*/  @P0 IMAD R165, R165, 0x60, RZ ;  /* 0x00000060a5a50824 */ /* 0x000fe400078e02ff */
[--C-:B------:R-:W-:Y:S02]  /*8490*/  FFMA.FTZ R20, R20, c[0x0][0x2d0], -R196.reuse ;  /* 0x0000b40014147a23 */ /* 0x100fe400000108c4 */
[--C-:B------:R-:W-:Y:S01]  /*84a0*/  FFMA.FTZ R21, R21, c[0x0][0x2d0], -R196.reuse ;  /* 0x0000b40015157a23 */ /* 0x100fe200000108c4 */
[----:B------:R-:W-:Y:S01]  /*84b0*/  @P0 IADD3 R165, R185, R165, RZ ;  /* 0x000000a5b9a50210 */ /* 0x000fe20007ffe0ff */
[--C-:B------:R-:W-:Y:S01]  /*84c0*/  FFMA.FTZ R24, R24, c[0x0][0x2d0], -R196.reuse ;  /* 0x0000b40018187a23 */ /* 0x100fe200000108c4 */
[----:B------:R4:W-:Y:S01]  /*84d0*/  MUFU.EX2 R198, R5 ;  /* 0x0000000500c67308 */ /* 0x0009e20000000800 */
[--C-:B------:R-:W-:Y:S01]  /*84e0*/  FFMA.FTZ R25, R25, c[0x0][0x2d0], -R196.reuse ;  /* 0x0000b40019197a23 */ /* 0x100fe200000108c4 */
[----:B------:R-:W-:Y:S01]  /*84f0*/  @P0 SHF.L.U64.HI R165, R184, 0x1, R165 ;  /* 0x00000001b8a50819 */ /* 0x000fe200000102a5 */
[----:B------:R-:W-:Y:S02]  /*8500*/  FFMA.FTZ R28, R28, c[0x0][0x2d0], -R196 ;  /* 0x0000b4001c1c7a23 */ /* 0x000fe400000108c4 */
[----:B-1----:R-:W-:Y:S01]  /*8510*/  FADD.FTZ R0, -R3, R166 ;  /* 0x000000a603007221 */ /* 0x002fe20000010100 */
[----:B------:R-:W-:Y:S01]  /*8520*/  @P0 SHF.L.U32 R166, R184, 0x1, RZ ;  /* 0x00000001b8a60819 */ /* 0x000fe200000006ff */
[----:B--2---:R-:W-:Y:S02]  /*8530*/  FMUL.FTZ R52, R2, R52 ;  /* 0x0000003402347220 */ /* 0x004fe40000410000 */
[----:B------:R-:W-:Y:S01]  /*8540*/  FMUL.FTZ R0, R0, c[0x0][0x2d0] ;  /* 0x0000b40000007a20 */ /* 0x000fe20000410000 */
[----:B------:R-:W-:Y:S01]  /*8550*/  @P0 IADD3 R185, P6, R166, 0x80, RZ ;  /* 0x00000080a6b90810 */ /* 0x000fe20007fde0ff */
[----:B------:R1:W-:Y:S01]  /*8560*/  MUFU.EX2 R205, R8 ;  /* 0x0000000800cd7308 */ /* 0x0003e20000000800 */
[C---:B------:R-:W-:Y:S02]  /*8570*/  FMUL.FTZ R53, R2.reuse, R53 ;  /* 0x0000003502357220 */ /* 0x040fe40000410000 */
[----:B------:R-:W-:Y:S01]  /*8580*/  @P0 IADD3 R184, P5, R185, c[0x0][0x1c8], RZ ;  /* 0x00007200b9b80a10 */ /* 0x000fe20007fbe0ff */
[C---:B------:R-:W-:Y:S02]  /*8590*/  FMUL.FTZ R56, R2.reuse, R56 ;  /* 0x0000003802387220 */ /* 0x040fe40000410000 */
[C---:B------:R-:W-:Y:S01]  /*85a0*/  FMUL.FTZ R57, R2.reuse, R57 ;  /* 0x0000003902397220 */ /* 0x040fe20000410000 */
[--C-:B------:R-:W-:Y:S01]  /*85b0*/  @P0 IADD3.X R185, RZ, c[0x0][0x1cc], R165.reuse, P5, P6 ;  /* 0x00007300ffb90a10 */ /* 0x100fe20002fec4a5 */
[----:B------:R-:W-:Y:S01]  /*85c0*/  FMUL.FTZ R60, R2, R60 ;  /* 0x0000003c023c7220 */ /* 0x000fe20000410000 */
[C---:B---3--:R-:W-:Y:S01]  /*85d0*/  @P0 IADD3 R4, P5, R166.reuse, c[0x0][0x1c8], RZ ;  /* 0x00007200a6040a10 */ /* 0x048fe20007fbe0ff */
[----:B------:R2:W-:Y:S01]  /*85e0*/  MUFU.EX2 R204, R9 ;  /* 0x0000000900cc7308 */ /* 0x0005e20000000800 */
[----:B------:R-:W-:Y:S01]  /*85f0*/  @P0 IADD3 R186, P6, R166, 0x100, RZ ;  /* 0x00000100a6ba0810 */ /* 0x000fe20007fde0ff */
[C---:B------:R-:W-:Y:S01]  /*8600*/  FMUL.FTZ R61, R2.reuse, R61 ;  /* 0x0000003d023d7220 */ /* 0x040fe20000410000 */
[----:B----4-:R-:W-:Y:S01]  /*8610*/  @P0 IADD3.X R5, R165, c[0x0][0x1cc], RZ, P5, !PT ;  /* 0x00007300a5050a10 */ /* 0x010fe20002ffe4ff */
[----:B------:R-:W-:Y:S01]  /*8620*/  FMUL.FTZ R64, R2, R64 ;  /* 0x0000004002407220 */ /* 0x000fe20000410000 */
[----:B------:R-:W-:Y:S01]  /*8630*/  @P0 IADD3 R186, P5, R186, c[0x0][0x1c8], RZ ;  /* 0x00007200baba0a10 */ /* 0x000fe20007fbe0ff */
[C---:B------:R-:W-:Y:S02]  /*8640*/  FMUL.FTZ R65, R2.reuse, R65 ;  /* 0x0000004102417220 */ /* 0x040fe40000410000 */
[----:B------:R3:W-:Y:S01]  /*8650*/  @P0 LDGSTS.E.BYPASS.LTC128B.128 [R250+0xc100], [R4.64], !P1 ;  /* 0x0c10000004fa0fae */ /* 0x0007e2000c901d48 */
[--C-:B------:R-:W-:Y:S01]  /*8660*/  @P0 IADD3.X R187, RZ, c[0x0][0x1cc], R165.reuse, P5, P6 ;  /* 0x00007300ffbb0a10 */ /* 0x100fe20002fec4a5 */
[----:B------:R-:W4:Y:S01]  /*8670*/  MUFU.EX2 R0, R0 ;  /* 0x0000000000007308 */ /* 0x000f220000000800 */
[C---:B------:R-:W-:Y:S02]  /*8680*/  FMUL.FTZ R68, R2.reuse, R68 ;  /* 0x0000004402447220 */ /* 0x040fe40000410000 */
[----:B------:R-:W-:Y:S01]  /*8690*/  FMUL.FTZ R69, R2, R69 ;  /* 0x0000004502457220 */ /* 0x000fe20000410000 */
[----:B------:R3:W-:Y:S01]  /*86a0*/  @P0 LDGSTS.E.BYPASS.LTC128B.128 [R250+0xf100], [R184.64], !P4 ;  /* 0x0f100000b8fa0fae */ /* 0x0007e2000e101d48 */
[----:B-1----:R-:W-:Y:S01]  /*86b0*/  @P0 IADD3 R8, P6, R166, 0x180, RZ ;  /* 0x00000180a6080810 */ /* 0x002fe20007fde0ff */
[----:B------:R-:W-:Y:S02]  /*86c0*/  FMUL.FTZ R166, R3, c[0x0][0x2d0] ;  /* 0x0000b40003a67a20 */ /* 0x000fe40000410000 */
[----:B------:R-:W-:Y:S01]  /*86d0*/  FMUL.FTZ R72, R2, R72 ;  /* 0x0000004802487220 */ /* 0x000fe20000410000 */
[----:B------:R-:W-:Y:S01]  /*86e0*/  @P0 IADD3 R8, P5, R8, c[0x0][0x1c8], RZ ;  /* 0x0000720008080a10 */ /* 0x000fe20007fbe0ff */
[----:B------:R1:W-:Y:S01]  /*86f0*/  @P0 LDGSTS.E.BYPASS.LTC128B.128 [R250+0x12100], [R186.64], !P3 ;  /* 0x12100000bafa0fae */ /* 0x0003e2000d901d48 */
[--C-:B------:R-:W-:Y:S01]  /*8700*/  FFMA.FTZ R6, R6, c[0x0][0x2d0], -R166.reuse ;  /* 0x0000b40006067a23 */ /* 0x100fe200000108a6 */
[----:B------:R-:W-:Y:S01]  /*8710*/  MUFU.EX2 R211, R20 ;  /* 0x0000001400d37308 */ /* 0x000fe20000000800 */
[--C-:B------:R-:W-:Y:S01]  /*8720*/  FFMA.FTZ R10, R10, c[0x0][0x2d0], -R166.reuse ;  /* 0x0000b4000a0a7a23 */ /* 0x100fe200000108a6 */
[----:B--2---:R-:W-:Y:S01]  /*8730*/  @P0 IADD3.X R9, RZ, c[0x0][0x1cc], R165, P5, P6 ;  /* 0x00007300ff090a10 */ /* 0x004fe20002fec4a5 */
[--C-:B------:R-:W-:Y:S02]  /*8740*/  FFMA.FTZ R11, R11, c[0x0][0x2d0], -R166.reuse ;  /* 0x0000b4000b0b7a23 */ /* 0x100fe400000108a6 */
[C---:B------:R-:W-:Y:S02]  /*8750*/  FMUL.FTZ R73, R2.reuse, R73 ;  /* 0x0000004902497220 */ /* 0x040fe40000410000 */
[----:B------:R2:W-:Y:S01]  /*8760*/  @P0 LDGSTS.E.BYPASS.LTC128B.128 [R250+0x15100], [R8.64], !P2 ;  /* 0x1510000008fa0fae */ /* 0x0005e2000d101d48 */
[C---:B------:R-:W-:Y:S02]  /*8770*/  FMUL.FTZ R76, R2.reuse, R76 ;  /* 0x0000004c024c7220 */ /* 0x040fe40000410000 */
[----:B------:R1:W-:Y:S01]  /*8780*/  MUFU.EX2 R200, R6 ;  /* 0x0000000600c87308 */ /* 0x0003e20000000800 */
[----:B------:R-:W-:Y:S02]  /*8790*/  FMUL.FTZ R77, R2, R77 ;  /* 0x0000004d024d7220 */ /* 0x000fe40000410000 */
[C---:B----4-:R-:W-:Y:S02]  /*87a0*/  FMUL.FTZ R54, R0.reuse, R54 ;  /* 0x0000003600367220 */ /* 0x050fe40000410000 */
[C---:B------:R-:W-:Y:S02]  /*87b0*/  FMUL.FTZ R55, R0.reuse, R55 ;  /* 0x0000003700377220 */ /* 0x040fe40000410000 */
[----:B------:R-:W-:Y:S01]  /*87c0*/  FMUL.FTZ R58, R0, R58 ;  /* 0x0000003a003a7220 */ /* 0x000fe20000410000 */
[C---:B---3--:R-:W-:Y:S02]  /*87d0*/  @P0 SHF.L.U32 R184, R188.reuse, 0x6, RZ ;  /* 0x00000006bcb80819 */ /* 0x048fe400000006ff */
[----:B------:R3:W-:Y:S01]  /*87e0*/  MUFU.EX2 R202, R10 ;  /* 0x0000000a00ca7308 */ /* 0x0007e20000000800 */
[----:B------:R-:W-:Y:S01]  /*87f0*/  @P0 SHF.L.U64.HI R185, R188, 0x6, R189 ;  /* 0x00000006bcb90819 */ /* 0x000fe200000102bd */
[----:B------:R-:W-:Y:S01]  /*8800*/  FMUL.FTZ R59, R0, R59 ;  /* 0x0000003b003b7220 */ /* 0x000fe20000410000 */
[----:B------:R-:W-:Y:S01]  /*8810*/  @P0 IADD3 R4, P6, R4, R184, RZ ;  /* 0x000000b804040210 */ /* 0x000fe20007fde0ff */
[C---:B------:R-:W-:Y:S02]  /*8820*/  FMUL.FTZ R62, R0.reuse, R62 ;  /* 0x0000003e003e7220 */ /* 0x040fe40000410000 */
[C---:B------:R-:W-:Y:S01]  /*8830*/  FMUL.FTZ R63, R0.reuse, R63 ;  /* 0x0000003f003f7220 */ /* 0x040fe20000410000 */
[----:B------:R-:W-:Y:S01]  /*8840*/  @P0 IADD3.X R5, R5, R185, RZ, P6, !PT ;  /* 0x000000b905050210 */ /* 0x000fe200037fe4ff */
[C---:B------:R-:W-:Y:S02]  /*8850*/  FMUL.FTZ R66, R0.reuse, R66 ;  /* 0x0000004200427220 */ /* 0x040fe40000410000 */
[----:B------:R4:W-:Y:S01]  /*8860*/  MUFU.EX2 R201, R11 ;  /* 0x0000000b00c97308 */ /* 0x0009e20000000800 */
[C---:B------:R-:W-:Y:S01]  /*8870*/  FMUL.FTZ R67, R0.reuse, R67 ;  /* 0x0000004300437220 */ /* 0x040fe20000410000 */
[----:B------:R4:W-:Y:S01]  /*8880*/  @P0 LDGSTS.E.BYPASS.LTC128B.128 [R250+0xd100], [R4.64], !P1 ;  /* 0x0d10000004fa0fae */ /* 0x0009e2000c901d48 */
[----:B------:R-:W-:Y:S01]  /*8890*/  FMUL.FTZ R70, R0, R70 ;  /* 0x0000004600467220 */ /* 0x000fe20000410000 */
[----:B-1----:R-:W-:Y:S01]  /*88a0*/  @P0 IADD3 R6, P5, R184, R4, RZ ;  /* 0x00000004b8060210 */ /* 0x002fe20007fbe0ff */
[--C-:B--2---:R-:W-:Y:S02]  /*88b0*/  FFMA.FTZ R8, R7, c[0x0][0x2d0], -R166.reuse ;  /* 0x0000b40007087a23 */ /* 0x104fe400000108a6 */
[----:B------:R-:W-:Y:S01]  /*88c0*/  FMUL.FTZ R9, R2, R173 ;  /* 0x000000ad02097220 */ /* 0x000fe20000410000 */
[----:B------:R1:W-:Y:S01]  /*88d0*/  @P0 LDGSTS.E.BYPASS.LTC128B.128 [R250+0x10100], [R4.64+0x80], !P4 ;  /* 0x1010008004fa0fae */ /* 0x0003e2000e101d48 */
[----:B------:R-:W-:Y:S01]  /*88e0*/  @P0 IADD3.X R7, R185, R5, RZ, P5, !PT ;  /* 0x00000005b9070210 */ /* 0x000fe20002ffe4ff */
[----:B------:R2:W1:Y:S01]  /*88f0*/  MUFU.EX2 R203, R8 ;  /* 0x0000000800cb7308 */ /* 0x0004620000000800 */
[C---:B------:R-:W-:Y:S02]  /*8900*/  FMUL.FTZ R71, R0.reuse, R71 ;  /* 0x0000004700477220 */ /* 0x040fe40000410000 */
[C---:B------:R-:W-:Y:S01]  /*8910*/  FMUL.FTZ R74, R0.reuse, R74 ;  /* 0x0000004a004a7220 */ /* 0x040fe20000410000 */
[----:B------:R1:W-:Y:S01]  /*8920*/  @P0 LDGSTS.E.BYPASS.LTC128B.128 [R250+0x13100], [R4.64+0x100], !P3 ;  /* 0x1310010004fa0fae */ /* 0x0003e2000d901d48 */
[C---:B---3--:R-:W-:Y:S02]  /*8930*/  FMUL.FTZ R10, R0.reuse, R174 ;  /* 0x000000ae000a7220 */ /* 0x048fe40000410000 */
[C---:B------:R-:W-:Y:S02]  /*8940*/  FMUL.FTZ R75, R0.reuse, R75 ;  /* 0x0000004b004b7220 */ /* 0x040fe40000410000 */
[C---:B------:R-:W-:Y:S01]  /*8950*/  FMUL.FTZ R78, R0.reuse, R78 ;  /* 0x0000004e004e7220 */ /* 0x040fe20000410000 */
[----:B------:R1:W-:Y:S01]  /*8960*/  @P0 LDGSTS.E.BYPASS.LTC128B.128 [R250+0x16100], [R4.64+0x180], !P2 ;  /* 0x1610018004fa0fae */ /* 0x0003e2000d101d48 */
[----:B------:R-:W-:Y:S01]  /*8970*/  FMUL.FTZ R79, R0, R79 ;  /* 0x0000004f004f7220 */ /* 0x000fe20000410000 */
[----:B------:R-:W-:Y:S01]  /*8980*/  MUFU.EX2 R210, R21 ;  /* 0x0000001500d27308 */ /* 0x000fe20000000800 */
[----:B------:R-:W-:Y:S02]  /*8990*/  FMUL.FTZ R80, R2, R80 ;  /* 0x0000005002507220 */ /* 0x000fe40000410000 */
[----:B----4-:R-:W-:Y:S01]  /*89a0*/  FMUL.FTZ R11, R0, R175 ;  /* 0x000000af000b7220 */ /* 0x010fe20000410000 */
[----:B------:R3:W-:Y:S01]  /*89b0*/  @P0 LDGSTS.E.BYPASS.LTC128B.128 [R250+0xe100], [R6.64], !P1 ;  /* 0x0e10000006fa0fae */ /* 0x0007e2000c901d48 */
[----:B------:R-:W-:Y:S02]  /*89c0*/  FMUL.FTZ R81, R2, R81 ;  /* 0x0000005102517220 */ /* 0x000fe40000410000 */
[C---:B------:R-:W-:Y:S02]  /*89d0*/  FMUL.FTZ R82, R0.reuse, R82 ;  /* 0x0000005200527220 */ /* 0x040fe40000410000 */
[----:B------:R-:W-:Y:S01]  /*89e0*/  FMUL.FTZ R83, R0, R83 ;  /* 0x0000005300537220 */ /* 0x000fe20000410000 */
[----:B------:R3:W-:Y:S01]  /*89f0*/  @P0 LDGSTS.E.BYPASS.LTC128B.128 [R250+0x11100], [R6.64+0x80], !P4 ;  /* 0x1110008006fa0fae */ /* 0x0007e2000e101d48 */
[--C-:B------:R-:W-:Y:S01]  /*8a00*/  FFMA.FTZ R22, R22, c[0x0][0x2d0], -R166.reuse ;  /* 0x0000b40016167a23 */ /* 0x100fe200000108a6 */
[----:B------:R-:W-:Y:S01]  /*8a10*/  MUFU.EX2 R209, R24 ;  /* 0x0000001800d17308 */ /* 0x000fe20000000800 */
[----:B--2---:R-:W-:Y:S02]  /*8a20*/  FMUL.FTZ R8, R2, R172 ;  /* 0x000000ac02087220 */ /* 0x004fe40000410000 */
[--C-:B------:R-:W-:Y:S01]  /*8a30*/  FFMA.FTZ R23, R23, c[0x0][0x2d0], -R166.reuse ;  /* 0x0000b40017177a23 */ /* 0x100fe200000108a6 */
[----:B------:R3:W-:Y:S01]  /*8a40*/  @P0 LDGSTS.E.BYPASS.LTC128B.128 [R250+0x14100], [R6.64+0x100], !P3 ;  /* 0x1410010006fa0fae */ /* 0x0007e2000d901d48 */
[--C-:B------:R-:W-:Y:S02]  /*8a50*/  FFMA.FTZ R26, R26, c[0x0][0x2d0], -R166.reuse ;  /* 0x0000b4001a1a7a23 */ /* 0x100fe400000108a6 */
[----:B------:R-:W-:Y:S02]  /*8a60*/  FFMA.FTZ R27, R27, c[0x0][0x2d0], -R166 ;  /* 0x0000b4001b1b7a23 */ /* 0x000fe400000108a6 */
[----:B------:R-:W-:Y:S01]  /*8a70*/  FFMA.FTZ R29, R29, c[0x0][0x2d0], -R196 ;  /* 0x0000b4001d1d7a23 */ /* 0x000fe200000108c4 */
[----:B------:R3:W-:Y:S01]  /*8a80*/  @P0 LDGSTS.E.BYPASS.LTC128B.128 [R250+0x17100], [R6.64+0x180], !P2 ;  /* 0x1710018006fa0fae */ /* 0x0007e2000d101d48 */
[----:B------:R-:W-:Y:S01]  /*8a90*/  MUFU.EX2 R208, R25 ;  /* 0x0000001900d07308 */ /* 0x000fe20000000800 */
[--C-:B------:R-:W-:Y:S02]  /*8aa0*/  FFMA.FTZ R30, R30, c[0x0][0x2d0], -R166.reuse ;  /* 0x0000b4001e1e7a23 */ /* 0x100fe400000108a6 */
[----:B-1----:R-:W-:Y:S01]  /*8ab0*/  FMUL.FTZ R4, R2, R168 ;  /* 0x000000a802047220 */ /* 0x002fe20000410000 */
[----:B------:R-:W-:Y:S01]  /*8ac0*/  F2FP.PACK_AB R168, R198, R252 ;  /* 0x000000fcc6a8723e */ /* 0x000fe200000000ff */
[----:B------:R-:W1:Y:S01]  /*8ad0*/  LDSM.16.MT88.4 R184, [R216+0x100] ;  /* 0x00010000d8b8783b */ /* 0x000e620000004200 */
[----:B------:R-:W-:Y:S01]  /*8ae0*/  FMUL.FTZ R5, R2, R169 ;  /* 0x000000a902057220 */ /* 0x000fe20000410000 */
[----:B------:R-:W-:Y:S01]  /*8af0*/  F2FP.PACK_AB R169, R203, R200 ;  /* 0x000000c8cba9723e */ /* 0x000fe200000000ff */
[----:B------:R-:W-:Y:S02]  /*8b00*/  FFMA.FTZ R31, R31, c[0x0][0x2d0], -R166 ;  /* 0x0000b4001f1f7a23 */ /* 0x000fe400000108a6 */
[----:B------:R-:W-:Y:S01]  /*8b10*/  MUFU.EX2 R207, R28 ;  /* 0x0000001c00cf7308 */ /* 0x000fe20000000800 */
[----:B------:R-:W2:Y:S01]  /*8b20*/  LDSM.16.MT88.4 R188, [R217+0x100] ;  /* 0x00010000d9bc783b */ /* 0x000ea20000004200 */
[--C-:B------:R-:W-:Y:S02]  /*8b30*/  FFMA.FTZ R32, R32, c[0x0][0x2d0], -R196.reuse ;  /* 0x0000b40020207a23 */ /* 0x100fe400000108c4 */
[----:B------:R-:W-:Y:S02]  /*8b40*/  FFMA.FTZ R33, R33, c[0x0][0x2d0], -R196 ;  /* 0x0000b40021217a23 */ /* 0x000fe400000108c4 */
[--C-:B------:R-:W-:Y:S01]  /*8b50*/  FFMA.FTZ R34, R34, c[0x0][0x2d0], -R166.reuse ;  /* 0x0000b40022227a23 */ /* 0x100fe200000108a6 */
[----:B------:R-:W4:Y:S01]  /*8b60*/  LDSM.16.MT88.4 R192, [R219+0x100] ;  /* 0x00010000dbc0783b */ /* 0x000f220000004200 */
[----:B------:R-:W-:Y:S02]  /*8b70*/  FFMA.FTZ R35, R35, c[0x0][0x2d0], -R166 ;  /* 0x0000b40023237a23 */ /* 0x000fe400000108a6 */
[----:B------:R-:W-:Y:S01]  /*8b80*/  MUFU.EX2 R206, R29 ;  /* 0x0000001d00ce7308 */ /* 0x000fe20000000800 */
[--C-:B------:R-:W-:Y:S02]  /*8b90*/  FFMA.FTZ R36, R36, c[0x0][0x2d0], -R196.reuse ;  /* 0x0000b40024247a23 */ /* 0x100fe400000108c4 */
[----:B------:R-:W4:Y:S01]  /*8ba0*/  LDSM.16.MT88.4 R172, [R218+0x100] ;  /* 0x00010000daac783b */ /* 0x000f220000004200 */
[----:B------:R-:W-:Y:S02]  /*8bb0*/  FFMA.FTZ R37, R37, c[0x0][0x2d0], -R196 ;  /* 0x0000b40025257a23 */ /* 0x000fe400000108c4 */
[----:B---3--:R-:W-:Y:S01]  /*8bc0*/  FMUL.FTZ R6, R0, R170 ;  /* 0x000000aa00067220 */ /* 0x008fe20000410000 */
[----:B------:R-:W-:Y:S01]  /*8bd0*/  F2FP.PACK_AB R170, R204, R205 ;  /* 0x000000cdccaa723e */ /* 0x000fe200000000ff */
[----:B------:R-:W-:Y:S01]  /*8be0*/  FMUL.FTZ R7, R0, R171 ;  /* 0x000000ab00077220 */ /* 0x000fe20000410000 */
[----:B------:R-:W-:Y:S01]  /*8bf0*/  F2FP.PACK_AB R171, R201, R202 ;  /* 0x000000cac9ab723e */ /* 0x000fe200000000ff */
[----:B------:R-:W0:Y:S01]  /*8c00*/  LDGDEPBAR ;  /* 0x00000000000079af */ /* 0x000e220000000000 */
[--C-:B------:R-:W-:Y:S02]  /*8c10*/  FFMA.FTZ R38, R38, c[0x0][0x2d0], -R166.reuse ;  /* 0x0000b40026267a23 */ /* 0x100fe400000108a6 */
[----:B------:R-:W-:Y:S02]  /*8c20*/  FFMA.FTZ R39, R39, c[0x0][0x2d0], -R166 ;  /* 0x0000b40027277a23 */ /* 0x000fe400000108a6 */
[--C-:B------:R-:W-:Y:S02]  /*8c30*/  FFMA.FTZ R40, R40, c[0x0][0x2d0], -R196.reuse ;  /* 0x0000b40028287a23 */ /* 0x100fe400000108c4 */
[----:B------:R-:W-:Y:S02]  /*8c40*/  FFMA.FTZ R41, R41, c[0x0][0x2d0], -R196 ;  /* 0x0000b40029297a23 */ /* 0x000fe400000108c4 */
[--C-:B------:R-:W-:Y:S02]  /*8c50*/  FFMA.FTZ R42, R42, c[0x0][0x2d0], -R166.reuse ;  /* 0x0000b4002a2a7a23 */ /* 0x100fe400000108a6 */
[----:B------:R-:W-:Y:S02]  /*8c60*/  FFMA.FTZ R43, R43, c[0x0][0x2d0], -R166 ;  /* 0x0000b4002b2b7a23 */ /* 0x000fe400000108a6 */
[C---:B------:R-:W-:Y:S01]  /*8c70*/  FMUL.FTZ R84, R2.reuse, R84 ;  /* 0x0000005402547220 */ /* 0x040fe20000410000 */
[C---:B-1----:R-:W-:Y:S01]  /*8c80*/  HMMA.16816.F32 R4, R168.reuse, R184, R4 ;  /* 0x000000b8a804723c */ /* 0x042fe20000001804 */
[----:B------:R-:W-:Y:S04]  /*8c90*/  MUFU.EX2 R165, R43 ;  /* 0x0000002b00a57308 */ /* 0x000fe80000000800 */
[----:B------:R-:W-:Y:S02]  /*8ca0*/  FMUL.FTZ R85, R2, R85 ;  /* 0x0000005502557220 */ /* 0x000fe40000410000 */
[C---:B------:R-:W-:Y:S01]  /*8cb0*/  FMUL.FTZ R86, R0.reuse, R86 ;  /* 0x0000005600567220 */ /* 0x040fe20000410000 */
[C---:B------:R-:W-:Y:S01]  /*8cc0*/  HMMA.16816.F32 R8, R168.reuse, R186, R8 ;  /* 0x000000baa808723c */ /* 0x040fe20000001808 */
[----:B------:R-:W1:Y:S03]  /*8cd0*/  LDSM.16.MT88.4 R184, [R216+0x3100] ;  /* 0x00310000d8b8783b */ /* 0x000e660000004200 */
[----:B------:R-:W-:Y:S02]  /*8ce0*/  FMUL.FTZ R87, R0, R87 ;  /* 0x0000005700577220 */ /* 0x000fe40000410000 */
        /* <DEDUP_REMOVED lines=8> */
[C---:B----4-:R-:W-:Y:S01]  /*8d70*/  HMMA.16816.F32 R60, R168.reuse, R192, R60 ;  /* 0x000000c0a83c723c */ /* 0x050fe2000000183c */
[----:B------:R-:W-:Y:S03]  /*8d80*/  MUFU.EX2 R193, R22 ;  /* 0x0000001600c17308 */ /* 0x000fe60000000800 */
[----:B------:R-:W-:Y:S02]  /*8d90*/  FMUL.FTZ R93, R2, R93 ;  /* 0x0000005d025d7220 */ /* 0x000fe40000410000 */
[C---:B------:R-:W-:Y:S02]  /*8da0*/  FMUL.FTZ R94, R0.reuse, R94 ;  /* 0x0000005e005e7220 */ /* 0x040fe40000410000 */
[C---:B------:R-:W-:Y:S03]  /*8db0*/  HMMA.16816.F32 R64, R168.reuse, R194, R64 ;  /* 0x000000c2a840723c */ /* 0x040fe60000001840 */
[----:B------:R3:W-:Y:S01]  /*8dc0*/  MUFU.EX2 R192, R23 ;  /* 0x0000001700c07308 */ /* 0x0007e20000000800 */
[----:B------:R-:W-:Y:S02]  /*8dd0*/  FMUL.FTZ R95, R0, R95 ;  /* 0x0000005f005f7220 */ /* 0x000fe40000410000 */
[C---:B------:R-:W-:Y:S02]  /*8de0*/  FMUL.FTZ R96, R2.reuse, R96 ;  /* 0x0000006002607220 */ /* 0x040fe40000410000 */
[C---:B------:R-:W-:Y:S04]  /*8df0*/  HMMA.16816.F32 R68, R168.reuse, R172, R68 ;  /* 0x000000aca844723c */ /* 0x040fe80000001844 */
[----:B------:R-:W-:Y:S02]  /*8e00*/  FMUL.FTZ R97, R2, R97 ;  /* 0x0000006102617220 */ /* 0x000fe40000410000 */
[C---:B------:R-:W-:Y:S02]  /*8e10*/  FMUL.FTZ R98, R0.reuse, R98 ;  /* 0x0000006200627220 */ /* 0x040fe40000410000 */
[C---:B------:R-:W-:Y:S01]  /*8e20*/  HMMA.16816.F32 R72, R168.reuse, R174, R72 ;  /* 0x000000aea848723c */ /* 0x040fe20000001848 */
[----:B------:R-:W4:Y:S03]  /*8e30*/  LDSM.16.MT88.4 R172, [R219+0x3100] ;  /* 0x00310000dbac783b */ /* 0x000f260000004200 */
[----:B------:R-:W-:Y:S02]  /*8e40*/  FMUL.FTZ R99, R0, R99 ;  /* 0x0000006300637220 */ /* 0x000fe40000410000 */
[C---:B------:R-:W-:Y:S02]  /*8e50*/  FMUL.FTZ R100, R2.reuse, R100 ;  /* 0x0000006402647220 */ /* 0x040fe40000410000 */
[C---:B-1----:R-:W-:Y:S01]  /*8e60*/  HMMA.16816.F32 R76, R168.reuse, R184, R76 ;  /* 0x000000b8a84c723c */ /* 0x042fe2000000184c */
[----:B---3--:R-:W-:Y:S03]  /*8e70*/  LDSM.16.MT88.4 R20, [R218+0x9900] ;  /* 0x00990000da14783b */ /* 0x008fe60000004200 */
[----:B------:R-:W-:Y:S02]  /*8e80*/  FMUL.FTZ R101, R2, R101 ;  /* 0x0000006502657220 */ /* 0x000fe40000410000 */
[C---:B------:R-:W-:Y:S02]  /*8e90*/  FMUL.FTZ R102, R0.reuse, R102 ;  /* 0x0000006600667220 */ /* 0x040fe40000410000 */
        /* <DEDUP_REMOVED lines=11> */
[----:B------:R-:W-:Y:S01]  /*8f50*/  FMUL.FTZ R109, R2, R109 ;  /* 0x0000006d026d7220 */ /* 0x000fe20000410000 */
[C---:B----4-:R-:W-:Y:S03]  /*8f60*/  HMMA.16816.F32 R92, R168.reuse, R172, R92 ;  /* 0x000000aca85c723c */ /* 0x050fe6000000185c */
[C---:B------:R-:W-:Y:S02]  /*8f70*/  FMUL.FTZ R110, R0.reuse, R110 ;  /* 0x0000006e006e7220 */ /* 0x040fe40000410000 */
[----:B------:R-:W-:Y:S02]  /*8f80*/  FMUL.FTZ R111, R0, R111 ;  /* 0x0000006f006f7220 */ /* 0x000fe40000410000 */
[C---:B------:R-:W-:Y:S01]  /*8f90*/  FMUL.FTZ R112, R2.reuse, R112 ;  /* 0x0000007002707220 */ /* 0x040fe20000410000 */
[C---:B------:R-:W-:Y:S01]  /*8fa0*/  HMMA.16816.F32 R96, R168.reuse, R174, R96 ;  /* 0x000000aea860723c */ /* 0x040fe20000001860 */
[----:B------:R-:W3:Y:S03]  /*8fb0*/  LDSM.16.MT88.4 R172, [R217+0x6100] ;  /* 0x00610000d9ac783b */ /* 0x000ee60000004200 */
[----:B------:R-:W-:Y:S02]  /*8fc0*/  FMUL.FTZ R113, R2, R113 ;  /* 0x0000007102717220 */ /* 0x000fe40000410000 */
[C---:B------:R-:W-:Y:S02]  /*8fd0*/  FMUL.FTZ R114, R0.reuse, R114 ;  /* 0x0000007200727220 */ /* 0x040fe40000410000 */
[C---:B-1----:R-:W-:Y:S04]  /*8fe0*/  HMMA.16816.F32 R100, R168.reuse, R184, R100 ;  /* 0x000000b8a864723c */ /* 0x042fe80000001864 */
        /* <DEDUP_REMOVED lines=14> */
[C---:B---3--:R-:W-:Y:S03]  /*90d0*/  HMMA.16816.F32 R116, R168.reuse, R172, R116 ;  /* 0x000000aca874723c */ /* 0x048fe60000001874 */
[C---:B------:R-:W-:Y:S02]  /*90e0*/  FMUL.FTZ R124, R2.reuse, R124 ;  /* 0x0000007c027c7220 */ /* 0x040fe40000410000 */
[----:B------:R-:W-:Y:S02]  /*90f0*/  FMUL.FTZ R125, R2, R125 ;  /* 0x0000007d027d7220 */ /* 0x000fe40000410000 */
[C---:B------:R-:W-:Y:S01]  /*9100*/  FMUL.FTZ R126, R0.reuse, R126 ;  /* 0x0000007e007e7220 */ /* 0x040fe20000410000 */
[C---:B------:R-:W-:Y:S01]  /*9110*/  HMMA.16816.F32 R120, R168.reuse, R174, R120 ;  /* 0x000000aea878723c */ /* 0x040fe20000001878 */
[----:B------:R-:W3:Y:S03]  /*9120*/  LDSM.16.MT88.4 R172, [R216+0x9100] ;  /* 0x00910000d8ac783b */ /* 0x000ee60000004200 */
        /* <DEDUP_REMOVED lines=12> */
[--C-:B------:R-:W-:Y:S02]  /*91f0*/  FFMA.FTZ R12, R12, c[0x0][0x2d0], -R196.reuse ;  /* 0x0000b4000c0c7a23 */ /* 0x100fe400000108c4 */
[----:B------:R-:W-:Y:S02]  /*9200*/  FFMA.FTZ R13, R13, c[0x0][0x2d0], -R196 ;  /* 0x0000b4000d0d7a23 */ /* 0x000fe400000108c4 */
[----:B------:R4:W-:Y:S01]  /*9210*/  MUFU.EX2 R215, R12 ;  /* 0x0000000c00d77308 */ /* 0x0009e20000000800 */
[C---:B--2---:R-:W-:Y:S03]  /*9220*/  HMMA.16816.F32 R132, R168.reuse, R188, R132 ;  /* 0x000000bca884723c */ /* 0x044fe60000001884 */
[--C-:B------:R-:W-:Y:S02]  /*9230*/  FFMA.FTZ R14, R14, c[0x0][0x2d0], -R166.reuse ;  /* 0x0000b4000e0e7a23 */ /* 0x100fe400000108a6 */
[----:B------:R-:W-:Y:S02]  /*9240*/  FFMA.FTZ R15, R15, c[0x0][0x2d0], -R166 ;  /* 0x0000b4000f0f7a23 */ /* 0x000fe400000108a6 */
[C---:B------:R-:W-:Y:S02]  /*9250*/  FMUL.FTZ R136, R2.reuse, R136 ;  /* 0x0000008802887220 */ /* 0x040fe40000410000 */
[----:B------:R-:W-:Y:S01]  /*9260*/  FMUL.FTZ R137, R2, R137 ;  /* 0x0000008902897220 */ /* 0x000fe20000410000 */
[----:B------:R2:W1:Y:S02]  /*9270*/  MUFU.EX2 R214, R13 ;  /* 0x0000000d00d67308 */ /* 0x0004640000000800 */
[C---:B------:R-:W-:Y:S02]  /*9280*/  FMUL.FTZ R138, R0.reuse, R138 ;  /* 0x0000008a008a7220 */ /* 0x040fe40000410000 */
[----:B------:R-:W-:Y:S02]  /*9290*/  FMUL.FTZ R139, R0, R139 ;  /* 0x0000008b008b7220 */ /* 0x000fe40000410000 */
[C---:B------:R-:W-:Y:S02]  /*92a0*/  FMUL.FTZ R140, R2.reuse, R140 ;  /* 0x0000008c028c7220 */ /* 0x040fe40000410000 */
[----:B------:R-:W-:Y:S02]  /*92b0*/  FMUL.FTZ R141, R2, R141 ;  /* 0x0000008d028d7220 */ /* 0x000fe40000410000 */
[----:B------:R1:W-:Y:S01]  /*92c0*/  MUFU.EX2 R199, R14 ;  /* 0x0000000e00c77308 */ /* 0x0003e20000000800 */
[C---:B------:R-:W-:Y:S01]  /*92d0*/  HMMA.16816.F32 R136, R168.reuse, R190, R136 ;  /* 0x000000bea888723c */ /* 0x040fe20000001888 */
[----:B------:R-:W1:Y:S02]  /*92e0*/  LDSM.16.MT88.4 R188, [R219+0x9100] ;  /* 0x00910000dbbc783b */ /* 0x000e640000004200 */
[C---:B------:R-:W-:Y:S02]  /*92f0*/  FMUL.FTZ R142, R0.reuse, R142 ;  /* 0x0000008e008e7220 */ /* 0x040fe40000410000 */
[----:B------:R-:W-:Y:S02]  /*9300*/  FMUL.FTZ R143, R0, R143 ;  /* 0x0000008f008f7220 */ /* 0x000fe40000410000 */
[C---:B----4-:R-:W-:Y:S02]  /*9310*/  FMUL.FTZ R12, R2.reuse, R176 ;  /* 0x000000b0020c7220 */ /* 0x050fe40000410000 */
[----:B------:R4:W1:Y:S03]  /*9320*/  MUFU.EX2 R197, R15 ;  /* 0x0000000f00c57308 */ /* 0x0008660000000800 */
[C---:B---3--:R-:W-:Y:S03]  /*9330*/  HMMA.16816.F32 R140, R168.reuse, R172, R140 ;  /* 0x000000aca88c723c */ /* 0x048fe6000000188c */
[C---:B------:R-:W-:Y:S02]  /*9340*/  FMUL.FTZ R144, R2.reuse, R144 ;  /* 0x0000009002907220 */ /* 0x040fe40000410000 */
[----:B------:R-:W-:Y:S02]  /*9350*/  FMUL.FTZ R145, R2, R145 ;  /* 0x0000009102917220 */ /* 0x000fe40000410000 */
[C---:B------:R-:W-:Y:S02]  /*9360*/  FMUL.FTZ R146, R0.reuse, R146 ;  /* 0x0000009200927220 */ /* 0x040fe40000410000 */
[----:B------:R-:W-:Y:S03]  /*9370*/  FMUL.FTZ R147, R0, R147 ;  /* 0x0000009300937220 */ /* 0x000fe60000410000 */
[----:B--2---:R-:W-:Y:S02]  /*9380*/  FMUL.FTZ R13, R2, R177 ;  /* 0x000000b1020d7220 */ /* 0x004fe40000410000 */
[----:B-1----:R-:W-:Y:S02]  /*9390*/  FMUL.FTZ R14, R0, R178 ;  /* 0x000000b2000e7220 */ /* 0x002fe40000410000 */
[C---:B------:R-:W-:Y:S01]  /*93a0*/  HMMA.16816.F32 R144, R168.reuse, R174, R144 ;  /* 0x000000aea890723c */ /* 0x040fe20000001890 */
[----:B------:R-:W1:Y:S02]  /*93b0*/  LDSM.16.MT88.4 R172, [R218+0x9100] ;  /* 0x00910000daac783b */ /* 0x000e640000004200 */
[--C-:B------:R-:W-:Y:S02]  /*93c0*/  FFMA.FTZ R16, R16, c[0x0][0x2d0], -R196.reuse ;  /* 0x0000b40010107a23 */ /* 0x100fe400000108c4 */
[----:B----4-:R-:W-:Y:S02]  /*93d0*/  FMUL.FTZ R15, R0, R179 ;  /* 0x000000b3000f7220 */ /* 0x010fe40000410000 */
[----:B------:R-:W-:Y:S01]  /*93e0*/  FFMA.FTZ R17, R17, c[0x0][0x2d0], -R196 ;  /* 0x0000b40011117a23 */ /* 0x000fe200000108c4 */
[----:B------:R-:W2:Y:S01]  /*93f0*/  LDSM.16.MT88.4 R176, [R216+0x900] ;  /* 0x00090000d8b0783b */ /* 0x000ea20000004200 */
[--C-:B------:R-:W-:Y:S01]  /*9400*/  FFMA.FTZ R18, R18, c[0x0][0x2d0], -R166.reuse ;  /* 0x0000b40012127a23 */ /* 0x100fe200000108a6 */
[----:B------:R3:W-:Y:S02]  /*9410*/  MUFU.EX2 R213, R16 ;  /* 0x0000001000d57308 */ /* 0x0007e40000000800 */
[C---:B------:R-:W-:Y:S03]  /*9420*/  HMMA.16816.F32 R12, R168.reuse, R184, R12 ;  /* 0x000000b8a80c723c */ /* 0x040fe6000000180c */
[----:B------:R-:W-:Y:S02]  /*9430*/  FFMA.FTZ R19, R19, c[0x0][0x2d0], -R166 ;  /* 0x0000b40013137a23 */ /* 0x000fe400000108a6 */
[C---:B------:R-:W-:Y:S02]  /*9440*/  FMUL.FTZ R148, R2.reuse, R148 ;  /* 0x0000009402947220 */ /* 0x040fe40000410000 */
[----:B------:R-:W-:Y:S01]  /*9450*/  FMUL.FTZ R149, R2, R149 ;  /* 0x0000009502957220 */ /* 0x000fe20000410000 */
[----:B------:R4:W1:Y:S01]  /*9460*/  MUFU.EX2 R212, R17 ;  /* 0x0000001100d47308 */ /* 0x0008620000000800 */
[C---:B------:R-:W-:Y:S03]  /*9470*/  FMUL.FTZ R150, R0.reuse, R150 ;  /* 0x0000009600967220 */ /* 0x040fe60000410000 */
[----:B------:R-:W-:Y:S02]  /*9480*/  FMUL.FTZ R151, R0, R151 ;  /* 0x0000009700977220 */ /* 0x000fe40000410000 */
[C---:B------:R-:W-:Y:S02]  /*9490*/  FMUL.FTZ R152, R2.reuse, R152 ;  /* 0x0000009802987220 */ /* 0x040fe40000410000 */
[----:B------:R-:W-:Y:S02]  /*94a0*/  FMUL.FTZ R153, R2, R153 ;  /* 0x0000009902997220 */ /* 0x000fe40000410000 */
[----:B------:R1:W-:Y:S01]  /*94b0*/  MUFU.EX2 R195, R18 ;  /* 0x0000001200c37308 */ /* 0x0003e20000000800 */
[C---:B------:R-:W-:Y:S01]  /*94c0*/  HMMA.16816.F32 R148, R168.reuse, R186, R148 ;  /* 0x000000baa894723c */ /* 0x040fe20000001894 */
[----:B------:R-:W-:Y:S02]  /*94d0*/  LDSM.16.MT88.4 R184, [R219+0x900] ;  /* 0x00090000dbb8783b */ /* 0x000fe40000004200 */
[C---:B------:R-:W-:Y:S02]  /*94e0*/  FMUL.FTZ R154, R0.reuse, R154 ;  /* 0x0000009a009a7220 */ /* 0x040fe40000410000 */
[----:B------:R-:W-:Y:S02]  /*94f0*/  FMUL.FTZ R155, R0, R155 ;  /* 0x0000009b009b7220 */ /* 0x000fe40000410000 */
[C---:B---3--:R-:W-:Y:S02]  /*9500*/  FMUL.FTZ R16, R2.reuse, R180 ;  /* 0x000000b402107220 */ /* 0x048fe40000410000 */
[----:B------:R3:W2:Y:S03]  /*9510*/  MUFU.EX2 R194, R19 ;  /* 0x0000001300c27308 */ /* 0x0006a60000000800 */
[C---:B------:R-:W-:Y:S03]  /*9520*/  HMMA.16816.F32 R152, R168.reuse, R188, R152 ;  /* 0x000000bca898723c */ /* 0x040fe60000001898 */
[C---:B------:R-:W-:Y:S02]  /*9530*/  FMUL.FTZ R156, R2.reuse, R156 ;  /* 0x0000009c029c7220 */ /* 0x040fe40000410000 */
[----:B------:R-:W-:Y:S02]  /*9540*/  FMUL.FTZ R157, R2, R157 ;  /* 0x0000009d029d7220 */ /* 0x000fe40000410000 */
[C---:B------:R-:W-:Y:S02]  /*9550*/  FMUL.FTZ R158, R0.reuse, R158 ;  /* 0x0000009e009e7220 */ /* 0x040fe40000410000 */
[----:B------:R-:W-:Y:S03]  /*9560*/  FMUL.FTZ R159, R0, R159 ;  /* 0x0000009f009f7220 */ /* 0x000fe60000410000 */
[----:B----4-:R-:W-:Y:S02]  /*9570*/  FMUL.FTZ R17, R2, R181 ;  /* 0x000000b502117220 */ /* 0x010fe40000410000 */
[----:B-1----:R-:W-:Y:S02]  /*9580*/  FMUL.FTZ R18, R0, R182 ;  /* 0x000000b600127220 */ /* 0x002fe40000410000 */
[C---:B------:R-:W-:Y:S01]  /*9590*/  HMMA.16816.F32 R156, R168.reuse, R190, R156 ;  /* 0x000000bea89c723c */ /* 0x040fe2000000189c */
[----:B------:R-:W-:Y:S02]  /*95a0*/  LDSM.16.MT88.4 R188, [R219+0x3900] ;  /* 0x00390000dbbc783b */ /* 0x000fe40000004200 */
[----:B------:R-:W-:Y:S02]  /*95b0*/  FMUL.FTZ R160, R2, R160 ;  /* 0x000000a002a07220 */ /* 0x000fe40000410000 */
[----:B---3--:R-:W-:Y:S02]  /*95c0*/  FMUL.FTZ R19, R0, R183 ;  /* 0x000000b700137220 */ /* 0x008fe40000410000 */
[----:B------:R-:W1:Y:S01]  /*95d0*/  LDSM.16.MT88.4 R180, [R217+0x900] ;  /* 0x00090000d9b4783b */ /* 0x000e620000004200 */
[----:B------:R-:W-:Y:S04]  /*95e0*/  FMUL.FTZ R161, R2, R161 ;  /* 0x000000a102a17220 */ /* 0x000fe80000410000 */
[C---:B------:R-:W-:Y:S03]  /*95f0*/  HMMA.16816.F32 R16, R168.reuse, R172, R16 ;  /* 0x000000aca810723c */ /* 0x040fe60000001810 */
[C---:B------:R-:W-:Y:S02]  /*9600*/  FMUL.FTZ R162, R0.reuse, R162 ;  /* 0x000000a200a27220 */ /* 0x040fe40000410000 */
[----:B------:R-:W-:Y:S02]  /*9610*/  FMUL.FTZ R163, R0, R163 ;  /* 0x000000a300a37220 */ /* 0x000fe40000410000 */
[--C-:B------:R-:W-:Y:S02]  /*9620*/  FFMA.FTZ R49, R49, c[0x0][0x2d0], -R196.reuse ;  /* 0x0000b40031317a23 */ /* 0x100fe400000108c4 */
[--C-:B------:R-:W-:Y:S03]  /*9630*/  FFMA.FTZ R44, R44, c[0x0][0x2d0], -R196.reuse ;  /* 0x0000b4002c2c7a23 */ /* 0x100fe600000108c4 */
[----:B------:R-:W-:Y:S01]  /*9640*/  HMMA.16816.F32 R160, R168, R174, R160 ;  /* 0x000000aea8a0723c */ /* 0x000fe200000018a0 */
[----:B------:R-:W3:Y:S01]  /*9650*/  LDSM.16.MT88.4 R172, [R218+0x900] ;  /* 0x00090000daac783b */ /* 0x000ee20000004200 */
[----:B------:R-:W-:Y:S01]  /*9660*/  MUFU.EX2 R49, R49 ;  /* 0x0000003100317308 */ /* 0x000fe20000000800 */
[----:B------:R-:W-:Y:S02]  /*9670*/  FFMA.FTZ R45, R45, c[0x0][0x2d0], -R196 ;  /* 0x0000b4002d2d7a23 */ /* 0x000fe400000108c4 */
[--C-:B------:R-:W-:Y:S02]  /*9680*/  FFMA.FTZ R46, R46, c[0x0][0x2d0], -R166.reuse ;  /* 0x0000b4002e2e7a23 */ /* 0x100fe400000108a6 */
[----:B------:R-:W-:Y:S01]  /*9690*/  F2FP.PACK_AB R168, R214, R215 ;  /* 0x000000d7d6a8723e */ /* 0x000fe200000000ff */
[----:B------:R-:W-:Y:S01]  /*96a0*/  FFMA.FTZ R47, R47, c[0x0][0x2d0], -R166 ;  /* 0x0000b4002f2f7a23 */ /* 0x000fe200000108a6 */
[----:B------:R-:W-:Y:S03]  /*96b0*/  F2FP.PACK_AB R169, R197, R199 ;  /* 0x000000c7c5a9723e */ /* 0x000fe600000000ff */
[----:B------:R-:W-:Y:S01]  /*96c0*/  F2FP.PACK_AB R170, R212, R213 ;  /* 0x000000d5d4aa723e */ /* 0x000fe200000000ff */
[----:B------:R-:W-:Y:S01]  /*96d0*/  MUFU.EX2 R44, R44 ;  /* 0x0000002c002c7308 */ /* 0x000fe20000000800 */
[----:B--2---:R-:W-:Y:S01]  /*96e0*/  F2FP.PACK_AB R171, R194, R195 ;  /* 0x000000c3c2ab723e */ /* 0x004fe200000000ff */
[----:B------:R-:W-:Y:S02]  /*96f0*/  FFMA.FTZ R48, R48, c[0x0][0x2d0], -R196 ;  /* 0x0000b40030307a23 */ /* 0x000fe400000108c4 */
[--C-:B------:R-:W-:Y:S02]  /*9700*/  FFMA.FTZ R50, R50, c[0x0][0x2d0], -R166.reuse ;  /* 0x0000b40032327a23 */ /* 0x100fe400000108a6 */
[----:B------:R-:W-:Y:S02]  /*9710*/  FFMA.FTZ R166, R51, c[0x0][0x2d0], -R166 ;  /* 0x0000b40033a67a23 */ /* 0x000fe400000108a6 */
[C---:B------:R-:W-:Y:S02]  /*9720*/  HMMA.16816.F32 R4, R168.reuse, R176, R4 ;  /* 0x000000b0a804723c */ /* 0x040fe40000001804 */
[----:B------:R-:W-:Y:S06]  /*9730*/  MUFU.EX2 R45, R45 ;  /* 0x0000002d002d7308 */ /* 0x000fec0000000800 */
[C---:B------:R-:W-:Y:S01]  /*9740*/  HMMA.16816.F32 R8, R168.reuse, R178, R8 ;  /* 0x000000b2a808723c */ /* 0x040fe20000001808 */
[----:B------:R-:W2:Y:S03]  /*9750*/  LDSM.16.MT88.4 R176, [R216+0x3900] ;  /* 0x00390000d8b0783b */ /* 0x000ea60000004200 */
[----:B------:R-:W-:Y:S04]  /*9760*/  MUFU.EX2 R166, R166 ;  /* 0x000000a600a67308 */ /* 0x000fe80000000800 */
[C---:B-1----:R-:W-:Y:S06]  /*9770*/  HMMA.16816.F32 R52, R168.reuse, R180, R52 ;  /* 0x000000b4a834723c */ /* 0x042fec0000001834 */
[----:B------:R-:W-:Y:S02]  /*9780*/  MUFU.EX2 R46, R46 ;  /* 0x0000002e002e7308 */ /* 0x000fe40000000800 */
[C---:B------:R-:W-:Y:S01]  /*9790*/  HMMA.16816.F32 R56, R168.reuse, R182, R56 ;  /* 0x000000b6a838723c */ /* 0x040fe20000001838 */
[----:B------:R-:W1:Y:S07]  /*97a0*/  LDSM.16.MT88.4 R180, [R217+0x3900] ;  /* 0x00390000d9b4783b */ /* 0x000e6e0000004200 */
[C---:B------:R-:W-:Y:S01]  /*97b0*/  HMMA.16816.F32 R60, R168.reuse, R184, R60 ;  /* 0x000000b8a83c723c */ /* 0x040fe2000000183c */
[----:B------:R-:W-:Y:S07]  /*97c0*/  MUFU.EX2 R47, R47 ;  /* 0x0000002f002f7308 */ /* 0x000fee0000000800 */
[C---:B------:R-:W-:Y:S01]  /*97d0*/  HMMA.16816.F32 R64, R168.reuse, R186, R64 ;  /* 0x000000baa840723c */ /* 0x040fe20000001840 */
[----:B------:R-:W4:Y:S02]  /*97e0*/  LDSM.16.MT88.4 R184, [R218+0x3900] ;  /* 0x00390000dab8783b */ /* 0x000f240000004200 */
[----:B------:R-:W-:Y:S05]  /*97f0*/  MUFU.EX2 R48, R48 ;  /* 0x0000003000307308 */ /* 0x000fea0000000800 */
[C---:B---3--:R-:W-:Y:S05]  /*9800*/  HMMA.16816.F32 R68, R168.reuse, R172, R68 ;  /* 0x000000aca844723c */ /* 0x048fea0000001844 */
[----:B------:R-:W-:Y:S03]  /*9810*/  MUFU.EX2 R50, R50 ;  /* 0x0000003200327308 */ /* 0x000fe60000000800 */
[C---:B------:R-:W-:Y:S01]  /*9820*/  HMMA.16816.F32 R72, R168.reuse, R174, R72 ;  /* 0x000000aea848723c */ /* 0x040fe20000001848 */
[----:B------:R-:W3:Y:S07]  /*9830*/  LDSM.16.MT88.4 R172, [R216+0x6900] ;  /* 0x00690000d8ac783b */ /* 0x000eee0000004200 */
[C---:B--2---:R-:W-:Y:S08]  /*9840*/  HMMA.16816.F32 R76, R168.reuse, R176, R76 ;  /* 0x000000b0a84c723c */ /* 0x044ff0000000184c */
[C---:B------:R-:W-:Y:S01]  /*9850*/  HMMA.16816.F32 R80, R168.reuse, R178, R80 ;  /* 0x000000b2a850723c */ /* 0x040fe20000001850 */
[----:B------:R-:W2:Y:S07]  /*9860*/  LDSM.16.MT88.4 R176, [R217+0x6900] ;  /* 0x00690000d9b0783b */ /* 0x000eae0000004200 */
[C---:B-1----:R-:W-:Y:S08]  /*9870*/  HMMA.16816.F32 R84, R168.reuse, R180, R84 ;  /* 0x000000b4a854723c */ /* 0x042ff00000001854 */
[C---:B------:R-:W-:Y:S01]  /*9880*/  HMMA.16816.F32 R88, R168.reuse, R182, R88 ;  /* 0x000000b6a858723c */ /* 0x040fe20000001858 */
[----:B------:R-:W1:Y:S07]  /*9890*/  LDSM.16.MT88.4 R180, [R219+0x6900] ;  /* 0x00690000dbb4783b */ /* 0x000e6e0000004200 */
[C---:B------:R-:W-:Y:S08]  /*98a0*/  HMMA.16816.F32 R92, R168.reuse, R188, R92 ;  /* 0x000000bca85c723c */ /* 0x040ff0000000185c */
[C---:B------:R-:W-:Y:S01]  /*98b0*/  HMMA.16816.F32 R96, R168.reuse, R190, R96 ;  /* 0x000000bea860723c */ /* 0x040fe20000001860 */
[----:B------:R-:W-:Y:S07]  /*98c0*/  LDSM.16.MT88.4 R188, [R216+0x9900] ;  /* 0x00990000d8bc783b */ /* 0x000fee0000004200 */
[C---:B----4-:R-:W-:Y:S08]  /*98d0*/  HMMA.16816.F32 R100, R168.reuse, R184, R100 ;  /* 0x000000b8a864723c */ /* 0x050ff00000001864 */
[C---:B------:R-:W-:Y:S01]  /*98e0*/  HMMA.16816.F32 R104, R168.reuse, R186, R104 ;  /* 0x000000baa868723c */ /* 0x040fe20000001868 */
[----:B------:R-:W4:Y:S07]  /*98f0*/  LDSM.16.MT88.4 R184, [R218+0x6900] ;  /* 0x00690000dab8783b */ /* 0x000f2e0000004200 */
[C---:B---3--:R-:W-:Y:S08]  /*9900*/  HMMA.16816.F32 R108, R168.reuse, R172, R108 ;  /* 0x000000aca86c723c */ /* 0x048ff0000000186c */
[C---:B------:R-:W-:Y:S01]  /*9910*/  HMMA.16816.F32 R112, R168.reuse, R174, R112 ;  /* 0x000000aea870723c */ /* 0x040fe20000001870 */
[----:B------:R-:W3:Y:S07]  /*9920*/  LDSM.16.MT88.4 R172, [R217+0x9900] ;  /* 0x00990000d9ac783b */ /* 0x000eee0000004200 */
[C---:B--2---:R-:W-:Y:S08]  /*9930*/  HMMA.16816.F32 R116, R168.reuse, R176, R116 ;  /* 0x000000b0a874723c */ /* 0x044ff00000001874 */
[C---:B------:R-:W-:Y:S01]  /*9940*/  HMMA.16816.F32 R120, R168.reuse, R178, R120 ;  /* 0x000000b2a878723c */ /* 0x040fe20000001878 */
[----:B------:R-:W2:Y:S07]  /*9950*/  LDSM.16.MT88.4 R176, [R219+0x9900] ;  /* 0x00990000dbb0783b */ /* 0x000eae0000004200 */
[C---:B-1----:R-:W-:Y:S08]  /*9960*/  HMMA.16816.F32 R124, R168.reuse, R180, R124 ;  /* 0x000000b4a87c723c */ /* 0x042ff0000000187c */
[C---:B------:R-:W-:Y:S01]  /*9970*/  HMMA.16816.F32 R128, R168.reuse, R182, R128 ;  /* 0x000000b6a880723c */ /* 0x040fe20000001880 */
[----:B------:R-:W-:Y:S07]  /*9980*/  LDSM.16.MT88.4 R180, [R219+0x4100] ;  /* 0x00410000dbb4783b */ /* 0x000fee0000004200 */
[C---:B----4-:R-:W-:Y:S01]  /*9990*/  HMMA.16816.F32 R132, R168.reuse, R184, R132 ;  /* 0x000000b8a884723c */ /* 0x050fe20000001884 */
[----:B------:R-:W-:Y:S07]  /*99a0*/  MUFU.EX2 R185, R31 ;  /* 0x0000001f00b97308 */ /* 0x000fee0000000800 */
[C---:B------:R-:W-:Y:S03]  /*99b0*/  HMMA.16816.F32 R136, R168.reuse, R186, R136 ;  /* 0x000000baa888723c */ /* 0x040fe60000001888 */
[----:B------:R-:W-:Y:S05]  /*99c0*/  MUFU.EX2 R187, R27 ;  /* 0x0000001b00bb7308 */ /* 0x000fea0000000800 */
[C---:B------:R-:W-:Y:S05]  /*99d0*/  HMMA.16816.F32 R140, R168.reuse, R188, R140 ;  /* 0x000000bca88c723c */ /* 0x040fea000000188c */
[----:B------:R1:W4:Y:S03]  /*99e0*/  MUFU.EX2 R188, R26 ;  /* 0x0000001a00bc7308 */ /* 0x0003260000000800 */
[C---:B------:R-:W-:Y:S07]  /*99f0*/  HMMA.16816.F32 R144, R168.reuse, R190, R144 ;  /* 0x000000bea890723c */ /* 0x040fee0000001890 */
[----:B------:R4:W4:Y:S01]  /*9a00*/  MUFU.EX2 R186, R30 ;  /* 0x0000001e00ba7308 */ /* 0x0009220000000800 */
[C---:B---3--:R-:W-:Y:S08]  /*9a10*/  HMMA.16816.F32 R12, R168.reuse, R172, R12 ;  /* 0x000000aca80c723c */ /* 0x048ff0000000180c */
[C---:B------:R-:W-:Y:S01]  /*9a20*/  HMMA.16816.F32 R148, R168.reuse, R174, R148 ;  /* 0x000000aea894723c */ /* 0x040fe20000001894 */
[----:B------:R-:W3:Y:S01]  /*9a30*/  LDSM.16.MT88.4 R172, [R216+0x1100] ;  /* 0x00110000d8ac783b */ /* 0x000ee20000004200 */
[----:B------:R-:W-:Y:S05]  /*9a40*/  MUFU.EX2 R191, R37 ;  /* 0x0000002500bf7308 */ /* 0x000fea0000000800 */
[----:B-1----:R-:W1:Y:S01]  /*9a50*/  LDSM.16.MT88.4 R24, [R217+0x1100] ;  /* 0x00110000d918783b */ /* 0x002e620000004200 */
[C---:B--2---:R-:W-:Y:S04]  /*9a60*/  HMMA.16816.F32 R152, R168.reuse, R176, R152 ;  /* 0x000000b0a898723c */ /* 0x044fe80000001898 */
[----:B------:R-:W-:Y:S01]  /*9a70*/  MUFU.EX2 R190, R40 ;  /* 0x0000002800be7308 */ /* 0x000fe20000000800 */
[----:B----4-:R-:W-:Y:S03]  /*9a80*/  LDSM.16.MT88.4 R28, [R218+0xa100] ;  /* 0x00a10000da1c783b */ /* 0x010fe60000004200 */
[C---:B------:R-:W-:Y:S03]  /*9a90*/  HMMA.16816.F32 R156, R168.reuse, R178, R156 ;  /* 0x000000b2a89c723c */ /* 0x040fe6000000189c */
[----:B------:R-:W2:Y:S03]  /*9aa0*/  LDSM.16.MT88.4 R176, [R219+0x1100] ;  /* 0x00110000dbb0783b */ /* 0x000ea60000004200 */
[----:B------:R-:W-:Y:S02]  /*9ab0*/  MUFU.EX2 R189, R41 ;  /* 0x0000002900bd7308 */ /* 0x000fe40000000800 */
[C---:B------:R-:W-:Y:S07]  /*9ac0*/  HMMA.16816.F32 R16, R168.reuse, R20, R16 ;  /* 0x00000014a810723c */ /* 0x040fee0000001810 */
[----:B------:R-:W-:Y:S01]  /*9ad0*/  F2FP.PACK_AB R20, R210, R211 ;  /* 0x000000d3d214723e */ /* 0x000fe200000000ff */
[----:B------:R-:W-:Y:S01]  /*9ae0*/  HMMA.16816.F32 R160, R168, R22, R160 ;  /* 0x00000016a8a0723c */ /* 0x000fe200000018a0 */
[----:B------:R-:W4:Y:S01]  /*9af0*/  LDSM.16.MT88.4 R168, [R218+0x1100] ;  /* 0x00110000daa8783b */ /* 0x000f220000004200 */
[----:B------:R1:W-:Y:S02]  /*9b00*/  MUFU.EX2 R184, R42 ;  /* 0x0000002a00b87308 */ /* 0x0003e40000000800 */
[----:B------:R-:W-:Y:S03]  /*9b10*/  F2FP.PACK_AB R21, R192, R193 ;  /* 0x000000c1c015723e */ /* 0x000fe600000000ff */
[----:B------:R-:W-:Y:S02]  /*9b20*/  F2FP.PACK_AB R22, R208, R209 ;  /* 0x000000d1d016723e */ /* 0x000fe400000000ff */
[----:B------:R-:W-:Y:S07]  /*9b30*/  F2FP.PACK_AB R23, R187, R188 ;  /* 0x000000bcbb17723e */ /* 0x000fee00000000ff */
[C---:B---3--:R-:W-:Y:S08]  /*9b40*/  HMMA.16816.F32 R4, R20.reuse, R172, R4 ;  /* 0x000000ac1404723c */ /* 0x048ff00000001804 */
[C---:B------:R-:W-:Y:S01]  /*9b50*/  HMMA.16816.F32 R8, R20.reuse, R174, R8 ;  /* 0x000000ae1408723c */ /* 0x040fe20000001808 */
[----:B------:R-:W3:Y:S06]  /*9b60*/  LDSM.16.MT88.4 R172, [R216+0x4100] ;  /* 0x00410000d8ac783b */ /* 0x000eec0000004200 */
[----:B-1----:R-:W-:Y:S01]  /*9b70*/  LDSM.16.MT88.4 R40, [R218+0x2100] ;  /* 0x00210000da28783b */ /* 0x002fe20000004200 */
[C---:B------:R-:W-:Y:S08]  /*9b80*/  HMMA.16816.F32 R52, R20.reuse, R24, R52 ;  /* 0x000000181434723c */ /* 0x040ff00000001834 */
[C---:B------:R-:W-:Y:S01]  /*9b90*/  HMMA.16816.F32 R56, R20.reuse, R26, R56 ;  /* 0x0000001a1438723c */ /* 0x040fe20000001838 */
[----:B------:R-:W1:Y:S07]  /*9ba0*/  LDSM.16.MT88.4 R24, [R217+0x4100] ;  /* 0x00410000d918783b */ /* 0x000e6e0000004200 */
[C---:B--2---:R-:W-:Y:S08]  /*9bb0*/  HMMA.16816.F32 R60, R20.reuse, R176, R60 ;  /* 0x000000b0143c723c */ /* 0x044ff0000000183c */
[C---:B------:R-:W-:Y:S01]  /*9bc0*/  HMMA.16816.F32 R64, R20.reuse, R178, R64 ;  /* 0x000000b21440723c */ /* 0x040fe20000001840 */
[----:B------:R-:W2:Y:S07]  /*9bd0*/  LDSM.16.MT88.4 R176, [R218+0x4100] ;  /* 0x00410000dab0783b */ /* 0x000eae0000004200 */
[C---:B----4-:R-:W-:Y:S08]  /*9be0*/  HMMA.16816.F32 R68, R20.reuse, R168, R68 ;  /* 0x000000a81444723c */ /* 0x050ff00000001844 */
[C---:B------:R-:W-:Y:S01]  /*9bf0*/  HMMA.16816.F32 R72, R20.reuse, R170, R72 ;  /* 0x000000aa1448723c */ /* 0x040fe20000001848 */
[----:B------:R-:W4:Y:S07]  /*9c00*/  LDSM.16.MT88.4 R168, [R216+0x7100] ;  /* 0x00710000d8a8783b */ /* 0x000f2e0000004200 */
        /* <DEDUP_REMOVED lines=8> */
[----:B------:R-:W-:Y:S07]  /*9c90*/  LDSM.16.MT88.4 R180, [R216+0xa100] ;  /* 0x00a10000d8b4783b */ /* 0x000fee0000004200 */
[C---:B--2---:R-:W-:Y:S08]  /*9ca0*/  HMMA.16816.F32 R100, R20.reuse, R176, R100 ;  /* 0x000000b01464723c */ /* 0x044ff00000001864 */
[C---:B------:R-:W-:Y:S01]  /*9cb0*/  HMMA.16816.F32 R104, R20.reuse, R178, R104 ;  /* 0x000000b21468723c */ /* 0x040fe20000001868 */
[----:B------:R-:W2:Y:S07]  /*9cc0*/  LDSM.16.MT88.4 R176, [R218+0x7100] ;  /* 0x00710000dab0783b */ /* 0x000eae0000004200 */
[C---:B----4-:R-:W-:Y:S08]  /*9cd0*/  HMMA.16816.F32 R108, R20.reuse, R168, R108 ;  /* 0x000000a8146c723c */ /* 0x050ff0000000186c */
        /* <DEDUP_REMOVED lines=8> */
[C---:B--2---:R-:W-:Y:S07]  /*9d60*/  HMMA.16816.F32 R132, R20.reuse, R176, R132 ;  /* 0x000000b01484723c */ /* 0x044fee0000001884 */
[----:B------:R-:W-:Y:S01]  /*9d70*/  MOV R176, R205 ;  /* 0x000000cd00b07202 */ /* 0x000fe20000000f00 */
[C---:B------:R-:W-:Y:S01]  /*9d80*/  HMMA.16816.F32 R136, R20.reuse, R178, R136 ;  /* 0x000000b21488723c */ /* 0x040fe20000001888 */
[----:B------:R-:W2:Y:S01]  /*9d90*/  LDL.LU R178, [R1+0x4] ;  /* 0x0000040001b27983 */ /* 0x000ea20000300800 */
[----:B------:R-:W-:Y:S02]  /*9da0*/  MUFU.EX2 R205, R32 ;  /* 0x0000002000cd7308 */ /* 0x000fe40000000800 */
[----:B------:R-:W-:Y:S03]  /*9db0*/  MOV R177, R204 ;  /* 0x000000cc00b17202 */ /* 0x000fe60000000f00 */
[----:B------:R-:W-:Y:S01]  /*9dc0*/  MOV R179, R198 ;  /* 0x000000c600b37202 */ /* 0x000fe20000000f00 */
[C---:B------:R-:W-:Y:S04]  /*9dd0*/  HMMA.16816.F32 R140, R20.reuse, R180, R140 ;  /* 0x000000b4148c723c */ /* 0x040fe8000000188c */
[----:B------:R-:W3:Y:S04]  /*9de0*/  MUFU.EX2 R204, R33 ;  /* 0x0000002100cc7308 */ /* 0x000ee80000000800 */
[C---:B------:R-:W-:Y:S06]  /*9df0*/  HMMA.16816.F32 R144, R20.reuse, R182, R144 ;  /* 0x000000b61490723c */ /* 0x040fec0000001890 */
[----:B------:R-:W-:Y:S02]  /*9e00*/  MUFU.EX2 R183, R34 ;  /* 0x0000002200b77308 */ /* 0x000fe40000000800 */
[C---:B-1----:R-:W-:Y:S08]  /*9e10*/  HMMA.16816.F32 R12, R20.reuse, R24, R12 ;  /* 0x00000018140c723c */ /* 0x042ff0000000180c */
[C---:B------:R-:W-:Y:S01]  /*9e20*/  HMMA.16816.F32 R148, R20.reuse, R26, R148 ;  /* 0x0000001a1494723c */ /* 0x040fe20000001894 */
[----:B------:R1:W4:Y:S01]  /*9e30*/  MUFU.EX2 R182, R35 ;  /* 0x0000002300b67308 */ /* 0x0003220000000800 */
[----:B------:R-:W3:Y:S06]  /*9e40*/  LDSM.16.MT88.4 R24, [R216+0x1900] ;  /* 0x00190000d818783b */ /* 0x000eec0000004200 */
[C---:B------:R-:W-:Y:S03]  /*9e50*/  HMMA.16816.F32 R152, R20.reuse, R168, R152 ;  /* 0x000000a81498723c */ /* 0x040fe60000001898 */
[----:B------:R-:W2:Y:S05]  /*9e60*/  MUFU.EX2 R198, R36 ;  /* 0x0000002400c67308 */ /* 0x000eaa0000000800 */
[C---:B------:R-:W-:Y:S01]  /*9e70*/  HMMA.16816.F32 R156, R20.reuse, R170, R156 ;  /* 0x000000aa149c723c */ /* 0x040fe2000000189c */
[----:B------:R-:W-:Y:S04]  /*9e80*/  LDSM.16.MT88.4 R168, [R219+0x1900] ;  /* 0x00190000dba8783b */ /* 0x000fe80000004200 */
[----:B------:R-:W-:Y:S03]  /*9e90*/  MUFU.EX2 R181, R38 ;  /* 0x0000002600b57308 */ /* 0x000fe60000000800 */
[C---:B------:R-:W-:Y:S01]  /*9ea0*/  HMMA.16816.F32 R16, R20.reuse, R28, R16 ;  /* 0x0000001c1410723c */ /* 0x040fe20000001810 */
[----:B-1----:R-:W1:Y:S06]  /*9eb0*/  LDSM.16.MT88.4 R32, [R217+0x1900] ;  /* 0x00190000d920783b */ /* 0x002e6c0000004200 */
[----:B------:R4:W1:Y:S01]  /*9ec0*/  MUFU.EX2 R180, R39 ;  /* 0x0000002700b47308 */ /* 0x0008620000000800 */
[----:B------:R-:W-:Y:S01]  /*9ed0*/  HMMA.16816.F32 R160, R20, R30, R160 ;  /* 0x0000001e14a0723c */ /* 0x000fe200000018a0 */
[----:B------:R-:W1:Y:S06]  /*9ee0*/  LDSM.16.MT88.4 R28, [R218+0x1900] ;  /* 0x00190000da1c783b */ /* 0x000e6c0000004200 */
[----:B------:R-:W-:Y:S02]  /*9ef0*/  F2FP.PACK_AB R20, R206, R207 ;  /* 0x000000cfce14723e */ /* 0x000fe400000000ff */
[----:B------:R-:W-:Y:S03]  /*9f00*/  F2FP.PACK_AB R21, R185, R186 ;  /* 0x000000bab915723e */ /* 0x000fe600000000ff */
[----:B---3--:R-:W-:Y:S02]  /*9f10*/  F2FP.PACK_AB R22, R204, R205 ;  /* 0x000000cdcc16723e */ /* 0x008fe400000000ff */
[----:B----4-:R-:W-:Y:S07]  /*9f20*/  F2FP.PACK_AB R23, R182, R183 ;  /* 0x000000b7b617723e */ /* 0x010fee00000000ff */
[C---:B------:R-:W-:Y:S01]  /*9f30*/  HMMA.16816.F32 R4, R20.reuse, R24, R4 ;  /* 0x000000181404723c */ /* 0x040fe20000001804 */
[----:B------:R-:W-:Y:S07]  /*9f40*/  LDSM.16.MT88.4 R36, [R219+0x2100] ;  /* 0x00210000db24783b */ /* 0x000fee0000004200 */
[C---:B------:R-:W-:Y:S01]  /*9f50*/  HMMA.16816.F32 R8, R20.reuse, R26, R8 ;  /* 0x0000001a1408723c */ /* 0x040fe20000001808 */
[----:B------:R-:W3:Y:S07]  /*9f60*/  LDSM.16.MT88.4 R24, [R216+0x4900] ;  /* 0x00490000d818783b */ /* 0x000eee0000004200 */
[C---:B-1----:R-:W-:Y:S08]  /*9f70*/  HMMA.16816.F32 R52, R20.reuse, R32, R52 ;  /* 0x000000201434723c */ /* 0x042ff00000001834 */
[C---:B------:R-:W-:Y:S01]  /*9f80*/  HMMA.16816.F32 R56, R20.reuse, R34, R56 ;  /* 0x000000221438723c */ /* 0x040fe20000001838 */
[----:B------:R-:W1:Y:S07]  /*9f90*/  LDSM.16.MT88.4 R32, [R219+0x4900] ;  /* 0x00490000db20783b */ /* 0x000e6e0000004200 */
[C---:B------:R-:W-:Y:S08]  /*9fa0*/  HMMA.16816.F32 R60, R20.reuse, R168, R60 ;  /* 0x000000a8143c723c */ /* 0x040ff0000000183c */
[C---:B------:R-:W-:Y:S01]  /*9fb0*/  HMMA.16816.F32 R64, R20.reuse, R170, R64 ;  /* 0x000000aa1440723c */ /* 0x040fe20000001840 */
[----:B------:R-:W-:Y:S07]  /*9fc0*/  LDSM.16.MT88.4 R168, [R217+0x7900] ;  /* 0x00790000d9a8783b */ /* 0x000fee0000004200 */
[C---:B------:R-:W-:Y:S08]  /*9fd0*/  HMMA.16816.F32 R68, R20.reuse, R28, R68 ;  /* 0x0000001c1444723c */ /* 0x040ff00000001844 */
[C---:B------:R-:W-:Y:S01]  /*9fe0*/  HMMA.16816.F32 R72, R20.reuse, R30, R72 ;  /* 0x0000001e1448723c */ /* 0x040fe20000001848 */
[----:B------:R-:W4:Y:S07]  /*9ff0*/  LDSM.16.MT88.4 R28, [R218+0x4900] ;  /* 0x00490000da1c783b */ /* 0x000f2e0000004200 */
[C---:B---3--:R-:W-:Y:S08]  /*a000*/  HMMA.16816.F32 R76, R20.reuse, R24, R76 ;  /* 0x00000018144c723c */ /* 0x048ff0000000184c */
[C---:B------:R-:W-:Y:S01]  /*a010*/  HMMA.16816.F32 R80, R20.reuse, R26, R80 ;  /* 0x0000001a1450723c */ /* 0x040fe20000001850 */
[----:B------:R-:W3:Y:S07]  /*a020*/  LDSM.16.MT88.4 R24, [R216+0x7900] ;  /* 0x00790000d818783b */ /* 0x000eee0000004200 */
[C---:B------:R-:W-:Y:S08]  /*a030*/  HMMA.16816.F32 R84, R20.reuse, R172, R84 ;  /* 0x000000ac1454723c */ /* 0x040ff00000001854 */
[C---:B------:R-:W-:Y:S01]  /*a040*/  HMMA.16816.F32 R88, R20.reuse, R174, R88 ;  /* 0x000000ae1458723c */ /* 0x040fe20000001858 */
[----:B------:R-:W3:Y:S07]  /*a050*/  LDSM.16.MT88.4 R172, [R219+0x7900] ;  /* 0x00790000dbac783b */ /* 0x000eee0000004200 */
[C---:B-1----:R-:W-:Y:S08]  /*a060*/  HMMA.16816.F32 R92, R20.reuse, R32, R92 ;  /* 0x00000020145c723c */ /* 0x042ff0000000185c */
[C---:B------:R-:W-:Y:S01]  /*a070*/  HMMA.16816.F32 R96, R20.reuse, R34, R96 ;  /* 0x000000221460723c */ /* 0x040fe20000001860 */
[----:B------:R-:W-:Y:S07]  /*a080*/  LDSM.16.MT88.4 R32, [R217+0xa900] ;  /* 0x00a90000d920783b */ /* 0x000fee0000004200 */
[C---:B----4-:R-:W-:Y:S08]  /*a090*/  HMMA.16816.F32 R100, R20.reuse, R28, R100 ;  /* 0x0000001c1464723c */ /* 0x050ff00000001864 */
[C---:B------:R-:W-:Y:S01]  /*a0a0*/  HMMA.16816.F32 R104, R20.reuse, R30, R104 ;  /* 0x0000001e1468723c */ /* 0x040fe20000001868 */
[----:B------:R-:W1:Y:S07]  /*a0b0*/  LDSM.16.MT88.4 R28, [R218+0x7900] ;  /* 0x00790000da1c783b */ /* 0x000e6e0000004200 */
[C---:B---3--:R-:W-:Y:S08]  /*a0c0*/  HMMA.16816.F32 R108, R20.reuse, R24, R108 ;  /* 0x00000018146c723c */ /* 0x048ff0000000186c */
[C---:B------:R-:W-:Y:S01]  /*a0d0*/  HMMA.16816.F32 R112, R20.reuse, R26, R112 ;  /* 0x0000001a1470723c */ /* 0x040fe20000001870 */
[----:B------:R-:W3:Y:S07]  /*a0e0*/  LDSM.16.MT88.4 R24, [R216+0xa900] ;  /* 0x00a90000d818783b */ /* 0x000eee0000004200 */
[C---:B------:R-:W-:Y:S08]  /*a0f0*/  HMMA.16816.F32 R116, R20.reuse, R168, R116 ;  /* 0x000000a81474723c */ /* 0x040ff00000001874 */
[C---:B------:R-:W-:Y:S01]  /*a100*/  HMMA.16816.F32 R120, R20.reuse, R170, R120 ;  /* 0x000000aa1478723c */ /* 0x040fe20000001878 */
[----:B------:R-:W4:Y:S07]  /*a110*/  LDSM.16.MT88.4 R168, [R219+0xa900] ;  /* 0x00a90000dba8783b */ /* 0x000f2e0000004200 */
[C---:B------:R-:W-:Y:S08]  /*a120*/  HMMA.16816.F32 R124, R20.reuse, R172, R124 ;  /* 0x000000ac147c723c */ /* 0x040ff0000000187c */
[C---:B------:R-:W-:Y:S01]  /*a130*/  HMMA.16816.F32 R128, R20.reuse, R174, R128 ;  /* 0x000000ae1480723c */ /* 0x040fe20000001880 */
[----:B------:R-:W-:Y:S07]  /*a140*/  LDSM.16.MT88.4 R172, [R216+0x2900] ;  /* 0x00290000d8ac783b */ /* 0x000fee0000004200 */
[C---:B-1----:R-:W-:Y:S08]  /*a150*/  HMMA.16816.F32 R132, R20.reuse, R28, R132 ;  /* 0x0000001c1484723c */ /* 0x042ff00000001884 */
[C---:B------:R-:W-:Y:S01]  /*a160*/  HMMA.16816.F32 R136, R20.reuse, R30, R136 ;  /* 0x0000001e1488723c */ /* 0x040fe20000001888 */
[----:B------:R-:W1:Y:S07]  /*a170*/  LDSM.16.MT88.4 R28, [R218+0xa900] ;  /* 0x00a90000da1c783b */ /* 0x000e6e0000004200 */
[C---:B---3--:R-:W-:Y:S08]  /*a180*/  HMMA.16816.F32 R140, R20.reuse, R24, R140 ;  /* 0x00000018148c723c */ /* 0x048ff0000000188c */
[C---:B------:R-:W-:Y:S01]  /*a190*/  HMMA.16816.F32 R144, R20.reuse, R26, R144 ;  /* 0x0000001a1490723c */ /* 0x040fe20000001890 */
[----:B------:R-:W3:Y:S07]  /*a1a0*/  LDSM.16.MT88.4 R24, [R216+0x2100] ;  /* 0x00210000d818783b */ /* 0x000eee0000004200 */
[C---:B------:R-:W-:Y:S08]  /*a1b0*/  HMMA.16816.F32 R12, R20.reuse, R32, R12 ;  /* 0x00000020140c723c */ /* 0x040ff0000000180c */
[C---:B------:R-:W-:Y:S01]  /*a1c0*/  HMMA.16816.F32 R148, R20.reuse, R34, R148 ;  /* 0x000000221494723c */ /* 0x040fe20000001894 */
[----:B------:R-:W3:Y:S03]  /*a1d0*/  LDSM.16.MT88.4 R32, [R217+0x2100] ;  /* 0x00210000d920783b */ /* 0x000ee60000004200 */
[----:B--2---:R-:W-:Y:S04]  /*a1e0*/  FFMA.FTZ R0, R0, R178, R200 ;  /* 0x000000b200007223 */ /* 0x004fe800000100c8 */
[C---:B----4-:R-:W-:Y:S01]  /*a1f0*/  HMMA.16816.F32 R152, R20.reuse, R168, R152 ;  /* 0x000000a81498723c */ /* 0x050fe20000001898 */
[----:B------:R-:W2:Y:S03]  /*a200*/  LDL.LU R169, [R1] ;  /* 0x0000000001a97983 */ /* 0x000ea60000300800 */
[----:B------:R-:W-:Y:S04]  /*a210*/  FADD.FTZ R0, R203, R0 ;  /* 0x00000000cb007221 */ /* 0x000fe80000010000 */
[C---:B------:R-:W-:Y:S04]  /*a220*/  HMMA.16816.F32 R156, R20.reuse, R170, R156 ;  /* 0x000000aa149c723c */ /* 0x040fe8000000189c */
[----:B------:R-:W-:Y:S04]  /*a230*/  FADD.FTZ R0, R202, R0 ;  /* 0x00000000ca007221 */ /* 0x000fe80000010000 */
[C---:B-1----:R-:W-:Y:S04]  /*a240*/  HMMA.16816.F32 R16, R20.reuse, R28, R16 ;  /* 0x0000001c1410723c */ /* 0x042fe80000001810 */
[----:B------:R-:W-:Y:S04]  /*a250*/  FADD.FTZ R0, R201, R0 ;  /* 0x00000000c9007221 */ /* 0x000fe80000010000 */
[----:B------:R-:W-:Y:S01]  /*a260*/  HMMA.16816.F32 R160, R20, R30, R160 ;  /* 0x0000001e14a0723c */ /* 0x000fe200000018a0 */
[----:B------:R-:W1:Y:S03]  /*a270*/  LDSM.16.MT88.4 R28, [R216+0x5100] ;  /* 0x00510000d81c783b */ /* 0x000e660000004200 */
        /* <DEDUP_REMOVED lines=8> */
[C---:B---3--:R-:W-:Y:S03]  /*a300*/  HMMA.16816.F32 R4, R20.reuse, R24, R4 ;  /* 0x000000181404723c */ /* 0x048fe60000001804 */
[----:B------:R-:W-:Y:S04]  /*a310*/  FADD.FTZ R0, R193, R0 ;  /* 0x00000000c1007221 */ /* 0x000fe80000010000 */
[----:B------:R-:W-:Y:S01]  /*a320*/  FADD.FTZ R0, R192, R0 ;  /* 0x00000000c0007221 */ /* 0x000fe20000010000 */
[C---:B------:R-:W-:Y:S01]  /*a330*/  HMMA.16816.F32 R8, R20.reuse, R26, R8 ;  /* 0x0000001a1408723c */ /* 0x040fe20000001808 */
[----:B------:R-:W3:Y:S03]  /*a340*/  LDSM.16.MT88.4 R24, [R217+0x5100] ;  /* 0x00510000d918783b */ /* 0x000ee60000004200 */
[----:B------:R-:W-:Y:S04]  /*a350*/  FADD.FTZ R0, R188, R0 ;  /* 0x00000000bc007221 */ /* 0x000fe80000010000 */
[C---:B------:R-:W-:Y:S04]  /*a360*/  HMMA.16816.F32 R52, R20.reuse, R32, R52 ;  /* 0x000000201434723c */ /* 0x040fe80000001834 */
[----:B------:R-:W-:Y:S04]  /*a370*/  FADD.FTZ R0, R187, R0 ;  /* 0x00000000bb007221 */ /* 0x000fe80000010000 */
[C---:B------:R-:W-:Y:S01]  /*a380*/  HMMA.16816.F32 R56, R20.reuse, R34, R56 ;  /* 0x000000221438723c */ /* 0x040fe20000001838 */
[----:B------:R-:W4:Y:S03]  /*a390*/  LDSM.16.MT88.4 R32, [R219+0x5100] ;  /* 0x00510000db20783b */ /* 0x000f260000004200 */
        /* <DEDUP_REMOVED lines=11> */
[C---:B-1----:R-:W-:Y:S04]  /*a450*/  HMMA.16816.F32 R76, R20.reuse, R28, R76 ;  /* 0x0000001c144c723c */ /* 0x042fe8000000184c */
[----:B------:R-:W-:Y:S04]  /*a460*/  FADD.FTZ R0, R180, R0 ;  /* 0x00000000b4007221 */ /* 0x000fe80000010000 */
[C---:B------:R-:W-:Y:S01]  /*a470*/  HMMA.16816.F32 R80, R20.reuse, R30, R80 ;  /* 0x0000001e1450723c */ /* 0x040fe20000001850 */
[----:B------:R-:W-:Y:S03]  /*a480*/  LDSM.16.MT88.4 R28, [R219+0x8100] ;  /* 0x00810000db1c783b */ /* 0x000fe60000004200 */
[----:B------:R-:W-:Y:S04]  /*a490*/  FADD.FTZ R0, R184, R0 ;  /* 0x00000000b8007221 */ /* 0x000fe80000010000 */
[C---:B---3--:R-:W-:Y:S08]  /*a4a0*/  HMMA.16816.F32 R84, R20.reuse, R24, R84 ;  /* 0x000000181454723c */ /* 0x048ff00000001854 */
[C---:B------:R-:W-:Y:S01]  /*a4b0*/  HMMA.16816.F32 R88, R20.reuse, R26, R88 ;  /* 0x0000001a1458723c */ /* 0x040fe20000001858 */
[----:B------:R-:W1:Y:S07]  /*a4c0*/  LDSM.16.MT88.4 R24, [R217+0x8100] ;  /* 0x00810000d918783b */ /* 0x000e6e0000004200 */
[C---:B----4-:R-:W-:Y:S08]  /*a4d0*/  HMMA.16816.F32 R92, R20.reuse, R32, R92 ;  /* 0x00000020145c723c */ /* 0x050ff0000000185c */
        /* <DEDUP_REMOVED lines=13> */
[----:B------:R-:W1:Y:S07]  /*a5b0*/  LDSM.16.MT88.4 R28, [R219+0xb100] ;  /* 0x00b10000db1c783b */ /* 0x000e6e0000004200 */
[C---:B---3--:R-:W-:Y:S08]  /*a5c0*/  HMMA.16816.F32 R132, R20.reuse, R32, R132 ;  /* 0x000000201484723c */ /* 0x048ff00000001884 */
[C---:B------:R-:W-:Y:S01]  /*a5d0*/  HMMA.16816.F32 R136, R20.reuse, R34, R136 ;  /* 0x000000221488723c */ /* 0x040fe20000001888 */
[----:B------:R-:W3:Y:S07]  /*a5e0*/  LDSM.16.MT88.4 R32, [R218+0xb100] ;  /* 0x00b10000da20783b */ /* 0x000eee0000004200 */
        /* <DEDUP_REMOVED lines=8> */
[----:B------:R-:W4:Y:S07]  /*a670*/  LDSM.16.MT88.4 R28, [R218+0x2900] ;  /* 0x00290000da1c783b */ /* 0x000f2e0000004200 */
[C---:B---3--:R-:W-:Y:S08]  /*a680*/  HMMA.16816.F32 R16, R20.reuse, R32, R16 ;  /* 0x000000201410723c */ /* 0x048ff00000001810 */
[----:B------:R-:W-:Y:S01]  /*a690*/  HMMA.16816.F32 R160, R20, R34, R160 ;  /* 0x0000002214a0723c */ /* 0x000fe200000018a0 */
[----:B------:R-:W3:Y:S06]  /*a6a0*/  LDSM.16.MT88.4 R32, [R217+0x5900] ;  /* 0x00590000d920783b */ /* 0x000eec0000004200 */
[----:B------:R-:W-:Y:S01]  /*a6b0*/  F2FP.PACK_AB R20, R45, R44 ;  /* 0x0000002c2d14723e */ /* 0x000fe200000000ff */
[----:B--2---:R-:W-:Y:S01]  /*a6c0*/  FFMA.FTZ R2, R2, R169, R252 ;  /* 0x000000a902027223 */ /* 0x004fe200000100fc */
[----:B------:R-:W-:Y:S03]  /*a6d0*/  F2FP.PACK_AB R21, R47, R46 ;  /* 0x0000002e2f15723e */ /* 0x000fe600000000ff */
[----:B------:R-:W-:Y:S01]  /*a6e0*/  F2FP.PACK_AB R22, R49, R48 ;  /* 0x000000303116723e */ /* 0x000fe200000000ff */
[----:B------:R-:W-:Y:S01]  /*a6f0*/  FADD.FTZ R2, R179, R2 ;  /* 0x00000002b3027221 */ /* 0x000fe20000010000 */
[----:B------:R-:W-:Y:S03]  /*a700*/  F2FP.PACK_AB R23, R166, R50 ;  /* 0x00000032a617723e */ /* 0x000fe600000000ff */
[----:B------:R-:W-:Y:S04]  /*a710*/  FADD.FTZ R2, R176, R2 ;  /* 0x00000002b0027221 */ /* 0x000fe80000010000 */
[C---:B------:R-:W-:Y:S01]  /*a720*/  HMMA.16816.F32 R168, R20.reuse, R172, R4 ;  /* 0x000000ac14a8723c */ /* 0x040fe20000001804 */
[----:B------:R-:W2:Y:S02]  /*a730*/  LDSM.16.MT88.4 R4, [R219+0x5900] ;  /* 0x00590000db04783b */ /* 0x000ea40000004200 */
[----:B------:R-:W-:Y:S04]  /*a740*/  FADD.FTZ R2, R177, R2 ;  /* 0x00000002b1027221 */ /* 0x000fe80000010000 */
[----:B------:R-:W-:Y:S01]  /*a750*/  FADD.FTZ R2, R215, R2 ;  /* 0x00000002d7027221 */ /* 0x000fe20000010000 */
[C---:B------:R-:W-:Y:S01]  /*a760*/  HMMA.16816.F32 R172, R20.reuse, R174, R8 ;  /* 0x000000ae14ac723c */ /* 0x040fe20000001808 */
[----:B------:R-:W2:Y:S03]  /*a770*/  LDSM.16.MT88.4 R8, [R218+0x5900] ;  /* 0x00590000da08783b */ /* 0x000ea60000004200 */
[----:B------:R-:W-:Y:S04]  /*a780*/  FADD.FTZ R2, R214, R2 ;  /* 0x00000002d6027221 */ /* 0x000fe80000010000 */
[C---:B-1----:R-:W-:Y:S04]  /*a790*/  HMMA.16816.F32 R52, R20.reuse, R24, R52 ;  /* 0x000000181434723c */ /* 0x042fe80000001834 */
[----:B------:R-:W-:Y:S04]  /*a7a0*/  FADD.FTZ R2, R213, R2 ;  /* 0x00000002d5027221 */ /* 0x000fe80000010000 */
[C---:B------:R-:W-:Y:S01]  /*a7b0*/  HMMA.16816.F32 R56, R20.reuse, R26, R56 ;  /* 0x0000001a1438723c */ /* 0x040fe20000001838 */
[----:B------:R-:W1:Y:S03]  /*a7c0*/  LDSM.16.MT88.4 R24, [R216+0x8900] ;  /* 0x00890000d818783b */ /* 0x000e660000004200 */
[----:B------:R-:W-:Y:S04]  /*a7d0*/  FADD.FTZ R2, R212, R2 ;  /* 0x00000002d4027221 */ /* 0x000fe80000010000 */
[C---:B------:R-:W-:Y:S04]  /*a7e0*/  HMMA.16816.F32 R60, R20.reuse, R36, R60 ;  /* 0x00000024143c723c */ /* 0x040fe8000000183c */
[----:B------:R-:W-:Y:S04]  /*a7f0*/  FADD.FTZ R2, R211, R2 ;  /* 0x00000002d3027221 */ /* 0x000fe80000010000 */
[C---:B------:R-:W-:Y:S01]  /*a800*/  HMMA.16816.F32 R64, R20.reuse, R38, R64 ;  /* 0x000000261440723c */ /* 0x040fe20000001840 */
[----:B------:R-:W-:Y:S03]  /*a810*/  LDSM.16.MT88.4 R36, [R219+0x8900] ;  /* 0x00890000db24783b */ /* 0x000fe60000004200 */
[----:B------:R-:W-:Y:S04]  /*a820*/  FADD.FTZ R2, R210, R2 ;  /* 0x00000002d2027221 */ /* 0x000fe80000010000 */
[C---:B----4-:R-:W-:Y:S04]  /*a830*/  HMMA.16816.F32 R68, R20.reuse, R28, R68 ;  /* 0x0000001c1444723c */ /* 0x050fe80000001844 */
[----:B------:R-:W-:Y:S04]  /*a840*/  FADD.FTZ R2, R209, R2 ;  /* 0x00000002d1027221 */ /* 0x000fe80000010000 */
[C---:B------:R-:W-:Y:S01]  /*a850*/  HMMA.16816.F32 R72, R20.reuse, R30, R72 ;  /* 0x0000001e1448723c */ /* 0x040fe20000001848 */
[----:B------:R-:W4:Y:S03]  /*a860*/  LDSM.16.MT88.4 R28, [R217+0x8900] ;  /* 0x00890000d91c783b */ /* 0x000f260000004200 */
[----:B------:R-:W-:Y:S04]  /*a870*/  FADD.FTZ R2, R208, R2 ;  /* 0x00000002d0027221 */ /* 0x000fe80000010000 */
[C---:B------:R-:W-:Y:S04]  /*a880*/  HMMA.16816.F32 R76, R20.reuse, R40, R76 ;  /* 0x00000028144c723c */ /* 0x040fe8000000184c */
[----:B------:R-:W-:Y:S04]  /*a890*/  FADD.FTZ R2, R207, R2 ;  /* 0x00000002cf027221 */ /* 0x000fe80000010000 */
[C---:B------:R-:W-:Y:S01]  /*a8a0*/  HMMA.16816.F32 R80, R20.reuse, R42, R80 ;  /* 0x0000002a1450723c */ /* 0x040fe20000001850 */
[----:B------:R-:W1:Y:S03]  /*a8b0*/  LDSM.16.MT88.4 R40, [R218+0x8900] ;  /* 0x00890000da28783b */ /* 0x000e660000004200 */
[----:B------:R-:W-:Y:S04]  /*a8c0*/  FADD.FTZ R2, R206, R2 ;  /* 0x00000002ce027221 */ /* 0x000fe80000010000 */
[C---:B---3--:R-:W-:Y:S04]  /*a8d0*/  HMMA.16816.F32 R84, R20.reuse, R32, R84 ;  /* 0x000000201454723c */ /* 0x048fe80000001854 */
[----:B------:R-:W-:Y:S04]  /*a8e0*/  FADD.FTZ R2, R205, R2 ;  /* 0x00000002cd027221 */ /* 0x000fe80000010000 */
[C---:B------:R-:W-:Y:S04]  /*a8f0*/  HMMA.16816.F32 R88, R20.reuse, R34, R88 ;  /* 0x000000221458723c */ /* 0x040fe80000001858 */
[----:B------:R-:W-:Y:S04]  /*a900*/  FADD.FTZ R2, R204, R2 ;  /* 0x00000002cc027221 */ /* 0x000fe80000010000 */
[C---:B--2---:R-:W-:Y:S04]  /*a910*/  HMMA.16816.F32 R92, R20.reuse, R4, R92 ;  /* 0x00000004145c723c */ /* 0x044fe8000000185c */
[----:B------:R-:W-:Y:S04]  /*a920*/  FADD.FTZ R2, R198, R2 ;  /* 0x00000002c6027221 */ /* 0x000fe80000010000 */
[C---:B------:R-:W-:Y:S01]  /*a930*/  HMMA.16816.F32 R96, R20.reuse, R6, R96 ;  /* 0x000000061460723c */ /* 0x040fe20000001860 */
[----:B------:R-:W2:Y:S03]  /*a940*/  LDSM.16.MT88.4 R4, [R216+0xb900] ;  /* 0x00b90000d804783b */ /* 0x000ea60000004200 */
[----:B------:R-:W-:Y:S04]  /*a950*/  FADD.FTZ R2, R191, R2 ;  /* 0x00000002bf027221 */ /* 0x000fe80000010000 */
[C---:B------:R-:W-:Y:S04]  /*a960*/  HMMA.16816.F32 R100, R20.reuse, R8, R100 ;  /* 0x000000081464723c */ /* 0x040fe80000001864 */
[----:B------:R-:W-:Y:S04]  /*a970*/  FADD.FTZ R2, R190, R2 ;  /* 0x00000002be027221 */ /* 0x000fe80000010000 */
[C---:B------:R-:W-:Y:S01]  /*a980*/  HMMA.16816.F32 R104, R20.reuse, R10, R104 ;  /* 0x0000000a1468723c */ /* 0x040fe20000001868 */
[----:B------:R-:W3:Y:S03]  /*a990*/  LDSM.16.MT88.4 R8, [R217+0xb900] ;  /* 0x00b90000d908783b */ /* 0x000ee60000004200 */
[----:B------:R-:W-:Y:S04]  /*a9a0*/  FADD.FTZ R2, R189, R2 ;  /* 0x00000002bd027221 */ /* 0x000fe80000010000 */
[C---:B-1----:R-:W-:Y:S08]  /*a9b0*/  HMMA.16816.F32 R108, R20.reuse, R24, R108 ;  /* 0x00000018146c723c */ /* 0x042ff0000000186c */
[C---:B------:R-:W-:Y:S01]  /*a9c0*/  HMMA.16816.F32 R112, R20.reuse, R26, R112 ;  /* 0x0000001a1470723c */ /* 0x040fe20000001870 */
[----:B------:R-:W1:Y:S07]  /*a9d0*/  LDSM.16.MT88.4 R24, [R219+0xb900] ;  /* 0x00b90000db18783b */ /* 0x000e6e0000004200 */
[C---:B----4-:R-:W-:Y:S08]  /*a9e0*/  HMMA.16816.F32 R116, R20.reuse, R28, R116 ;  /* 0x0000001c1474723c */ /* 0x050ff00000001874 */
[C---:B------:R-:W-:Y:S08]  /*a9f0*/  HMMA.16816.F32 R120, R20.reuse, R30, R120 ;  /* 0x0000001e1478723c */ /* 0x040ff00000001878 */
[C---:B------:R-:W-:Y:S08]  /*aa00*/  HMMA.16816.F32 R124, R20.reuse, R36, R124 ;  /* 0x00000024147c723c */ /* 0x040ff0000000187c */
[C---:B------:R-:W-:Y:S08]  /*aa10*/  HMMA.16816.F32 R128, R20.reuse, R38, R128 ;  /* 0x000000261480723c */ /* 0x040ff00000001880 */
[C---:B------:R-:W-:Y:S08]  /*aa20*/  HMMA.16816.F32 R132, R20.reuse, R40, R132 ;  /* 0x000000281484723c */ /* 0x040ff00000001884 */
[C---:B------:R-:W-:Y:S08]  /*aa30*/  HMMA.16816.F32 R136, R20.reuse, R42, R136 ;  /* 0x0000002a1488723c */ /* 0x040ff00000001888 */
        /* <DEDUP_REMOVED lines=18> */
[----:B------:R1:W-:Y:S01]  /*ab60*/  STL [R1], R2 ;  /* 0x0000000201007387 */ /* 0x0003e20000100800 */
[----:B------:R-:W-:Y:S01]  /*ab70*/  FADD.FTZ R0, R166, R0 ;  /* 0x00000000a6007221 */ /* 0x000fe20000010000 */
[----:B------:R-:W-:Y:S04]  /*ab80*/  MOV R166, R3 ;  /* 0x0000000300a67202 */ /* 0x000fe80000000f00 */
[----:B------:R1:W-:Y:S01]  /*ab90*/  STL [R1+0x4], R0 ;  /* 0x0000040001007387 */ /* 0x0003e20000100800 */
[----:B------:R-:W-:-:S05]  /*aba0*/  @P0 BRA `(.L_x_685) ;  /* 0xffffbde000000947 */ /* 0x000fca000383ffff */
.L_x_684:
[----:B-1----:R-:W2:Y:S04]  /*abb0*/  LDL.LU R0, [R1] ;  /* 0x0000000001007983 */ /* 0x002ea80000300800 */
        /* <DEDUP_REMOVED lines=43> */
[----:B------:R-:W-:-:S05]  /*ae70*/  FMUL.FTZ R51, R4, R82 ;  /* 0x0000005204337220 */ /* 0x000fca0000410000 */
[----:B------:R-:W-:Y:S02]  /*ae80*/  F2FP.PACK_AB R51, R83, R51 ;  /* 0x000000335333723e */ /* 0x000fe400000000ff */
[----:B------:R-:W3:Y:S01]  /*ae90*/  LDL.LU R83, [R1+0x38] ;  /* 0x0000380001537983 */ /* 0x000ee20000300800 */
[C---:B------:R-:W-:Y:S02]  /*aea0*/  FMUL.FTZ R13, R0.reuse, R168 ;  /* 0x000000a8000d7220 */ /* 0x040fe40000410000 */
[C---:B------:R-:W-:Y:S02]  /*aeb0*/  FMUL.FTZ R168, R0.reuse, R56 ;  /* 0x0000003800a87220 */ /* 0x040fe40000410000 */
[C---:B------:R-:W-:Y:S02]  /*aec0*/  FMUL.FTZ R23, R0.reuse, R60 ;  /* 0x0000003c00177220 */ /* 0x040fe40000410000 */
[C---:B-----5:R-:W-:Y:S02]  /*aed0*/  FMUL.FTZ R167, R0.reuse, R64 ;  /* 0x0000004000a77220 */ /* 0x060fe40000410000 */
        /* <DEDUP_REMOVED lines=64> */
[----:B------:R-:W-:Y:S01]  /*b2e0*/  LEA.HI R0, R0, R2, RZ, 0x3 ;  /* 0x0000000200007211 */ /* 0x000fe200078f18ff */
[----:B------:R-:W-:-:S02]  /*b2f0*/  UIMAD.WIDE.U32 UR14, UR7, UR4, URZ ;  /* 0x00000004070e72a5 */ /* 0x000fc4000f8e003f */
[----:B------:R-:W-:Y:S01]  /*b300*/  UIMAD UR6, UR6, UR4, URZ ;  /* 0x00000004060672a4 */ /* 0x000fe2000f8e023f */
[----:B------:R-:W-:Y:S02]  /*b310*/  F2FP.PACK_AB R53, R15, R53 ;  /* 0x000000350f35723e */ /* 0x000fe400000000ff */
[----:B------:R-:W3:Y:S01]  /*b320*/  @P1 MUFU.LG2 R11, R11 ;  /* 0x0000000b000b1308 */ /* 0x000ee20000000c00 */
[----:B------:R-:W-:Y:S01]  /*b330*/  LOP3.LUT R0, R0, 0xfffffff8, RZ, 0xc0, !PT ;  /* 0xfffffff800007812 */ /* 0x000fe200078ec0ff */
[----:B------:R-:W4:Y:S03]  /*b340*/  S2R R15, SR_CTAID.Z ;  /* 0x00000000000f7919 */ /* 0x000f260000002700 */
[----:B------:R-:W-:Y:S01]  /*b350*/  IADD3 R10, R2, -R0, RZ ;  /* 0x80000000020a7210 */ /* 0x000fe20007ffe0ff */
[C---:B------:R-:W-:Y:S01]  /*b360*/  FMUL.FTZ R21, R4.reuse, R55 ;  /* 0x0000003704157220 */ /* 0x040fe20000410000 */
[----:B------:R-:W-:Y:S01]  /*b370*/  @P1 MOV R2, 0x3f317218 ;  /* 0x3f31721800021802 */ /* 0x000fe20000000f00 */
[C---:B------:R-:W-:Y:S01]  /*b380*/  FMUL.FTZ R25, R4.reuse, R63 ;  /* 0x0000003f04197220 */ /* 0x040fe20000410000 */
[----:B------:R-:W-:Y:S01]  /*b390*/  @P0 MOV R0, 0x3f317218 ;  /* 0x3f31721800000802 */ /* 0x000fe20000000f00 */
[----:B------:R-:W-:Y:S01]  /*b3a0*/  FMUL.FTZ R30, R4, R67 ;  /* 0x00000043041e7220 */ /* 0x000fe20000410000 */
[----:B------:R-:W-:Y:S01]  /*b3b0*/  MOV R9, UR15 ;  /* 0x0000000f00097c02 */ /* 0x000fe20008000f00 */
[----:B------:R-:W-:-:S02]  /*b3c0*/  @P1 FMUL.FTZ R9, R2, c[0x0][0x2d0] ;  /* 0x0000b40002091a20 */ /* 0x000fc40000410000 */
        /* <DEDUP_REMOVED lines=51> */
[----:B------:R-:W-:Y:S01]  /*b700*/  FMUL.FTZ R162, R4, R162 ;  /* 0x000000a204a27220 */ /* 0x000fe20000410000 */
[----:B------:R-:W3:Y:S01]  /*b710*/  S2R R82, SR_CTAID.X ;  /* 0x0000000000527919 */ /* 0x000ee20000002500 */
[----:B-1----:R-:W-:Y:S02]  /*b720*/  @P0 FMUL.FTZ R2, R6, 0.69314718246459960938 ;  /* 0x3f31721806020820 */ /* 0x002fe40000410000 */
[----:B------:R-:W-:Y:S01]  /*b730*/  @P0 FMUL.FTZ R0, R0, c[0x0][0x2d0] ;  /* 0x0000b40000000a20 */ /* 0x000fe20000410000 */
[----:B------:R-:W-:Y:S01]  /*b740*/  MOV R79, 0xff800000 ;  /* 0xff800000004f7802 */ /* 0x000fe20000000f00 */
[----:B------:R-:W-:Y:S01]  /*b750*/  FMUL.FTZ R55, R4, R74 ;  /* 0x0000004a04377220 */ /* 0x000fe20000410000 */
[----:B------:R-:W-:Y:S01]  /*b760*/  F2FP.PACK_AB R52, R81, R52 ;  /* 0x000000345134723e */ /* 0x000fe200000000ff */
[----:B------:R-:W-:Y:S01]  /*b770*/  @P0 FFMA.FTZ R79, R0, R3, R2 ;  /* 0x00000003004f0223 */ /* 0x000fe20000010002 */
[----:B------:R-:W-:Y:S01]  /*b780*/  SHF.R.S32.HI R0, RZ, 0x5, R190 ;  /* 0x00000005ff007819 */ /* 0x000fe200000114be */
[C---:B------:R-:W-:Y:S01]  /*b790*/  FMUL.FTZ R75, R4.reuse, R138 ;  /* 0x0000008a044b7220 */ /* 0x040fe20000410000 */
[----:B------:R-:W-:Y:S01]  /*b7a0*/  UIMAD UR5, UR7, UR5, UR6 ;  /* 0x00000005070572a4 */ /* 0x000fe2000f8e0206 */
[C---:B------:R-:W-:Y:S01]  /*b7b0*/  FMUL.FTZ R71, R4.reuse, R146 ;  /* 0x0000009204477220 */ /* 0x040fe20000410000 */
[----:B------:R-:W-:Y:S01]  /*b7c0*/  MOV R80, 0xff800000 ;  /* 0xff80000000507802 */ /* 0x000fe20000000f00 */
[C---:B------:R-:W-:Y:S01]  /*b7d0*/  FMUL.FTZ R67, R4.reuse, R150 ;  /* 0x0000009604437220 */ /* 0x040fe20000410000 */
[----:B------:R-:W-:Y:S01]  /*b7e0*/  UIADD3 UR10, UR13, UR10, URZ ;  /* 0x0000000a0d0a7290 */ /* 0x000fe2000fffe03f */
[----:B------:R-:W-:Y:S01]  /*b7f0*/  FMUL.FTZ R63, R4, R158 ;  /* 0x0000009e043f7220 */ /* 0x000fe20000410000 */
[----:B------:R-:W-:Y:S01]  /*b800*/  MOV R4, UR12 ;  /* 0x0000000c00047c02 */ /* 0x000fe20008000f00 */
[----:B------:R-:W2:Y:S01]  /*b810*/  LDL R84, [R1+0x40] ;  /* 0x0000400001547983 */ /* 0x000ea20000100800 */
[----:B------:R-:W-:-:S02]  /*b820*/  MOV R8, UR14 ;  /* 0x0000000e00087c02 */ /* 0x000fc40008000f00 */
[----:B------:R-:W-:Y:S01]  /*b830*/  SHF.R.S32.HI R3, RZ, 0x1f, R0 ;  /* 0x0000001fff037819 */ /* 0x000fe20000011400 */
[----:B------:R-:W-:Y:S01]  /*b840*/  UIADD3 UR5, UR15, UR5, URZ ;  /* 0x000000050f057290 */ /* 0x000fe2000fffe03f */
[----:B------:R-:W-:Y:S02]  /*b850*/  MOV R6, R4 ;  /* 0x0000000400067202 */ /* 0x000fe40000000f00 */
[----:B------:R-:W-:Y:S02]  /*b860*/  MOV R4, R8 ;  /* 0x0000000800047202 */ /* 0x000fe40000000f00 */
[----:B------:R-:W-:Y:S02]  /*b870*/  LEA.HI R3, R3, R0, RZ, 0x3 ;  /* 0x0000000003037211 */ /* 0x000fe400078f18ff */
[----:B----4-:R-:W-:Y:S02]  /*b880*/  SHF.R.S32.HI R8, RZ, 0x1f, R15 ;  /* 0x0000001fff087819 */ /* 0x010fe4000001140f */
[----:B------:R-:W-:Y:S01]  /*b890*/  LEA.HI R2, R14, R14, RZ, 0x1 ;  /* 0x0000000e0e027211 */ /* 0x000fe200078f08ff */
[----:B---3--:R-:W-:Y:S01]  /*b8a0*/  @P1 FMUL.FTZ R11, R11, 0.69314718246459960938 ;  /* 0x3f3172180b0b1820 */ /* 0x008fe20000410000 */
[----:B------:R-:W-:Y:S01]  /*b8b0*/  MOV R5, UR13 ;  /* 0x0000000d00057c02 */ /* 0x000fe20008000f00 */
[----:B------:R-:W-:Y:S01]  /*b8c0*/  IMAD R81, R8, c[0x0][0x3f0], RZ ;  /* 0x0000fc0008517a24 */ /* 0x000fe200078e02ff */
[----:B------:R-:W-:-:S02]  /*b8d0*/  MOV R5, UR5 ;  /* 0x0000000500057c02 */ /* 0x000fc40008000f00 */
[----:B------:R-:W-:Y:S02]  /*b8e0*/  LOP3.LUT R3, R3, 0xffffff8, RZ, 0xc0, !PT ;  /* 0x0ffffff803037812 */ /* 0x000fe400078ec0ff */
[----:B------:R-:W-:Y:S01]  /*b8f0*/  LOP3.LUT R2, R2, 0x1ffffffe, RZ, 0xc0, !PT ;  /* 0x1ffffffe02027812 */ /* 0x000fe200078ec0ff */
[----:B------:R-:W-:Y:S01]  /*b900*/  @P1 FFMA.FTZ R80, R9, R164, R11 ;  /* 0x000000a409501223 */ /* 0x000fe2000001000b */
[----:B------:R-:W-:Y:S02]  /*b910*/  F2FP.PACK_AB R55, R16, R55 ;  /* 0x000000371037723e */ /* 0x000fe400000000ff */
[C---:B------:R-:W-:Y:S02]  /*b920*/  IADD3 R9, R0.reuse, -R3, RZ ;  /* 0x8000000300097210 */ /* 0x040fe40007ffe0ff */
[----:B------:R-:W-:Y:S01]  /*b930*/  LEA R16, R0, R14, 0x9 ;  /* 0x0000000e00107211 */ /* 0x000fe200078e48ff */
[C---:B------:R-:W-:Y:S01]  /*b940*/  IMAD R0, R15.reuse, c[0x0][0x3f4], R81 ;  /* 0x0000fd000f007a24 */ /* 0x040fe200078e0251 */
[----:B------:R-:W-:Y:S01]  /*b950*/  IADD3 R11, R14, -R2, RZ ;  /* 0x800000020e0b7210 */ /* 0x000fe20007ffe0ff */
[----:B------:R-:W-:Y:S01]  /*b960*/  IMAD.WIDE.U32 R2, R15, c[0x0][0x3f0], R4 ;  /* 0x0000fc000f027a25 */ /* 0x000fe200078e0004 */
[----:B------:R-:W-:-:S03]  /*b970*/  MOV R7, UR10 ;  /* 0x0000000a00077c02 */ /* 0x000fc60008000f00 */
[----:B------:R-:W-:Y:S01]  /*b980*/  IMAD R78, R8, c[0x0][0x498], RZ ;  /* 0x00012600084e7a24 */ /* 0x000fe200078e02ff */
[----:B------:R-:W-:Y:S02]  /*b990*/  SHF.R.S32.HI R8, RZ, 0x2, R192 ;  /* 0x00000002ff087819 */ /* 0x000fe400000114c0 */
[C---:B------:R-:W-:Y:S02]  /*b9a0*/  LOP3.LUT R5, R10.reuse, 0x1, RZ, 0xc0, !PT ;  /* 0x000000010a057812 */ /* 0x040fe400078ec0ff */
[----:B------:R-:W-:Y:S02]  /*b9b0*/  IADD3 R3, R3, R0, RZ ;  /* 0x0000000003037210 */ /* 0x000fe40007ffe0ff */
[----:B------:R-:W-:Y:S01]  /*b9c0*/  LEA R0, R9, R8, 0x4 ;  /* 0x0000000809007211 */ /* 0x000fe200078e20ff */
[C---:B------:R-:W-:Y:S01]  /*b9d0*/  IMAD R78, R15.reuse, c[0x0][0x49c], R78 ;  /* 0x000127000f4e7a24 */ /* 0x040fe200078e024e */
[C---:B------:R-:W-:Y:S01]  /*b9e0*/  SHF.L.U32 R4, R10.reuse, 0x6, RZ ;  /* 0x000000060a047819 */ /* 0x040fe200000006ff */
[----:B------:R-:W-:Y:S01]  /*b9f0*/  IMAD.WIDE.U32 R14, R15, c[0x0][0x498], R6 ;  /* 0x000126000f0e7a25 */ /* 0x000fe200078e0006 */
[----:B------:R-:W-:-:S02]  /*ba00*/  R2P PR, R10, 0x6 ;  /* 0x000000060a007804 */ /* 0x000fc40000000000 */
[----:B------:R-:W-:Y:S02]  /*ba10*/  ISETP.NE.U32.AND P0, PT, R5, 0x1, PT ;  /* 0x000000010500780c */ /* 0x000fe40003f05070 */
[----:B------:R-:W-:Y:S02]  /*ba20*/  SHF.R.S32.HI R6, RZ, 0x1f, R165 ;  /* 0x0000001fff067819 */ /* 0x000fe400000114a5 */
[-C--:B------:R-:W-:Y:S02]  /*ba30*/  LEA R5, R11, R0.reuse, 0x3 ;  /* 0x000000000b057211 */ /* 0x080fe400078e18ff */
[----:B------:R-:W-:Y:S01]  /*ba40*/  LOP3.LUT R4, R4, 0x1c0, RZ, 0xc0, !PT ;  /* 0x000001c004047812 */ /* 0x000fe200078ec0ff */
[----:B------:R-:W-:Y:S01]  /*ba50*/  IMAD R81, R191, c[0x0][0x388], RZ ;  /* 0x0000e200bf517a24 */ /* 0x000fe200078e02ff */
[C---:B------:R-:W-:Y:S02]  /*ba60*/  LEA R0, R82.reuse, R0, 0x7 ;  /* 0x0000000052007211 */ /* 0x040fe400078e38ff */
[----:B------:R-:W-:Y:S01]  /*ba70*/  LEA R10, R82, R5, 0x7 ;  /* 0x00000005520a7211 */ /* 0x000fe200078e38ff */
[----:B------:R-:W-:Y:S01]  /*ba80*/  IMAD R5, R6, c[0x0][0x3e0], RZ ;  /* 0x0000f80006057a24 */ /* 0x000fe200078e02ff */
[----:B------:R-:W-:Y:S01]  /*ba90*/  LEA.HI R4, R4, R4, RZ, 0x1d ;  /* 0x0000000404047211 */ /* 0x000fe200078fe8ff */
[----:B------:R-:W-:Y:S01]  /*baa0*/  IMAD.WIDE.U32 R2, R165, c[0x0][0x3e0], R2 ;  /* 0x0000f800a5027a25 */ /* 0x000fe200078e0002 */
[----:B------:R-:W-:-:S02]  /*bab0*/  ISETP.GE.OR P5, PT, R0, R81, P3 ;  /* 0x000000510000720c */ /* 0x000fc40001fa6670 */
[----:B------:R-:W-:Y:S01]  /*bac0*/  IADD3 R6, R0, 0x8, RZ ;  /* 0x0000000800067810 */ /* 0x000fe20007ffe0ff */
[----:B------:R-:W-:Y:S01]  /*bad0*/  IMAD R0, R165, c[0x0][0x3e4], R5 ;  /* 0x0000f900a5007a24 */ /* 0x000fe200078e0205 */
[----:B------:R-:W-:Y:S01]  /*bae0*/  LEA R4, R16, R4, 0x1 ;  /* 0x0000000410047211 */ /* 0x000fe200078e08ff */
[----:B------:R-:W-:Y:S01]  /*baf0*/  @P4 IMAD.HI.U32 R7, R10, c[0x0][0x4ec], RZ ;  /* 0x00013b000a074a27 */ /* 0x000fe200078e00ff */
[----:B------:R-:W-:Y:S02]  /*bb00*/  F2FP.PACK_AB R13, R189, R13 ;  /* 0x0000000dbd0d723e */ /* 0x000fe400000000ff */
[----:B------:R-:W-:Y:S02]  /*bb10*/  F2FP.PACK_AB R12, R171, R12 ;  /* 0x0000000cab0c723e */ /* 0x000fe400000000ff */
[----:B------:R-:W-:Y:S02]  /*bb20*/  SHF.L.U32 R4, R4, 0x1, RZ ;  /* 0x0000000104047819 */ /* 0x000fe400000006ff */
[----:B------:R-:W-:-:S02]  /*bb30*/  IADD3 R3, R3, R0, RZ ;  /* 0x0000000003037210 */ /* 0x000fc40007ffe0ff */
[----:B------:R-:W-:Y:S02]  /*bb40*/  ISETP.GE.OR P3, PT, R6, R81, P3 ;  /* 0x000000510600720c */ /* 0x000fe40001f66670 */
[----:B------:R-:W-:Y:S02]  /*bb50*/  MOV R5, R10 ;  /* 0x0000000a00057202 */ /* 0x000fe40000000f00 */
[----:B------:R-:W-:Y:S02]  /*bb60*/  SHF.R.S32.HI R6, RZ, 0x1f, R166 ;  /* 0x0000001fff067819 */ /* 0x000fe400000114a6 */
[----:B------:R-:W-:Y:S01]  /*bb70*/  @P4 SHF.R.U32.HI R5, RZ, c[0x0][0x4f0], R7 ;  /* 0x00013c00ff054a19 */ /* 0x000fe20000011607 */
[----:B------:R-:W-:Y:S01]  /*bb80*/  STS [R4+0x80], R13 ;  /* 0x0000800d04007388 */ /* 0x000fe20000000800 */
[----:B------:R-:W-:-:S03]  /*bb90*/  IADD3 R8, R4, 0x80, RZ ;  /* 0x0000008004087810 */ /* 0x000fc60007ffe0ff */
[----:B------:R1:W-:Y:S01]  /*bba0*/  STS [R4+0x480], R12 ;  /* 0x0004800c04007388 */ /* 0x0003e20000000800 */
[----:B------:R-:W-:Y:S01]  /*bbb0*/  IMAD R6, R6, c[0x0][0x3d8], RZ ;  /* 0x0000f60006067a24 */ /* 0x000fe200078e02ff */
[----:B------:R-:W-:Y:S02]  /*bbc0*/  MOV R7, 0x20 ;  /* 0x0000002000077802 */ /* 0x000fe40000000f00 */
[----:B------:R-:W-:Y:S01]  /*bbd0*/  IADD3 R0, R4, 0x70, RZ ;  /* 0x0000007004007810 */ /* 0x000fe20007ffe0ff */
[----:B------:R-:W-:Y:S01]  /*bbe0*/  IMAD R16, R166, c[0x0][0x3dc], R6 ;  /* 0x0000f700a6107a24 */ /* 0x000fe200078e0206 */
[----:B------:R-:W-:Y:S02]  /*bbf0*/  @P0 IADD3 R0, R8, 0x10, RZ ;  /* 0x0000001008000810 */ /* 0x000fe40007ffe0ff */
[----:B------:R-:W-:Y:S02]  /*bc00*/  SEL R7, R7, 0xffffffe0, !P1 ;  /* 0xffffffe007077807 */ /* 0x000fe40004800000 */
[----:B------:R-:W-:-:S02]  /*bc10*/  SHF.R.S32.HI R6, RZ, 0x1f, R5 ;  /* 0x0000001fff067819 */ /* 0x000fc40000011405 */
[----:B------:R-:W-:Y:S02]  /*bc20*/  IADD3 R8, P0, R5, R14, RZ ;  /* 0x0000000e05087210 */ /* 0x000fe40007f1e0ff */
[----:B------:R-:W-:Y:S01]  /*bc30*/  IADD3 R14, R7, R0, RZ ;  /* 0x00000000070e7210 */ /* 0x000fe20007ffe0ff */
[----:B-1----:R-:W-:Y:S01]  /*bc40*/  IMAD.WIDE.U32 R12, R166, c[0x0][0x3d8], R2 ;  /* 0x0000f600a60c7a25 */ /* 0x002fe200078e0002 */
[----:B------:R-:W-:-:S05]  /*bc50*/  IADD3 R3, -R5, RZ, RZ ;  /* 0x000000ff05037210 */ /* 0x000fca0007ffe1ff */
[----:B------:R-:W-:Y:S01]  /*bc60*/  IMAD R3, R3, c[0x0][0x4e8], R10 ;  /* 0x00013a0003037a24 */ /* 0x000fe200078e020a */
[----:B------:R-:W-:Y:S02]  /*bc70*/  IADD3 R2, R4, R7, RZ ;  /* 0x0000000704027210 */ /* 0x000fe40007ffe0ff */
[----:B------:R-:W-:Y:S02]  /*bc80*/  IADD3.X R9, R6, R15, R78, P0, !PT ;  /* 0x0000000f06097210 */ /* 0x000fe400007fe44e */
[----:B------:R-:W-:Y:S01]  /*bc90*/  SHF.R.S32.HI R7, RZ, 0x1f, R3 ;  /* 0x0000001fff077819 */ /* 0x000fe20000011403 */
[----:B------:R1:W5:Y:S01]  /*bca0*/  LDL R78, [R1+0x8] ;  /* 0x00000800014e7983 */ /* 0x0003620000100800 */
[----:B------:R-:W-:Y:S02]  /*bcb0*/  MOV R6, 0x40 ;  /* 0x0000004000067802 */ /* 0x000fe40000000f00 */
[----:B------:R-:W-:Y:S01]  /*bcc0*/  F2FP.PACK_AB R17, R188, R17 ;  /* 0x00000011bc11723e */ /* 0x000fe200000000ff */
[----:B------:R-:W-:Y:S01]  /*bcd0*/  IMAD R7, R7, c[0x0][0x488], RZ ;  /* 0x0001220007077a24 */ /* 0x000fe200078e02ff */
[----:B------:R-:W-:-:S02]  /*bce0*/  SEL R6, R6, 0xffffffc0, !P2 ;  /* 0xffffffc006067807 */ /* 0x000fc40005000000 */
[----:B------:R-:W-:Y:S02]  /*bcf0*/  F2FP.PACK_AB R18, R175, R18 ;  /* 0x00000012af12723e */ /* 0x000fe400000000ff */
[----:B------:R-:W-:Y:S02]  /*bd00*/  F2FP.PACK_AB R19, R187, R19 ;  /* 0x00000013bb13723e */ /* 0x000fe400000000ff */
[----:B------:R-:W-:Y:S01]  /*bd10*/  F2FP.PACK_AB R22, R21, R22 ;  /* 0x000000161516723e */ /* 0x000fe200000000ff */
[----:B------:R-:W-:Y:S01]  /*bd20*/  IMAD R10, R3, c[0x0][0x48c], R7 ;  /* 0x00012300030a7a24 */ /* 0x000fe200078e0207 */
[----:B------:R-:W-:Y:S02]  /*bd30*/  F2FP.PACK_AB R21, R186, R168 ;  /* 0x000000a8ba15723e */ /* 0x000fe400000000ff */
[----:B------:R-:W-:Y:S01]  /*bd40*/  F2FP.PACK_AB R20, R59, R20 ;  /* 0x000000143b14723e */ /* 0x000fe200000000ff */
        /* <DEDUP_REMOVED lines=15> */
[----:B------:R-:W-:Y:S01]  /*be40*/  IADD3 R6, R14, R6, RZ ;  /* 0x000000060e067210 */ /* 0x000fe20007ffe0ff */
[----:B------:R-:W-:Y:S01]  /*be50*/  STS [R14], R21 ;  /* 0x000000150e007388 */ /* 0x000fe20000000800 */
[----:B------:R-:W-:-:S03]  /*be60*/  F2FP.PACK_AB R54, R169, R60 ;  /* 0x0000003ca936723e */ /* 0x000fc600000000ff */
[----:B------:R-:W-:Y:S01]  /*be70*/  STS [R14+0x400], R20 ;  /* 0x000400140e007388 */ /* 0x000fe20000000800 */
[----:B------:R-:W-:Y:S02]  /*be80*/  F2FP.PACK_AB R50, R85, R50 ;  /* 0x000000325532723e */ /* 0x000fe400000000ff */
[----:B------:R-:W-:Y:S01]  /*be90*/  F2FP.PACK_AB R49, R87, R49 ;  /* 0x000000315731723e */ /* 0x000fe200000000ff */
        /* <DEDUP_REMOVED lines=67> */
[----:B------:R-:W-:Y:S04]  /*c2d0*/  STS [R6+0x8400], R75 ;  /* 0x0084004b06007388 */ /* 0x000fe80000000800 */
[----:B------:R-:W-:Y:S04]  /*c2e0*/  STS [R4+0xc080], R74 ;  /* 0x00c0804a04007388 */ /* 0x000fe80000000800 */
[----:B------:R1:W-:Y:S04]  /*c2f0*/  STS [R4+0xc480], R73 ;  /* 0x00c4804904007388 */ /* 0x0003e80000000800 */
[----:B---3--:R3:W5:Y:S04]  /*c300*/  LDL R77, [R1+0x2c] ;  /* 0x00002c00014d7983 */ /* 0x0087680000100800 */
[----:B----4-:R3:W5:Y:S01]  /*c310*/  LDL R76, [R1+0x28] ;  /* 0x00002800014c7983 */ /* 0x0107620000100800 */
[----:B-1----:R-:W-:-:S03]  /*c320*/  SHF.L.U32 R4, R83, 0x1, RZ ;  /* 0x0000000153047819 */ /* 0x002fc600000006ff */
[----:B------:R3:W5:Y:S01]  /*c330*/  LDL.64 R82, [R1+0x18] ;  /* 0x0000180001527983 */ /* 0x0007620000100a00 */
        /* <DEDUP_REMOVED lines=8> */
[----:B------:R-:W-:Y:S02]  /*c3c0*/  LEA R15, P0, R8, c[0x0][0x450], 0x2 ;  /* 0x00011400080f7a11 */ /* 0x000fe400078010ff */
[----:B------:R-:W-:Y:S01]  /*c3d0*/  IADD3 R9, R9, R10, RZ ;  /* 0x0000000a09097210 */ /* 0x000fe20007ffe0ff */
        /* <DEDUP_REMOVED lines=25> */
[----:B------:R-:W4:Y:S04]  /*c570*/  SHFL.IDX PT, R9, R9, 0x1, 0x1c1f ;  /* 0x003c1f0009097f89 */ /* 0x000f2800000e0000 */
[----:B-1----:R1:W-:Y:S04]  /*c580*/  @!P5 ST.E [R10.64], R80 ;  /* 0x000000500a00d985 */ /* 0x0023e8000c101908 */
[----:B----4-:R3:W-:Y:S04]  /*c590*/  @!P3 ST.E [R8.64], R79 ;  /* 0x0000004f0800b985 */ /* 0x0107e8000c101908 */
[----:B------:R3:W4:Y:S04]  /*c5a0*/  LDS.128 R40, [R4+0x1080] ;  /* 0x0010800004287984 */ /* 0x0007280000000c00 */
[----:B------:R3:W1:Y:S04]  /*c5b0*/  LDS.128 R56, [R4+0x2080] ;  /* 0x0020800004387984 */ /* 0x0006680000000c00 */
[----:B------:R3:W2:Y:S04]  /*c5c0*/  LDS.128 R68, [R4+0x3080] ;  /* 0x0030800004447984 */ /* 0x0006a80000000c00 */
[----:B------:R3:W2:Y:S04]  /*c5d0*/  LDS.128 R36, [R4+0x5080] ;  /* 0x0050800004247984 */ /* 0x0006a80000000c00 */
[----:B------:R3:W3:Y:S04]  /*c5e0*/  LDS.128 R52, [R4+0x6080] ;  /* 0x0060800004347984 */ /* 0x0006e80000000c00 */
[----:B------:R1:W3:Y:S04]  /*c5f0*/  LDS.128 R64, [R4+0x7080] ;  /* 0x0070800004407984 */ /* 0x0002e80000000c00 */
[----:B------:R1:W3:Y:S04]  /*c600*/  LDS.128 R32, [R4+0x9080] ;  /* 0x0090800004207984 */ /* 0x0002e80000000c00 */
[----:B------:R2:W3:Y:S04]  /*c610*/  LDS.128 R48, [R4+0xa080] ;  /* 0x00a0800004307984 */ /* 0x0004e80000000c00 */
[----:B------:R3:W3:Y:S04]  /*c620*/  LDS.128 R60, [R4+0xb080] ;  /* 0x00b08000043c7984 */ /* 0x0006e80000000c00 */
[----:B------:R3:W3:Y:S04]  /*c630*/  LDS.128 R28, [R4+0xd080] ;  /* 0x00d08000041c7984 */ /* 0x0006e80000000c00 */
[----:B------:R3:W3:Y:S04]  /*c640*/  LDS.128 R44, [R4+0xe080] ;  /* 0x00e08000042c7984 */ /* 0x0006e80000000c00 */
[----:B------:R3:W3:Y:S01]  /*c650*/  LDS.128 R72, [R4+0xf080] ;  /* 0x00f0800004487984 */ /* 0x0006e20000000c00 */
[----:B------:R-:W-:-:S02]  /*c660*/  IADD3 R0, R13, R16, RZ ;  /* 0x000000100d007210 */ /* 0x000fc40007ffe0ff */
[----:B-1----:R-:W-:-:S04]  /*c670*/  LEA R11, P0, R12, c[0x0][0x380], 0x1 ;  /* 0x0000e0000c0b7a11 */ /* 0x002fc800078008ff */
[----:B------:R-:W-:Y:S02]  /*c680*/  LEA.HI.X R10, R12, c[0x0][0x384], R0, 0x1, P0 ;  /* 0x0000e1000c0a7a11 */ /* 0x000fe400000f0c00 */
[----:B--2---:R-:W-:Y:S01]  /*c690*/  ISETP.GE.AND P0, PT, R84, R81, PT ;  /* 0x000000515400720c */ /* 0x004fe20003f06270 */
[----:B------:R1:W2:Y:S01]  /*c6a0*/  SHFL.IDX PT, R2, R11, RZ, 0x181f ;  /* 0x00181fff0b027589 */ /* 0x0002a200000e0000 */
[----:B------:R-:W-:Y:S03]  /*c6b0*/  BSSY B0, `(.L_x_686) ;  /* 0x000001c000007945 */ /* 0x000fe60003800000 */
[----:B------:R1:W1:Y:S08]  /*c6c0*/  SHFL.IDX PT, R3, R10, RZ, 0x181f ;  /* 0x00181fff0a037589 */ /* 0x00027000000e0000 */
[----:B------:R-:W-:Y:S05]  /*c6d0*/  @P0 BRA `(.L_x_687) ;  /* 0x0000019000000947 */ /* 0x000fea0003800000 */
[----:B----4-:R-:W4:Y:S01]  /*c6e0*/  LDS.128 R24, [R4+0x80] ;  /* 0x0000800004187984 */ /* 0x010f220000000c00 */
[----:B-----5:R-:W-:-:S02]  /*c6f0*/  ISETP.GE.AND P2, PT, R78, c[0x0][0x3c8], PT ;  /* 0x0000f2004e007a0c */ /* 0x020fc40003f46270 */
[----:B------:R-:W-:Y:S01]  /*c700*/  ISETP.GE.AND P1, PT, R77, c[0x0][0x3c8], PT ;  /* 0x0000f2004d007a0c */ /* 0x000fe20003f26270 */
[----:B------:R-:W3:Y:S01]  /*c710*/  LDS.128 R20, [R4+0x4080] ;  /* 0x0040800004147984 */ /* 0x000ee20000000c00 */
[----:B------:R-:W-:Y:S02]  /*c720*/  ISETP.GE.AND P0, PT, R76, c[0x0][0x3c8], PT ;  /* 0x0000f2004c007a0c */ /* 0x000fe40003f06270 */
[----:B------:R-:W-:Y:S01]  /*c730*/  ISETP.GE.AND P3, PT, R82, c[0x0][0x3c8], PT ;  /* 0x0000f20052007a0c */ /* 0x000fe20003f66270 */
[----:B------:R-:W2:Y:S04]  /*c740*/  LDS.128 R16, [R4+0x8080] ;  /* 0x0080800004107984 */ /* 0x000ea80000000c00 */
[----:B------:R1:W2:Y:S04]  /*c750*/  LDS.128 R12, [R4+0xc080] ;  /* 0x00c08000040c7984 */ /* 0x0002a80000000c00 */
[----:B------:R-:W-:-:S02]  /*c760*/  @!P1 SHF.R.S32.HI R0, RZ, 0x1f, R77 ;  /* 0x0000001fff009819 */ /* 0x000fc4000001144d */
[----:B------:R-:W-:Y:S02]  /*c770*/  @!P0 SHF.R.S32.HI R5, RZ, 0x1f, R76 ;  /* 0x0000001fff058819 */ /* 0x000fe4000001144c */
[----:B-123--:R-:W-:Y:S01]  /*c780*/  @!P3 IMAD.WIDE R8, R82, 0x2, R2 ;  /* 0x000000025208b825 */ /* 0x00efe200078e0202 */
[----:B------:R-:W-:-:S04]  /*c790*/  @!P2 SHF.R.S32.HI R4, RZ, 0x1f, R78 ;  /* 0x0000001fff04a819 */ /* 0x000fc8000001144e */
[----:B------:R-:W-:Y:S01]  /*c7a0*/  @!P2 LEA.HI R6, R4, R78, RZ, 0x3 ;  /* 0x0000004e0406a211 */ /* 0x000fe200078f18ff */
[----:B----4-:R1:W-:Y:S01]  /*c7b0*/  @!P3 ST.E.128 [R8.64], R24 ;  /* 0x000000180800b985 */ /* 0x0103e2000c101d08 */
        /* <DEDUP_REMOVED lines=11> */
.L_x_687:
[----:B----4-:R-:W-:Y:S05]  /*c870*/  BSYNC B0 ;  /* 0x0000000000007941 */ /* 0x010fea0003800000 */
.L_x_686:
[----:B------:R-:W-:Y:S01]  /*c880*/  IADD3 R0, R84, 0x20, RZ ;  /* 0x0000002054007810 */ /* 0x000fe20007ffe0ff */
[----:B-1----:R1:W4:Y:S01]  /*c890*/  SHFL.IDX PT, R3, R10, 0x1, 0x181f ;  /* 0x00381f000a037f89 */ /* 0x00232200000e0000 */
[----:B------:R-:W-:Y:S02]  /*c8a0*/  BSSY B0, `(.L_x_688) ;  /* 0x0000019000007945 */ /* 0x000fe40003800000 */
[----:B------:R-:W-:Y:S01]  /*c8b0*/  ISETP.GE.AND P0, PT, R0, R81, PT ;  /* 0x000000510000720c */ /* 0x000fe20003f06270 */
[----:B--2---:R1:W2:-:S12]  /*c8c0*/  SHFL.IDX PT, R2, R11, 0x1, 0x181f ;  /* 0x00381f000b027f89 */ /* 0x00429800000e0000 */
[----:B------:R-:W-:Y:S05]  /*c8d0*/  @P0 BRA `(.L_x_689) ;  /* 0x0000015000000947 */ /* 0x000fea0003800000 */
[----:B-----5:R-:W-:Y:S02]  /*c8e0*/  ISETP.GE.AND P2, PT, R78, c[0x0][0x3c8], PT ;  /* 0x0000f2004e007a0c */ /* 0x020fe40003f46270 */
        /* <DEDUP_REMOVED lines=20> */
.L_x_689:
[----:B------:R-:W-:Y:S05]  /*ca30*/  BSYNC B0 ;  /* 0x0000000000007941 */ /* 0x000fea0003800000 */
.L_x_688:
[----:B------:R-:W-:Y:S01]  /*ca40*/  IADD3 R0, R84, 0x40, RZ ;  /* 0x0000004054007810 */ /* 0x000fe20007ffe0ff */
[----:B--2-4-:R2:W4:Y:S01]  /*ca50*/  SHFL.IDX PT, R3, R10, 0x2, 0x181f ;  /* 0x00581f000a037f89 */ /* 0x01452200000e0000 */
[----:B------:R-:W-:Y:S02]  /*ca60*/  BSSY B0, `(.L_x_690) ;  /* 0x0000019000007945 */ /* 0x000fe40003800000 */
[----:B------:R-:W-:Y:S01]  /*ca70*/  ISETP.GE.AND P0, PT, R0, R81, PT ;  /* 0x000000510000720c */ /* 0x000fe20003f06270 */
[----:B------:R2:W1:-:S12]  /*ca80*/  SHFL.IDX PT, R2, R11, 0x2, 0x181f ;  /* 0x00581f000b027f89 */ /* 0x00045800000e0000 */
        /* <DEDUP_REMOVED lines=22> */
.L_x_691:
[----:B------:R-:W-:Y:S05]  /*cbf0*/  BSYNC B0 ;  /* 0x0000000000007941 */ /* 0x000fea0003800000 */
.L_x_690:
[----:B------:R-:W-:Y:S01]  /*cc00*/  IADD3 R0, R84, 0x60, RZ ;  /* 0x0000006054007810 */ /* 0x000fe20007ffe0ff */
[----:B-1--4-:R1:W4:Y:S03]  /*cc10*/  SHFL.IDX PT, R3, R10, 0x3, 0x181f ;  /* 0x00781f000a037f89 */ /* 0x01232600000e0000 */
[----:B------:R-:W-:Y:S01]  /*cc20*/  ISETP.GE.AND P0, PT, R0, R81, PT ;  /* 0x000000510000720c */ /* 0x000fe20003f06270 */
[----:B------:R1:W2:-:S12]  /*cc30*/  SHFL.IDX PT, R2, R11, 0x3, 0x181f ;  /* 0x00781f000b027f89 */ /* 0x00029800000e0000 */
[----:B------:R-:W-:Y:S05]  /*cc40*/  @P0 EXIT ;  /* 0x000000000000094d */ /* 0x000fea0003800000 */
[----:B-----5:R-:W-:Y:S02]  /*cc50*/  ISETP.GE.AND P1, PT, R78, c[0x0][0x3c8], PT ;  /* 0x0000f2004e007a0c */ /* 0x020fe40003f26270 */
[----:B------:R-:W-:Y:S02]  /*cc60*/  ISETP.GE.AND P0, PT, R77, c[0x0][0x3c8], PT ;  /* 0x0000f2004d007a0c */ /* 0x000fe40003f06270 */
[----:B------:R-:W-:-:S09]  /*cc70*/  ISETP.GE.AND P2, PT, R82, c[0x0][0x3c8], PT ;  /* 0x0000f20052007a0c */ /* 0x000fd20003f46270 */
[----:B---3--:R-:W-:Y:S02]  /*cc80*/  @!P1 SHF.R.S32.HI R4, RZ, 0x1f, R78 ;  /* 0x0000001fff049819 */ /* 0x008fe4000001144e */
        /* <DEDUP_REMOVED lines=19> */
.L_x_692:
        /* <DEDUP_REMOVED lines=12> */
.L_x_1472:


//--------------------- .text._ZN7cutlass13device_kernelIN5flash19enable_sm80_to_sm89INS1_16FlashAttnFwdSm80INS1_25CollectiveMainloopFwdSm80ILi8ELi1ELb0EN4cute5tupleIJNS5_1CILi128EEENS7_ILi96EEENS7_ILi256EEEEEELi256ENS_6half_tEfNS_4arch4Sm80ELb0ELb0ELb0ELb1ELb0ELb0ELb1ELb0EEENS1_21CollectiveEpilogueFwdINS6_IJS8_SA_S9_EEENS6_IJNS7_ILi1EEESI_SI_EEESC_SE_Li256ELb1ELb1ELb0ELb0EEENS1_19SingleTileSchedulerILb1ELb0ELb1ELi128EEEEEEEEEvNT_6ParamsE --------------------------
	.section	.text._ZN7cutlass13device_kernelIN5flash19enable_sm80_to_sm89INS1_16FlashAttnFwdSm80INS1_25CollectiveMainloopFwdSm80ILi8ELi1ELb0EN4cute5tupleIJNS5_1CILi128EEENS7_ILi96EEENS7_ILi256EEEEEELi256ENS_6half_tEfNS_4arch4Sm80ELb0ELb0ELb0ELb1ELb0ELb0ELb1ELb0EEENS1_21CollectiveEpilogueFwdINS6_IJS8_SA_S9_EEENS6_IJNS7_ILi1EEESI_SI_EEESC_SE_Li256ELb1ELb1ELb0ELb0EEENS1_19SingleTileSchedulerILb1ELb0ELb1ELi128EEEEEEEEEvNT_6ParamsE,"ax",@progbits
	.sectioninfo	@"SHI_REGISTERS=255"
	.align	128
.text._ZN7cutlass13device_kernelIN5flash19enable_sm80_to_sm89INS1_16FlashAttnFwdSm80INS1_25CollectiveMainloopFwdSm80ILi8ELi1ELb0EN4cute5tupleIJNS5_1CILi128EEENS7_ILi96EEENS7_ILi256EEEEEELi256ENS_6half_tEfNS_4arch4Sm80ELb0ELb0ELb0ELb1ELb0ELb0ELb1ELb0EEENS1_21CollectiveEpilogueFwdINS6_IJS8_SA_S9_EEENS6_IJNS7_ILi1EEESI_SI_EEESC_SE_Li256ELb1ELb1ELb0ELb0EEENS1_19SingleTileSchedulerILb1ELb0ELb1ELi128EEEEEEEEEvNT_6ParamsE:
        .type           _ZN7cutlass13device_kernelIN5flash19enable_sm80_to_sm89INS1_16FlashAttnFwdSm80INS1_25CollectiveMainloopFwdSm80ILi8ELi1ELb0EN4cute5tupleIJNS5_1CILi128EEENS7_ILi96EEENS7_ILi256EEEEEELi256ENS_6half_tEfNS_4arch4Sm80ELb0ELb0ELb0ELb1ELb0ELb0ELb1ELb0EEENS1_21CollectiveEpilogueFwdINS6_IJS8_SA_S9_EEENS6_IJNS7_ILi1EEESI_SI_EEESC_SE_Li256ELb1ELb1ELb0ELb0EEENS1_19SingleTileSchedulerILb1ELb0ELb1ELi128EEEEEEEEEvNT_6ParamsE,@function
        .size           _ZN7cutlass13device_kernelIN5flash19enable_sm80_to_sm89INS1_16FlashAttnFwdSm80INS1_25CollectiveMainloopFwdSm80ILi8ELi1ELb0EN4cute5tupleIJNS5_1CILi128EEENS7_ILi96EEENS7_ILi256EEEEEELi256ENS_6half_tEfNS_4arch4Sm80ELb0ELb0ELb0ELb1ELb0ELb0ELb1ELb0EEENS1_21CollectiveEpilogueFwdINS6_IJS8_SA_S9_EEENS6_IJNS7_ILi1EEESI_SI_EEESC_SE_Li256ELb1ELb1ELb0ELb0EEENS1_19SingleTileSchedulerILb1ELb0ELb1ELi128EEEEEEEEEvNT_6ParamsE,(.L_x_1473 - _ZN7cutlass13device_kernelIN5flash19enable_sm80_to_sm89INS1_16FlashAttnFwdSm80INS1_25CollectiveMainloopFwdSm80ILi8ELi1ELb0EN4cute5tupleIJNS5_1CILi128EEENS7_ILi96EEENS7_ILi256EEEEEELi256ENS_6half_tEfNS_4arch4Sm80ELb0ELb0ELb0ELb1ELb0ELb0ELb1ELb0EEENS1_21CollectiveEpilogueFwdINS6_IJS8_SA_S9_EEENS6_IJNS7_ILi1EEESI_SI_EEESC_SE_Li256ELb1ELb1ELb0ELb0EEENS1_19SingleTileSchedulerILb1ELb0ELb1ELi128EEEEEEEEEvNT_6ParamsE)
        .other          _ZN7cutlass13device_kernelIN5flash19enable_sm80_to_sm89INS1_16FlashAttnFwdSm80INS1_25CollectiveMainloopFwdSm80ILi8ELi1ELb0EN4cute5tupleIJNS5_1CILi128EEENS7_ILi96EEENS7_ILi256EEEEEELi256ENS_6half_tEfNS_4arch4Sm80ELb0ELb0ELb0ELb1ELb0ELb0ELb1ELb0EEENS1_21CollectiveEpilogueFwdINS6_IJS8_SA_S9_EEENS6_IJNS7_ILi1EEESI_SI_EEESC_SE_Li256ELb1ELb1ELb0ELb0EEENS1_19SingleTileSchedulerILb1ELb0ELb1ELi128EEEEEEEEEvNT_6ParamsE,@"STO_CUDA_ENTRY STV_DEFAULT"
_ZN7cutlass13device_kernelIN5flash19enable_sm80_to_sm89INS1_16FlashAttnFwdSm80INS1_25CollectiveMainloopFwdSm80ILi8ELi1ELb0EN4cute5tupleIJNS5_1CILi128EEENS7_ILi96EEENS7_ILi256EEEEEELi256ENS_6half_tEfNS_4arch4Sm80ELb0ELb0ELb0ELb1ELb0ELb0ELb1ELb0EEENS1_21CollectiveEpilogueFwdINS6_IJS8_SA_S9_EEENS6_IJNS7_ILi1EEESI_SI_EEESC_SE_Li256ELb1ELb1ELb0ELb0EEENS1_19SingleTileSchedulerILb1ELb0ELb1ELi128EEEEEEEEEvNT_6ParamsE:
        /* <DEDUP_REMOVED lines=17> */
.L_x_694:
        /* <DEDUP_REMOVED lines=8> */
.L_x_696:
[----:B------:R-:W-:-:S05]  /*0190*/  MOV R0, c[0x0][0x54c] ;  /* 0x0001530000007a02 */ /* 0x000fca0000000f00 */
.L_x_695:
[----:B-----5:R-:W-:Y:S01]  /*01a0*/  IMAD R0, R0, c[0x0][0x548], RZ ;  /* 0x0001520000007a24 */ /* 0x020fe200078e02ff */
[----:B-1----:R-:W-:-:S04]  /*01b0*/  SHF.L.U32 R2, R48, 0x7, RZ ;  /* 0x0000000730027819 */ /* 0x002fc800000006ff */
[----:B------:R-:W-:-:S04]  /*01c0*/  ISETP.GE.AND P0, PT, R2, R0, PT ;  /* 0x000000000200720c */ /* 0x000fc80003f06270 */
[----:B------:R-:W-:-:S05]  /*01d0*/  SEL R0, R5, 0xffffffff, !P0 ;  /* 0xffffffff05007807 */ /* 0x000fca0004000000 */
[----:B------:R1:W-:Y:S01]  /*01e0*/  STL [R1+0x8], R0 ;  /* 0x0000080001007387 */ /* 0x0003e20000100800 */
[----:B------:R-:W-:Y:S05]  /*01f0*/  BRA `(.L_x_697) ;  /* 0x0000013000007947 */ /* 0x000fea0003800000 */
.L_x_693:
[----:B---3--:R-:W-:-:S04]  /*0200*/  ISETP.NE.U32.AND P0, PT, RZ, c[0x0][0x568], PT ;  /* 0x00015a00ff007a0c */ /* 0x008fc80003f05070 */
[----:B------:R-:W-:-:S13]  /*0210*/  ISETP.NE.AND.EX P0, PT, RZ, c[0x0][0x56c], PT, P0 ;  /* 0x00015b00ff007a0c */ /* 0x000fda0003f05300 */
[----:B------:R-:W-:Y:S05]  /*0220*/  @!P0 BRA `(.L_x_698) ;  /* 0x0000002000008947 */ /* 0x000fea0003800000 */
[----:B------:R1:W5:Y:S01]  /*0230*/  LDG.E R0, [R2.64] ;  /* 0x0000000402007981 */ /* 0x000362000c1e1900 */
[----:B------:R-:W-:Y:S05]  /*0240*/  BRA `(.L_x_699) ;  /* 0x0000009000007947 */ /* 0x000fea0003800000 */
.L_x_698:
        /* <DEDUP_REMOVED lines=8> */
.L_x_700:
[----:B------:R-:W-:-:S05]  /*02d0*/  MOV R0, c[0x0][0x54c] ;  /* 0x0001530000007a02 */ /* 0x000fca0000000f00 */
.L_x_699:
[----:B-----5:R-:W-:Y:S01]  /*02e0*/  IMAD R0, R0, c[0x0][0x548], RZ ;  /* 0x0001520000007a24 */ /* 0x020fe200078e02ff */
[----:B-1----:R-:W-:-:S04]  /*02f0*/  SHF.L.U32 R2, R48, 0x7, RZ ;  /* 0x0000000730027819 */ /* 0x002fc800000006ff */
[----:B------:R-:W-:-:S04]  /*0300*/  ISETP.GE.AND P0, PT, R2, R0, PT ;  /* 0x000000000200720c */ /* 0x000fc80003f06270 */
[----:B------:R-:W-:-:S05]  /*0310*/  SEL R0, R5, 0xffffffff, !P0 ;  /* 0xffffffff05007807 */ /* 0x000fca0004000000 */
[----:B------:R1:W-:Y:S04]  /*0320*/  STL [R1+0x8], R0 ;  /* 0x0000080001007387 */ /* 0x0003e80000100800 */
.L_x_697:
        /* <DEDUP_REMOVED lines=28> */
.L_x_701:
[----:B------:R-:W-:-:S04]  /*04f0*/  ISETP.NE.U32.AND P0, PT, RZ, c[0x0][0x368], PT ;  /* 0x0000da00ff007a0c */ /* 0x000fc80003f05070 */
[----:B------:R-:W-:-:S13]  /*0500*/  ISETP.NE.AND.EX P0, PT, RZ, c[0x0][0x36c], PT, P0 ;  /* 0x0000db00ff007a0c */ /* 0x000fda0003f05300 */
[----:B------:R-:W-:Y:S05]  /*0510*/  @!P0 BRA `(.L_x_702) ;  /* 0x0000003000008947 */ /* 0x000fea0003800000 */
[----:B--2---:R-:W-:-:S05]  /*0520*/  IMAD.WIDE R2, R49, R27, c[0x0][0x368] ;  /* 0x0000da0031027625 */ /* 0x004fca00078e021b */
[----:B------:R1:W5:Y:S01]  /*0530*/  LDG.E R0, [R2.64] ;  /* 0x0000000402007981 */ /* 0x000362000c1e1900 */
[----:B------:R-:W-:Y:S05]  /*0540*/  BRA `(.L_x_703) ;  /* 0x0000004000007947 */ /* 0x000fea0003800000 */
.L_x_702:
[----:B------:R-:W-:Y:S05]  /*0550*/  @!P4 BRA `(.L_x_703) ;  /* 0x000000300000c947 */ /* 0x000fea0003800000 */
[----:B------:R1:W3:Y:S04]  /*0560*/  LDG.E R0, [R2.64] ;  /* 0x0000000402007981 */ /* 0x0002e8000c1e1900 */
[----:B-12---:R-:W3:Y:S02]  /*0570*/  LDG.E R2, [R2.64+0x4] ;  /* 0x0000040402027981 */ /* 0x006ee4000c1e1900 */
[----:B---3--:R-:W-:-:S05]  /*0580*/  IADD3 R0, -R0, R2, RZ ;  /* 0x0000000200007210 */ /* 0x008fca0007ffe1ff */
.L_x_703:
[--C-:B-----5:R-:W-:Y:S01]  /*0590*/  IMAD.IADD R141, R0, 0x1, -R11.reuse ;  /* 0x00000001008d7824 */ /* 0x120fe200078e0a0b */
[----:B------:R-:W-:Y:S01]  /*05a0*/  PLOP3.LUT P2, PT, PT, PT, PT, 0x80, 0x0 ;  /* 0x000000000000781c */ /* 0x000fe20003f4f070 */
[----:B------:R-:W-:Y:S01]  /*05b0*/  IMAD.IADD R12, R12, 0x1, R11 ;  /* 0x000000010c0c7824 */ /* 0x000fe200078e020b */
[----:B------:R-:W-:Y:S01]  /*05c0*/  CS2R R162, SRZ ;  /* 0x0000000000a27805 */ /* 0x000fe2000001ff00 */
[----:B------:R-:W-:Y:S01]  /*05d0*/  CS2R R14, SRZ ;  /* 0x00000000000e7805 */ /* 0x000fe2000001ff00 */
[C---:B------:R-:W-:Y:S01]  /*05e0*/  IADD3 R0, R141.reuse, 0x5f, RZ ;  /* 0x0000005f8d007810 */ /* 0x040fe20007ffe0ff */
[----:B------:R-:W-:Y:S01]  /*05f0*/  IMAD.MOV.U32 R182, RZ, RZ, RZ ;  /* 0x000000ffffb67224 */ /* 0x000fe200078e00ff */
[----:B------:R-:W-:Y:S01]  /*0600*/  ISETP.GE.AND P0, PT, R141, 0x1, PT ;  /* 0x000000018d00780c */ /* 0x000fe20003f06270 */
[----:B--2---:R-:W-:Y:S01]  /*0610*/  CS2R R8, SRZ ;  /* 0x0000000000087805 */ /* 0x004fe2000001ff00 */
[----:B------:R-:W-:Y:S01]  /*0620*/  MOV R160, RZ ;  /* 0x000000ff00a07202 */ /* 0x000fe20000000f00 */
[----:B------:R-:W-:Y:S01]  /*0630*/  IMAD.HI R0, R0, 0x2aaaaaab, RZ ;  /* 0x2aaaaaab00007827 */ /* 0x000fe200078e02ff */
[----:B------:R-:W-:Y:S01]  /*0640*/  MOV R11, RZ ;  /* 0x000000ff000b7202 */ /* 0x000fe20000000f00 */
[----:B------:R-:W-:Y:S01]  /*0650*/  CS2R R156, SRZ ;  /* 0x00000000009c7805 */ /* 0x000fe2000001ff00 */
[----:B------:R-:W-:Y:S01]  /*0660*/  CS2R R154, SRZ ;  /* 0x00000000009a7805 */ /* 0x000fe2000001ff00 */
[----:B------:R-:W-:Y:S01]  /*0670*/  IMAD.MOV.U32 R180, RZ, RZ, RZ ;  /* 0x000000ffffb47224 */ /* 0x000fe200078e00ff */
[----:B-1----:R-:W-:Y:S01]  /*0680*/  SHF.R.U32.HI R2, RZ, 0x1f, R0 ;  /* 0x0000001fff027819 */ /* 0x002fe20000011600 */
[----:B------:R-:W-:Y:S01]  /*0690*/  IMAD.MOV.U32 R158, RZ, RZ, RZ ;  /* 0x000000ffff9e7224 */ /* 0x000fe200078e00ff */
[----:B------:R-:W-:Y:S01]  /*06a0*/  CS2R R16, SRZ ;  /* 0x0000000000107805 */ /* 0x000fe2000001ff00 */
[----:B------:R-:W-:Y:S01]  /*06b0*/  MOV R152, RZ ;  /* 0x000000ff00987202 */ /* 0x000fe20000000f00 */
[----:B------:R-:W-:Y:S01]  /*06c0*/  IMAD.MOV.U32 R150, RZ, RZ, RZ ;  /* 0x000000ffff967224 */ /* 0x000fe200078e00ff */
[----:B------:R-:W-:Y:S01]  /*06d0*/  LEA.HI.SX32 R149, R0, R2, 0x1c ;  /* 0x0000000200957211 */ /* 0x000fe200078fe2ff */
[----:B------:R-:W-:Y:S01]  /*06e0*/  CS2R R18, SRZ ;  /* 0x0000000000127805 */ /* 0x000fe2000001ff00 */
[----:B------:R-:W-:Y:S01]  /*06f0*/  MOV R148, RZ ;  /* 0x000000ff00947202 */ /* 0x000fe20000000f00 */
[----:B------:R-:W-:Y:S01]  /*0700*/  IMAD.MOV.U32 R178, RZ, RZ, RZ ;  /* 0x000000ffffb27224 */ /* 0x000fe200078e00ff */
[----:B------:R-:W-:Y:S01]  /*0710*/  CS2R R20, SRZ ;  /* 0x0000000000147805 */ /* 0x000fe2000001ff00 */
[----:B------:R1:W-:Y:S01]  /*0720*/  STL [R1+0x28], R149 ;  /* 0x0000289501007387 */ /* 0x0003e20000100800 */
[----:B------:R-:W-:Y:S01]  /*0730*/  MOV R176, RZ ;  /* 0x000000ff00b07202 */ /* 0x000fe20000000f00 */
[----:B------:R-:W-:Y:S01]  /*0740*/  IMAD.MOV.U32 R146, RZ, RZ, RZ ;  /* 0x000000ffff927224 */ /* 0x000fe200078e00ff */
[----:B------:R-:W-:Y:S01]  /*0750*/  CS2R R22, SRZ ;  /* 0x0000000000167805 */ /* 0x000fe2000001ff00 */
[----:B------:R-:W-:Y:S01]  /*0760*/  MOV R144, RZ ;  /* 0x000000ff00907202 */ /* 0x000fe20000000f00 */
[----:B------:R-:W-:Y:S01]  /*0770*/  IMAD.MOV.U32 R142, RZ, RZ, RZ ;  /* 0x000000ffff8e7224 */ /* 0x000fe200078e00ff */
[----:B------:R-:W-:Y:S01]  /*0780*/  CS2R R24, SRZ ;  /* 0x0000000000187805 */ /* 0x000fe2000001ff00 */
[----:B------:R-:W-:Y:S01]  /*0790*/  MOV R140, RZ ;  /* 0x000000ff008c7202 */ /* 0x000fe20000000f00 */
[----:B------:R-:W-:Y:S01]  /*07a0*/  IMAD.MOV.U32 R138, RZ, RZ, RZ ;  /* 0x000000ffff8a7224 */ /* 0x000fe200078e00ff */
        /* <DEDUP_REMOVED lines=53> */
[----:B------:R-:W-:Y:S01]  /*0b00*/  IMAD.MOV.U32 R52, RZ, RZ, RZ ;  /* 0x000000ffff347224 */ /* 0x000fe200078e00ff */
[----:B------:R-:W-:Y:S01]  /*0b10*/  CS2R R174, SRZ ;  /* 0x0000000000ae7805 */ /* 0x000fe2000001ff00 */
[----:B------:R-:W-:Y:S01]  /*0b20*/  CS2R R172, SRZ ;  /* 0x0000000000ac7805 */ /* 0x000fe2000001ff00 */
[----:B------:R-:W-:Y:S01]  /*0b30*/  CS2R R170, SRZ ;  /* 0x0000000000aa7805 */ /* 0x000fe2000001ff00 */
[----:B------:R-:W-:Y:S01]  /*0b40*/  MOV R168, RZ ;  /* 0x000000ff00a87202 */ /* 0x000fe20000000f00 */
[----:B------:R-:W-:Y:S01]  /*0b50*/  CS2R R50, SRZ ;  /* 0x0000000000327805 */ /* 0x000fe2000001ff00 */
        /* <DEDUP_REMOVED lines=9> */
[----:B------:R-:W-:Y:S01]  /*0bf0*/  SHF.R.S32.HI R15, RZ, 0x1f, R49 ;  /* 0x0000001fff0f7819 */ /* 0x000fe20000011431 */
[----:B------:R-:W-:Y:S01]  /*0c00*/  IMAD R0, R0, c[0x0][0x178], RZ ;  /* 0x00005e0000007a24 */ /* 0x000fe200078e02ff */
[-C--:B------:R-:W-:Y:S01]  /*0c10*/  LEA.HI R4, R35, R145.reuse, RZ, 0x3 ;  /* 0x0000009123047211 */ /* 0x080fe200078f18ff */
[----:B------:R-:W-:Y:S01]  /*0c20*/  IMAD R29, R13, c[0x0][0x2c4], RZ ;  /* 0x0000b1000d1d7a24 */ /* 0x000fe200078e02ff */
[----:B------:R-:W-:Y:S01]  /*0c30*/  LEA.HI R14, R35, R145, RZ, 0x4 ;  /* 0x00000091230e7211 */ /* 0x000fe200078f20ff */
[----:B------:R-:W-:Y:S01]  /*0c40*/  IMAD R0, R10, c[0x0][0x17c], R0 ;  /* 0x00005f000a007a24 */ /* 0x000fe200078e0200 */
[----:B------:R-:W-:Y:S01]  /*0c50*/  ISETP.NE.AND P0, PT, R5, 0x1, PT ;  /* 0x000000010500780c */ /* 0x000fe20003f05270 */
[----:B------:R-:W-:Y:S01]  /*0c60*/  BSSY B0, `(.L_x_705) ;  /* 0x00000b5000007945 */ /* 0x000fe20003800000 */
[----:B------:R-:W-:-:S02]  /*0c70*/  SHF.R.S32.HI R6, RZ, 0x4, R14 ;  /* 0x00000004ff067819 */ /* 0x000fc4000001140e */
[----:B------:R-:W-:Y:S02]  /*0c80*/  SHF.R.S32.HI R23, RZ, 0x3, R4 ;  /* 0x00000003ff177819 */ /* 0x000fe40000011404 */
[----:B------:R-:W-:-:S03]  /*0c90*/  SHF.R.S32.HI R11, RZ, 0x1f, R12 ;  /* 0x0000001fff0b7819 */ /* 0x000fc6000001140c */
[----:B------:R-:W-:Y:S02]  /*0ca0*/  IMAD R31, R48, 0x80, R23 ;  /* 0x00000080301f7824 */ /* 0x000fe400078e0217 */
[----:B-1----:R-:W-:-:S03]  /*0cb0*/  IMAD.WIDE.U32 R2, R10, c[0x0][0x178], RZ ;  /* 0x00005e000a027a25 */ /* 0x002fc600078e00ff */
[----:B------:R-:W-:Y:S02]  /*0cc0*/  IADD3 R8, R31, 0x20, RZ ;  /* 0x000000201f087810 */ /* 0x000fe40007ffe0ff */
[----:B---3--:R-:W-:Y:S01]  /*0cd0*/  SHF.R.S32.HI R37, RZ, 0x1f, R36 ;  /* 0x0000001fff257819 */ /* 0x008fe20000011424 */
[----:B------:R-:W-:Y:S01]  /*0ce0*/  IMAD.IADD R3, R3, 0x1, R0 ;  /* 0x0000000103037824 */ /* 0x000fe200078e0200 */
[----:B------:R-:W-:-:S03]  /*0cf0*/  LOP3.LUT R0, R4, 0xfffffff8, RZ, 0xc0, !PT ;  /* 0xfffffff804007812 */ /* 0x000fc600078ec0ff */
[----:B------:R-:W-:Y:S02]  /*0d00*/  IMAD R4, R37, c[0x0][0x1b8], RZ ;  /* 0x00006e0025047a24 */ /* 0x000fe400078e02ff */
[----:B------:R-:W-:Y:S01]  /*0d10*/  IMAD.IADD R26, R145, 0x1, -R0 ;  /* 0x00000001911a7824 */ /* 0x000fe200078e0a00 */
[----:B------:R-:W-:Y:S01]  /*0d20*/  LEA.HI R0, R14, R6, RZ, 0x1 ;  /* 0x000000060e007211 */ /* 0x000fe200078f08ff */
[----:B------:R-:W-:Y:S02]  /*0d30*/  IMAD R4, R36, c[0x0][0x1bc], R4 ;  /* 0x00006f0024047a24 */ /* 0x000fe400078e0204 */
[----:B------:R-:W-:Y:S01]  /*0d40*/  IMAD R5, R26, 0x20, R23 ;  /* 0x000000201a057824 */ /* 0x000fe200078e0217 */
[----:B------:R-:W-:Y:S01]  /*0d50*/  LOP3.LUT R0, R0, 0xfffffffe, RZ, 0xc0, !PT ;  /* 0xfffffffe00007812 */ /* 0x000fe200078ec0ff */
[----:B------:R-:W-:-:S04]  /*0d60*/  IMAD.WIDE.U32 R2, R36, c[0x0][0x1b8], R2 ;  /* 0x00006e0024027a25 */ /* 0x000fc800078e0002 */
[----:B------:R-:W-:Y:S02]  /*0d70*/  IMAD R5, R48, 0x80, R5 ;  /* 0x0000008030057824 */ /* 0x000fe400078e0205 */
[----:B------:R-:W-:Y:S01]  /*0d80*/  IMAD.IADD R32, R6, 0x1, -R0 ;  /* 0x0000000106207824 */ /* 0x000fe200078e0a00 */
[----:B------:R-:W-:Y:S01]  /*0d90*/  SEL R6, R15, RZ, !P3 ;  /* 0x000000ff0f067207 */ /* 0x000fe20005800000 */
[----:B------:R-:W-:-:S04]  /*0da0*/  @P0 IMAD.HI.U32 R7, R5, c[0x0][0x2c8], RZ ;  /* 0x0000b20005070a27 */ /* 0x000fc800078e00ff */
[----:B------:R-:W-:Y:S01]  /*0db0*/  IMAD.IADD R3, R3, 0x1, R4 ;  /* 0x0000000103037824 */ /* 0x000fe200078e0204 */
[----:B------:R-:W-:Y:S01]  /*0dc0*/  SEL R4, R49, RZ, !P3 ;  /* 0x000000ff31047207 */ /* 0x000fe20005800000 */
[----:B------:R-:W-:Y:S01]  /*0dd0*/  IMAD.MOV.U32 R0, RZ, RZ, R5 ;  /* 0x000000ffff007224 */ /* 0x000fe200078e0005 */
[----:B------:R-:W-:Y:S01]  /*0de0*/  @P0 SHF.R.U32.HI R0, RZ, c[0x0][0x2cc], R7 ;  /* 0x0000b300ff000a19 */ /* 0x000fe20000011607 */
[----:B------:R-:W-:Y:S01]  /*0df0*/  IMAD R6, R6, c[0x0][0x1c0], RZ ;  /* 0x0000700006067a24 */ /* 0x000fe200078e02ff */
[----:B------:R-:W-:Y:S01]  /*0e00*/  ISETP.GE.AND P0, PT, R8, R29, PT ;  /* 0x0000001d0800720c */ /* 0x000fe20003f06270 */
[C---:B------:R-:W-:Y:S01]  /*0e10*/  IMAD.WIDE.U32 R2, R4.reuse, c[0x0][0x1c0], R2 ;  /* 0x0000700004027a25 */ /* 0x040fe200078e0002 */
[----:B------:R-:W-:Y:S02]  /*0e20*/  SHF.R.S32.HI R7, RZ, 0x1f, R0 ;  /* 0x0000001fff077819 */ /* 0x000fe40000011400 */
[----:B------:R-:W-:Y:S01]  /*0e30*/  P2R R30, PR, RZ, 0x1 ;  /* 0x00000001ff1e7803 */ /* 0x000fe20000000000 */
[----:B------:R-:W-:-:S02]  /*0e40*/  IMAD R6, R4, c[0x0][0x1c4], R6 ;  /* 0x0000710004067a24 */ /* 0x000fc400078e0206 */
[----:B------:R-:W-:Y:S02]  /*0e50*/  IMAD.MOV R4, RZ, RZ, -R0 ;  /* 0x000000ffff047224 */ /* 0x000fe400078e0a00 */
[----:B------:R-:W-:Y:S02]  /*0e60*/  IMAD.SHL.U32 R8, R23, 0x40, RZ ;  /* 0x0000004017087824 */ /* 0x000fe400078e00ff */
[----:B------:R-:W-:Y:S02]  /*0e70*/  IMAD.IADD R3, R3, 0x1, R6 ;  /* 0x0000000103037824 */ /* 0x000fe400078e0206 */
[----:B------:R-:W-:Y:S01]  /*0e80*/  IMAD R5, R4, c[0x0][0x2c4], R5 ;  /* 0x0000b10004057a24 */ /* 0x000fe200078e0205 */
[----:B------:R-:W-:Y:S01]  /*0e90*/  LOP3.LUT R4, R8, 0x1c0, RZ, 0xc0, !PT ;  /* 0x000001c008047812 */ /* 0x000fe200078ec0ff */
[----:B------:R-:W-:Y:S02]  /*0ea0*/  IMAD R6, R7, c[0x0][0x1b0], RZ ;  /* 0x00006c0007067a24 */ /* 0x000fe400078e02ff */
[----:B------:R-:W-:Y:S01]  /*0eb0*/  IMAD.SHL.U32 R8, R26, 0x8, RZ ;  /* 0x000000081a087824 */ /* 0x000fe200078e00ff */
[----:B------:R-:W-:Y:S01]  /*0ec0*/  SHF.R.U32.HI R9, RZ, 0x3, R4 ;  /* 0x00000003ff097819 */ /* 0x000fe20000011604 */
[----:B------:R-:W-:-:S02]  /*0ed0*/  IMAD R6, R0, c[0x0][0x1b4], R6 ;  /* 0x00006d0000067a24 */ /* 0x000fc400078e0206 */
[----:B------:R-:W-:Y:S01]  /*0ee0*/  IMAD.WIDE.U32 R2, R0, c[0x0][0x1b0], R2 ;  /* 0x00006c0000027a25 */ /* 0x000fe200078e0002 */
[----:B------:R-:W-:Y:S02]  /*0ef0*/  IADD3 R0, P0, R12, R23, RZ ;  /* 0x000000170c007210 */ /* 0x000fe40007f1e0ff */
[----:B------:R-:W-:Y:S01]  /*0f00*/  LOP3.LUT R10, R4, 0x38, R8, 0xf8, !PT ;  /* 0x00000038040a7812 */ /* 0x000fe200078ef808 */
[----:B------:R-:W-:Y:S01]  /*0f10*/  IMAD.IADD R3, R3, 0x1, R6 ;  /* 0x0000000103037824 */ /* 0x000fe200078e0206 */
[----:B------:R-:W-:Y:S02]  /*0f20*/  SHF.R.S32.HI R4, RZ, 0x1f, R5 ;  /* 0x0000001fff047819 */ /* 0x000fe40000011405 */
[----:B------:R-:W-:Y:S01]  /*0f30*/  IADD3 R7, R8, 0x80, RZ ;  /* 0x0000008008077810 */ /* 0x000fe20007ffe0ff */
[----:B------:R-:W-:Y:S01]  /*0f40*/  IMAD.WIDE.U32 R2, R5, c[0x0][0x1a8], R2 ;  /* 0x00006a0005027a25 */ /* 0x000fe200078e0002 */
[----:B------:R-:W-:Y:S02]  /*0f50*/  LEA.HI.X.SX32 R6, R23, R11, 0x1, P0 ;  /* 0x0000000b17067211 */ /* 0x000fe400000f0eff */
[----:B------:R-:W-:Y:S01]  /*0f60*/  ISETP.GE.AND P6, PT, R7, c[0x0][0x1d4], PT ;  /* 0x0000750007007a0c */ /* 0x000fe20003fc6270 */
[----:B------:R-:W-:Y:S01]  /*0f70*/  IMAD R4, R4, c[0x0][0x1a8], RZ ;  /* 0x00006a0004047a24 */ /* 0x000fe200078e02ff */
[----:B------:R-:W-:Y:S01]  /*0f80*/  LOP3.LUT R10, R10, R9, RZ, 0x3c, !PT ;  /* 0x000000090a0a7212 */ /* 0x000fe200078e3cff */
[C---:B------:R-:W-:Y:S01]  /*0f90*/  IMAD R7, R6.reuse, c[0x0][0x1e0], RZ ;  /* 0x0000780006077a24 */ /* 0x040fe200078e02ff */
[----:B------:R-:W-:Y:S01]  /*0fa0*/  SHF.R.S32.HI R9, RZ, 0x1f, R8 ;  /* 0x0000001fff097819 */ /* 0x000fe20000011408 */
[----:B------:R-:W-:Y:S01]  /*0fb0*/  IMAD R6, R6, c[0x0][0x208], RZ ;  /* 0x0000820006067a24 */ /* 0x000fe200078e02ff */
[----:B------:R-:W-:Y:S01]  /*0fc0*/  LEA R28, P1, R2, c[0x0][0x160], 0x1 ;  /* 0x00005800021c7a11 */ /* 0x000fe200078208ff */
[----:B------:R-:W-:Y:S01]  /*0fd0*/  IMAD R4, R5, c[0x0][0x1ac], R4 ;  /* 0x00006b0005047a24 */ /* 0x000fe200078e0204 */
[----:B------:R-:W-:Y:S01]  /*0fe0*/  ISETP.GE.AND P0, PT, R31, R29, PT ;  /* 0x0000001d1f00720c */ /* 0x000fe20003f06270 */
[----:B------:R-:W-:-:S02]  /*0ff0*/  IMAD R24, R0, c[0x0][0x1e4], R7 ;  /* 0x0000790000187a24 */ /* 0x000fc400078e0207 */
[C---:B------:R-:W-:Y:S02]  /*1000*/  IMAD R27, R0.reuse, c[0x0][0x20c], R6 ;  /* 0x00008300001b7a24 */ /* 0x040fe400078e0206 */
[----:B------:R-:W-:-:S04]  /*1010*/  IMAD.WIDE.U32 R6, R0, c[0x0][0x1e0], R8 ;  /* 0x0000780000067a25 */ /* 0x000fc800078e0008 */
[----:B------:R-:W-:-:S04]  /*1020*/  IMAD.WIDE.U32 R12, R0, c[0x0][0x208], R8 ;  /* 0x00008200000c7a25 */ /* 0x000fc800078e0008 */
[----:B------:R-:W-:Y:S01]  /*1030*/  IMAD.IADD R0, R3, 0x1, R4 ;  /* 0x0000000103007824 */ /* 0x000fe200078e0204 */
[----:B------:R-:W-:Y:S01]  /*1040*/  LOP3.LUT R3, R14, 0xfffffff0, RZ, 0xc0, !PT ;  /* 0xfffffff00e037812 */ /* 0x000fe200078ec0ff */
[----:B------:R-:W-:Y:S01]  /*1050*/  IMAD.SHL.U32 R14, R26, 0x8, RZ ;  /* 0x000000081a0e7824 */ /* 0x000fe200078e00ff */
[----:B------:R-:W-:Y:S01]  /*1060*/  LEA.HI R4, R35, R145, RZ, 0x6 ;  /* 0x0000009123047211 */ /* 0x000fe200078f30ff */
[----:B------:R-:W-:Y:S01]  /*1070*/  IMAD.IADD R7, R7, 0x1, R24 ;  /* 0x0000000107077824 */ /* 0x000fe200078e0218 */
[----:B------:R-:W-:Y:S01]  /*1080*/  LEA.HI.X R25, R2, c[0x0][0x164], R0, 0x1, P1 ;  /* 0x0000590002197a11 */ /* 0x000fe200008f0c00 */
[----:B------:R-:W-:Y:S01]  /*1090*/  IMAD.IADD R0, R145, 0x1, -R3 ;  /* 0x0000000191007824 */ /* 0x000fe200078e0a03 */
[----:B------:R-:W1:Y:S01]  /*10a0*/  SHFL.IDX PT, R2, R28, RZ, 0x181f ;  /* 0x00181fff1c027589 */ /* 0x000e6200000e0000 */
[----:B------:R-:W-:Y:S01]  /*10b0*/  IMAD.SHL.U32 R4, R4, 0x8, RZ ;  /* 0x0000000804047824 */ /* 0x000fe200078e00ff */
[----:B------:R-:W-:Y:S01]  /*10c0*/  IADD3 R33, R14, 0xc0, RZ ;  /* 0x000000c00e217810 */ /* 0x000fe20007ffe0ff */
[----:B------:R-:W-:Y:S01]  /*10d0*/  IMAD.WIDE.U32 R6, R36, c[0x0][0x1e8], R6 ;  /* 0x00007a0024067a25 */ /* 0x000fe200078e0006 */
[----:B------:R-:W3:Y:S01]  /*10e0*/  SHFL.IDX PT, R3, R25, RZ, 0x181f ;  /* 0x00181fff19037589 */ /* 0x000ee200000e0000 */
[----:B------:R-:W-:-:S02]  /*10f0*/  IADD3 R34, R14, 0x80, RZ ;  /* 0x000000800e227810 */ /* 0x000fc40007ffe0ff */
[----:B------:R-:W-:Y:S02]  /*1100*/  LOP3.LUT R251, R10, 0xfffffe00, R4, 0xf8, !PT ;  /* 0xfffffe000afb7812 */ /* 0x000fe400078ef804 */
[----:B------:R-:W-:Y:S02]  /*1110*/  SHF.R.S32.HI R4, RZ, 0x1f, R0 ;  /* 0x0000001fff047819 */ /* 0x000fe40000011400 */
[----:B------:R-:W-:Y:S02]  /*1120*/  @!P0 SHF.R.S32.HI R10, RZ, 0x1f, R34 ;  /* 0x0000001fff0a8819 */ /* 0x000fe40000011422 */
[----:B------:R-:W-:Y:S02]  /*1130*/  LEA.HI R22, R4, R0, RZ, 0x3 ;  /* 0x0000000004167211 */ /* 0x000fe400078f18ff */
[----:B------:R-:W-:Y:S02]  /*1140*/  @!P0 SHF.R.S32.HI R4, RZ, 0x1f, R33 ;  /* 0x0000001fff048819 */ /* 0x000fe40000011421 */
[----:B------:R-:W-:-:S02]  /*1150*/  LOP3.LUT R11, R22, 0xfffffff8, RZ, 0xc0, !PT ;  /* 0xfffffff8160b7812 */ /* 0x000fc400078ec0ff */
[----:B------:R-:W-:Y:S02]  /*1160*/  @!P0 LEA.HI R18, R4, R33, RZ, 0x3 ;  /* 0x0000002104128211 */ /* 0x000fe400078f18ff */
[----:B------:R-:W-:Y:S01]  /*1170*/  @!P0 LEA.HI R17, R10, R34, RZ, 0x3 ;  /* 0x000000220a118211 */ /* 0x000fe200078f18ff */
[----:B------:R-:W-:Y:S01]  /*1180*/  IMAD.IADD R19, R0, 0x1, -R11 ;  /* 0x0000000100137824 */ /* 0x000fe200078e0a0b */
[----:B------:R-:W-:Y:S01]  /*1190*/  ISETP.GE.AND P5, PT, R34, c[0x0][0x198], PT ;  /* 0x0000660022007a0c */ /* 0x000fe20003fa6270 */
[----:B------:R-:W-:Y:S01]  /*11a0*/  @!P0 IMAD.SHL.U32 R0, R251, 0x2, RZ ;  /* 0x00000002fb008824 */ /* 0x000fe200078e00ff */
[C---:B-1----:R-:W-:Y:S02]  /*11b0*/  @!P0 LEA R10, P1, R14.reuse, R2, 0x1 ;  /* 0x000000020e0a8211 */ /* 0x042fe400078208ff */
[----:B------:R-:W-:Y:S02]  /*11c0*/  ISETP.GE.AND P3, PT, R33, c[0x0][0x198], PT ;  /* 0x0000660021007a0c */ /* 0x000fe40003f66270 */
[----:B---3--:R-:W-:-:S02]  /*11d0*/  @!P0 LEA.HI.X R11, R14, R3, R9, 0x1, P1 ;  /* 0x000000030e0b8211 */ /* 0x008fc400008f0c09 */
[----:B------:R-:W-:Y:S02]  /*11e0*/  @!P0 LOP3.LUT R18, R18, 0xfffffff8, RZ, 0xc0, !PT ;  /* 0xfffffff812128812 */ /* 0x000fe400078ec0ff */
[--C-:B--2---:R-:W-:Y:S01]  /*11f0*/  @P2 SHF.R.S32.HI R5, RZ, 0x1f, R16.reuse ;  /* 0x0000001fff052819 */ /* 0x104fe20000011410 */
[----:B------:R-:W-:Y:S01]  /*1200*/  @!P2 IMAD.MOV.U32 R5, RZ, RZ, R15 ;  /* 0x000000ffff05a224 */ /* 0x000fe200078e000f */
[----:B------:R-:W-:Y:S01]  /*1210*/  IADD3 R15, R8, 0x40, RZ ;  /* 0x00000040080f7810 */ /* 0x000fe20007ffe0ff */
[----:B------:R-:W-:Y:S02]  /*1220*/  @P2 IMAD.MOV.U32 R4, RZ, RZ, R16 ;  /* 0x000000ffff042224 */ /* 0x000fe400078e0010 */
[----:B------:R-:W-:Y:S01]  /*1230*/  @!P2 IMAD.MOV.U32 R4, RZ, RZ, R49 ;  /* 0x000000ffff04a224 */ /* 0x000fe200078e0031 */
[----:B------:R-:W-:Y:S02]  /*1240*/  @!P0 SHF.R.S32.HI R16, RZ, 0x1f, R15 ;  /* 0x0000001fff108819 */ /* 0x000fe4000001140f */
[----:B------:R-:W-:-:S02]  /*1250*/  ISETP.GE.AND P2, PT, R14, c[0x0][0x198], PT ;  /* 0x000066000e007a0c */ /* 0x000fc40003f46270 */
[----:B------:R-:W-:Y:S02]  /*1260*/  @!P0 LEA.HI R16, R16, R15, RZ, 0x3 ;  /* 0x0000000f10108211 */ /* 0x000fe400078f18ff */
[----:B------:R-:W-:Y:S02]  /*1270*/  ISETP.GE.AND P1, PT, R15, c[0x0][0x198], PT ;  /* 0x000066000f007a0c */ /* 0x000fe40003f26270 */
[----:B------:R-:W-:Y:S01]  /*1280*/  SEL R21, R4, RZ, !P4 ;  /* 0x000000ff04157207 */ /* 0x000fe20006000000 */
[----:B------:R-:W-:Y:S01]  /*1290*/  IMAD.MOV.U32 R4, RZ, RZ, R12 ;  /* 0x000000ffff047224 */ /* 0x000fe200078e000c */
[----:B------:R-:W-:Y:S02]  /*12a0*/  @!P0 LOP3.LUT R16, R16, 0xfffffff8, RZ, 0xc0, !PT ;  /* 0xfffffff810108812 */ /* 0x000fe400078ec0ff */
[----:B------:R-:W-:Y:S02]  /*12b0*/  @!P0 LOP3.LUT R12, R17, 0xfffffff8, RZ, 0xc0, !PT ;  /* 0xfffffff8110c8812 */ /* 0x000fe400078ec0ff */
[----:B------:R-:W-:Y:S01]  /*12c0*/  SEL R20, R5, RZ, !P4 ;  /* 0x000000ff05147207 */ /* 0x000fe20006000000 */
[----:B------:R-:W-:Y:S01]  /*12d0*/  IMAD.IADD R5, R13, 0x1, R27 ;  /* 0x000000010d057824 */ /* 0x000fe200078e021b */
[----:B------:R-:W-:Y:S01]  /*12e0*/  @!PT LDS RZ, [RZ] ;  /* 0x00000000fffff984 */ /* 0x000fe20000000800 */
[----:B------:R1:W-:Y:S01]  /*12f0*/  @!P0 LDGSTS.E.BYPASS.LTC128B.128 [R0+0x18100], [R10.64], !P2 ;  /* 0x181000000a008fae */ /* 0x0003e2000d101d44 */
[----:B------:R-:W-:-:S04]  /*1300*/  @!P0 IMAD.WIDE R16, R16, 0x2, R2 ;  /* 0x0000000210108825 */ /* 0x000fc800078e0202 */
[--C-:B------:R-:W-:Y:S01]  /*1310*/  @!P0 IMAD.WIDE R12, R12, 0x2, R2.reuse ;  /* 0x000000020c0c8825 */ /* 0x100fe200078e0202 */
[----:B------:R2:W-:Y:S03]  /*1320*/  @!P0 LDGSTS.E.BYPASS.LTC128B.128 [R0+0x1c100], [R16.64], !P1 ;  /* 0x1c10000010008fae */ /* 0x0005e6000c901d44 */
[----:B------:R-:W-:Y:S01]  /*1330*/  @!P0 IMAD.WIDE R2, R18, 0x2, R2 ;  /* 0x0000000212028825 */ /* 0x000fe200078e0202 */
[----:B------:R3:W-:Y:S01]  /*1340*/  @!P0 LDGSTS.E.BYPASS.LTC128B.128 [R0+0x20100], [R12.64], !P5 ;  /* 0x201000000c008fae */ /* 0x0007e2000e901d44 */
[----:B------:R-:W-:-:S03]  /*1350*/  ISETP.GE.AND P5, PT, R15, c[0x0][0x1d4], PT ;  /* 0x000075000f007a0c */ /* 0x000fc60003fa6270 */
[----:B------:R2:W-:Y:S01]  /*1360*/  @!P0 LDGSTS.E.BYPASS.LTC128B.128 [R0+0x24100], [R2.64], !P3 ;  /* 0x2410000002008fae */ /* 0x0005e2000d901d44 */
[----:B------:R-:W-:Y:S02]  /*1370*/  LOP3.LUT P0, RZ, R19, 0x2, RZ, 0xc0, !PT ;  /* 0x0000000213ff7812 */ /* 0x000fe4000780c0ff */
[----:B------:R-:W-:Y:S01]  /*1380*/  ISETP.GE.AND P3, PT, R8, c[0x0][0x1d4], PT ;  /* 0x0000750008007a0c */ /* 0x000fe20003f66270 */
[----:B-1----:R-:W-:Y:S02]  /*1390*/  IMAD R11, R37, c[0x0][0x210], RZ ;  /* 0x00008400250b7a24 */ /* 0x002fe400078e02ff */
[----:B------:R-:W-:Y:S02]  /*13a0*/  IMAD.SHL.U32 R10, R32, 0x8, RZ ;  /* 0x00000008200a7824 */ /* 0x000fe400078e00ff */
[----:B------:R-:W-:Y:S02]  /*13b0*/  IMAD R11, R36, c[0x0][0x214], R11 ;  /* 0x00008500240b7a24 */ /* 0x000fe400078e020b */
[----:B---3--:R-:W-:-:S02]  /*13c0*/  IMAD.MOV.U32 R13, RZ, RZ, 0x10 ;  /* 0x00000010ff0d7424 */ /* 0x008fc400078e00ff */
[----:B------:R-:W-:Y:S02]  /*13d0*/  IMAD R12, R37, c[0x0][0x1e8], RZ ;  /* 0x00007a00250c7a24 */ /* 0x000fe400078e02ff */
[----:B--2---:R-:W-:Y:S02]  /*13e0*/  IMAD.SHL.U32 R0, R19, 0x40, RZ ;  /* 0x0000004013007824 */ /* 0x004fe400078e00ff */
[----:B------:R-:W-:Y:S01]  /*13f0*/  IMAD.WIDE.U32 R2, R36, c[0x0][0x210], R4 ;  /* 0x0000840024027a25 */ /* 0x000fe200078e0004 */
[----:B------:R-:W-:Y:S02]  /*1400*/  SEL R4, R13, 0xfffffff0, !P0 ;  /* 0xfffffff00d047807 */ /* 0x000fe40004000000 */
[----:B------:R-:W-:Y:S01]  /*1410*/  LOP3.LUT R0, R0, 0x1c0, RZ, 0xc0, !PT ;  /* 0x000001c000007812 */ /* 0x000fe200078ec0ff */
[----:B------:R-:W-:Y:S01]  /*1420*/  IMAD.IADD R11, R3, 0x1, R11 ;  /* 0x00000001030b7824 */ /* 0x000fe200078e020b */
[----:B------:R-:W-:Y:S01]  /*1430*/  LOP3.LUT P0, RZ, R19, 0x4, RZ, 0xc0, !PT ;  /* 0x0000000413ff7812 */ /* 0x000fe2000780c0ff */
[----:B------:R-:W-:Y:S01]  /*1440*/  IMAD.MOV.U32 R3, RZ, RZ, 0x20 ;  /* 0x00000020ff037424 */ /* 0x000fe200078e00ff */
[----:B------:R-:W-:Y:S01]  /*1450*/  LOP3.LUT R5, R0, 0x8, R10, 0xf8, !PT ;  /* 0x0000000800057812 */ /* 0x000fe200078ef80a */
[----:B------:R-:W-:Y:S01]  /*1460*/  IMAD R12, R36, c[0x0][0x1ec], R12 ;  /* 0x00007b00240c7a24 */ /* 0x000fe200078e020c */
[----:B------:R-:W-:Y:S01]  /*1470*/  SHF.R.U32.HI R0, RZ, 0x3, R0 ;  /* 0x00000003ff007819 */ /* 0x000fe20000011600 */
[----:B------:R-:W-:Y:S01]  /*1480*/  IMAD.MOV.U32 R10, RZ, RZ, R2 ;  /* 0x000000ffff0a7224 */ /* 0x000fe200078e0002 */
[----:B------:R-:W-:Y:S01]  /*1490*/  SEL R2, R3, 0xffffffe0, !P0 ;  /* 0xffffffe003027807 */ /* 0x000fe20004000000 */
[----:B------:R-:W-:Y:S01]  /*14a0*/  IMAD.IADD R13, R7, 0x1, R12 ;  /* 0x00000001070d7824 */ /* 0x000fe200078e020c */
[----:B------:R-:W-:Y:S01]  /*14b0*/  LOP3.LUT R17, R5, R0, RZ, 0x3c, !PT ;  /* 0x0000000005117212 */ /* 0x000fe200078e3cff */
[----:B------:R-:W-:Y:S01]  /*14c0*/  IMAD.MOV.U32 R12, RZ, RZ, R6 ;  /* 0x000000ffff0c7224 */ /* 0x000fe200078e0006 */
[----:B------:R-:W-:Y:S01]  /*14d0*/  ISETP.NE.AND P0, PT, R30, RZ, PT ;  /* 0x000000ff1e00720c */ /* 0x000fe20003f05270 */
[C---:B------:R-:W-:Y:S01]  /*14e0*/  IMAD R3, R20.reuse, c[0x0][0x1f0], RZ ;  /* 0x00007c0014037a24 */ /* 0x040fe200078e02ff */
[----:B------:R1:W2:Y:S01]  /*14f0*/  SHFL.IDX PT, R6, R28, 0x1, 0x181f ;  /* 0x00381f001c067f89 */ /* 0x0002a200000e0000 */
[----:B------:R-:W-:Y:S01]  /*1500*/  IMAD R0, R20, c[0x0][0x218], RZ ;  /* 0x0000860014007a24 */ /* 0x000fe200078e02ff */
[----:B------:R-:W-:Y:S01]  /*1510*/  SEL R20, RZ, 0x1, P3 ;  /* 0x00000001ff147807 */ /* 0x000fe20001800000 */
[C---:B------:R-:W-:Y:S01]  /*1520*/  IMAD R16, R21.reuse, c[0x0][0x1f4], R3 ;  /* 0x00007d0015107a24 */ /* 0x040fe200078e0203 */
[----:B------:R1:W3:Y:S01]  /*1530*/  SHFL.IDX PT, R7, R25, 0x1, 0x181f ;  /* 0x00381f0019077f89 */ /* 0x0002e200000e0000 */
[----:B------:R-:W-:-:S04]  /*1540*/  IMAD.WIDE.U32 R42, R21, c[0x0][0x1f0], R12 ;  /* 0x00007c00152a7a25 */ /* 0x000fc800078e000c */
[C---:B------:R-:W-:Y:S01]  /*1550*/  IMAD R3, R21.reuse, c[0x0][0x21c], R0 ;  /* 0x0000870015037a24 */ /* 0x040fe200078e0200 */
[----:B------:R1:W-:Y:S01]  /*1560*/  STL.64 [R1+0x20], R42 ;  /* 0x0000202a01007387 */ /* 0x0003e20000100a00 */
[----:B------:R-:W-:Y:S01]  /*1570*/  IMAD.WIDE.U32 R38, R21, c[0x0][0x218], R10 ;  /* 0x0000860015267a25 */ /* 0x000fe200078e000a */
[----:B------:R-:W-:-:S03]  /*1580*/  IADD3 R0, R8, 0xc0, RZ ;  /* 0x000000c008007810 */ /* 0x000fc60007ffe0ff */
[----:B------:R-:W-:Y:S01]  /*1590*/  IMAD.IADD R45, R43, 0x1, R16 ;  /* 0x000000012b2d7824 */ /* 0x000fe200078e0210 */
[----:B------:R1:W-:Y:S01]  /*15a0*/  STL.64 [R1+0x38], R38 ;  /* 0x0000382601007387 */ /* 0x0003e20000100a00 */
[----:B------:R-:W-:Y:S01]  /*15b0*/  IMAD.IADD R41, R39, 0x1, R3 ;  /* 0x0000000127297824 */ /* 0x000fe200078e0203 */
[----:B------:R-:W-:Y:S01]  /*15c0*/  ISETP.GE.AND P4, PT, R0, c[0x0][0x1d4], PT ;  /* 0x0000750000007a0c */ /* 0x000fe20003f86270 */
[----:B------:R-:W-:Y:S01]  /*15d0*/  IMAD.SHL.U32 R5, R22, 0x40, RZ ;  /* 0x0000004016057824 */ /* 0x000fe200078e00ff */
[----:B------:R1:W-:Y:S04]  /*15e0*/  STL [R1+0x1c], R45 ;  /* 0x00001c2d01007387 */ /* 0x0003e80000100800 */
[----:B------:R1:W-:Y:S01]  /*15f0*/  STL [R1+0x34], R41 ;  /* 0x0000342901007387 */ /* 0x0003e20000100800 */
[----:B------:R-:W-:Y:S01]  /*1600*/  LOP3.LUT R5, R17, 0xfffffe00, R5, 0xf8, !PT ;  /* 0xfffffe0011057812 */ /* 0x000fe200078ef805 */
[----:B------:R-:W-:Y:S05]  /*1610*/  @P0 BRA `(.L_x_706) ;  /* 0x0000019000000947 */ /* 0x000fea0003800000 */
[C---:B--2---:R-:W-:Y:S02]  /*1620*/  IADD3 R3, R14.reuse, 0x80, RZ ;  /* 0x000000800e037810 */ /* 0x044fe40007ffe0ff */
[----:B------:R-:W-:-:S02]  /*1630*/  IADD3 R13, R14, 0xc0, RZ ;  /* 0x000000c00e0d7810 */ /* 0x000fc40007ffe0ff */
[----:B------:R-:W-:Y:S02]  /*1640*/  SHF.R.S32.HI R0, RZ, 0x1f, R15 ;  /* 0x0000001fff007819 */ /* 0x000fe4000001140f */
[----:B------:R-:W-:Y:S02]  /*1650*/  SHF.R.S32.HI R16, RZ, 0x1f, R3 ;  /* 0x0000001fff107819 */ /* 0x000fe40000011403 */
[----:B------:R-:W-:Y:S02]  /*1660*/  LEA R10, P0, R14, R6, 0x1 ;  /* 0x000000060e0a7211 */ /* 0x000fe400078008ff */
[----:B------:R-:W-:Y:S02]  /*1670*/  SHF.R.S32.HI R17, RZ, 0x1f, R13 ;  /* 0x0000001fff117819 */ /* 0x000fe4000001140d */
[----:B------:R-:W-:Y:S02]  /*1680*/  LEA.HI R12, R0, R15, RZ, 0x3 ;  /* 0x0000000f000c7211 */ /* 0x000fe400078f18ff */
[----:B------:R-:W-:-:S02]  /*1690*/  P2R R19, PR, RZ, 0x8 ;  /* 0x00000008ff137803 */ /* 0x000fc40000000000 */
[----:B------:R-:W-:Y:S02]  /*16a0*/  LEA.HI R3, R16, R3, RZ, 0x3 ;  /* 0x0000000310037211 */ /* 0x000fe400078f18ff */
[----:B---3--:R-:W-:Y:S02]  /*16b0*/  LEA.HI.X R11, R14, R7, R9, 0x1, P0 ;  /* 0x000000070e0b7211 */ /* 0x008fe400000f0c09 */
[----:B------:R-:W-:Y:S02]  /*16c0*/  LEA.HI R0, R17, R13, RZ, 0x3 ;  /* 0x0000000d11007211 */ /* 0x000fe400078f18ff */
[----:B------:R-:W-:Y:S02]  /*16d0*/  ISETP.GE.AND P3, PT, R34, c[0x0][0x198], PT ;  /* 0x0000660022007a0c */ /* 0x000fe40003f66270 */
[----:B------:R-:W-:Y:S02]  /*16e0*/  ISETP.GE.AND P0, PT, R33, c[0x0][0x198], PT ;  /* 0x0000660021007a0c */ /* 0x000fe40003f06270 */
[----:B------:R-:W-:-:S02]  /*16f0*/  LOP3.LUT R12, R12, 0xfffffff8, RZ, 0xc0, !PT ;  /* 0xfffffff80c0c7812 */ /* 0x000fc400078ec0ff */
[----:B------:R-:W-:Y:S02]  /*1700*/  LOP3.LUT R3, R3, 0xfffffff8, RZ, 0xc0, !PT ;  /* 0xfffffff803037812 */ /* 0x000fe400078ec0ff */
[----:B------:R-:W-:Y:S01]  /*1710*/  LOP3.LUT R18, R0, 0xfffffff8, RZ, 0xc0, !PT ;  /* 0xfffffff800127812 */ /* 0x000fe200078ec0ff */
[----:B------:R-:W-:Y:S02]  /*1720*/  IMAD.SHL.U32 R0, R251, 0x2, RZ ;  /* 0x00000002fb007824 */ /* 0x000fe400078e00ff */
[----:B------:R-:W-:-:S03]  /*1730*/  IMAD.WIDE R16, R12, 0x2, R6 ;  /* 0x000000020c107825 */ /* 0x000fc600078e0206 */
[----:B------:R2:W-:Y:S01]  /*1740*/  LDGSTS.E.BYPASS.LTC128B.128 [R0+0x19100], [R10.64], !P2 ;  /* 0x191000000a007fae */ /* 0x0005e2000d101d44 */
[----:B------:R-:W-:-:S03]  /*1750*/  IMAD.WIDE R12, R3, 0x2, R6 ;  /* 0x00000002030c7825 */ /* 0x000fc600078e0206 */
[----:B------:R2:W-:Y:S01]  /*1760*/  LDGSTS.E.BYPASS.LTC128B.128 [R0+0x1d100], [R16.64], !P1 ;  /* 0x1d10000010007fae */ /* 0x0005e2000c901d44 */
[----:B------:R-:W-:-:S03]  /*1770*/  IMAD.WIDE R6, R18, 0x2, R6 ;  /* 0x0000000212067825 */ /* 0x000fc600078e0206 */
[----:B------:R2:W-:Y:S01]  /*1780*/  LDGSTS.E.BYPASS.LTC128B.128 [R0+0x21100], [R12.64], !P3 ;  /* 0x211000000c007fae */ /* 0x0005e2000d901d44 */
[----:B------:R-:W-:-:S03]  /*1790*/  ISETP.NE.AND P3, PT, R19, RZ, PT ;  /* 0x000000ff1300720c */ /* 0x000fc60003f65270 */
[----:B------:R2:W-:Y:S05]  /*17a0*/  LDGSTS.E.BYPASS.LTC128B.128 [R0+0x25100], [R6.64], !P0 ;  /* 0x2510000006007fae */ /* 0x0005ea000c101d44 */
.L_x_706:
[----:B--2---:R-:W-:Y:S05]  /*17b0*/  BSYNC B0 ;  /* 0x0000000000007941 */ /* 0x004fea0003800000 */
.L_x_705:
[----:B------:R-:W-:Y:S01]  /*17c0*/  IADD3 R0, R31, 0x40, RZ ;  /* 0x000000401f007810 */ /* 0x000fe20007ffe0ff */
[----:B---3--:R2:W3:Y:S01]  /*17d0*/  SHFL.IDX PT, R7, R25, 0x2, 0x181f ;  /* 0x00581f0019077f89 */ /* 0x0084e200000e0000 */
[----:B------:R-:W-:Y:S02]  /*17e0*/  BSSY B0, `(.L_x_707) ;  /* 0x000001e000007945 */ /* 0x000fe40003800000 */
[----:B------:R-:W-:Y:S01]  /*17f0*/  ISETP.GE.AND P0, PT, R0, R29, PT ;  /* 0x0000001d0000720c */ /* 0x000fe20003f06270 */
[----:B------:R2:W4:-:S12]  /*1800*/  SHFL.IDX PT, R6, R28, 0x2, 0x181f ;  /* 0x00581f001c067f89 */ /* 0x00051800000e0000 */
[----:B------:R-:W-:Y:S05]  /*1810*/  @P0 BRA `(.L_x_708) ;  /* 0x000001a000000947 */ /* 0x000fea0003800000 */
[C---:B------:R-:W-:Y:S02]  /*1820*/  IADD3 R3, R14.reuse, 0x80, RZ ;  /* 0x000000800e037810 */ /* 0x040fe40007ffe0ff */
[C---:B------:R-:W-:Y:S02]  /*1830*/  IADD3 R13, R14.reuse, 0xc0, RZ ;  /* 0x000000c00e0d7810 */ /* 0x040fe40007ffe0ff */
[----:B------:R-:W-:Y:S02]  /*1840*/  SHF.R.S32.HI R0, RZ, 0x1f, R15 ;  /* 0x0000001fff007819 */ /* 0x000fe4000001140f */
[----:B------:R-:W-:Y:S02]  /*1850*/  SHF.R.S32.HI R16, RZ, 0x1f, R3 ;  /* 0x0000001fff107819 */ /* 0x000fe40000011403 */
[----:B----4-:R-:W-:Y:S02]  /*1860*/  LEA R10, P0, R14, R6, 0x1 ;  /* 0x000000060e0a7211 */ /* 0x010fe400078008ff */
[----:B------:R-:W-:-:S02]  /*1870*/  SHF.R.S32.HI R17, RZ, 0x1f, R13 ;  /* 0x0000001fff117819 */ /* 0x000fc4000001140d */
[----:B------:R-:W-:Y:S02]  /*1880*/  LEA.HI R12, R0, R15, RZ, 0x3 ;  /* 0x0000000f000c7211 */ /* 0x000fe400078f18ff */
[----:B------:R-:W-:Y:S02]  /*1890*/  P2R R19, PR, RZ, 0x8 ;  /* 0x00000008ff137803 */ /* 0x000fe40000000000 */
[----:B------:R-:W-:Y:S02]  /*18a0*/  LEA.HI R3, R16, R3, RZ, 0x3 ;  /* 0x0000000310037211 */ /* 0x000fe400078f18ff */
[----:B---3--:R-:W-:Y:S02]  /*18b0*/  LEA.HI.X R11, R14, R7, R9, 0x1, P0 ;  /* 0x000000070e0b7211 */ /* 0x008fe400000f0c09 */
[----:B------:R-:W-:Y:S02]  /*18c0*/  LEA.HI R0, R17, R13, RZ, 0x3 ;  /* 0x0000000d11007211 */ /* 0x000fe400078f18ff */
[----:B------:R-:W-:-:S02]  /*18d0*/  ISETP.GE.AND P3, PT, R34, c[0x0][0x198], PT ;  /* 0x0000660022007a0c */ /* 0x000fc40003f66270 */
[----:B------:R-:W-:Y:S02]  /*18e0*/  ISETP.GE.AND P0, PT, R33, c[0x0][0x198], PT ;  /* 0x0000660021007a0c */ /* 0x000fe40003f06270 */
[----:B------:R-:W-:Y:S02]  /*18f0*/  LOP3.LUT R12, R12, 0xfffffff8, RZ, 0xc0, !PT ;  /* 0xfffffff80c0c7812 */ /* 0x000fe400078ec0ff */
[----:B------:R-:W-:Y:S02]  /*1900*/  LOP3.LUT R3, R3, 0xfffffff8, RZ, 0xc0, !PT ;  /* 0xfffffff803037812 */ /* 0x000fe400078ec0ff */
[----:B------:R-:W-:Y:S01]  /*1910*/  LOP3.LUT R18, R0, 0xfffffff8, RZ, 0xc0, !PT ;  /* 0xfffffff800127812 */ /* 0x000fe200078ec0ff */
[----:B------:R-:W-:Y:S02]  /*1920*/  IMAD.SHL.U32 R0, R251, 0x2, RZ ;  /* 0x00000002fb007824 */ /* 0x000fe400078e00ff */
[----:B------:R-:W-:-:S03]  /*1930*/  IMAD.WIDE R16, R12, 0x2, R6 ;  /* 0x000000020c107825 */ /* 0x000fc600078e0206 */
[----:B------:R-:W-:Y:S01]  /*1940*/  @!PT LDS RZ, [RZ] ;  /* 0x00000000fffff984 */ /* 0x000fe20000000800 */
[----:B------:R3:W-:Y:S01]  /*1950*/  LDGSTS.E.BYPASS.LTC128B.128 [R0+0x1a100], [R10.64], !P2 ;  /* 0x1a1000000a007fae */ /* 0x0007e2000d101d44 */
[----:B------:R-:W-:-:S03]  /*1960*/  IMAD.WIDE R12, R3, 0x2, R6 ;  /* 0x00000002030c7825 */ /* 0x000fc600078e0206 */
[----:B------:R3:W-:Y:S01]  /*1970*/  LDGSTS.E.BYPASS.LTC128B.128 [R0+0x1e100], [R16.64], !P1 ;  /* 0x1e10000010007fae */ /* 0x0007e2000c901d44 */
[----:B------:R-:W-:-:S03]  /*1980*/  IMAD.WIDE R6, R18, 0x2, R6 ;  /* 0x0000000212067825 */ /* 0x000fc600078e0206 */
[----:B------:R3:W-:Y:S01]  /*1990*/  LDGSTS.E.BYPASS.LTC128B.128 [R0+0x22100], [R12.64], !P3 ;  /* 0x221000000c007fae */ /* 0x0007e2000d901d44 */
[----:B------:R-:W-:-:S03]  /*19a0*/  ISETP.NE.AND P3, PT, R19, RZ, PT ;  /* 0x000000ff1300720c */ /* 0x000fc60003f65270 */
[----:B------:R3:W-:Y:S05]  /*19b0*/  LDGSTS.E.BYPASS.LTC128B.128 [R0+0x26100], [R6.64], !P0 ;  /* 0x2610000006007fae */ /* 0x0007ea000c101d44 */
.L_x_708:
[----:B------:R-:W-:Y:S05]  /*19c0*/  BSYNC B0 ;  /* 0x0000000000007941 */ /* 0x000fea0003800000 */
.L_x_707:
[----:B---3--:R-:W-:Y:S01]  /*19d0*/  IADD3 R0, R31, 0x60, RZ ;  /* 0x000000601f007810 */ /* 0x008fe20007ffe0ff */
[----:B------:R3:W1:Y:S01]  /*19e0*/  SHFL.IDX PT, R7, R25, 0x3, 0x181f ;  /* 0x00781f0019077f89 */ /* 0x00066200000e0000 */
[----:B------:R-:W-:Y:S01]  /*19f0*/  MOV R140, 0x60 ;  /* 0x00000060008c7802 */ /* 0x000fe20000000f00 */
[----:B------:R-:W-:Y:S01]  /*1a00*/  BSSY B0, `(.L_x_709) ;  /* 0x000001f000007945 */ /* 0x000fe20003800000 */
[----:B------:R-:W-:Y:S01]  /*1a10*/  ISETP.GE.AND P0, PT, R0, R29, PT ;  /* 0x0000001d0000720c */ /* 0x000fe20003f06270 */
[----:B----4-:R3:W4:Y:S02]  /*1a20*/  SHFL.IDX PT, R6, R28, 0x3, 0x181f ;  /* 0x00781f001c067f89 */ /* 0x01072400000e0000 */
[C---:B------:R-:W-:Y:S02]  /*1a30*/  IMAD R3, R140.reuse, c[0x0][0x1e4], RZ ;  /* 0x000079008c037a24 */ /* 0x040fe400078e02ff */
[----:B------:R-:W-:-:S05]  /*1a40*/  IMAD.WIDE.U32 R146, R140, c[0x0][0x1e0], RZ ;  /* 0x000078008c927a25 */ /* 0x000fca00078e00ff */
[----:B------:R-:W-:-:S03]  /*1a50*/  IADD3 R143, R147, R3, RZ ;  /* 0x00000003938f7210 */ /* 0x000fc60007ffe0ff */
[----:B------:R-:W-:Y:S05]  /*1a60*/  @P0 BRA `(.L_x_710) ;  /* 0x0000018000000947 */ /* 0x000fea0003800000 */
[C---:B----4-:R-:W-:Y:S01]  /*1a70*/  LEA R8, P0, R14.reuse, R6, 0x1 ;  /* 0x000000060e087211 */ /* 0x050fe200078008ff */
[----:B------:R-:W-:Y:S01]  /*1a80*/  IMAD.SHL.U32 R12, R251, 0x2, RZ ;  /* 0x00000002fb0c7824 */ /* 0x000fe200078e00ff */
[C---:B------:R-:W-:Y:S02]  /*1a90*/  IADD3 R3, R14.reuse, 0xc0, RZ ;  /* 0x000000c00e037810 */ /* 0x040fe40007ffe0ff */
[----:B-1----:R-:W-:Y:S02]  /*1aa0*/  LEA.HI.X R9, R14, R7, R9, 0x1, P0 ;  /* 0x000000070e097211 */ /* 0x002fe400000f0c09 */
[----:B------:R-:W-:Y:S02]  /*1ab0*/  SHF.R.S32.HI R0, RZ, 0x1f, R15 ;  /* 0x0000001fff007819 */ /* 0x000fe4000001140f */
[----:B------:R-:W-:Y:S01]  /*1ac0*/  SHF.R.S32.HI R10, RZ, 0x1f, R3 ;  /* 0x0000001fff0a7819 */ /* 0x000fe20000011403 */
[----:B------:R-:W-:Y:S01]  /*1ad0*/  @!PT LDS RZ, [RZ] ;  /* 0x00000000fffff984 */ /* 0x000fe20000000800 */
[----:B------:R1:W-:Y:S01]  /*1ae0*/  LDGSTS.E.BYPASS.LTC128B.128 [R12+0x1b100], [R8.64], !P2 ;  /* 0x1b100000080c7fae */ /* 0x0003e2000d101d44 */
[----:B------:R-:W-:-:S02]  /*1af0*/  LEA.HI R0, R0, R15, RZ, 0x3 ;  /* 0x0000000f00007211 */ /* 0x000fc400078f18ff */
[----:B------:R-:W-:Y:S02]  /*1b00*/  LEA.HI R3, R10, R3, RZ, 0x3 ;  /* 0x000000030a037211 */ /* 0x000fe400078f18ff */
[----:B------:R-:W-:Y:S02]  /*1b10*/  ISETP.GE.AND P2, PT, R34, c[0x0][0x198], PT ;  /* 0x0000660022007a0c */ /* 0x000fe40003f46270 */
[----:B------:R-:W-:Y:S02]  /*1b20*/  ISETP.GE.AND P0, PT, R33, c[0x0][0x198], PT ;  /* 0x0000660021007a0c */ /* 0x000fe40003f06270 */
[----:B------:R-:W-:Y:S02]  /*1b30*/  LOP3.LUT R0, R0, 0xfffffff8, RZ, 0xc0, !PT ;  /* 0xfffffff800007812 */ /* 0x000fe400078ec0ff */
[----:B------:R-:W-:-:S03]  /*1b40*/  LOP3.LUT R3, R3, 0xfffffff8, RZ, 0xc0, !PT ;  /* 0xfffffff803037812 */ /* 0x000fc600078ec0ff */
[----:B------:R-:W-:-:S05]  /*1b50*/  IMAD.WIDE R10, R0, 0x2, R6 ;  /* 0x00000002000a7825 */ /* 0x000fca00078e0206 */
[----:B------:R4:W-:Y:S01]  /*1b60*/  LDGSTS.E.BYPASS.LTC128B.128 [R12+0x1f100], [R10.64], !P1 ;  /* 0x1f1000000a0c7fae */ /* 0x0009e2000c901d44 */
[----:B-1----:R-:W-:-:S04]  /*1b70*/  IADD3 R8, R14, 0x80, RZ ;  /* 0x000000800e087810 */ /* 0x002fc80007ffe0ff */
[----:B------:R-:W-:-:S04]  /*1b80*/  SHF.R.S32.HI R9, RZ, 0x1f, R8 ;  /* 0x0000001fff097819 */ /* 0x000fc80000011408 */
[----:B------:R-:W-:-:S04]  /*1b90*/  LEA.HI R8, R9, R8, RZ, 0x3 ;  /* 0x0000000809087211 */ /* 0x000fc800078f18ff */
[----:B------:R-:W-:-:S05]  /*1ba0*/  LOP3.LUT R8, R8, 0xfffffff8, RZ, 0xc0, !PT ;  /* 0xfffffff808087812 */ /* 0x000fca00078ec0ff */
[----:B------:R-:W-:-:S04]  /*1bb0*/  IMAD.WIDE R8, R8, 0x2, R6 ;  /* 0x0000000208087825 */ /* 0x000fc800078e0206 */
[----:B------:R-:W-:Y:S01]  /*1bc0*/  IMAD.WIDE R6, R3, 0x2, R6 ;  /* 0x0000000203067825 */ /* 0x000fe200078e0206 */
[----:B------:R4:W-:Y:S04]  /*1bd0*/  LDGSTS.E.BYPASS.LTC128B.128 [R12+0x23100], [R8.64], !P2 ;  /* 0x23100000080c7fae */ /* 0x0009e8000d101d44 */
[----:B------:R4:W-:Y:S02]  /*1be0*/  LDGSTS.E.BYPASS.LTC128B.128 [R12+0x27100], [R6.64], !P0 ;  /* 0x27100000060c7fae */ /* 0x0009e4000c101d44 */
.L_x_710:
[----:B------:R-:W-:Y:S05]  /*1bf0*/  BSYNC B0 ;  /* 0x0000000000007941 */ /* 0x000fea0003800000 */
.L_x_709:
[C---:B------:R-:W-:Y:S01]  /*1c00*/  IMAD R140, R149.reuse, -0x60, R140 ;  /* 0xffffffa0958c7824 */ /* 0x040fe200078e028c */
[----:B------:R-:W0:Y:S01]  /*1c10*/  LDGDEPBAR ;  /* 0x00000000000079af */ /* 0x000e220000000000 */
[----:B----4-:R-:W-:Y:S01]  /*1c20*/  IADD3 R12, R149, -0x1, RZ ;  /* 0xffffffff950c7810 */ /* 0x010fe20007ffe0ff */
[----:B------:R-:W-:Y:S01]  /*1c30*/  IMAD.MOV.U32 R150, RZ, RZ, R44 ;  /* 0x000000ffff967224 */ /* 0x000fe200078e002c */
[----:B------:R-:W-:Y:S01]  /*1c40*/  SEL R3, RZ, 0x4, P6 ;  /* 0x00000004ff037807 */ /* 0x000fe20003000000 */
[----:B------:R-:W-:Y:S01]  /*1c50*/  IMAD.MOV.U32 R151, RZ, RZ, R45 ;  /* 0x000000ffff977224 */ /* 0x000fe200078e002d */
[----:B------:R-:W-:Y:S01]  /*1c60*/  IADD3 R18, R140, R141, -R23 ;  /* 0x0000008d8c127210 */ /* 0x000fe20007ffe817 */
[----:B------:R-:W-:Y:S01]  /*1c70*/  IMAD R0, R143, R12, RZ ;  /* 0x0000000c8f007224 */ /* 0x000fe200078e02ff */
[----:B------:R-:W-:Y:S01]  /*1c80*/  SHF.R.S32.HI R10, RZ, 0x1f, R12 ;  /* 0x0000001fff0a7819 */ /* 0x000fe2000001140c */
[----:B------:R-:W-:Y:S01]  /*1c90*/  IMAD.MOV.U32 R150, RZ, RZ, R42 ;  /* 0x000000ffff967224 */ /* 0x000fe200078e002a */
[C---:B------:R-:W-:Y:S01]  /*1ca0*/  ISETP.GE.AND P2, PT, R18.reuse, 0x1, PT ;  /* 0x000000011200780c */ /* 0x040fe20003f46270 */
[----:B------:R-:W-:Y:S01]  /*1cb0*/  IMAD.SHL.U32 R251, R251, 0x2, RZ ;  /* 0x00000002fbfb7824 */ /* 0x000fe200078e00ff */
[----:B------:R-:W-:Y:S01]  /*1cc0*/  ISETP.GE.AND P1, PT, R18, 0x21, PT ;  /* 0x000000211200780c */ /* 0x000fe20003f26270 */
[-C--:B------:R-:W-:Y:S01]  /*1cd0*/  IMAD.WIDE.U32 R8, R12, R146.reuse, R150 ;  /* 0x000000920c087225 */ /* 0x080fe200078e0096 */
[----:B------:R-:W-:Y:S01]  /*1ce0*/  LEA.HI R142, R35, R145, RZ, 0x5 ;  /* 0x00000091238e7211 */ /* 0x000fe200078f28ff */
[----:B------:R-:W-:Y:S01]  /*1cf0*/  STL.64 [R1+0x18], R150 ;  /* 0x0000189601007387 */ /* 0x000fe20000100a00 */
[----:B------:R-:W-:Y:S01]  /*1d00*/  P2R R72, PR, RZ, 0x20 ;  /* 0x00000020ff487803 */ /* 0x000fe20000000000 */
[----:B------:R-:W-:-:S02]  /*1d10*/  IMAD R0, R10, R146, R0 ;  /* 0x000000920a007224 */ /* 0x000fc400078e0200 */
[----:B------:R-:W-:Y:S02]  /*1d20*/  IMAD.MOV.U32 R144, RZ, RZ, c[0x0][0x1e0] ;  /* 0x00007800ff907624 */ /* 0x000fe400078e00ff */
[----:B------:R-:W-:Y:S01]  /*1d30*/  IMAD.IADD R0, R9, 0x1, R0 ;  /* 0x0000000109007824 */ /* 0x000fe200078e0200 */
[----:B------:R-:W-:Y:S01]  /*1d40*/  BAR.SYNC.DEFER_BLOCKING 0x0 ;  /* 0x0000000000007b1d */ /* 0x000fe20000010000 */
[----:B------:R-:W-:Y:S01]  /*1d50*/  @P2 LEA R6, P0, R8, c[0x0][0x1c8], 0x1 ;  /* 0x0000720008062a11 */ /* 0x000fe200078008ff */
[----:B------:R-:W-:Y:S02]  /*1d60*/  IMAD.MOV.U32 R148, RZ, RZ, c[0x0][0x1e4] ;  /* 0x00007900ff947624 */ /* 0x000fe400078e00ff */
[----:B------:R-:W-:Y:S01]  /*1d70*/  IMAD.WIDE.U32 R14, R144, 0x40, RZ ;  /* 0x00000040900e7825 */ /* 0x000fe200078e00ff */
[----:B-1----:R-:W-:Y:S02]  /*1d80*/  @P2 LEA.HI.X R7, R8, c[0x0][0x1cc], R0, 0x1, P0 ;  /* 0x0000730008072a11 */ /* 0x002fe400000f0c00 */
[----:B------:R-:W-:Y:S01]  /*1d90*/  ISETP.GE.AND P0, PT, R18, 0x41, PT ;  /* 0x000000411200780c */ /* 0x000fe20003f06270 */
[----:B------:R-:W-:-:S02]  /*1da0*/  IMAD.SHL.U32 R13, R148, 0x40, RZ ;  /* 0x00000040940d7824 */ /* 0x000fc400078e00ff */
[----:B------:R-:W-:Y:S02]  /*1db0*/  IMAD.MOV.U32 R16, RZ, RZ, R40 ;  /* 0x000000ffff107224 */ /* 0x000fe400078e0028 */
[----:B------:R-:W-:Y:S02]  /*1dc0*/  IMAD.MOV.U32 R17, RZ, RZ, R41 ;  /* 0x000000ffff117224 */ /* 0x000fe400078e0029 */
[----:B------:R-:W-:-:S05]  /*1dd0*/  IMAD.MOV.U32 R16, RZ, RZ, R38 ;  /* 0x000000ffff107224 */ /* 0x000fca00078e0026 */
[----:B------:R1:W-:Y:S04]  /*1de0*/  STL.64 [R1+0x30], R16 ;  /* 0x0000301001007387 */ /* 0x0003e80000100a00 */
[----:B------:R-:W-:Y:S01]  /*1df0*/  @!PT LDS RZ, [RZ] ;  /* 0x00000000fffff984 */ /* 0x000fe20000000800 */
[----:B------:R-:W-:Y:S01]  /*1e00*/  @!PT LDS RZ, [RZ] ;  /* 0x00000000fffff984 */ /* 0x000fe20000000800 */
[----:B------:R-:W-:Y:S01]  /*1e10*/  @!PT LDS RZ, [RZ] ;  /* 0x00000000fffff984 */ /* 0x000fe20000000800 */
[----:B------:R4:W-:Y:S04]  /*1e20*/  @P2 LDGSTS.E.BYPASS.LTC128B.128 [R251+0xc100], [R6.64], !P3 ;  /* 0x0c10000006fb2fae */ /* 0x0009e8000d901d44 */
[----:B------:R4:W-:Y:S04]  /*1e30*/  @P2 LDGSTS.E.BYPASS.LTC128B.128 [R251+0xf100], [R6.64+0x80], !P5 ;  /* 0x0f10008006fb2fae */ /* 0x0009e8000e901d44 */
[----:B------:R4:W-:Y:S04]  /*1e40*/  @P2 LDGSTS.E.BYPASS.LTC128B.128 [R251+0x12100], [R6.64+0x100], !P6 ;  /* 0x1210010006fb2fae */ /* 0x0009e8000f101d44 */
[----:B------:R4:W-:Y:S02]  /*1e50*/  @P2 LDGSTS.E.BYPASS.LTC128B.128 [R251+0x15100], [R6.64+0x180], !P4 ;  /* 0x1510018006fb2fae */ /* 0x0009e4000e101d44 */
[----:B----4-:R-:W-:-:S02]  /*1e60*/  @P1 LEA R7, P2, R144, R8, 0x5 ;  /* 0x0000000890071211 */ /* 0x010fc400078428ff */
[----:B------:R-:W-:Y:S02]  /*1e70*/  SEL R6, RZ, 0x2, P5 ;  /* 0x00000002ff067807 */ /* 0x000fe40002800000 */
[----:B------:R-:W-:Y:S02]  /*1e80*/  @P1 LEA.HI.X R11, R144, R0, R148, 0x5, P2 ;  /* 0x00000000900b1211 */ /* 0x000fe400010f2c94 */
[----:B------:R-:W-:Y:S01]  /*1e90*/  @P0 IADD3 R9, P2, R8, R14, RZ ;  /* 0x0000000e08090210 */ /* 0x000fe20007f5e0ff */
[----:B------:R-:W-:Y:S01]  /*1ea0*/  IMAD R8, R10, c[0x0][0x208], RZ ;  /* 0x000082000a087a24 */ /* 0x000fe200078e02ff */
[----:B------:R-:W-:Y:S01]  /*1eb0*/  IADD3 R19, R3, R6, R20 ;  /* 0x0000000603137210 */ /* 0x000fe20007ffe014 */
[----:B------:R-:W-:Y:S01]  /*1ec0*/  IMAD.SHL.U32 R14, R23, 0x8, RZ ;  /* 0x00000008170e7824 */ /* 0x000fe200078e00ff */
[----:B------:R-:W-:Y:S01]  /*1ed0*/  @P0 IADD3.X R15, R0, R15, R13, P2, !PT ;  /* 0x0000000f000f0210 */ /* 0x000fe200017fe40d */
[----:B------:R-:W-:Y:S01]  /*1ee0*/  IMAD R3, R12, c[0x0][0x20c], R8 ;  /* 0x000083000c037a24 */ /* 0x000fe200078e0208 */
[----:B------:R-:W-:Y:S01]  /*1ef0*/  @P1 LEA R10, P2, R7, c[0x0][0x1c8], 0x1 ;  /* 0x00007200070a1a11 */ /* 0x000fe200078408ff */
[----:B------:R-:W-:-:S02]  /*1f00*/  IMAD.SHL.U32 R0, R26, 0x40, RZ ;  /* 0x000000401a007824 */ /* 0x000fc400078e00ff */
[----:B------:R-:W-:Y:S01]  /*1f10*/  IMAD.WIDE.U32 R12, R12, c[0x0][0x208], RZ ;  /* 0x000082000c0c7a25 */ /* 0x000fe200078e00ff */
[----:B------:R-:W-:Y:S02]  /*1f20*/  @P1 LEA.HI.X R11, R7, c[0x0][0x1cc], R11, 0x1, P2 ;  /* 0x00007300070b1a11 */ /* 0x000fe400010f0c0b */
[----:B------:R-:W-:Y:S01]  /*1f30*/  @P0 LEA R8, P2, R9, c[0x0][0x1c8], 0x1 ;  /* 0x0000720009080a11 */ /* 0x000fe200078408ff */
[----:B------:R-:W-:Y:S01]  /*1f40*/  IMAD.IADD R3, R13, 0x1, R3 ;  /* 0x000000010d037824 */ /* 0x000fe200078e0203 */
[----:B------:R-:W-:Y:S01]  /*1f50*/  LOP3.LUT R0, R0, 0x1c0, RZ, 0xc0, !PT ;  /* 0x000001c000007812 */ /* 0x000fe200078ec0ff */
[----:B------:R4:W-:Y:S01]  /*1f60*/  @P1 LDGSTS.E.BYPASS.LTC128B.128 [R251+0xd100], [R10.64], !P3 ;  /* 0x0d1000000afb1fae */ /* 0x0009e2000d901d44 */
[----:B------:R-:W-:Y:S01]  /*1f70*/  @P0 LEA.HI.X R9, R9, c[0x0][0x1cc], R15, 0x1, P2 ;  /* 0x0000730009090a11 */ /* 0x000fe200010f0c0f */
[----:B------:R-:W-:Y:S01]  /*1f80*/  IMAD.WIDE.U32 R12, R12, 0x60, R16 ;  /* 0x000000600c0c7825 */ /* 0x000fe200078e0010 */
[----:B------:R-:W-:Y:S01]  /*1f90*/  LOP3.LUT R14, R0, 0x8, R14, 0xf8, !PT ;  /* 0x00000008000e7812 */ /* 0x000fe200078ef80e */
[----:B------:R4:W-:Y:S01]  /*1fa0*/  @P1 LDGSTS.E.BYPASS.LTC128B.128 [R251+0x10100], [R10.64+0x80], !P5 ;  /* 0x101000800afb1fae */ /* 0x0009e2000e901d44 */
[----:B------:R-:W-:Y:S01]  /*1fb0*/  SHF.R.U32.HI R6, RZ, 0x3, R0 ;  /* 0x00000003ff067819 */ /* 0x000fe20000011600 */
[----:B------:R-:W-:Y:S01]  /*1fc0*/  IMAD R0, R3, 0x60, RZ ;  /* 0x0000006003007824 */ /* 0x000fe200078e02ff */
[----:B------:R-:W-:Y:S01]  /*1fd0*/  SEL R7, RZ, 0x8, P4 ;  /* 0x00000008ff077807 */ /* 0x000fe20002000000 */
[----:B------:R4:W-:Y:S01]  /*1fe0*/  @P1 LDGSTS.E.BYPASS.LTC128B.128 [R251+0x13100], [R10.64+0x100], !P6 ;  /* 0x131001000afb1fae */ /* 0x0009e2000f101d44 */
[----:B------:R-:W-:Y:S01]  /*1ff0*/  LOP3.LUT R14, R14, R6, RZ, 0x3c, !PT ;  /* 0x000000060e0e7212 */ /* 0x000fe200078e3cff */
[----:B------:R-:W-:Y:S01]  /*2000*/  IMAD.IADD R3, R13, 0x1, R0 ;  /* 0x000000010d037824 */ /* 0x000fe200078e0200 */
[----:B------:R-:W-:Y:S01]  /*2010*/  LEA R6, P2, R12, c[0x0][0x1f8], 0x1 ;  /* 0x00007e000c067a11 */ /* 0x000fe200078408ff */
[----:B------:R4:W-:Y:S01]  /*2020*/  @P1 LDGSTS.E.BYPASS.LTC128B.128 [R251+0x16100], [R10.64+0x180], !P4 ;  /* 0x161001800afb1fae */ /* 0x0009e2000e101d44 */
[----:B------:R-:W-:-:S02]  /*2030*/  IMAD.IADD R19, R19, 0x1, R7 ;  /* 0x0000000113137824 */ /* 0x000fc400078e0207 */
[----:B------:R-:W-:Y:S01]  /*2040*/  LEA.HI.X R7, R12, c[0x0][0x1fc], R3, 0x1, P2 ;  /* 0x00007f000c077a11 */ /* 0x000fe200010f0c03 */
[----:B------:R4:W-:Y:S01]  /*2050*/  @P0 LDGSTS.E.BYPASS.LTC128B.128 [R251+0xe100], [R8.64], !P3 ;  /* 0x0e10000008fb0fae */ /* 0x0009e2000d901d44 */
[----:B------:R-:W-:Y:S01]  /*2060*/  IMAD.MOV.U32 R3, RZ, RZ, c[0x0][0x208] ;  /* 0x00008200ff037624 */ /* 0x000fe200078e00ff */
[----:B------:R-:W-:Y:S01]  /*2070*/  LOP3.LUT P2, RZ, R26, 0x2, RZ, 0xc0, !PT ;  /* 0x000000021aff7812 */ /* 0x000fe2000784c0ff */
[----:B------:R-:W-:Y:S01]  /*2080*/  IMAD.MOV.U32 R12, RZ, RZ, 0x6 ;  /* 0x00000006ff0c7424 */ /* 0x000fe200078e00ff */
[----:B------:R4:W-:Y:S01]  /*2090*/  @P0 LDGSTS.E.BYPASS.LTC128B.128 [R251+0x11100], [R8.64+0x80], !P5 ;  /* 0x1110008008fb0fae */ /* 0x0009e2000e901d44 */
[----:B------:R-:W-:Y:S01]  /*20a0*/  IMAD.SHL.U32 R56, R3, 0x40, RZ ;  /* 0x0000004003387824 */ /* 0x000fe200078e00ff */
[----:B------:R-:W-:Y:S01]  /*20b0*/  LOP3.LUT P5, RZ, R19, 0x2, RZ, 0xc0, !PT ;  /* 0x0000000213ff7812 */ /* 0x000fe200078ac0ff */
[----:B------:R-:W-:Y:S01]  /*20c0*/  IMAD R0, R32, 0x200, R14 ;  /* 0x0000020020007824 */ /* 0x000fe200078e020e */
[----:B------:R4:W-:Y:S01]  /*20d0*/  @P0 LDGSTS.E.BYPASS.LTC128B.128 [R251+0x14100], [R8.64+0x100], !P6 ;  /* 0x1410010008fb0fae */ /* 0x0009e2000f101d44 */
[----:B------:R-:W-:-:S02]  /*20e0*/  SHF.L.U64.HI R27, R3, R12, c[0x0][0x20c] ;  /* 0x00008300031b7619 */ /* 0x000fc4000001020c */
[----:B------:R-:W-:Y:S01]  /*20f0*/  IMAD.SHL.U32 R167, R0, 0x2, RZ ;  /* 0x0000000200a77824 */ /* 0x000fe200078e00ff */
[----:B------:R4:W-:Y:S01]  /*2100*/  @P0 LDGSTS.E.BYPASS.LTC128B.128 [R251+0x17100], [R8.64+0x180], !P4 ;  /* 0x1710018008fb0fae */ /* 0x0009e2000e101d44 */
[--C-:B------:R-:W-:Y:S01]  /*2110*/  IADD3 R24, P1, P0, R56, 0x80, R6.reuse ;  /* 0x0000008038187810 */ /* 0x100fe2000783e006 */
[----:B------:R-:W-:Y:S02]  /*2120*/  IMAD.SHL.U32 R0, R142, 0x20, RZ ;  /* 0x000000208e007824 */ /* 0x000fe400078e00ff */
[----:B------:R-:W0:Y:S01]  /*2130*/  LDGDEPBAR ;  /* 0x00000000000079af */ /* 0x000e220000000000 */
[----:B--23--:R-:W-:Y:S02]  /*2140*/  IADD3.X R25, R27, RZ, R7, P1, P0 ;  /* 0x000000ff1b197210 */ /* 0x00cfe40000fe0407 */
[----:B------:R-:W-:Y:S02]  /*2150*/  IADD3 R22, P1, P0, R56, 0x100, R6 ;  /* 0x0000010038167810 */ /* 0x000fe4000783e006 */
[----:B------:R-:W-:-:S02]  /*2160*/  LOP3.LUT R0, R0, 0x7ffffc00, RZ, 0xc0, !PT ;  /* 0x7ffffc0000007812 */ /* 0x000fc400078ec0ff */
[--C-:B------:R-:W-:Y:S02]  /*2170*/  IADD3.X R23, R27, RZ, R7.reuse, P1, P0 ;  /* 0x000000ff1b177210 */ /* 0x100fe40000fe0407 */
[----:B------:R-:W-:Y:S01]  /*2180*/  IADD3 R20, P1, P0, R56, 0x180, R6 ;  /* 0x0000018038147810 */ /* 0x000fe2000783e006 */
[----:B------:R-:W-:Y:S01]  /*2190*/  IMAD.IADD R0, R5, 0x1, R0 ;  /* 0x0000000105007824 */ /* 0x000fe200078e0200 */
[----:B------:R-:W-:Y:S02]  /*21a0*/  IADD3 R3, R167, 0xc100, RZ ;  /* 0x0000c100a7037810 */ /* 0x000fe40007ffe0ff */
[----:B------:R-:W-:Y:S01]  /*21b0*/  IADD3.X R21, R27, RZ, R7, P1, P0 ;  /* 0x000000ff1b157210 */ /* 0x000fe20000fe0407 */
[----:B------:R-:W-:Y:S01]  /*21c0*/  IMAD.SHL.U32 R222, R0, 0x2, RZ ;  /* 0x0000000200de7824 */ /* 0x000fe200078e00ff */
[C---:B------:R-:W-:Y:S01]  /*21d0*/  ISETP.LT.OR P1, PT, R18.reuse, 0x1, P3 ;  /* 0x000000011200780c */ /* 0x040fe20001f21670 */
[----:B------:R-:W-:Y:S01]  /*21e0*/  IMAD.MOV.U32 R0, RZ, RZ, 0x40 ;  /* 0x00000040ff007424 */ /* 0x000fe200078e00ff */
[----:B------:R-:W-:Y:S01]  /*21f0*/  ISETP.LT.OR P0, PT, R18, 0x1, !P5 ;  /* 0x000000011200780c */ /* 0x000fe20006f01670 */
[--C-:B------:R-:W-:Y:S01]  /*2200*/  IMAD R223, R4, 0x2, R222.reuse ;  /* 0x0000000204df7824 */ /* 0x100fe200078e02de */
[----:B------:R-:W-:Y:S01]  /*2210*/  IADD3 R226, R167, 0xc120, RZ ;  /* 0x0000c120a7e27810 */ /* 0x000fe20007ffe0ff */
[C---:B------:R-:W-:Y:S01]  /*2220*/  IMAD R225, R2.reuse, 0x2, R222 ;  /* 0x0000000202e17824 */ /* 0x040fe200078e02de */
[----:B------:R-:W-:Y:S01]  /*2230*/  @P2 IADD3 R226, R3, -0x20, RZ ;  /* 0xffffffe003e22810 */ /* 0x000fe20007ffe0ff */
[----:B------:R-:W-:Y:S01]  /*2240*/  IMAD R224, R2, 0x2, R223 ;  /* 0x0000000202e07824 */ /* 0x000fe200078e02df */
[----:B-1----:R-:W-:Y:S01]  /*2250*/  IADD3 R16, P2, R56, R6, RZ ;  /* 0x0000000638107210 */ /* 0x002fe20007f5e0ff */
[----:B------:R-:W-:-:S04]  /*2260*/  DEPBAR.LE SB0, 0x1 ;  /* 0x000080400000791a */ /* 0x000fc80000000000 */
[----:B------:R-:W-:-:S04]  /*2270*/  DEPBAR.LE SB0, 0x0 ;  /* 0x000080000000791a */ /* 0x000fc80000000000 */
[----:B------:R-:W-:Y:S01]  /*2280*/  BAR.SYNC.DEFER_BLOCKING 0x0 ;  /* 0x0000000000007b1d */ /* 0x000fe20000010000 */
[----:B------:R-:W-:Y:S01]  /*2290*/  IMAD.X R17, R27, 0x1, R7, P2 ;  /* 0x000000011b117824 */ /* 0x000fe200010e0607 */
[----:B------:R-:W-:Y:S02]  /*22a0*/  LOP3.LUT P2, RZ, R19, 0x8, RZ, 0xc0, !PT ;  /* 0x0000000813ff7812 */ /* 0x000fe4000784c0ff */
[C---:B------:R-:W-:Y:S02]  /*22b0*/  IADD3 R249, R226.reuse, 0x800, RZ ;  /* 0x00000800e2f97810 */ /* 0x040fe40007ffe0ff */
[C---:B------:R-:W-:Y:S02]  /*22c0*/  IADD3 R248, R226.reuse, 0x1000, RZ ;  /* 0x00001000e2f87810 */ /* 0x040fe40007ffe0ff */
[C---:B------:R-:W-:Y:S02]  /*22d0*/  IADD3 R247, R226.reuse, 0x1800, RZ ;  /* 0x00001800e2f77810 */ /* 0x040fe40007ffe0ff */
[----:B------:R-:W-:-:S02]  /*22e0*/  IADD3 R246, R226, 0x2000, RZ ;  /* 0x00002000e2f67810 */ /* 0x000fc40007ffe0ff */
[C---:B------:R-:W-:Y:S02]  /*22f0*/  IADD3 R245, R226.reuse, 0x2800, RZ ;  /* 0x00002800e2f57810 */ /* 0x040fe40007ffe0ff */
[C---:B------:R-:W-:Y:S02]  /*2300*/  IADD3 R244, R226.reuse, 0x3000, RZ ;  /* 0x00003000e2f47810 */ /* 0x040fe40007ffe0ff */
[C---:B------:R-:W-:Y:S02]  /*2310*/  IADD3 R243, R226.reuse, 0x3800, RZ ;  /* 0x00003800e2f37810 */ /* 0x040fe40007ffe0ff */
[C---:B------:R-:W-:Y:S02]  /*2320*/  IADD3 R242, R226.reuse, 0x4000, RZ ;  /* 0x00004000e2f27810 */ /* 0x040fe40007ffe0ff */
[C---:B------:R-:W-:Y:S02]  /*2330*/  IADD3 R241, R226.reuse, 0x4800, RZ ;  /* 0x00004800e2f17810 */ /* 0x040fe40007ffe0ff */
[C---:B------:R-:W-:Y:S01]  /*2340*/  IADD3 R240, R226.reuse, 0x5000, RZ ;  /* 0x00005000e2f07810 */ /* 0x040fe20007ffe0ff */
[----:B----4-:R-:W-:Y:S01]  /*2350*/  LDSM.16.M88.4 R8, [R222+0x18100] ;  /* 0x01810000de08783b */ /* 0x010fe20000000200 */
[----:B------:R-:W-:-:S02]  /*2360*/  IADD3 R239, R226, 0x5800, RZ ;  /* 0x00005800e2ef7810 */ /* 0x000fc40007ffe0ff */
[C---:B------:R-:W-:Y:S01]  /*2370*/  IADD3 R238, R226.reuse, 0x6000, RZ ;  /* 0x00006000e2ee7810 */ /* 0x040fe20007ffe0ff */
[----:B------:R-:W-:Y:S01]  /*2380*/  LDSM.16.M88.4 R12, [R223+0x18100] ;  /* 0x01810000df0c783b */ /* 0x000fe20000000200 */
        /* <DEDUP_REMOVED lines=8> */
[----:B------:R-:W1:Y:S01]  /*2410*/  LDSM.16.M88.4 R52, [R167+0xd100] ;  /* 0x00d10000a734783b */ /* 0x000e620000000200 */
[C---:B------:R-:W-:Y:S02]  /*2420*/  IADD3 R231, R226.reuse, 0x9800, RZ ;  /* 0x00009800e2e77810 */ /* 0x040fe40007ffe0ff */
[C---:B------:R-:W-:Y:S01]  /*2430*/  IADD3 R230, R226.reuse, 0xa000, RZ ;  /* 0x0000a000e2e67810 */ /* 0x040fe20007ffe0ff */
[----:B------:R-:W2:Y:S01]  /*2440*/  LDSM.16.M88.4 R48, [R167+0xd900] ;  /* 0x00d90000a730783b */ /* 0x000ea20000000200 */
[C---:B------:R-:W-:Y:S02]  /*2450*/  IADD3 R229, R226.reuse, 0xa800, RZ ;  /* 0x0000a800e2e57810 */ /* 0x040fe40007ffe0ff */
[C---:B------:R-:W-:Y:S01]  /*2460*/  IADD3 R228, R226.reuse, 0xb000, RZ ;  /* 0x0000b000e2e47810 */ /* 0x040fe20007ffe0ff */
[----:B------:R-:W3:Y:S01]  /*2470*/  LDSM.16.M88.4 R44, [R167+0xe100] ;  /* 0x00e10000a72c783b */ /* 0x000ee20000000200 */
[----:B------:R-:W-:-:S03]  /*2480*/  IADD3 R227, R226, 0xb800, RZ ;  /* 0x0000b800e2e37810 */ /* 0x000fc60007ffe0ff */
[----:B------:R-:W4:Y:S04]  /*2490*/  LDSM.16.M88.4 R40, [R167+0xe900] ;  /* 0x00e90000a728783b */ /* 0x000f280000000200 */
[----:B------:R-:W-:Y:S04]  /*24a0*/  LDSM.16.M88.4 R36, [R226] ;  /* 0x00000000e224783b */ /* 0x000fe80000000200 */
[----:B------:R-:W-:Y:S04]  /*24b0*/  LDSM.16.M88.4 R80, [R226+0x800] ;  /* 0x00080000e250783b */ /* 0x000fe80000000200 */
[----:B------:R-:W-:Y:S04]  /*24c0*/  LDSM.16.M88.4 R96, [R226+0x1000] ;  /* 0x00100000e260783b */ /* 0x000fe80000000200 */
[----:B------:R-:W-:Y:S04]  /*24d0*/  LDSM.16.M88.4 R100, [R226+0x1800] ;  /* 0x00180000e264783b */ /* 0x000fe80000000200 */
[----:B------:R-:W5:Y:S04]  /*24e0*/  LDSM.16.M88.4 R116, [R226+0x2000] ;  /* 0x00200000e274783b */ /* 0x000f680000000200 */
[----:B------:R-:W4:Y:S04]  /*24f0*/  LDSM.16.M88.4 R120, [R226+0x2800] ;  /* 0x00280000e278783b */ /* 0x000f280000000200 */
[----:B------:R-:W-:Y:S01]  /*2500*/  @!PT LDS RZ, [RZ] ;  /* 0x00000000fffff984 */ /* 0x000fe20000000800 */
[----:B------:R-:W-:Y:S01]  /*2510*/  @!PT LDS RZ, [RZ] ;  /* 0x00000000fffff984 */ /* 0x000fe20000000800 */
[----:B------:R-:W-:Y:S01]  /*2520*/  @!PT LDS RZ, [RZ] ;  /* 0x00000000fffff984 */ /* 0x000fe20000000800 */
[----:B------:R3:W-:Y:S01]  /*2530*/  LDGSTS.E.BYPASS.LTC128B.128 [R251+0x100], [R6.64], !P1 ;  /* 0x0010000006fb7fae */ /* 0x0007e2000c901d44 */
[----:B------:R-:W-:Y:S01]  /*2540*/  LOP3.LUT P1, RZ, R19, 0x4, RZ, 0xc0, !PT ;  /* 0x0000000413ff7812 */ /* 0x000fe2000782c0ff */
[----:B-1----:R-:W-:Y:S02]  /*2550*/  HMMA.16816.F32 R60, R8, R54, RZ ;  /* 0x00000036083c723c */ /* 0x002fe400000018ff */
[----:B------:R1:W-:Y:S01]  /*2560*/  LDGSTS.E.BYPASS.LTC128B.128 [R251+0x3100], [R6.64+0x80], !P0 ;  /* 0x0310008006fb7fae */ /* 0x0003e2000c101d44 */
[----:B------:R-:W-:-:S05]  /*2570*/  ISETP.LT.OR P0, PT, R18, 0x1, !P1 ;  /* 0x000000011200780c */ /* 0x000fca0004f01670 */
[C---:B--2---:R-:W-:Y:S08]  /*2580*/  HMMA.16816.F32 R64, R8.reuse, R48, RZ ;  /* 0x000000300840723c */ /* 0x044ff000000018ff */
[----:B------:R1:W-:Y:S01]  /*2590*/  LDGSTS.E.BYPASS.LTC128B.128 [R251+0x6100], [R6.64+0x100], !P0 ;  /* 0x0610010006fb7fae */ /* 0x0003e2000c101d44 */
[C---:B------:R-:W-:Y:S01]  /*25a0*/  ISETP.LT.OR P0, PT, R18.reuse, 0x1, !P2 ;  /* 0x000000011200780c */ /* 0x040fe20005701670 */
[C---:B------:R-:W-:Y:S08]  /*25b0*/  HMMA.16816.F32 R76, R8.reuse, R50, RZ ;  /* 0x00000032084c723c */ /* 0x040ff000000018ff */
[----:B---3--:R-:W-:Y:S04]  /*25c0*/  HMMA.16816.F32 R84, R8, R44, RZ ;  /* 0x0000002c0854723c */ /* 0x008fe800000018ff */
[----:B------:R1:W-:Y:S01]  /*25d0*/  LDGSTS.E.BYPASS.LTC128B.128 [R251+0x9100], [R6.64+0x180], !P0 ;  /* 0x0910018006fb7fae */ /* 0x0003e2000c101d44 */
[----:B------:R-:W-:-:S03]  /*25e0*/  ISETP.LT.OR P0, PT, R18, 0x21, P3 ;  /* 0x000000211200780c */ /* 0x000fc60001f01670 */
[C---:B------:R-:W-:Y:S08]  /*25f0*/  HMMA.16816.F32 R92, R8.reuse, R46, RZ ;  /* 0x0000002e085c723c */ /* 0x040ff000000018ff */
[----:B----4-:R-:W-:Y:S02]  /*2600*/  HMMA.16816.F32 R104, R8, R40, RZ ;  /* 0x000000280868723c */ /* 0x010fe400000018ff */
[----:B------:R2:W-:Y:S01]  /*2610*/  LDGSTS.E.BYPASS.LTC128B.128 [R251+0x1100], [R16.64], !P0 ;  /* 0x0110000010fb7fae */ /* 0x0005e2000c101d44 */
[----:B------:R-:W-:-:S02]  /*2620*/  ISETP.LT.OR P0, PT, R18, 0x21, !P5 ;  /* 0x000000211200780c */ /* 0x000fc40006f01670 */
[----:B------:R-:W-:-:S03]  /*2630*/  ISETP.LT.OR P5, PT, R18, 0x41, !P5 ;  /* 0x000000411200780c */ /* 0x000fc60006fa1670 */
[----:B------:R-:W-:Y:S08]  /*2640*/  HMMA.16816.F32 R88, R8, R42, RZ ;  /* 0x0000002a0858723c */ /* 0x000ff000000018ff */
[----:B------:R3:W-:Y:S01]  /*2650*/  LDGSTS.E.BYPASS.LTC128B.128 [R251+0x4100], [R24.64], !P0 ;  /* 0x0410000018fb7fae */ /* 0x0007e2000c101d44 */
[----:B------:R-:W-:Y:S01]  /*2660*/  LOP3.LUT P0, RZ, R26, 0x4, RZ, 0xc0, !PT ;  /* 0x000000041aff7812 */ /* 0x000fe2000780c0ff */
[----:B-----5:R-:W-:Y:S03]  /*2670*/  HMMA.16816.F32 R84, R12, R116, R84 ;  /* 0x000000740c54723c */ /* 0x020fe60000001854 */
[----:B------:R-:W-:-:S02]  /*2680*/  SEL R0, R0, 0xffffffc0, !P0 ;  /* 0xffffffc000007807 */ /* 0x000fc40004000000 */
[C---:B------:R-:W-:Y:S02]  /*2690*/  ISETP.LT.OR P0, PT, R18.reuse, 0x21, !P1 ;  /* 0x000000211200780c */ /* 0x040fe40004f01670 */
[----:B------:R-:W-:Y:S01]  /*26a0*/  ISETP.LT.OR P1, PT, R18, 0x41, !P1 ;  /* 0x000000411200780c */ /* 0x000fe20004f21670 */
[----:B------:R-:W-:Y:S01]  /*26b0*/  IMAD.IADD R221, R167, 0x1, R0 ;  /* 0x00000001a7dd7824 */ /* 0x000fe200078e0200 */
[----:B------:R-:W-:Y:S01]  /*26c0*/  HMMA.16816.F32 R92, R12, R118, R92 ;  /* 0x000000760c5c723c */ /* 0x000fe2000000185c */
[----:B------:R-:W-:-:S07]  /*26d0*/  IMAD.IADD R220, R0, 0x1, R226 ;  /* 0x0000000100dc7824 */ /* 0x000fce00078e02e2 */
[----:B------:R-:W-:Y:S01]  /*26e0*/  HMMA.16816.F32 R88, R12, R122, R88 ;  /* 0x0000007a0c58723c */ /* 0x000fe20000001858 */
[----:B------:R4:W-:Y:S01]  /*26f0*/  LDGSTS.E.BYPASS.LTC128B.128 [R251+0x7100], [R22.64], !P0 ;  /* 0x0710000016fb7fae */ /* 0x0009e2000c101d44 */
[----:B-1----:R-:W-:-:S05]  /*2700*/  IADD3 R6, P0, R16, R56, RZ ;  /* 0x0000003810067210 */ /* 0x002fca0007f1e0ff */
[----:B------:R-:W-:Y:S01]  /*2710*/  IMAD.X R7, R17, 0x1, R27, P0 ;  /* 0x0000000111077824 */ /* 0x000fe200000e061b */
[C---:B------:R-:W-:Y:S01]  /*2720*/  ISETP.LT.OR P0, PT, R18.reuse, 0x21, !P2 ;  /* 0x000000211200780c */ /* 0x040fe20005701670 */
[C---:B---3--:R-:W-:Y:S08]  /*2730*/  HMMA.16816.F32 R24, R8.reuse, R28, RZ ;  /* 0x0000001c0818723c */ /* 0x048ff000000018ff */
[----:B------:R-:W-:Y:S04]  /*2740*/  HMMA.16816.F32 R56, R8, R52, RZ ;  /* 0x000000340838723c */ /* 0x000fe800000018ff */
[----:B------:R4:W-:Y:S01]  /*2750*/  LDGSTS.E.BYPASS.LTC128B.128 [R251+0xa100], [R20.64], !P0 ;  /* 0x0a10000014fb7fae */ /* 0x0009e2000c101d44 */
[----:B------:R-:W-:-:S11]  /*2760*/  ISETP.LT.OR P0, PT, R18, 0x41, P3 ;  /* 0x000000411200780c */ /* 0x000fd60001f01670 */
[C---:B------:R-:W-:Y:S02]  /*2770*/  HMMA.16816.F32 R68, R12.reuse, R36, R24 ;  /* 0x000000240c44723c */ /* 0x040fe40000001818 */
[----:B------:R1:W-:Y:S01]  /*2780*/  LDGSTS.E.BYPASS.LTC128B.128 [R251+0x2100], [R6.64], !P0 ;  /* 0x0210000006fb7fae */ /* 0x0003e2000c101d44 */
[----:B------:R-:W-:Y:S02]  /*2790*/  ISETP.LT.OR P0, PT, R18, 0x41, !P2 ;  /* 0x000000411200780c */ /* 0x000fe40005701670 */
[----:B------:R-:W-:Y:S01]  /*27a0*/  ISETP.GE.AND P2, PT, R141, 0x61, PT ;  /* 0x000000618d00780c */ /* 0x000fe20003f46270 */
[----:B------:R1:W-:Y:S01]  /*27b0*/  LDGSTS.E.BYPASS.LTC128B.128 [R251+0x5100], [R6.64+0x80], !P5 ;  /* 0x0510008006fb7fae */ /* 0x0003e2000e901d44 */
[----:B------:R-:W-:Y:S01]  /*27c0*/  ISETP.NE.AND P5, PT, R72, RZ, PT ;  /* 0x000000ff4800720c */ /* 0x000fe20003fa5270 */
[----:B------:R-:W-:Y:S02]  /*27d0*/  HMMA.16816.F32 R24, R12, R98, R60 ;  /* 0x000000620c18723c */ /* 0x000fe4000000183c */
[----:B------:R1:W-:Y:S06]  /*27e0*/  LDGSTS.E.BYPASS.LTC128B.128 [R251+0x8100], [R6.64+0x100], !P1 ;  /* 0x0810010006fb7fae */ /* 0x0003ec000c901d44 */
[C---:B----4-:R-:W-:Y:S01]  /*27f0*/  HMMA.16816.F32 R20, R8.reuse, R30, RZ ;  /* 0x0000001e0814723c */ /* 0x050fe200000018ff */
[----:B------:R1:W-:Y:S04]  /*2800*/  LDGSTS.E.BYPASS.LTC128B.128 [R251+0xb100], [R6.64+0x180], !P0 ;  /* 0x0b10018006fb7fae */ /* 0x0003e8000c101d44 */
[----:B------:R-:W-:Y:S03]  /*2810*/  LDSM.16.M88.4 R48, [R221+0xc100] ;  /* 0x00c10000dd30783b */ /* 0x000fe60000000200 */
[C---:B------:R-:W-:Y:S01]  /*2820*/  HMMA.16816.F32 R28, R8.reuse, R32, RZ ;  /* 0x00000020081c723c */ /* 0x040fe200000018ff */
[----:B------:R-:W-:Y:S04]  /*2830*/  LDSM.16.M88.4 R44, [R221+0xc900] ;  /* 0x00c90000dd2c783b */ /* 0x000fe80000000200 */
[----:B------:R-:W-:Y:S03]  /*2840*/  LDSM.16.M88.4 R40, [R221+0xd100] ;  /* 0x00d10000dd28783b */ /* 0x000fe60000000200 */
[----:B------:R-:W-:Y:S01]  /*2850*/  HMMA.16816.F32 R32, R8, R34, RZ ;  /* 0x000000220820723c */ /* 0x000fe200000018ff */
[----:B------:R-:W3:Y:S04]  /*2860*/  LDSM.16.M88.4 R8, [R225+0x18100] ;  /* 0x01810000e108783b */ /* 0x000ee80000000200 */
[----:B------:R-:W-:Y:S03]  /*2870*/  LDSM.16.M88.4 R108, [R221+0xe900] ;  /* 0x00e90000dd6c783b */ /* 0x000fe60000000200 */
[C---:B------:R-:W-:Y:S01]  /*2880*/  HMMA.16816.F32 R52, R12.reuse, R38, R20 ;  /* 0x000000260c34723c */ /* 0x040fe20000001814 */
[----:B--2---:R-:W-:Y:S04]  /*2890*/  LDSM.16.M88.4 R16, [R224+0x18100] ;  /* 0x01810000e010783b */ /* 0x004fe80000000200 */
[----:B------:R-:W-:Y:S03]  /*28a0*/  LDSM.16.M88.4 R112, [R220] ;  /* 0x00000000dc70783b */ /* 0x000fe60000000200 */
[C---:B------:R-:W-:Y:S01]  /*28b0*/  HMMA.16816.F32 R36, R12.reuse, R80, R28 ;  /* 0x000000500c24723c */ /* 0x040fe2000000181c */
[----:B------:R-:W-:Y:S04]  /*28c0*/  LDSM.16.M88.4 R116, [R226+0x4800] ;  /* 0x00480000e274783b */ /* 0x000fe80000000200 */
[----:B------:R-:W-:Y:S03]  /*28d0*/  LDSM.16.M88.4 R124, [R167+0x15900] ;  /* 0x01590000a77c783b */ /* 0x000fe60000000200 */
[C---:B------:R-:W-:Y:S01]  /*28e0*/  HMMA.16816.F32 R20, R12.reuse, R100, R64 ;  /* 0x000000640c14723c */ /* 0x040fe20000001840 */
[----:B------:R-:W-:Y:S04]  /*28f0*/  LDSM.16.M88.4 R136, [R221+0x15100] ;  /* 0x01510000dd88783b */ /* 0x000fe80000000200 */
[----:B------:R-:W-:Y:S03]  /*2900*/  LDSM.16.M88.4 R128, [R221+0x15900] ;  /* 0x01590000dd80783b */ /* 0x000fe60000000200 */
[C---:B------:R-:W-:Y:S01]  /*2910*/  HMMA.16816.F32 R64, R12.reuse, R102, R76 ;  /* 0x000000660c40723c */ /* 0x040fe2000000184c */
[----:B------:R-:W2:Y:S04]  /*2920*/  LDSM.16.M88.4 R100, [R221+0xe100] ;  /* 0x00e10000dd64783b */ /* 0x000ea80000000200 */
[----:B------:R-:W-:Y:S03]  /*2930*/  LDSM.16.M88.4 R76, [R220+0x800] ;  /* 0x00080000dc4c783b */ /* 0x000fe60000000200 */
[C---:B------:R-:W-:Y:S01]  /*2940*/  HMMA.16816.F32 R28, R12.reuse, R96, R56 ;  /* 0x000000600c1c723c */ /* 0x040fe20000001838 */
[----:B------:R-:W4:Y:S04]  /*2950*/  LDSM.16.M88.4 R56, [R221+0xd900] ;  /* 0x00d90000dd38783b */ /* 0x000f280000000200 */
[----:B------:R-:W-:Y:S03]  /*2960*/  LDSM.16.M88.4 R132, [R221+0x16100] ;  /* 0x01610000dd84783b */ /* 0x000fe60000000200 */
[C---:B------:R-:W-:Y:S01]  /*2970*/  HMMA.16816.F32 R32, R12.reuse, R82, R32 ;  /* 0x000000520c20723c */ /* 0x040fe20000001820 */
[----:B------:R-:W0:Y:S07]  /*2980*/  LDGDEPBAR ;  /* 0x00000000000079af */ /* 0x000e2e0000000000 */
[----:B------:R-:W-:Y:S08]  /*2990*/  HMMA.16816.F32 R96, R12, R120, R104 ;  /* 0x000000780c60723c */ /* 0x000ff00000001868 */
[C---:B---3--:R-:W-:Y:S01]  /*29a0*/  HMMA.16816.F32 R12, R8.reuse, R48, R68 ;  /* 0x00000030080c723c */ /* 0x048fe20000001844 */
[----:B------:R-:W-:Y:S07]  /*29b0*/  LDSM.16.M88.4 R68, [R220+0x1000] ;  /* 0x00100000dc44783b */ /* 0x000fee0000000200 */
[C---:B------:R-:W-:Y:S08]  /*29c0*/  HMMA.16816.F32 R72, R8.reuse, R44, R36 ;  /* 0x0000002c0848723c */ /* 0x040ff00000001824 */
[C---:B------:R-:W-:Y:S01]  /*29d0*/  HMMA.16816.F32 R60, R8.reuse, R46, R32 ;  /* 0x0000002e083c723c */ /* 0x040fe20000001820 */
[----:B------:R-:W3:Y:S07]  /*29e0*/  LDSM.16.M88.4 R44, [R220+0x1800] ;  /* 0x00180000dc2c783b */ /* 0x000eee0000000200 */
[C---:B------:R-:W-:Y:S08]  /*29f0*/  HMMA.16816.F32 R80, R8.reuse, R50, R52 ;  /* 0x000000320850723c */ /* 0x040ff00000001834 */
[C---:B------:R-:W-:Y:S08]  /*2a00*/  HMMA.16816.F32 R52, R8.reuse, R40, R28 ;  /* 0x000000280834723c */ /* 0x040ff0000000181c */
[C---:B------:R-:W-:Y:S08]  /*2a10*/  HMMA.16816.F32 R48, R8.reuse, R42, R24 ;  /* 0x0000002a0830723c */ /* 0x040ff00000001818 */
[C---:B--2---:R-:W-:Y:S08]  /*2a20*/  HMMA.16816.F32 R32, R8.reuse, R100, R84 ;  /* 0x000000640820723c */ /* 0x044ff00000001854 */
[C---:B------:R-:W-:Y:S08]  /*2a30*/  HMMA.16816.F32 R28, R8.reuse, R102, R92 ;  /* 0x00000066081c723c */ /* 0x040ff0000000185c */
[C---:B------:R-:W-:Y:S08]  /*2a40*/  HMMA.16816.F32 R24, R8.reuse, R108, R96 ;  /* 0x0000006c0818723c */ /* 0x040ff00000001860 */
[----:B------:R-:W-:Y:S08]  /*2a50*/  HMMA.16816.F32 R104, R8, R110, R88 ;  /* 0x0000006e0868723c */ /* 0x000ff00000001858 */
[----:B------:R-:W-:Y:S01]  /*2a60*/  HMMA.16816.F32 R100, R16, R112, R12 ;  /* 0x000000701064723c */ /* 0x000fe2000000180c */
[----:B------:R-:W2:Y:S07]  /*2a70*/  LDSM.16.M88.4 R12, [R220+0x2000] ;  /* 0x00200000dc0c783b */ /* 0x000eae0000000200 */
[C---:B----4-:R-:W-:Y:S01]  /*2a80*/  HMMA.16816.F32 R40, R8.reuse, R56, R20 ;  /* 0x000000380828723c */ /* 0x050fe20000001814 */
[----:B------:R-:W-:Y:S07]  /*2a90*/  LDSM.16.M88.4 R20, [R220+0x2800] ;  /* 0x00280000dc14783b */ /* 0x000fee0000000200 */
[----:B------:R-:W-:Y:S01]  /*2aa0*/  HMMA.16816.F32 R36, R8, R58, R64 ;  /* 0x0000003a0824723c */ /* 0x000fe20000001840 */
[----:B------:R-:W-:Y:S04]  /*2ab0*/  LDSM.16.M88.4 R8, [R222+0x1c100] ;  /* 0x01c10000de08783b */ /* 0x000fe80000000200 */
[----:B------:R-:W-:Y:S03]  /*2ac0*/  LDSM.16.M88.4 R64, [R167+0x10900] ;  /* 0x01090000a740783b */ /* 0x000fe60000000200 */
[C---:B------:R-:W-:Y:S01]  /*2ad0*/  HMMA.16816.F32 R108, R16.reuse, R76, R72 ;  /* 0x0000004c106c723c */ /* 0x040fe20000001848 */
[----:B------:R-:W4:Y:S04]  /*2ae0*/  LDSM.16.M88.4 R72, [R167+0xf100] ;  /* 0x00f10000a748783b */ /* 0x000f280000000200 */
[----:B------:R-:W-:Y:S03]  /*2af0*/  LDSM.16.M88.4 R56, [R167+0x11900] ;  /* 0x01190000a738783b */ /* 0x000fe60000000200 */
[C---:B------:R-:W-:Y:S01]  /*2b00*/  HMMA.16816.F32 R96, R16.reuse, R78, R60 ;  /* 0x0000004e1060723c */ /* 0x040fe2000000183c */
[----:B------:R-:W5:Y:S04]  /*2b10*/  LDSM.16.M88.4 R60, [R167+0x10100] ;  /* 0x01010000a73c783b */ /* 0x000f680000000200 */
[----:B------:R-:W-:Y:S03]  /*2b20*/  LDSM.16.M88.4 R76, [R167+0x11100] ;  /* 0x01110000a74c783b */ /* 0x000fe60000000200 */
[C---:B---3--:R-:W-:Y:S01]  /*2b30*/  HMMA.16816.F32 R88, R16.reuse, R44, R40 ;  /* 0x0000002c1058723c */ /* 0x048fe20000001828 */
[----:B------:R-:W3:Y:S07]  /*2b40*/  LDSM.16.M88.4 R40, [R167+0xf900] ;  /* 0x00f90000a728783b */ /* 0x000eee0000000200 */
[C---:B------:R-:W-:Y:S08]  /*2b50*/  HMMA.16816.F32 R120, R16.reuse, R68, R52 ;  /* 0x000000441078723c */ /* 0x040ff00000001834 */
[C---:B------:R-:W-:Y:S08]  /*2b60*/  HMMA.16816.F32 R112, R16.reuse, R114, R80 ;  /* 0x000000721070723c */ /* 0x040ff00000001850 */
[C---:B------:R-:W-:Y:S01]  /*2b70*/  HMMA.16816.F32 R92, R16.reuse, R70, R48 ;  /* 0x00000046105c723c */ /* 0x040fe20000001830 */
[----:B------:R-:W-:Y:S07]  /*2b80*/  LDSM.16.M88.4 R48, [R226+0x3000] ;  /* 0x00300000e230783b */ /* 0x000fee0000000200 */
[C---:B--2---:R-:W-:Y:S08]  /*2b90*/  HMMA.16816.F32 R80, R16.reuse, R14, R28 ;  /* 0x0000000e1050723c */ /* 0x044ff0000000181c */
[----:B------:R-:W-:Y:S01]  /*2ba0*/  HMMA.16816.F32 R68, R16, R12, R32 ;  /* 0x0000000c1044723c */ /* 0x000fe20000001820 */
[----:B------:R-:W-:Y:S04]  /*2bb0*/  LDSM.16.M88.4 R12, [R223+0x1c100] ;  /* 0x01c10000df0c783b */ /* 0x000fe80000000200 */
[----:B------:R-:W-:Y:S03]  /*2bc0*/  LDSM.16.M88.4 R32, [R226+0x3800] ;  /* 0x00380000e220783b */ /* 0x000fe60000000200 */
[----:B----4-:R-:W-:Y:S01]  /*2bd0*/  HMMA.16816.F32 R28, R8, R72, R100 ;  /* 0x00000048081c723c */ /* 0x010fe20000001864 */
[----:B------:R-:W2:Y:S07]  /*2be0*/  LDSM.16.M88.4 R100, [R226+0x4000] ;  /* 0x00400000e264783b */ /* 0x000eae0000000200 */
[C---:B------:R-:W-:Y:S08]  /*2bf0*/  HMMA.16816.F32 R84, R16.reuse, R46, R36 ;  /* 0x0000002e1054723c */ /* 0x040ff00000001824 */
[C---:B------:R-:W-:Y:S08]  /*2c00*/  HMMA.16816.F32 R52, R16.reuse, R20, R24 ;  /* 0x000000141034723c */ /* 0x040ff00000001818 */
[----:B------:R-:W-:Y:S08]  /*2c10*/  HMMA.16816.F32 R36, R16, R22, R104 ;  /* 0x000000161024723c */ /* 0x000ff00000001868 */
[C---:B-----5:R-:W-:Y:S01]  /*2c20*/  HMMA.16816.F32 R44, R8.reuse, R60, R120 ;  /* 0x0000003c082c723c */ /* 0x060fe20000001878 */
[----:B------:R-:W4:Y:S07]  /*2c30*/  LDSM.16.M88.4 R120, [R226+0x5000] ;  /* 0x00500000e278783b */ /* 0x000f2e0000000200 */
[C---:B---3--:R-:W-:Y:S08]  /*2c40*/  HMMA.16816.F32 R20, R8.reuse, R40, R108 ;  /* 0x000000280814723c */ /* 0x048ff0000000186c */
[C---:B------:R-:W-:Y:S08]  /*2c50*/  HMMA.16816.F32 R16, R8.reuse, R42, R96 ;  /* 0x0000002a0810723c */ /* 0x040ff00000001860 */
[C---:B------:R-:W-:Y:S08]  /*2c60*/  HMMA.16816.F32 R40, R8.reuse, R62, R92 ;  /* 0x0000003e0828723c */ /* 0x040ff0000000185c */
[C---:B------:R-:W-:Y:S01]  /*2c70*/  HMMA.16816.F32 R108, R8.reuse, R78, R80 ;  /* 0x0000004e086c723c */ /* 0x040fe20000001850 */
[----:B------:R-:W3:Y:S07]  /*2c80*/  LDSM.16.M88.4 R80, [R226+0x5800] ;  /* 0x00580000e250783b */ /* 0x000eee0000000200 */
[C---:B------:R-:W-:Y:S01]  /*2c90*/  HMMA.16816.F32 R24, R8.reuse, R74, R112 ;  /* 0x0000004a0818723c */ /* 0x040fe20000001870 */
[----:B------:R-:W-:Y:S07]  /*2ca0*/  LDSM.16.M88.4 R72, [R221+0xf100] ;  /* 0x00f10000dd48783b */ /* 0x000fee0000000200 */
[C---:B------:R-:W-:Y:S08]  /*2cb0*/  HMMA.16816.F32 R60, R8.reuse, R64, R88 ;  /* 0x00000040083c723c */ /* 0x040ff00000001858 */
[C---:B------:R-:W-:Y:S08]  /*2cc0*/  HMMA.16816.F32 R64, R8.reuse, R66, R84 ;  /* 0x000000420840723c */ /* 0x040ff00000001854 */
[C---:B------:R-:W-:Y:S08]  /*2cd0*/  HMMA.16816.F32 R68, R8.reuse, R76, R68 ;  /* 0x0000004c0844723c */ /* 0x040ff00000001844 */
[C---:B------:R-:W-:Y:S01]  /*2ce0*/  HMMA.16816.F32 R112, R8.reuse, R56, R52 ;  /* 0x000000380870723c */ /* 0x040fe20000001834 */
[----:B------:R-:W-:Y:S07]  /*2cf0*/  LDSM.16.M88.4 R52, [R221+0x10100] ;  /* 0x01010000dd34783b */ /* 0x000fee0000000200 */
[----:B------:R-:W-:Y:S01]  /*2d00*/  HMMA.16816.F32 R104, R8, R58, R36 ;  /* 0x0000003a0868723c */ /* 0x000fe20000001824 */
[----:B------:R-:W5:Y:S04]  /*2d10*/  LDSM.16.M88.4 R8, [R225+0x1c100] ;  /* 0x01c10000e108783b */ /* 0x000f680000000200 */
[----:B------:R-:W1:Y:S03]  /*2d20*/  LDSM.16.M88.4 R56, [R221+0xf900] ;  /* 0x00f90000dd38783b */ /* 0x000e660000000200 */
[C---:B--2---:R-:W-:Y:S01]  /*2d30*/  HMMA.16816.F32 R76, R12.reuse, R100, R44 ;  /* 0x000000640c4c723c */ /* 0x044fe2000000182c */
[----:B------:R-:W2:Y:S07]  /*2d40*/  LDSM.16.M88.4 R44, [R221+0x11100] ;  /* 0x01110000dd2c783b */ /* 0x000eae0000000200 */
[C---:B------:R-:W-:Y:S08]  /*2d50*/  HMMA.16816.F32 R96, R12.reuse, R48, R28 ;  /* 0x000000300c60723c */ /* 0x040ff0000000181c */
[C---:B------:R-:W-:Y:S01]  /*2d60*/  HMMA.16816.F32 R92, R12.reuse, R50, R24 ;  /* 0x000000320c5c723c */ /* 0x040fe20000001818 */
[----:B------:R-:W1:Y:S07]  /*2d70*/  LDSM.16.M88.4 R48, [R221+0x10900] ;  /* 0x01090000dd30783b */ /* 0x000e6e0000000200 */
[C---:B------:R-:W-:Y:S01]  /*2d80*/  HMMA.16816.F32 R88, R12.reuse, R32, R20 ;  /* 0x000000200c58723c */ /* 0x040fe20000001814 */
[----:B------:R-:W-:Y:S07]  /*2d90*/  LDSM.16.M88.4 R20, [R224+0x1c100] ;  /* 0x01c10000e014783b */ /* 0x000fee0000000200 */
[C---:B------:R-:W-:Y:S01]  /*2da0*/  HMMA.16816.F32 R36, R12.reuse, R116, R60 ;  /* 0x000000740c24723c */ /* 0x040fe2000000183c */
[----:B------:R-:W1:Y:S07]  /*2db0*/  LDSM.16.M88.4 R60, [R221+0x11900] ;  /* 0x01190000dd3c783b */ /* 0x000e6e0000000200 */
[C---:B------:R-:W-:Y:S08]  /*2dc0*/  HMMA.16816.F32 R84, R12.reuse, R34, R16 ;  /* 0x000000220c54723c */ /* 0x040ff00000001810 */
[C---:B----4-:R-:W-:Y:S01]  /*2dd0*/  HMMA.16816.F32 R24, R12.reuse, R122, R108 ;  /* 0x0000007a0c18723c */ /* 0x050fe2000000186c */
[----:B------:R-:W-:Y:S07]  /*2de0*/  LDSM.16.M88.4 R108, [R220+0x4800] ;  /* 0x00480000dc6c783b */ /* 0x000fee0000000200 */
[C---:B------:R-:W-:Y:S01]  /*2df0*/  HMMA.16816.F32 R40, R12.reuse, R102, R40 ;  /* 0x000000660c28723c */ /* 0x040fe20000001828 */
[----:B------:R-:W-:Y:S07]  /*2e00*/  LDSM.16.M88.4 R100, [R220+0x3000] ;  /* 0x00300000dc64783b */ /* 0x000fee0000000200 */
[C---:B------:R-:W-:Y:S01]  /*2e10*/  HMMA.16816.F32 R32, R12.reuse, R118, R64 ;  /* 0x000000760c20723c */ /* 0x040fe20000001840 */
[----:B------:R-:W-:Y:S07]  /*2e20*/  LDSM.16.M88.4 R116, [R167+0x16100] ;  /* 0x01610000a774783b */ /* 0x000fee0000000200 */
[C---:B------:R-:W-:Y:S01]  /*2e30*/  HMMA.16816.F32 R28, R12.reuse, R120, R68 ;  /* 0x000000780c1c723c */ /* 0x040fe20000001844 */
[----:B------:R-:W-:Y:S07]  /*2e40*/  LDSM.16.M88.4 R120, [R167+0x16900] ;  /* 0x01690000a778783b */ /* 0x000fee0000000200 */
[C---:B---3--:R-:W-:Y:S01]  /*2e50*/  HMMA.16816.F32 R16, R12.reuse, R80, R112 ;  /* 0x000000500c10723c */ /* 0x048fe20000001870 */
[----:B------:R-:W-:Y:S07]  /*2e60*/  LDSM.16.M88.4 R112, [R226+0x6800] ;  /* 0x00680000e270783b */ /* 0x000fee0000000200 */
[----:B------:R-:W-:Y:S01]  /*2e70*/  HMMA.16816.F32 R12, R12, R82, R104 ;  /* 0x000000520c0c723c */ /* 0x000fe20000001868 */
[----:B------:R-:W-:Y:S07]  /*2e80*/  LDSM.16.M88.4 R104, [R220+0x4000] ;  /* 0x00400000dc68783b */ /* 0x000fee0000000200 */
[C---:B-----5:R-:W-:Y:S01]  /*2e90*/  HMMA.16816.F32 R64, R8.reuse, R72, R96 ;  /* 0x000000480840723c */ /* 0x060fe20000001860 */
[----:B------:R-:W3:Y:S07]  /*2ea0*/  LDSM.16.M88.4 R96, [R220+0x3800] ;  /* 0x00380000dc60783b */ /* 0x000eee0000000200 */
[C---:B-1----:R-:W-:Y:S08]  /*2eb0*/  HMMA.16816.F32 R80, R8.reuse, R56, R88 ;  /* 0x000000380850723c */ /* 0x042ff00000001858 */
[C---:B------:R-:W-:Y:S08]  /*2ec0*/  HMMA.16816.F32 R56, R8.reuse, R58, R84 ;  /* 0x0000003a0838723c */ /* 0x040ff00000001854 */
[C---:B--2---:R-:W-:Y:S01]  /*2ed0*/  HMMA.16816.F32 R84, R8.reuse, R46, R24 ;  /* 0x0000002e0854723c */ /* 0x044fe20000001818 */
[----:B------:R-:W1:Y:S07]  /*2ee0*/  LDSM.16.M88.4 R24, [R220+0x5800] ;  /* 0x00580000dc18783b */ /* 0x000e6e0000000200 */
[C---:B------:R-:W-:Y:S08]  /*2ef0*/  HMMA.16816.F32 R68, R8.reuse, R74, R92 ;  /* 0x0000004a0844723c */ /* 0x040ff0000000185c */
[C---:B------:R-:W-:Y:S08]  /*2f00*/  HMMA.16816.F32 R72, R8.reuse, R54, R40 ;  /* 0x000000360848723c */ /* 0x040ff00000001828 */
[C---:B------:R-:W-:Y:S08]  /*2f10*/  HMMA.16816.F32 R36, R8.reuse, R48, R36 ;  /* 0x000000300824723c */ /* 0x040ff00000001824 */
[C---:B------:R-:W-:Y:S01]  /*2f20*/  HMMA.16816.F32 R40, R8.reuse, R62, R12 ;  /* 0x0000003e0828723c */ /* 0x040fe2000000180c */
[----:B------:R-:W2:Y:S07]  /*2f30*/  LDSM.16.M88.4 R12, [R220+0x5000] ;  /* 0x00500000dc0c783b */ /* 0x000eae0000000200 */
[C---:B------:R-:W-:Y:S01]  /*2f40*/  HMMA.16816.F32 R76, R8.reuse, R52, R76 ;  /* 0x00000034084c723c */ /* 0x040fe2000000184c */
[----:B------:R-:W-:Y:S07]  /*2f50*/  LDSM.16.M88.4 R52, [R167+0x12900] ;  /* 0x01290000a734783b */ /* 0x000fee0000000200 */
[C---:B------:R-:W-:Y:S08]  /*2f60*/  HMMA.16816.F32 R88, R8.reuse, R50, R32 ;  /* 0x000000320858723c */ /* 0x040ff00000001820 */
[C---:B------:R-:W-:Y:S08]  /*2f70*/  HMMA.16816.F32 R92, R8.reuse, R44, R28 ;  /* 0x0000002c085c723c */ /* 0x040ff0000000181c */
[----:B------:R-:W-:Y:S01]  /*2f80*/  HMMA.16816.F32 R16, R8, R60, R16 ;  /* 0x0000003c0810723c */ /* 0x000fe20000001810 */
[----:B------:R-:W4:Y:S07]  /*2f90*/  LDSM.16.M88.4 R8, [R222+0x20100] ;  /* 0x02010000de08783b */ /* 0x000f2e0000000200 */
[C---:B---3--:R-:W-:Y:S01]  /*2fa0*/  HMMA.16816.F32 R48, R20.reuse, R96, R80 ;  /* 0x000000601430723c */ /* 0x048fe20000001850 */
[----:B------:R-:W-:Y:S07]  /*2fb0*/  LDSM.16.M88.4 R80, [R167+0x13900] ;  /* 0x01390000a750783b */ /* 0x000fee0000000200 */
[C---:B------:R-:W-:Y:S08]  /*2fc0*/  HMMA.16816.F32 R28, R20.reuse, R102, R68 ;  /* 0x00000066141c723c */ /* 0x040ff00000001844 */
[C---:B------:R-:W-:Y:S01]  /*2fd0*/  HMMA.16816.F32 R56, R20.reuse, R98, R56 ;  /* 0x000000621438723c */ /* 0x040fe20000001838 */
[----:B------:R-:W-:Y:S07]  /*2fe0*/  LDSM.16.M88.4 R96, [R167+0x14100] ;  /* 0x01410000a760783b */ /* 0x000fee0000000200 */
[C---:B------:R-:W-:Y:S01]  /*2ff0*/  HMMA.16816.F32 R68, R20.reuse, R108, R36 ;  /* 0x0000006c1444723c */ /* 0x040fe20000001824 */
[----:B------:R-:W3:Y:S07]  /*3000*/  LDSM.16.M88.4 R36, [R167+0x12100] ;  /* 0x01210000a724783b */ /* 0x000eee0000000200 */
[C---:B------:R-:W-:Y:S01]  /*3010*/  HMMA.16816.F32 R32, R20.reuse, R100, R64 ;  /* 0x000000641420723c */ /* 0x040fe20000001840 */
[----:B------:R-:W5:Y:S07]  /*3020*/  LDSM.16.M88.4 R64, [R167+0x13100] ;  /* 0x01310000a740783b */ /* 0x000f6e0000000200 */
[C---:B------:R-:W-:Y:S08]  /*3030*/  HMMA.16816.F32 R60, R20.reuse, R104, R76 ;  /* 0x00000068143c723c */ /* 0x040ff0000000184c */
[C---:B------:R-:W-:Y:S01]  /*3040*/  HMMA.16816.F32 R72, R20.reuse, R106, R72 ;  /* 0x0000006a1448723c */ /* 0x040fe20000001848 */
[----:B------:R-:W3:Y:S07]  /*3050*/  LDSM.16.M88.4 R104, [R167+0x14900] ;  /* 0x01490000a768783b */ /* 0x000eee0000000200 */
[C---:B-1----:R-:W-:Y:S01]  /*3060*/  HMMA.16816.F32 R76, R20.reuse, R24, R16 ;  /* 0x00000018144c723c */ /* 0x042fe20000001810 */
[----:B------:R-:W1:Y:S07]  /*3070*/  LDSM.16.M88.4 R16, [R223+0x20100] ;  /* 0x02010000df10783b */ /* 0x000e6e0000000200 */
[C---:B--2---:R-:W-:Y:S08]  /*3080*/  HMMA.16816.F32 R92, R20.reuse, R12, R92 ;  /* 0x0000000c145c723c */ /* 0x044ff0000000185c */
[C---:B------:R-:W-:Y:S01]  /*3090*/  HMMA.16816.F32 R88, R20.reuse, R110, R88 ;  /* 0x0000006e1458723c */ /* 0x040fe20000001858 */
[----:B------:R-:W2:Y:S07]  /*30a0*/  LDSM.16.M88.4 R108, [R226+0x6000] ;  /* 0x00600000e26c783b */ /* 0x000eae0000000200 */
[C---:B------:R-:W-:Y:S08]  /*30b0*/  HMMA.16816.F32 R84, R20.reuse, R14, R84 ;  /* 0x0000000e1454723c */ /* 0x040ff00000001854 */
[----:B------:R-:W-:Y:S08]  /*30c0*/  HMMA.16816.F32 R44, R20, R26, R40 ;  /* 0x0000001a142c723c */ /* 0x000ff00000001828 */
[C---:B----4-:R-:W-:Y:S08]  /*30d0*/  HMMA.16816.F32 R20, R8.reuse, R52, R48 ;  /* 0x000000340814723c */ /* 0x050ff00000001830 */
[C---:B------:R-:W-:Y:S01]  /*30e0*/  HMMA.16816.F32 R12, R8.reuse, R54, R56 ;  /* 0x00000036080c723c */ /* 0x040fe20000001838 */
[----:B------:R-:W-:Y:S07]  /*30f0*/  LDSM.16.M88.4 R56, [R226+0x8000] ;  /* 0x00800000e238783b */ /* 0x000fee0000000200 */
[C---:B---3--:R-:W-:Y:S08]  /*3100*/  HMMA.16816.F32 R24, R8.reuse, R38, R28 ;  /* 0x000000260818723c */ /* 0x048ff0000000181c */
[C---:B------:R-:W-:Y:S08]  /*3110*/  HMMA.16816.F32 R100, R8.reuse, R96, R92 ;  /* 0x000000600864723c */ /* 0x040ff0000000185c */
[C---:B-----5:R-:W-:Y:S08]  /*3120*/  HMMA.16816.F32 R28, R8.reuse, R66, R72 ;  /* 0x00000042081c723c */ /* 0x060ff00000001848 */
[C---:B------:R-:W-:Y:S08]  /*3130*/  HMMA.16816.F32 R92, R8.reuse, R104, R76 ;  /* 0x00000068085c723c */ /* 0x040ff0000000184c */
[C---:B------:R-:W-:Y:S01]  /*3140*/  HMMA.16816.F32 R40, R8.reuse, R36, R32 ;  /* 0x000000240828723c */ /* 0x040fe20000001820 */
[----:B------:R-:W3:Y:S07]  /*3150*/  LDSM.16.M88.4 R36, [R226+0x7000] ;  /* 0x00700000e224783b */ /* 0x000eee0000000200 */
[----:B------:R-:W-:Y:S08]  /*3160*/  HMMA.16816.F32 R72, R8, R82, R88 ;  /* 0x000000520848723c */ /* 0x000ff00000001858 */
[----:B-1----:R-:W-:Y:S01]  /*3170*/  HMMA.16816.F32 R76, R16, R112, R20 ;  /* 0x00000070104c723c */ /* 0x002fe20000001814 */
[----:B------:R-:W1:Y:S07]  /*3180*/  LDSM.16.M88.4 R20, [R226+0x8800] ;  /* 0x00880000e214783b */ /* 0x000e6e0000000200 */
[C---:B------:R-:W-:Y:S01]  /*3190*/  HMMA.16816.F32 R88, R8.reuse, R106, R44 ;  /* 0x0000006a0858723c */ /* 0x040fe2000000182c */
[----:B------:R-:W4:Y:S07]  /*31a0*/  LDSM.16.M88.4 R44, [R226+0x7800] ;  /* 0x00780000e22c783b */ /* 0x000f2e0000000200 */
[C---:B------:R-:W-:Y:S01]  /*31b0*/  HMMA.16816.F32 R32, R8.reuse, R64, R60 ;  /* 0x000000400820723c */ /* 0x040fe2000000183c */
[----:B------:R-:W-:Y:S07]  /*31c0*/  LDSM.16.M88.4 R60, [R221+0x12100] ;  /* 0x01210000dd3c783b */ /* 0x000fee0000000200 */
[----:B------:R-:W-:Y:S08]  /*31d0*/  HMMA.16816.F32 R64, R8, R80, R68 ;  /* 0x000000500840723c */ /* 0x000ff00000001844 */
[----:B------:R-:W-:Y:S01]  /*31e0*/  HMMA.16816.F32 R68, R16, R114, R12 ;  /* 0x000000721044723c */ /* 0x000fe2000000180c */
[----:B------:R-:W5:Y:S07]  /*31f0*/  LDSM.16.M88.4 R12, [R225+0x20100] ;  /* 0x02010000e10c783b */ /* 0x000f6e0000000200 */
[----:B------:R-:W-:Y:S01]  /*3200*/  HMMA.16816.F32 R96, R8, R98, R84 ;  /* 0x000000620860723c */ /* 0x000fe20000001854 */
[----:B------:R-:W4:Y:S07]  /*3210*/  LDSM.16.M88.4 R8, [R221+0x12900] ;  /* 0x01290000dd08783b */ /* 0x000f2e0000000200 */
[C---:B--2---:R-:W-:Y:S08]  /*3220*/  HMMA.16816.F32 R84, R16.reuse, R108, R40 ;  /* 0x0000006c1054723c */ /* 0x044ff00000001828 */
[C---:B------:R-:W-:Y:S01]  /*3230*/  HMMA.16816.F32 R80, R16.reuse, R110, R24 ;  /* 0x0000006e1050723c */ /* 0x040fe20000001818 */
[----:B------:R-:W-:Y:S07]  /*3240*/  LDSM.16.M88.4 R24, [R221+0x13100] ;  /* 0x01310000dd18783b */ /* 0x000fee0000000200 */
[C---:B---3--:R-:W-:Y:S08]  /*3250*/  HMMA.16816.F32 R52, R16.reuse, R36, R32 ;  /* 0x000000241034723c */ /* 0x048ff00000001820 */
[C---:B------:R-:W-:Y:S08]  /*3260*/  HMMA.16816.F32 R48, R16.reuse, R38, R28 ;  /* 0x000000261030723c */ /* 0x040ff0000000181c */
[C---:B-1----:R-:W-:Y:S08]  /*3270*/  HMMA.16816.F32 R112, R16.reuse, R20, R92 ;  /* 0x000000141070723c */ /* 0x042ff0000000185c */
[C---:B------:R-:W-:Y:S01]  /*3280*/  HMMA.16816.F32 R108, R16.reuse, R22, R88 ;  /* 0x00000016106c723c */ /* 0x040fe20000001858 */
[----:B------:R-:W1:Y:S07]  /*3290*/  LDSM.16.M88.4 R20, [R221+0x13900] ;  /* 0x01390000dd14783b */ /* 0x000e6e0000000200 */
[C---:B----4-:R-:W-:Y:S01]  /*32a0*/  HMMA.16816.F32 R40, R16.reuse, R44, R64 ;  /* 0x0000002c1028723c */ /* 0x050fe20000001840 */
[----:B------:R-:W-:Y:S07]  /*32b0*/  LDSM.16.M88.4 R64, [R220+0x6000] ;  /* 0x00600000dc40783b */ /* 0x000fee0000000200 */
[C---:B------:R-:W-:Y:S01]  /*32c0*/  HMMA.16816.F32 R36, R16.reuse, R46, R72 ;  /* 0x0000002e1024723c */ /* 0x040fe20000001848 */
[----:B------:R-:W-:Y:S04]  /*32d0*/  LDSM.16.M88.4 R72, [R220+0x6800] ;  /* 0x00680000dc48783b */ /* 0x000fe80000000200 */
[----:B------:R-:W-:Y:S03]  /*32e0*/  LDSM.16.M88.4 R44, [R220+0x8800] ;  /* 0x00880000dc2c783b */ /* 0x000fe60000000200 */
[C---:B------:R-:W-:Y:S08]  /*32f0*/  HMMA.16816.F32 R32, R16.reuse, R56, R100 ;  /* 0x000000381020723c */ /* 0x040ff00000001864 */
[----:B------:R-:W-:Y:S01]  /*3300*/  HMMA.16816.F32 R28, R16, R58, R96 ;  /* 0x0000003a101c723c */ /* 0x000fe20000001860 */
[----:B------:R-:W2:Y:S07]  /*3310*/  LDSM.16.M88.4 R16, [R221+0x14100] ;  /* 0x01410000dd10783b */ /* 0x000eae0000000200 */
[C---:B-----5:R-:W-:Y:S08]  /*3320*/  HMMA.16816.F32 R104, R12.reuse, R60, R84 ;  /* 0x0000003c0c68723c */ /* 0x060ff00000001854 */
[C---:B------:R-:W-:Y:S01]  /*3330*/  HMMA.16816.F32 R100, R12.reuse, R62, R80 ;  /* 0x0000003e0c64723c */ /* 0x040fe20000001850 */
[----:B------:R-:W3:Y:S07]  /*3340*/  LDSM.16.M88.4 R60, [R221+0x14900] ;  /* 0x01490000dd3c783b */ /* 0x000eee0000000200 */
[C---:B------:R-:W-:Y:S08]  /*3350*/  HMMA.16816.F32 R96, R12.reuse, R8, R76 ;  /* 0x000000080c60723c */ /* 0x040ff0000000184c */
[C---:B------:R-:W-:Y:S01]  /*3360*/  HMMA.16816.F32 R92, R12.reuse, R10, R68 ;  /* 0x0000000a0c5c723c */ /* 0x040fe20000001844 */
[----:B------:R-:W4:Y:S04]  /*3370*/  LDSM.16.M88.4 R8, [R224+0x20100] ;  /* 0x02010000e008783b */ /* 0x000f280000000200 */
[----:B------:R-:W-:Y:S03]  /*3380*/  LDSM.16.M88.4 R68, [R220+0x7000] ;  /* 0x00700000dc44783b */ /* 0x000fe60000000200 */
[C---:B-1----:R-:W-:Y:S08]  /*3390*/  HMMA.16816.F32 R80, R12.reuse, R20, R40 ;  /* 0x000000140c50723c */ /* 0x042ff00000001828 */
[C---:B--2---:R-:W-:Y:S01]  /*33a0*/  HMMA.16816.F32 R56, R12.reuse, R16, R32 ;  /* 0x000000100c38723c */ /* 0x044fe20000001820 */
[----:B------:R-:W-:Y:S07]  /*33b0*/  LDSM.16.M88.4 R32, [R167+0x15100] ;  /* 0x01510000a720783b */ /* 0x000fee0000000200 */
[C---:B------:R-:W-:Y:S01]  /*33c0*/  HMMA.16816.F32 R40, R12.reuse, R18, R28 ;  /* 0x000000120c28723c */ /* 0x040fe2000000181c */
[----:B------:R-:W1:Y:S07]  /*33d0*/  LDSM.16.M88.4 R16, [R222+0x24100] ;  /* 0x02410000de10783b */ /* 0x000e6e0000000200 */
[C---:B------:R-:W-:Y:S01]  /*33e0*/  HMMA.16816.F32 R84, R12.reuse, R24, R52 ;  /* 0x000000180c54723c */ /* 0x040fe20000001834 */
[----:B------:R-:W2:Y:S07]  /*33f0*/  LDSM.16.M88.4 R52, [R220+0x7800] ;  /* 0x00780000dc34783b */ /* 0x000eae0000000200 */
[C---:B------:R-:W-:Y:S01]  /*3400*/  HMMA.16816.F32 R88, R12.reuse, R26, R48 ;  /* 0x0000001a0c58723c */ /* 0x040fe20000001830 */
[----:B------:R-:W5:Y:S07]  /*3410*/  LDSM.16.M88.4 R48, [R220+0x8000] ;  /* 0x00800000dc30783b */ /* 0x000f6e0000000200 */
[C---:B------:R-:W-:Y:S08]  /*3420*/  HMMA.16816.F32 R76, R12.reuse, R22, R36 ;  /* 0x000000160c4c723c */ /* 0x040ff00000001824 */
[----:B---3--:R-:W-:Y:S08]  /*3430*/  HMMA.16816.F32 R24, R12, R62, R108 ;  /* 0x0000003e0c18723c */ /* 0x008ff0000000186c */
[----:B----4-:R-:W-:Y:S08]  /*3440*/  HMMA.16816.F32 R20, R8, R64, R104 ;  /* 0x000000400814723c */ /* 0x010ff00000001868 */
[----:B------:R-:W-:Y:S08]  /*3450*/  HMMA.16816.F32 R36, R12, R60, R112 ;  /* 0x0000003c0c24723c */ /* 0x000ff00000001870 */
[C---:B------:R-:W-:Y:S08]  /*3460*/  HMMA.16816.F32 R12, R8.reuse, R66, R100 ;  /* 0x00000042080c723c */ /* 0x040ff00000001864 */
[C---:B------:R-:W-:Y:S08]  /*3470*/  HMMA.16816.F32 R28, R8.reuse, R72, R96 ;  /* 0x00000048081c723c */ /* 0x040ff00000001860 */
[C---:B------:R-:W-:Y:S01]  /*3480*/  HMMA.16816.F32 R64, R8.reuse, R74, R92 ;  /* 0x0000004a0840723c */ /* 0x040fe2000000185c */
[----:B------:R-:W-:Y:S07]  /*3490*/  LDSM.16.M88.4 R72, [R226+0x9800] ;  /* 0x00980000e248783b */ /* 0x000fee0000000200 */
[----:B------:R-:W-:Y:S01]  /*34a0*/  HMMA.16816.F32 R96, R8, R46, R24 ;  /* 0x0000002e0860723c */ /* 0x000fe20000001818 */
[----:B------:R-:W3:Y:S07]  /*34b0*/  LDSM.16.M88.4 R24, [R167+0x17100] ;  /* 0x01710000a718783b */ /* 0x000eee0000000200 */
[----:B-1----:R-:W-:Y:S01]  /*34c0*/  HMMA.16816.F32 R92, R16, R32, R20 ;  /* 0x00000020105c723c */ /* 0x002fe20000001814 */
[----:B------:R-:W1:Y:S07]  /*34d0*/  LDSM.16.M88.4 R20, [R167+0x17900] ;  /* 0x01790000a714783b */ /* 0x000e6e0000000200 */
[C---:B------:R-:W-:Y:S08]  /*34e0*/  HMMA.16816.F32 R60, R8.reuse, R68, R84 ;  /* 0x00000044083c723c */ /* 0x040ff00000001854 */
[C---:B------:R-:W-:Y:S08]  /*34f0*/  HMMA.16816.F32 R88, R8.reuse, R70, R88 ;  /* 0x000000460858723c */ /* 0x040ff00000001858 */
[C---:B--2---:R-:W-:Y:S08]  /*3500*/  HMMA.16816.F32 R68, R8.reuse, R52, R80 ;  /* 0x000000340844723c */ /* 0x044ff00000001850 */
[C---:B------:R-:W-:Y:S08]  /*3510*/  HMMA.16816.F32 R100, R8.reuse, R54, R76 ;  /* 0x000000360864723c */ /* 0x040ff0000000184c */
[C---:B-----5:R-:W-:Y:S01]  /*3520*/  HMMA.16816.F32 R112, R8.reuse, R48, R56 ;  /* 0x000000300870723c */ /* 0x060fe20000001838 */
[----:B------:R-:W-:Y:S07]  /*3530*/  LDSM.16.M88.4 R56, [R226+0xb800] ;  /* 0x00b80000e238783b */ /* 0x000fee0000000200 */
[C---:B------:R-:W-:Y:S08]  /*3540*/  HMMA.16816.F32 R108, R8.reuse, R50, R40 ;  /* 0x00000032086c723c */ /* 0x040ff00000001828 */
[----:B------:R-:W-:Y:S01]  /*3550*/  HMMA.16816.F32 R104, R8, R44, R36 ;  /* 0x0000002c0868723c */ /* 0x000fe20000001824 */
[----:B------:R-:W-:Y:S04]  /*3560*/  LDSM.16.M88.4 R8, [R223+0x24100] ;  /* 0x02410000df08783b */ /* 0x000fe80000000200 */
[----:B------:R-:W2:Y:S03]  /*3570*/  LDSM.16.M88.4 R36, [R226+0x9000] ;  /* 0x00900000e224783b */ /* 0x000ea60000000200 */
[C---:B------:R-:W-:Y:S01]  /*3580*/  HMMA.16816.F32 R84, R16.reuse, R34, R12 ;  /* 0x000000221054723c */ /* 0x040fe2000000180c */
[----:B------:R-:W4:Y:S07]  /*3590*/  LDSM.16.M88.4 R12, [R225+0x24100] ;  /* 0x02410000e10c783b */ /* 0x000f2e0000000200 */
[C---:B------:R-:W-:Y:S01]  /*35a0*/  HMMA.16816.F32 R52, R16.reuse, R116, R60 ;  /* 0x000000741034723c */ /* 0x040fe2000000183c */
[----:B------:R-:W5:Y:S07]  /*35b0*/  LDSM.16.M88.4 R60, [R226+0xb000] ;  /* 0x00b00000e23c783b */ /* 0x000f6e0000000200 */
[C---:B------:R-:W-:Y:S08]  /*35c0*/  HMMA.16816.F32 R80, R16.reuse, R124, R28 ;  /* 0x0000007c1050723c */ /* 0x040ff0000000181c */
[C---:B---3--:R-:W-:Y:S08]  /*35d0*/  HMMA.16816.F32 R32, R16.reuse, R24, R112 ;  /* 0x000000181020723c */ /* 0x048ff00000001870 */
[C---:B------:R-:W-:Y:S08]  /*35e0*/  HMMA.16816.F32 R28, R16.reuse, R26, R108 ;  /* 0x0000001a101c723c */ /* 0x040ff0000000186c */
[C---:B-1----:R-:W-:Y:S08]  /*35f0*/  HMMA.16816.F32 R24, R16.reuse, R20, R104 ;  /* 0x000000141018723c */ /* 0x042ff00000001868 */
[C---:B------:R-:W-:Y:S01]  /*3600*/  HMMA.16816.F32 R76, R16.reuse, R126, R64 ;  /* 0x0000007e104c723c */ /* 0x040fe20000001840 */
[----:B------:R-:W1:Y:S07]  /*3610*/  LDSM.16.M88.4 R64, [R226+0xa800] ;  /* 0x00a80000e240783b */ /* 0x000e6e0000000200 */
[C---:B------:R-:W-:Y:S08]  /*3620*/  HMMA.16816.F32 R20, R16.reuse, R22, R96 ;  /* 0x000000161014723c */ /* 0x040ff00000001860 */
[C---:B------:R-:W-:Y:S08]  /*3630*/  HMMA.16816.F32 R48, R16.reuse, R118, R88 ;  /* 0x000000761030723c */ /* 0x040ff00000001858 */
[C---:B------:R-:W-:Y:S01]  /*3640*/  HMMA.16816.F32 R44, R16.reuse, R120, R68 ;  /* 0x00000078102c723c */ /* 0x040fe20000001844 */
[----:B------:R-:W3:Y:S07]  /*3650*/  LDSM.16.M88.4 R68, [R226+0xa000] ;  /* 0x00a00000e244783b */ /* 0x000eee0000000200 */
[----:B------:R-:W-:Y:S08]  /*3660*/  HMMA.16816.F32 R40, R16, R122, R100 ;  /* 0x0000007a1028723c */ /* 0x000ff00000001864 */
[C---:B--2---:R-:W-:Y:S08]  /*3670*/  HMMA.16816.F32 R16, R8.reuse, R36, R92 ;  /* 0x000000240810723c */ /* 0x044ff0000000185c */
[C---:B------:R-:W-:Y:S01]  /*3680*/  HMMA.16816.F32 R88, R8.reuse, R58, R20 ;  /* 0x0000003a0858723c */ /* 0x040fe20000001814 */
[----:B------:R-:W2:Y:S07]  /*3690*/  LDSM.16.M88.4 R20, [R221+0x16900] ;  /* 0x01690000dd14783b */ /* 0x000eae0000000200 */
[----:B------:R-:W-:Y:S08]  /*36a0*/  HMMA.16816.F32 R36, R8, R38, R84 ;  /* 0x000000260824723c */ /* 0x000ff00000001854 */
[----:B----4-:R-:W-:Y:S01]  /*36b0*/  HMMA.16816.F32 R84, R12, R136, R16 ;  /* 0x000000880c54723c */ /* 0x010fe20000001810 */
[----:B------:R-:W4:Y:S07]  /*36c0*/  LDSM.16.M88.4 R16, [R221+0x17100] ;  /* 0x01710000dd10783b */ /* 0x000f2e0000000200 */
[C---:B-----5:R-:W-:Y:S01]  /*36d0*/  HMMA.16816.F32 R104, R8.reuse, R62, R28 ;  /* 0x0000003e0868723c */ /* 0x060fe2000000181c */
[----:B------:R-:W5:Y:S07]  /*36e0*/  LDSM.16.M88.4 R28, [R221+0x17900] ;  /* 0x01790000dd1c783b */ /* 0x000f6e0000000200 */
[C---:B-1----:R-:W-:Y:S08]  /*36f0*/  HMMA.16816.F32 R120, R8.reuse, R64, R44 ;  /* 0x000000400878723c */ /* 0x042ff0000000182c */
[C---:B------:R-:W-:Y:S01]  /*3700*/  HMMA.16816.F32 R116, R8.reuse, R66, R40 ;  /* 0x000000420874723c */ /* 0x040fe20000001828 */
[----:B------:R-:W-:Y:S07]  /*3710*/  LDSM.16.M88.4 R64, [R220+0xb000] ;  /* 0x00b00000dc40783b */ /* 0x000fee0000000200 */
[C---:B------:R-:W-:Y:S01]  /*3720*/  HMMA.16816.F32 R112, R8.reuse, R60, R32 ;  /* 0x0000003c0870723c */ /* 0x040fe20000001820 */
[----:B------:R-:W-:Y:S07]  /*3730*/  LDSM.16.M88.4 R60, [R220+0xb800] ;  /* 0x00b80000dc3c783b */ /* 0x000fee0000000200 */
[C---:B------:R-:W-:Y:S01]  /*3740*/  HMMA.16816.F32 R100, R8.reuse, R72, R80 ;  /* 0x000000480864723c */ /* 0x040fe20000001850 */
[----:B------:R-:W-:Y:S07]  /*3750*/  LDSM.16.M88.4 R80, [R220+0x9000] ;  /* 0x00900000dc50783b */ /* 0x000fee0000000200 */
[C---:B------:R-:W-:Y:S01]  /*3760*/  HMMA.16816.F32 R108, R8.reuse, R74, R76 ;  /* 0x0000004a086c723c */ /* 0x040fe2000000184c */
[----:B------:R-:W-:Y:S04]  /*3770*/  LDSM.16.M88.4 R76, [R220+0x9800] ;  /* 0x00980000dc4c783b */ /* 0x000fe80000000200 */
[----:B------:R-:W-:Y:S03]  /*3780*/  LDSM.16.M88.4 R72, [R220+0xa000] ;  /* 0x00a00000dc48783b */ /* 0x000fe60000000200 */
[C---:B---3--:R-:W-:Y:S08]  /*3790*/  HMMA.16816.F32 R96, R8.reuse, R68, R52 ;  /* 0x000000440860723c */ /* 0x048ff00000001834 */
[C---:B------:R-:W-:Y:S01]  /*37a0*/  HMMA.16816.F32 R124, R8.reuse, R70, R48 ;  /* 0x00000046087c723c */ /* 0x040fe20000001830 */
[----:B------:R-:W-:Y:S07]  /*37b0*/  LDSM.16.M88.4 R68, [R220+0xa800] ;  /* 0x00a80000dc44783b */ /* 0x000fee0000000200 */
[----:B------:R-:W-:Y:S01]  /*37c0*/  HMMA.16816.F32 R92, R8, R56, R24 ;  /* 0x00000038085c723c */ /* 0x000fe20000001818 */
[----:B------:R-:W1:Y:S01]  /*37d0*/  LDSM.16.M88.4 R8, [R224+0x24100] ;  /* 0x02410000e008783b */ /* 0x000e620000000200 */
[----:B------:R-:W-:-:S06]  /*37e0*/  DEPBAR.LE SB0, 0x0 ;  /* 0x000080000000791a */ /* 0x000fcc0000000000 */
[C---:B------:R-:W-:Y:S08]  /*37f0*/  HMMA.16816.F32 R56, R12.reuse, R138, R36 ;  /* 0x0000008a0c38723c */ /* 0x040ff00000001824 */
[C---:B--2---:R-:W-:Y:S08]  /*3800*/  HMMA.16816.F32 R36, R12.reuse, R20, R120 ;  /* 0x000000140c24723c */ /* 0x044ff00000001878 */
[C---:B------:R-:W-:Y:S08]  /*3810*/  HMMA.16816.F32 R32, R12.reuse, R22, R116 ;  /* 0x000000160c20723c */ /* 0x040ff00000001874 */
[C---:B----4-:R-:W-:Y:S08]  /*3820*/  HMMA.16816.F32 R24, R12.reuse, R16, R112 ;  /* 0x000000100c18723c */ /* 0x050ff00000001870 */
[C---:B------:R-:W-:Y:S08]  /*3830*/  HMMA.16816.F32 R20, R12.reuse, R18, R104 ;  /* 0x000000120c14723c */ /* 0x040ff00000001868 */
[C---:B------:R-:W-:Y:S08]  /*3840*/  HMMA.16816.F32 R52, R12.reuse, R128, R100 ;  /* 0x000000800c34723c */ /* 0x040ff00000001864 */
[C---:B------:R-:W-:Y:S08]  /*3850*/  HMMA.16816.F32 R48, R12.reuse, R130, R108 ;  /* 0x000000820c30723c */ /* 0x040ff0000000186c */
[C---:B------:R-:W-:Y:S08]  /*3860*/  HMMA.16816.F32 R44, R12.reuse, R132, R96 ;  /* 0x000000840c2c723c */ /* 0x040ff00000001860 */
[C---:B------:R-:W-:Y:S08]  /*3870*/  HMMA.16816.F32 R40, R12.reuse, R134, R124 ;  /* 0x000000860c28723c */ /* 0x040ff0000000187c */
[C---:B-----5:R-:W-:Y:S08]  /*3880*/  HMMA.16816.F32 R16, R12.reuse, R28, R92 ;  /* 0x0000001c0c10723c */ /* 0x060ff0000000185c */
[----:B------:R-:W-:Y:S08]  /*3890*/  HMMA.16816.F32 R12, R12, R30, R88 ;  /* 0x0000001e0c0c723c */ /* 0x000ff00000001858 */
[C---:B-1----:R-:W-:Y:S08]  /*38a0*/  HMMA.16816.F32 R36, R8.reuse, R68, R36 ;  /* 0x000000440824723c */ /* 0x042ff00000001824 */
[C---:B------:R-:W-:Y:S08]  /*38b0*/  HMMA.16816.F32 R68, R8.reuse, R70, R32 ;  /* 0x000000460844723c */ /* 0x040ff00000001820 */
[C---:B------:R-:W-:Y:S08]  /*38c0*/  HMMA.16816.F32 R32, R8.reuse, R64, R24 ;  /* 0x000000400820723c */ /* 0x040ff00000001818 */
[C---:B------:R-:W-:Y:S08]  /*38d0*/  HMMA.16816.F32 R52, R8.reuse, R76, R52 ;  /* 0x0000004c0834723c */ /* 0x040ff00000001834 */
[C---:B------:R-:W-:Y:S07]  /*38e0*/  HMMA.16816.F32 R24, R8.reuse, R60, R16 ;  /* 0x0000003c0818723c */ /* 0x040fee0000001810 */
[----:B------:R-:W-:Y:S01]  /*38f0*/  P2R R18, PR, RZ, 0x4 ;  /* 0x00000004ff127803 */ /* 0x000fe20000000000 */
        /* <DEDUP_REMOVED lines=9> */
[----:B------:R-:W-:-:S04]  /*3990*/  IADD3 R0, R149, -0x2, RZ ;  /* 0xfffffffe95007810 */ /* 0x000fc80007ffe0ff */
[----:B------:R-:W-:Y:S01]  /*39a0*/  SHF.R.S32.HI R6, RZ, 0x1f, R0 ;  /* 0x0000001fff067819 */ /* 0x000fe20000011400 */
[----:B------:R-:W-:Y:S02]  /*39b0*/  IMAD R3, R143, R0, RZ ;  /* 0x000000008f037224 */ /* 0x000fe400078e02ff */
[----:B------:R-:W-:-:S04]  /*39c0*/  IMAD.WIDE.U32 R8, R0, R146, R150 ;  /* 0x0000009200087225 */ /* 0x000fc800078e0096 */
[----:B------:R-:W-:Y:S01]  /*39d0*/  IMAD R0, R6, R146, R3 ;  /* 0x0000009206007224 */ /* 0x000fe200078e0203 */
[----:B------:R-:W-:Y:S02]  /*39e0*/  LEA R6, P0, R8, c[0x0][0x1c8], 0x1 ;  /* 0x0000720008067a11 */ /* 0x000fe400078008ff */
[C---:B------:R-:W-:Y:S01]  /*39f0*/  SHF.L.U64.HI R3, R144.reuse, 0x6, R148 ;  /* 0x0000000690037819 */ /* 0x040fe20000010294 */
[----:B------:R-:W-:Y:S02]  /*3a00*/  IMAD.IADD R0, R9, 0x1, R0 ;  /* 0x0000000109007824 */ /* 0x000fe400078e0200 */
[----:B------:R-:W-:-:S03]  /*3a10*/  IMAD.SHL.U32 R9, R144, 0x40, RZ ;  /* 0x0000004090097824 */ /* 0x000fc600078e00ff */
        /* <DEDUP_REMOVED lines=26> */
.L_x_711:
[----:B------:R-:W-:Y:S01]  /*3bc0*/  LOP3.LUT R0, R142, 0xffffffe0, RZ, 0xc0, !PT ;  /* 0xffffffe08e007812 */ /* 0x000fe200078ec0ff */
[----:B-1----:R-:W-:Y:S01]  /*3bd0*/  IMAD.IADD R6, R141, 0x1, R140 ;  /* 0x000000018d067824 */ /* 0x002fe200078e028c */
[----:B------:R-:W-:Y:S01]  /*3be0*/  STL [R1+0x54], R224 ;  /* 0x000054e001007387 */ /* 0x000fe20000100800 */
[----:B------:R-:W-:-:S02]  /*3bf0*/  IMAD.SHL.U32 R216, R5, 0x2, RZ ;  /* 0x0000000205d87824 */ /* 0x000fc400078e00ff */
[----:B------:R-:W-:Y:S01]  /*3c00*/  IMAD.IADD R0, R145, 0x1, -R0 ;  /* 0x0000000191007824 */ /* 0x000fe200078e0a00 */
[----:B------:R1:W-:Y:S01]  /*3c10*/  STL [R1+0x50], R223 ;  /* 0x000050df01007387 */ /* 0x0003e20000100800 */
[----:B------:R-:W-:Y:S01]  /*3c20*/  IMAD R217, R4, 0x2, R216 ;  /* 0x0000000204d97824 */ /* 0x000fe200078e02d8 */
[C---:B------:R-:W-:Y:S02]  /*3c30*/  LEA R219, R2.reuse, R216, 0x1 ;  /* 0x000000d802db7211 */ /* 0x040fe400078e08ff */
[----:B------:R-:W-:Y:S01]  /*3c40*/  SHF.R.S32.HI R3, RZ, 0x1f, R0 ;  /* 0x0000001fff037819 */ /* 0x000fe20000011400 */
[----:B------:R-:W-:Y:S01]  /*3c50*/  STL [R1+0x4c], R222 ;  /* 0x00004cde01007387 */ /* 0x000fe20000100800 */
[----:B------:R-:W-:Y:S02]  /*3c60*/  IMAD R218, R2, 0x2, R217 ;  /* 0x0000000202da7824 */ /* 0x000fe400078e02d9 */
[----:B------:R-:W-:Y:S01]  /*3c70*/  LEA.HI R3, R3, R0, RZ, 0x2 ;  /* 0x0000000003037211 */ /* 0x000fe200078f10ff */
[----:B------:R-:W-:Y:S03]  /*3c80*/  STL [R1+0x48], R221 ;  /* 0x000048dd01007387 */ /* 0x000fe60000100800 */
[----:B------:R-:W-:Y:S01]  /*3c90*/  LOP3.LUT R3, R3, 0x7ffffffc, RZ, 0xc0, !PT ;  /* 0x7ffffffc03037812 */ /* 0x000fe200078ec0ff */
[----:B------:R-:W-:Y:S03]  /*3ca0*/  STL [R1+0x44], R220 ;  /* 0x000044dc01007387 */ /* 0x000fe60000100800 */
[----:B------:R-:W-:Y:S01]  /*3cb0*/  IADD3 R0, R0, -R3, RZ ;  /* 0x8000000300007210 */ /* 0x000fe20007ffe0ff */
[----:B------:R-:W-:Y:S04]  /*3cc0*/  STL [R1+0x40], R167 ;  /* 0x000040a701007387 */ /* 0x000fe80000100800 */
[----:B------:R-:W-:Y:S01]  /*3cd0*/  IMAD R0, R0, -0x2, R6 ;  /* 0xfffffffe00007824 */ /* 0x000fe200078e0206 */
[----:B------:R-:W-:Y:S04]  /*3ce0*/  LDSM.16.MT88.4 R72, [R219+0x3100] ;  /* 0x00310000db48783b */ /* 0x000fe80000004200 */
[C---:B------:R-:W-:Y:S01]  /*3cf0*/  ISETP.GT.AND P0, PT, R0.reuse, RZ, PT ;  /* 0x000000ff0000720c */ /* 0x040fe20003f04270 */
[----:B------:R-:W-:Y:S01]  /*3d00*/  LDSM.16.MT88.4 R88, [R216+0x6100] ;  /* 0x00610000d858783b */ /* 0x000fe20000004200 */
[----:B------:R-:W-:-:S02]  /*3d10*/  ISETP.GT.AND P1, PT, R0, 0x1, PT ;  /* 0x000000010000780c */ /* 0x000fc40003f24270 */
[----:B------:R-:W-:Y:S01]  /*3d20*/  FSEL R14, R86, -INF , P0 ;  /* 0xff800000560e7808 */ /* 0x000fe20000000000 */
[----:B------:R-:W-:Y:S01]  /*3d30*/  LDSM.16.MT88.4 R80, [R218+0x3100] ;  /* 0x00310000da50783b */ /* 0x000fe20000004200 */
[----:B------:R-:W-:Y:S02]  /*3d40*/  FSEL R7, R84, -INF , P0 ;  /* 0xff80000054077808 */ /* 0x000fe40000000000 */
[C---:B------:R-:W-:Y:S01]  /*3d50*/  ISETP.GT.AND P0, PT, R0.reuse, 0x8, PT ;  /* 0x000000080000780c */ /* 0x040fe20003f04270 */
[----:B------:R-:W-:Y:S01]  /*3d60*/  LDSM.16.MT88.4 R92, [R219+0x6100] ;  /* 0x00610000db5c783b */ /* 0x000fe20000004200 */
[----:B------:R-:W-:Y:S02]  /*3d70*/  FSEL R8, R85, -INF , P1 ;  /* 0xff80000055087808 */ /* 0x000fe40000800000 */
[----:B------:R-:W-:Y:S01]  /*3d80*/  FSEL R15, R87, -INF , P1 ;  /* 0xff800000570f7808 */ /* 0x000fe20000800000 */
[----:B------:R-:W0:Y:S01]  /*3d90*/  LDGDEPBAR ;  /* 0x00000000000079af */ /* 0x000e220000000000 */
[----:B------:R-:W-:-:S02]  /*3da0*/  ISETP.GT.AND P1, PT, R0, 0x9, PT ;  /* 0x000000090000780c */ /* 0x000fc40003f24270 */
[----:B------:R-:W-:Y:S01]  /*3db0*/  FSEL R9, R56, -INF , P0 ;  /* 0xff80000038097808 */ /* 0x000fe20000000000 */
[----:B------:R-:W-:Y:S01]  /*3dc0*/  LDSM.16.MT88.4 R84, [R216+0x3900] ;  /* 0x00390000d854783b */ /* 0x000fe20000004200 */
        /* <DEDUP_REMOVED lines=20> */
[----:B------:R-:W-:Y:S02]  /*3f10*/  ISETP.GT.AND P0, PT, R0, 0x20, PT ;  /* 0x000000200000780c */ /* 0x000fe40003f04270 */
        /* <DEDUP_REMOVED lines=19> */
[C---:B------:R-:W-:Y:S02]  /*4050*/  ISETP.GT.AND P0, PT, R0.reuse, 0x30, PT ;  /* 0x000000300000780c */ /* 0x040fe40003f04270 */
[----:B------:R-:W-:Y:S02]  /*4060*/  FSEL R104, R41, -INF , P1 ;  /* 0xff80000029687808 */ /* 0x000fe40000800000 */
[----:B------:R-:W-:Y:S02]  /*4070*/  FMNMX.FTZ R3, R105, R3, !PT ;  /* 0x0000000369037209 */ /* 0x000fe40007810000 */
[----:B------:R-:W-:Y:S02]  /*4080*/  FMNMX.FTZ R6, R21, R6, !PT ;  /* 0x0000000615067209 */ /* 0x000fe40007810000 */
[----:B------:R-:W-:Y:S02]  /*4090*/  ISETP.GT.AND P2, PT, R0, 0x31, PT ;  /* 0x000000310000780c */ /* 0x000fe40003f44270 */
[----:B------:R-:W-:-:S02]  /*40a0*/  FSEL R205, R36, -INF , P0 ;  /* 0xff80000024cd7808 */ /* 0x000fc40000000000 */
[----:B------:R-:W-:Y:S02]  /*40b0*/  FMNMX.FTZ R3, R104, R3, !PT ;  /* 0x0000000368037209 */ /* 0x000fe40007810000 */
[----:B------:R-:W-:Y:S02]  /*40c0*/  FMNMX.FTZ R6, R28, R6, !PT ;  /* 0x000000061c067209 */ /* 0x000fe40007810000 */
[----:B------:R-:W-:Y:S02]  /*40d0*/  FSEL R115, R43, -INF , P1 ;  /* 0xff8000002b737808 */ /* 0x000fe40000800000 */
[----:B------:R-:W-:Y:S01]  /*40e0*/  ISETP.GT.AND P1, PT, R0, 0x38, PT ;  /* 0x000000380000780c */ /* 0x000fe20003f24270 */
[----:B------:R-:W-:Y:S01]  /*40f0*/  LDSM.16.MT88.4 R40, [R216+0x900] ;  /* 0x00090000d828783b */ /* 0x000fe20000004200 */
[----:B------:R-:W-:Y:S02]  /*4100*/  FSEL R204, R37, -INF , P2 ;  /* 0xff80000025cc7808 */ /* 0x000fe40001000000 */
[----:B------:R-:W-:-:S02]  /*4110*/  FMNMX.FTZ R3, R205, R3, !PT ;  /* 0x00000003cd037209 */ /* 0x000fc40007810000 */
[----:B------:R-:W-:Y:S02]  /*4120*/  FMNMX.FTZ R6, R29, R6, !PT ;  /* 0x000000061d067209 */ /* 0x000fe40007810000 */
[----:B------:R-:W-:Y:S02]  /*4130*/  FSEL R206, R38, -INF , P0 ;  /* 0xff80000026ce7808 */ /* 0x000fe40000000000 */
[----:B------:R-:W-:Y:S02]  /*4140*/  ISETP.GT.AND P0, PT, R0, 0x39, PT ;  /* 0x000000390000780c */ /* 0x000fe40003f04270 */
        /* <DEDUP_REMOVED lines=15> */
[----:B------:R-:W-:-:S02]  /*4240*/  FSEL R212, R33, -INF , P0 ;  /* 0xff80000021d47808 */ /* 0x000fc40000000000 */
[C---:B------:R-:W-:Y:S02]  /*4250*/  ISETP.GT.AND P1, PT, R0.reuse, 0x48, PT ;  /* 0x000000480000780c */ /* 0x040fe40003f24270 */
        /* <DEDUP_REMOVED lines=15> */
[----:B------:R-:W-:Y:S01]  /*4350*/  FSEL R101, R24, -INF , P1 ;  /* 0xff80000018657808 */ /* 0x000fe20000800000 */
[----:B------:R-:W-:Y:S01]  /*4360*/  IMAD.MOV.U32 R2, RZ, RZ, R50 ;  /* 0x000000ffff027224 */ /* 0x000fe200078e0032 */
[----:B------:R-:W-:Y:S02]  /*4370*/  FMNMX.FTZ R3, R211, R3, !PT ;  /* 0x00000003d3037209 */ /* 0x000fe40007810000 */
[----:B------:R-:W-:-:S02]  /*4380*/  FSEL R207, R39, -INF , P2 ;  /* 0xff80000027cf7808 */ /* 0x000fc40001000000 */
[----:B------:R-:W-:Y:S01]  /*4390*/  FMNMX.FTZ R6, R206, R6, !PT ;  /* 0x00000006ce067209 */ /* 0x000fe20007810000 */
[----:B------:R-:W-:Y:S01]  /*43a0*/  LDSM.16.MT88.4 R36, [R217+0x900] ;  /* 0x00090000d924783b */ /* 0x000fe20000004200 */
[----:B------:R-:W-:Y:S02]  /*43b0*/  FSEL R116, R26, -INF , P1 ;  /* 0xff8000001a747808 */ /* 0x000fe40000800000 */
[----:B------:R-:W-:Y:S02]  /*43c0*/  FSEL R98, R27, -INF , P0 ;  /* 0xff8000001b627808 */ /* 0x000fe40000000000 */
[----:B------:R-:W-:Y:S02]  /*43d0*/  FSEL R109, R25, -INF , P0 ;  /* 0xff800000196d7808 */ /* 0x000fe40000000000 */
[----:B------:R-:W-:Y:S01]  /*43e0*/  ISETP.GT.AND P1, PT, R0, 0x58, PT ;  /* 0x000000580000780c */ /* 0x000fe20003f24270 */
[----:B------:R-:W-:Y:S01]  /*43f0*/  LDSM.16.MT88.4 R24, [R217+0x100] ;  /* 0x00010000d918783b */ /* 0x000fe20000004200 */
[----:B------:R-:W-:-:S02]  /*4400*/  FMNMX.FTZ R3, R101, R3, !PT ;  /* 0x0000000365037209 */ /* 0x000fc40007810000 */
[----:B------:R-:W-:Y:S02]  /*4410*/  ISETP.GT.AND P0, PT, R0, 0x59, PT ;  /* 0x000000590000780c */ /* 0x000fe40003f04270 */
[----:B------:R-:W-:Y:S02]  /*4420*/  FMNMX.FTZ R0, R207, R6, !PT ;  /* 0x00000006cf007209 */ /* 0x000fe40007810000 */
[----:B------:R-:W-:Y:S02]  /*4430*/  FSEL R120, R60, -INF , P1 ;  /* 0xff8000003c787808 */ /* 0x000fe40000800000 */
[----:B------:R-:W-:Y:S02]  /*4440*/  FMNMX.FTZ R164, R109, R3, !PT ;  /* 0x000000036da47209 */ /* 0x000fe40007810000 */
[----:B------:R-:W-:Y:S02]  /*4450*/  FMNMX.FTZ R0, R208, R0, !PT ;  /* 0x00000000d0007209 */ /* 0x000fe40007810000 */
[----:B------:R-:W-:-:S02]  /*4460*/  FSEL R111, R61, -INF , P0 ;  /* 0xff8000003d6f7808 */ /* 0x000fc40000000000 */
[----:B------:R-:W-:Y:S02]  /*4470*/  FMNMX.FTZ R164, R120, R164, !PT ;  /* 0x000000a478a47209 */ /* 0x000fe40007810000 */
[----:B------:R-:W-:Y:S02]  /*4480*/  FMNMX.FTZ R0, R209, R0, !PT ;  /* 0x00000000d1007209 */ /* 0x000fe40007810000 */
[----:B------:R-:W-:Y:S02]  /*4490*/  FMNMX.FTZ R164, R111, R164, !PT ;  /* 0x000000a46fa47209 */ /* 0x000fe40007810000 */
[----:B------:R-:W-:Y:S02]  /*44a0*/  FMNMX.FTZ R0, R102, R0, !PT ;  /* 0x0000000066007209 */ /* 0x000fe40007810000 */
[----:B------:R-:W-:Y:S01]  /*44b0*/  FSEL R110, R62, -INF , P1 ;  /* 0xff8000003e6e7808 */ /* 0x000fe20000800000 */
[----:B------:R-:W2:Y:S01]  /*44c0*/  SHFL.BFLY PT, R3, R164, 0x2, 0x1f ;  /* 0x0c401f00a4037f89 */ /* 0x000ea200000e0000 */
[----:B------:R-:W-:-:S02]  /*44d0*/  FMNMX.FTZ R0, R108, R0, !PT ;  /* 0x000000006c007209 */ /* 0x000fc40007810000 */
[----:B-1----:R-:W-:Y:S02]  /*44e0*/  FSEL R223, R63, -INF , P0 ;  /* 0xff8000003fdf7808 */ /* 0x002fe40000000000 */
[----:B------:R-:W-:Y:S01]  /*44f0*/  FMNMX.FTZ R0, R250, R0, !PT ;  /* 0x00000000fa007209 */ /* 0x000fe20007810000 */
[----:B------:R-:W-:Y:S01]  /*4500*/  LDSM.16.MT88.4 R60, [R219+0x3900] ;  /* 0x00390000db3c783b */ /* 0x000fe20000004200 */
[----:B------:R-:W-:Y:S02]  /*4510*/  ISETP.NE.AND P2, PT, R18, RZ, PT ;  /* 0x000000ff1200720c */ /* 0x000fe40003f45270 */
[----:B------:R-:W-:Y:S01]  /*4520*/  FMNMX.FTZ R0, R50, R0, !PT ;  /* 0x0000000032007209 */ /* 0x000fe20007810000 */
[----:B------:R-:W-:Y:S03]  /*4530*/  LDSM.16.MT88.4 R16, [R216+0x100] ;  /* 0x00010000d810783b */ /* 0x000fe60000004200 */
[----:B------:R-:W-:-:S04]  /*4540*/  FMNMX.FTZ R0, R116, R0, !PT ;  /* 0x0000000074007209 */ /* 0x000fc80007810000 */
[----:B------:R-:W-:-:S04]  /*4550*/  FMNMX.FTZ R0, R98, R0, !PT ;  /* 0x0000000062007209 */ /* 0x000fc80007810000 */
[----:B------:R-:W-:Y:S02]  /*4560*/  FMNMX.FTZ R0, R110, R0, !PT ;  /* 0x000000006e007209 */ /* 0x000fe40007810000 */
[----:B--2---:R-:W-:Y:S02]  /*4570*/  FMNMX.FTZ R164, R164, R3, !PT ;  /* 0x00000003a4a47209 */ /* 0x004fe40007810000 */
[----:B------:R-:W-:-:S03]  /*4580*/  FMNMX.FTZ R3, R223, R0, !PT ;  /* 0x00000000df037209 */ /* 0x000fc60007810000 */
[----:B------:R-:W1:Y:S04]  /*4590*/  SHFL.BFLY PT, R0, R164, 0x1, 0x1f ;  /* 0x0c201f00a4007f89 */ /* 0x000e6800000e0000 */
[----:B------:R-:W2:Y:S01]  /*45a0*/  SHFL.BFLY PT, R6, R3, 0x2, 0x1f ;  /* 0x0c401f0003067f89 */ /* 0x000ea200000e0000 */
[----:B-1----:R-:W-:Y:S02]  /*45b0*/  FMNMX.FTZ R164, R164, R0, !PT ;  /* 0x00000000a4a47209 */ /* 0x002fe40007810000 */
[----:B--2---:R-:W-:-:S03]  /*45c0*/  FMNMX.FTZ R3, R3, R6, !PT ;  /* 0x0000000603037209 */ /* 0x004fc60007810000 */
[C---:B------:R-:W-:Y:S01]  /*45d0*/  FMUL.FTZ R12, R164.reuse, c[0x0][0x2d0] ;  /* 0x0000b400a40c7a20 */ /* 0x040fe20000410000 */
[----:B------:R-:W-:Y:S01]  /*45e0*/  FSETP.NEU.FTZ.AND P0, PT, R164, -INF , PT ;  /* 0xff800000a400780b */ /* 0x000fe20003f1d000 */
[----:B------:R-:W1:Y:S03]  /*45f0*/  SHFL.BFLY PT, R6, R3, 0x1, 0x1f ;  /* 0x0c201f0003067f89 */ /* 0x000e6600000e0000 */
[----:B------:R-:W-:-:S05]  /*4600*/  FSEL R12, R12, RZ, P0 ;  /* 0x000000ff0c0c7208 */ /* 0x000fca0000000000 */
[----:B------:R-:W-:-:S04]  /*4610*/  FFMA.FTZ R0, R7, c[0x0][0x2d0], -R12 ;  /* 0x0000b40007007a23 */ /* 0x000fc8000001080c */
[----:B------:R2:W-:Y:S01]  /*4620*/  MUFU.EX2 R252, R0 ;  /* 0x0000000000fc7308 */ /* 0x0005e20000000800 */
[----:B-1----:R-:W-:Y:S01]  /*4630*/  FMNMX.FTZ R3, R3, R6, !PT ;  /* 0x0000000603037209 */ /* 0x002fe20007810000 */
[--C-:B------:R-:W-:Y:S02]  /*4640*/  FFMA.FTZ R6, R11, c[0x0][0x2d0], -R12.reuse ;  /* 0x0000b4000b067a23 */ /* 0x100fe4000001080c */
[----:B--2---:R-:W-:Y:S01]  /*4650*/  FFMA.FTZ R0, R8, c[0x0][0x2d0], -R12 ;  /* 0x0000b40008007a23 */ /* 0x004fe2000001080c */
[----:B------:R-:W-:-:S03]  /*4660*/  FSETP.NEU.FTZ.AND P0, PT, R3, -INF , PT ;  /* 0xff8000000300780b */ /* 0x000fc60003f1d000 */
[----:B------:R1:W-:Y:S08]  /*4670*/  MUFU.EX2 R97, R6 ;  /* 0x0000000600617308 */ /* 0x0003f00000000800 */
[----:B------:R2:W3:Y:S01]  /*4680*/  MUFU.EX2 R215, R0 ;  /* 0x0000000000d77308 */ /* 0x0004e20000000800 */
[----:B-1----:R-:W-:Y:S02]  /*4690*/  FFMA.FTZ R6, R13, c[0x0][0x2d0], -R12 ;  /* 0x0000b4000d067a23 */ /* 0x002fe4000001080c */
[----:B------:R-:W-:-:S05]  /*46a0*/  IMAD.MOV.U32 R13, RZ, RZ, R109 ;  /* 0x000000ffff0d7224 */ /* 0x000fca00078e006d */
[----:B------:R-:W-:Y:S01]  /*46b0*/  MUFU.EX2 R214, R6 ;  /* 0x0000000600d67308 */ /* 0x000fe20000000800 */
[----:B--2---:R-:W-:Y:S01]  /*46c0*/  FFMA.FTZ R0, R9, c[0x0][0x2d0], -R12 ;  /* 0x0000b40009007a23 */ /* 0x004fe2000001080c */
[----:B---3--:R-:W-:-:S06]  /*46d0*/  F2FP.PACK_AB R8, R215, R252 ;  /* 0x000000fcd708723e */ /* 0x008fcc00000000ff */
[----:B------:R1:W-:Y:S02]  /*46e0*/  MUFU.EX2 R167, R0 ;  /* 0x0000000000a77308 */ /* 0x0003e40000000800 */
[----:B-1----:R-:W-:-:S06]  /*46f0*/  FFMA.FTZ R0, R10, c[0x0][0x2d0], -R12 ;  /* 0x0000b4000a007a23 */ /* 0x002fcc000001080c */
[----:B------:R1:W2:Y:S02]  /*4700*/  MUFU.EX2 R117, R0 ;  /* 0x0000000000757308 */ /* 0x0002a40000000800 */
[----:B-1----:R-:W-:Y:S01]  /*4710*/  FMUL.FTZ R0, R3, c[0x0][0x2d0] ;  /* 0x0000b40003007a20 */ /* 0x002fe20000410000 */
[----:B--2---:R-:W-:-:S04]  /*4720*/  F2FP.PACK_AB R10, R117, R167 ;  /* 0x000000a7750a723e */ /* 0x004fc800000000ff */
[----:B------:R-:W-:-:S05]  /*4730*/  FSEL R0, R0, RZ, P0 ;  /* 0x000000ff00007208 */ /* 0x000fca0000000000 */
[--C-:B------:R-:W-:Y:S02]  /*4740*/  FFMA.FTZ R5, R14, c[0x0][0x2d0], -R0.reuse ;  /* 0x0000b4000e057a23 */ /* 0x100fe40000010800 */
[--C-:B------:R-:W-:Y:S02]  /*4750*/  FFMA.FTZ R4, R21, c[0x0][0x2d0], -R0.reuse ;  /* 0x0000b40015047a23 */ /* 0x100fe40000010800 */
[----:B------:R1:W-:Y:S08]  /*4760*/  MUFU.EX2 R14, R5 ;  /* 0x00000005000e7308 */ /* 0x0003f00000000800 */
[----:B------:R2:W-:Y:S01]  /*4770*/  MUFU.EX2 R96, R4 ;  /* 0x0000000400607308 */ /* 0x0005e20000000800 */
[----:B-1----:R-:W-:-:S07]  /*4780*/  FFMA.FTZ R5, R15, c[0x0][0x2d0], -R0 ;  /* 0x0000b4000f057a23 */ /* 0x002fce0000010800 */
[----:B------:R1:W3:Y:S01]  /*4790*/  MUFU.EX2 R220, R5 ;  /* 0x0000000500dc7308 */ /* 0x0002e20000000800 */
[----:B--2---:R-:W-:-:S07]  /*47a0*/  FFMA.FTZ R4, R22, c[0x0][0x2d0], -R12 ;  /* 0x0000b40016047a23 */ /* 0x004fce000001080c */
[----:B------:R2:W-:Y:S01]  /*47b0*/  MUFU.EX2 R224, R4 ;  /* 0x0000000400e07308 */ /* 0x0005e20000000800 */
[----:B-1----:R-:W-:Y:S01]  /*47c0*/  FFMA.FTZ R5, R20, c[0x0][0x2d0], -R0 ;  /* 0x0000b40014057a23 */ /* 0x002fe20000010800 */
[----:B---3--:R-:W-:-:S06]  /*47d0*/  F2FP.PACK_AB R9, R220, R14 ;  /* 0x0000000edc09723e */ /* 0x008fcc00000000ff */
[----:B------:R-:W1:Y:S01]  /*47e0*/  MUFU.EX2 R99, R5 ;  /* 0x0000000500637308 */ /* 0x000e620000000800 */
[----:B--2---:R-:W-:-:S07]  /*47f0*/  FFMA.FTZ R4, R23, c[0x0][0x2d0], -R12 ;  /* 0x0000b40017047a23 */ /* 0x004fce000001080c */
[----:B------:R2:W3:Y:S01]  /*4800*/  MUFU.EX2 R15, R4 ;  /* 0x00000004000f7308 */ /* 0x0004e20000000800 */
[----:B-1----:R-:W-:-:S07]  /*4810*/  F2FP.PACK_AB R11, R96, R99 ;  /* 0x00000063600b723e */ /* 0x002fce00000000ff */
[----:B------:R-:W-:Y:S01]  /*4820*/  HMMA.16816.F32 R32, R8, R16, RZ ;  /* 0x000000100820723c */ /* 0x000fe200000018ff */
[----:B--2---:R-:W-:Y:S01]  /*4830*/  FFMA.FTZ R4, R28, c[0x0][0x2d0], -R0 ;  /* 0x0000b4001c047a23 */ /* 0x004fe20000010800 */
[----:B---3--:R-:W-:-:S03]  /*4840*/  F2FP.PACK_AB R6, R15, R224 ;  /* 0x000000e00f06723e */ /* 0x008fc600000000ff */
[----:B------:R1:W-:Y:S03]  /*4850*/  MUFU.EX2 R103, R4 ;  /* 0x0000000400677308 */ /* 0x0003e60000000800 */
        /* <DEDUP_REMOVED lines=16> */
[----:B------:R-:W-:Y:S01]  /*4960*/  HMMA.16816.F32 R180, R4, R38, R16 ;  /* 0x0000002604b4723c */ /* 0x000fe20000001810 */
[----:B------:R-:W2:Y:S07]  /*4970*/  LDSM.16.MT88.4 R36, [R216+0x3100] ;  /* 0x00310000d824783b */ /* 0x000eae0000004200 */
[----:B------:R-:W-:Y:S01]  /*4980*/  HMMA.16816.F32 R28, R8, R44, RZ ;  /* 0x0000002c081c723c */ /* 0x000fe200000018ff */
[----:B------:R-:W3:Y:S07]  /*4990*/  LDSM.16.MT88.4 R44, [R217+0x3100] ;  /* 0x00310000d92c783b */ /* 0x000eee0000004200 */
[----:B------:R-:W-:Y:S01]  /*49a0*/  HMMA.16816.F32 R200, R4, R40, R32 ;  /* 0x0000002804c8723c */ /* 0x000fe20000001820 */
[----:B------:R-:W4:Y:S07]  /*49b0*/  LDSM.16.MT88.4 R32, [R218+0x900] ;  /* 0x00090000da20783b */ /* 0x000f2e0000004200 */
[C---:B-1----:R-:W-:Y:S08]  /*49c0*/  HMMA.16816.F32 R16, R8.reuse, R50, RZ ;  /* 0x000000320810723c */ /* 0x042ff000000018ff */
[----:B------:R-:W-:Y:S08]  /*49d0*/  HMMA.16816.F32 R20, R8, R48, RZ ;  /* 0x000000300814723c */ /* 0x000ff000000018ff */
[C---:B------:R-:W-:Y:S08]  /*49e0*/  HMMA.16816.F32 R172, R4.reuse, R52, R28 ;  /* 0x0000003404ac723c */ /* 0x040ff0000000181c */
[----:B------:R-:W-:Y:S08]  /*49f0*/  HMMA.16816.F32 R192, R4, R54, R24 ;  /* 0x0000003604c0723c */ /* 0x000ff00000001818 */
[C---:B--2---:R-:W-:Y:S08]  /*4a00*/  HMMA.16816.F32 R52, R8.reuse, R36, RZ ;  /* 0x000000240834723c */ /* 0x044ff000000018ff */
[C---:B------:R-:W-:Y:S08]  /*4a10*/  HMMA.16816.F32 R48, R8.reuse, R38, RZ ;  /* 0x000000260830723c */ /* 0x040ff000000018ff */
[C---:B---3--:R-:W-:Y:S08]  /*4a20*/  HMMA.16816.F32 R36, R8.reuse, R46, RZ ;  /* 0x0000002e0824723c */ /* 0x048ff000000018ff */
[C---:B------:R-:W-:Y:S08]  /*4a30*/  HMMA.16816.F32 R28, R8.reuse, R74, RZ ;  /* 0x0000004a081c723c */ /* 0x040ff000000018ff */
[----:B------:R-:W-:Y:S08]  /*4a40*/  HMMA.16816.F32 R40, R8, R44, RZ ;  /* 0x0000002c0828723c */ /* 0x000ff000000018ff */
[C---:B----4-:R-:W-:Y:S08]  /*4a50*/  HMMA.16816.F32 R176, R4.reuse, R34, R16 ;  /* 0x0000002204b0723c */ /* 0x050ff00000001810 */
[----:B------:R-:W-:Y:S08]  /*4a60*/  HMMA.16816.F32 R184, R4, R32, R20 ;  /* 0x0000002004b8723c */ /* 0x000ff00000001814 */
[C---:B------:R-:W-:Y:S08]  /*4a70*/  HMMA.16816.F32 R16, R8.reuse, R88, RZ ;  /* 0x000000580810723c */ /* 0x040ff000000018ff */
[C---:B------:R-:W-:Y:S08]  /*4a80*/  HMMA.16816.F32 R24, R8.reuse, R80, RZ ;  /* 0x000000500818723c */ /* 0x040ff000000018ff */
[----:B------:R-:W-:Y:S01]  /*4a90*/  HMMA.16816.F32 R20, R8, R82, RZ ;  /* 0x000000520814723c */ /* 0x000fe200000018ff */
[----:B------:R-:W-:Y:S07]  /*4aa0*/  LDSM.16.MT88.4 R80, [R218+0x6900] ;  /* 0x00690000da50783b */ /* 0x000fee0000004200 */
[C---:B------:R-:W-:Y:S01]  /*4ab0*/  HMMA.16816.F32 R128, R4.reuse, R66, R36 ;  /* 0x000000420480723c */ /* 0x040fe20000001824 */
[----:B------:R-:W1:Y:S07]  /*4ac0*/  LDSM.16.MT88.4 R36, [R216+0x9100] ;  /* 0x00910000d824783b */ /* 0x000e6e0000004200 */
[C---:B------:R-:W-:Y:S01]  /*4ad0*/  HMMA.16816.F32 R168, R4.reuse, R62, R28 ;  /* 0x0000003e04a8723c */ /* 0x040fe2000000181c */
[----:B------:R-:W2:Y:S07]  /*4ae0*/  LDSM.16.MT88.4 R28, [R218+0x6100] ;  /* 0x00610000da1c783b */ /* 0x000eae0000004200 */
[----:B------:R-:W-:Y:S01]  /*4af0*/  HMMA.16816.F32 R144, R4, R84, R52 ;  /* 0x000000540490723c */ /* 0x000fe20000001834 */
[----:B------:R-:W-:Y:S06]  /*4b00*/  LDSM.16.MT88.4 R52, [R219+0x9100] ;  /* 0x00910000db34783b */ /* 0x000fec0000004200 */
[----:B------:R-:W-:Y:S01]  /*4b10*/  MOV R85, R117 ;  /* 0x0000007500557202 */ /* 0x000fe20000000f00 */
[----:B------:R-:W-:Y:S01]  /*4b20*/  IMAD.MOV.U32 R84, RZ, RZ, R116 ;  /* 0x000000ffff547224 */ /* 0x000fe200078e0074 */
[----:B------:R-:W-:Y:S01]  /*4b30*/  HMMA.16816.F32 R44, R8, R90, RZ ;  /* 0x0000005a082c723c */ /* 0x000fe200000018ff */
[----:B------:R-:W-:Y:S07]  /*4b40*/  LDSM.16.MT88.4 R88, [R217+0x6900] ;  /* 0x00690000d958783b */ /* 0x000fee0000004200 */
[C---:B------:R-:W-:Y:S01]  /*4b50*/  HMMA.16816.F32 R116, R4.reuse, R86, R48 ;  /* 0x000000560474723c */ /* 0x040fe20000001830 */
[----:B------:R-:W3:Y:S06]  /*4b60*/  LDSM.16.MT88.4 R48, [R219+0x6900] ;  /* 0x00690000db30783b */ /* 0x000eec0000004200 */
[----:B------:R-:W-:Y:S01]  /*4b70*/  IMAD.MOV.U32 R87, RZ, RZ, R120 ;  /* 0x000000ffff577224 */ /* 0x000fe200078e0078 */
[----:B------:R-:W-:Y:S01]  /*4b80*/  HMMA.16816.F32 R124, R4, R64, R40 ;  /* 0x00000040047c723c */ /* 0x000fe20000001828 */
[----:B------:R-:W4:Y:S01]  /*4b90*/  LDSM.16.MT88.4 R40, [R217+0x9100] ;  /* 0x00910000d928783b */ /* 0x000f220000004200 */
[----:B------:R-:W-:-:S03]  /*4ba0*/  MOV R86, R111 ;  /* 0x0000006f00567202 */ /* 0x000fc60000000f00 */
[----:B------:R-:W1:Y:S03]  /*4bb0*/  LDSM.16.MT88.4 R64, [R218+0x9100] ;  /* 0x00910000da40783b */ /* 0x000e660000004200 */
[----:B------:R-:W-:Y:S01]  /*4bc0*/  HMMA.16816.F32 R32, R8, R72, RZ ;  /* 0x000000480820723c */ /* 0x000fe200000018ff */
[----:B------:R-:W-:Y:S07]  /*4bd0*/  LDSM.16.MT88.4 R72, [R217+0x9900] ;  /* 0x00990000d948783b */ /* 0x000fee0000004200 */
[C---:B------:R-:W-:Y:S08]  /*4be0*/  HMMA.16816.F32 R156, R4.reuse, R68, R16 ;  /* 0x00000044049c723c */ /* 0x040ff00000001810 */
[C---:B------:R-:W-:Y:S08]  /*4bf0*/  HMMA.16816.F32 R148, R4.reuse, R56, R24 ;  /* 0x000000380494723c */ /* 0x040ff00000001818 */
[----:B------:R-:W-:Y:S08]  /*4c00*/  HMMA.16816.F32 R160, R4, R58, R20 ;  /* 0x0000003a04a0723c */ /* 0x000ff00000001814 */
[C---:B------:R-:W-:Y:S08]  /*4c10*/  HMMA.16816.F32 R16, R8.reuse, R92, RZ ;  /* 0x0000005c0810723c */ /* 0x040ff000000018ff */
[C---:B------:R-:W-:Y:S08]  /*4c20*/  HMMA.16816.F32 R24, R8.reuse, R76, RZ ;  /* 0x0000004c0818723c */ /* 0x040ff000000018ff */
[----:B------:R-:W-:Y:S01]  /*4c30*/  HMMA.16816.F32 R20, R8, R78, RZ ;  /* 0x0000004e0814723c */ /* 0x000fe200000018ff */
[----:B------:R-:W3:Y:S07]  /*4c40*/  LDSM.16.MT88.4 R76, [R216+0x9900] ;  /* 0x00990000d84c783b */ /* 0x000eee0000004200 */
[C---:B------:R-:W-:Y:S01]  /*4c50*/  HMMA.16816.F32 R152, R4.reuse, R70, R44 ;  /* 0x000000460498723c */ /* 0x040fe2000000182c */
[----:B------:R-:W3:Y:S07]  /*4c60*/  LDSM.16.MT88.4 R68, [R219+0x9900] ;  /* 0x00990000db44783b */ /* 0x000eee0000004200 */
[----:B------:R-:W-:Y:S08]  /*4c70*/  HMMA.16816.F32 R136, R4, R60, R32 ;  /* 0x0000003c0488723c */ /* 0x000ff00000001820 */
[C---:B-1----:R-:W-:Y:S08]  /*4c80*/  HMMA.16816.F32 R32, R8.reuse, R36, RZ ;  /* 0x000000240820723c */ /* 0x042ff000000018ff */
[C---:B--2---:R-:W-:Y:S08]  /*4c90*/  HMMA.16816.F32 R56, R8.reuse, R28, RZ ;  /* 0x0000001c0838723c */ /* 0x044ff000000018ff */
[C---:B------:R-:W-:Y:S08]  /*4ca0*/  HMMA.16816.F32 R44, R8.reuse, R30, RZ ;  /* 0x0000001e082c723c */ /* 0x040ff000000018ff */
[C---:B------:R-:W-:Y:S08]  /*4cb0*/  HMMA.16816.F32 R28, R8.reuse, R38, RZ ;  /* 0x00000026081c723c */ /* 0x040ff000000018ff */
[----:B------:R-:W-:Y:S08]  /*4cc0*/  HMMA.16816.F32 R60, R8, R94, RZ ;  /* 0x0000005e083c723c */ /* 0x000ff000000018ff */
[----:B---3--:R-:W-:Y:S07]  /*4cd0*/  HMMA.16816.F32 R120, R4, R48, R16 ;  /* 0x000000300478723c */ /* 0x008fee0000001810 */
[----:B------:R-:W-:Y:S01]  /*4ce0*/  IMAD.MOV.U32 R49, RZ, RZ, R100 ;  /* 0x000000ffff317224 */ /* 0x000fe200078e0064 */
[----:B------:R-:W-:Y:S01]  /*4cf0*/  HMMA.16816.F32 R16, R8, R52, RZ ;  /* 0x000000340810723c */ /* 0x000fe200000018ff */
[----:B------:R-:W-:-:S07]  /*4d00*/  MOV R48, R101 ;  /* 0x0000006500307202 */ /* 0x000fce0000000f00 */
[C---:B------:R-:W-:Y:S07]  /*4d10*/  HMMA.16816.F32 R140, R4.reuse, R88, R24 ;  /* 0x00000058048c723c */ /* 0x040fee0000001818 */
[----:B------:R-:W-:Y:S01]  /*4d20*/  IMAD.MOV.U32 R89, RZ, RZ, R110 ;  /* 0x000000ffff597224 */ /* 0x000fe200078e006e */
[----:B------:R-:W-:Y:S01]  /*4d30*/  HMMA.16816.F32 R132, R4, R90, R20 ;  /* 0x0000005a0484723c */ /* 0x000fe20000001814 */
[----:B------:R-:W-:-:S06]  /*4d40*/  MOV R88, R108 ;  /* 0x0000006c00587202 */ /* 0x000fcc0000000f00 */
[----:B------:R-:W-:Y:S01]  /*4d50*/  IMAD.MOV.U32 R90, RZ, RZ, R103 ;  /* 0x000000ffff5a7224 */ /* 0x000fe200078e0067 */
[----:B----4-:R-:W-:Y:S01]  /*4d60*/  HMMA.16816.F32 R24, R8, R40, RZ ;  /* 0x000000280818723c */ /* 0x010fe200000018ff */
[----:B------:R-:W-:-:S07]  /*4d70*/  IMAD.MOV.U32 R91, RZ, RZ, R102 ;  /* 0x000000ffff5b7224 */ /* 0x000fce00078e0066 */
[C---:B------:R-:W-:Y:S08]  /*4d80*/  HMMA.16816.F32 R20, R8.reuse, R42, RZ ;  /* 0x0000002a0814723c */ /* 0x040ff000000018ff */
[C---:B------:R-:W-:Y:S08]  /*4d90*/  HMMA.16816.F32 R36, R8.reuse, R54, RZ ;  /* 0x000000360824723c */ /* 0x040ff000000018ff */
[C---:B------:R-:W-:Y:S07]  /*4da0*/  HMMA.16816.F32 R52, R8.reuse, R64, RZ ;  /* 0x000000400834723c */ /* 0x040fee00000018ff */
[----:B------:R-:W-:Y:S01]  /*4db0*/  IMAD.MOV.U32 R65, RZ, RZ, R99 ;  /* 0x000000ffff417224 */ /* 0x000fe200078e0063 */
[----:B------:R-:W-:Y:S01]  /*4dc0*/  HMMA.16816.F32 R40, R8, R66, RZ ;  /* 0x000000420828723c */ /* 0x000fe200000018ff */
[----:B------:R-:W1:Y:S07]  /*4dd0*/  LDSM.16.MT88.4 R8, [R218+0x9900] ;  /* 0x00990000da08783b */ /* 0x000e6e0000004200 */
[C---:B------:R-:W-:Y:S07]  /*4de0*/  HMMA.16816.F32 R92, R4.reuse, R76, R32 ;  /* 0x0000004c045c723c */ /* 0x040fee0000001820 */
        /* <DEDUP_REMOVED lines=8> */
[----:B------:R-:W-:-:S04]  /*4e70*/  IMAD.MOV.U32 R50, RZ, RZ, R96 ;  /* 0x000000ffff327224 */ /* 0x000fc800078e0060 */
[----:B------:R-:W-:Y:S01]  /*4e80*/  MOV R31, R49 ;  /* 0x00000031001f7202 */ /* 0x000fe20000000f00 */
[----:B------:R-:W-:Y:S01]  /*4e90*/  IMAD.MOV.U32 R49, RZ, RZ, R2 ;  /* 0x000000ffff317224 */ /* 0x000fe200078e0002 */
[----:B------:R-:W-:Y:S01]  /*4ea0*/  HMMA.16816.F32 R96, R4, R82, R44 ;  /* 0x000000520460723c */ /* 0x000fe2000000182c */
[----:B------:R-:W-:Y:S02]  /*4eb0*/  FFMA.FTZ R2, R107, c[0x0][0x2d0], -R12 ;  /* 0x0000b4006b027a23 */ /* 0x000fe4000001080c */
[----:B------:R-:W-:Y:S01]  /*4ec0*/  IMAD.MOV.U32 R30, RZ, RZ, R86 ;  /* 0x000000ffff1e7224 */ /* 0x000fe200078e0056 */
[----:B------:R-:W-:Y:S01]  /*4ed0*/  MOV R86, R15 ;  /* 0x0000000f00567202 */ /* 0x000fe20000000f00 */
[----:B------:R-:W-:-:S03]  /*4ee0*/  IMAD.MOV.U32 R28, RZ, RZ, R65 ;  /* 0x000000ffff1c7224 */ /* 0x000fc600078e0041 */
[----:B------:R-:W-:Y:S01]  /*4ef0*/  HMMA.16816.F32 R44, R4, R68, R16 ;  /* 0x00000044042c723c */ /* 0x000fe20000001810 */
[----:B------:R-:W2:Y:S01]  /*4f00*/  LDSM.16.MT88.4 R16, [R216+0x1100] ;  /* 0x00110000d810783b */ /* 0x000ea20000004200 */
[----:B------:R-:W-:-:S05]  /*4f10*/  MOV R62, R86 ;  /* 0x00000056003e7202 */ /* 0x000fca0000000f00 */
[----:B------:R-:W-:Y:S01]  /*4f20*/  MOV R69, R252 ;  /* 0x000000fc00457202 */ /* 0x000fe20000000f00 */
[C---:B------:R-:W-:Y:S01]  /*4f30*/  HMMA.16816.F32 R100, R4.reuse, R80, R56 ;  /* 0x000000500464723c */ /* 0x040fe20000001838 */
[----:B------:R3:W-:Y:S07]  /*4f40*/  MUFU.EX2 R252, R2 ;  /* 0x0000000200fc7308 */ /* 0x0007ee0000000800 */
[C---:B------:R-:W-:Y:S01]  /*4f50*/  HMMA.16816.F32 R80, R4.reuse, R72, R24 ;  /* 0x000000480450723c */ /* 0x040fe20000001818 */
[----:B------:R-:W-:Y:S07]  /*4f60*/  LDSM.16.MT88.4 R24, [R219+0x1100] ;  /* 0x00110000db18783b */ /* 0x000fee0000004200 */
[----:B------:R-:W-:Y:S01]  /*4f70*/  HMMA.16816.F32 R72, R4, R74, R20 ;  /* 0x0000004a0448723c */ /* 0x000fe20000001814 */
[----:B---3--:R-:W-:-:S04]  /*4f80*/  FFMA.FTZ R2, R106, c[0x0][0x2d0], -R12 ;  /* 0x0000b4006a027a23 */ /* 0x008fc8000001080c */
[----:B------:R3:W4:Y:S02]  /*4f90*/  MUFU.EX2 R29, R2 ;  /* 0x00000002001d7308 */ /* 0x0007240000000800 */
[----:B------:R-:W-:Y:S01]  /*4fa0*/  IMAD.MOV.U32 R23, RZ, RZ, R48 ;  /* 0x000000ffff177224 */ /* 0x000fe200078e0030 */
[C---:B-1----:R-:W-:Y:S01]  /*4fb0*/  HMMA.16816.F32 R52, R4.reuse, R8, R52 ;  /* 0x000000080434723c */ /* 0x042fe20000001834 */
[----:B------:R-:W-:Y:S01]  /*4fc0*/  IMAD.MOV.U32 R20, RZ, RZ, R85 ;  /* 0x000000ffff147224 */ /* 0x000fe200078e0055 */
[----:B------:R-:W-:Y:S01]  /*4fd0*/  MOV R21, R84 ;  /* 0x0000005400157202 */ /* 0x000fe20000000f00 */
[----:B------:R-:W-:Y:S02]  /*4fe0*/  IMAD.MOV.U32 R85, RZ, RZ, R250 ;  /* 0x000000ffff557224 */ /* 0x000fe400078e00fa */
[----:B------:R-:W-:Y:S02]  /*4ff0*/  IMAD.MOV.U32 R22, RZ, RZ, R87 ;  /* 0x000000ffff167224 */ /* 0x000fe400078e0057 */
[----:B------:R-:W-:Y:S01]  /*5000*/  IMAD.MOV.U32 R87, RZ, RZ, R14 ;  /* 0x000000ffff577224 */ /* 0x000fe200078e000e */
[----:B------:R-:W-:Y:S01]  /*5010*/  HMMA.16816.F32 R40, R4, R10, R40 ;  /* 0x0000000a0428723c */ /* 0x000fe20000001828 */
[----:B------:R-:W1:Y:S01]  /*5020*/  LDSM.16.MT88.4 R8, [R217+0x1100] ;  /* 0x00110000d908783b */ /* 0x000e620000004200 */
[----:B------:R-:W-:-:S02]  /*5030*/  IMAD.MOV.U32 R84, RZ, RZ, R224 ;  /* 0x000000ffff547224 */ /* 0x000fc400078e00e0 */
[----:B------:R-:W-:Y:S02]  /*5040*/  IMAD.MOV.U32 R63, RZ, RZ, R87 ;  /* 0x000000ffff3f7224 */ /* 0x000fe400078e0057 */
[--C-:B---3--:R-:W-:Y:S02]  /*5050*/  FFMA.FTZ R2, R105, c[0x0][0x2d0], -R12.reuse ;  /* 0x0000b40069027a23 */ /* 0x108fe4000001080c */
[----:B------:R-:W-:Y:S02]  /*5060*/  HMMA.16816.F32 R36, R4, R70, R36 ;  /* 0x000000460424723c */ /* 0x000fe40000001824 */
[----:B------:R3:W-:Y:S05]  /*5070*/  MUFU.EX2 R15, R2 ;  /* 0x00000002000f7308 */ /* 0x0007ea0000000800 */
[----:B----4-:R-:W-:Y:S01]  /*5080*/  F2FP.PACK_AB R4, R29, R252 ;  /* 0x000000fc1d04723e */ /* 0x010fe200000000ff */
[----:B---3--:R-:W-:-:S04]  /*5090*/  FFMA.FTZ R2, R104, c[0x0][0x2d0], -R12 ;  /* 0x0000b40068027a23 */ /* 0x008fc8000001080c */
[----:B------:R3:W-:Y:S02]  /*50a0*/  MUFU.EX2 R48, R2 ;  /* 0x0000000200307308 */ /* 0x0007e40000000800 */
[----:B---3--:R-:W-:-:S06]  /*50b0*/  FFMA.FTZ R2, R112, c[0x0][0x2d0], -R0 ;  /* 0x0000b40070027a23 */ /* 0x008fcc0000010800 */
[----:B------:R3:W-:Y:S02]  /*50c0*/  MUFU.EX2 R250, R2 ;  /* 0x0000000200fa7308 */ /* 0x0007e40000000800 */
[----:B---3--:R-:W-:-:S06]  /*50d0*/  FFMA.FTZ R2, R113, c[0x0][0x2d0], -R0 ;  /* 0x0000b40071027a23 */ /* 0x008fcc0000010800 */
[----:B------:R3:W4:Y:S02]  /*50e0*/  MUFU.EX2 R61, R2 ;  /* 0x00000002003d7308 */ /* 0x0007240000000800 */
[----:B---3--:R-:W-:Y:S01]  /*50f0*/  FFMA.FTZ R2, R114, c[0x0][0x2d0], -R0 ;  /* 0x0000b40072027a23 */ /* 0x008fe20000010800 */
[----:B----4-:R-:W-:-:S05]  /*5100*/  F2FP.PACK_AB R5, R61, R250 ;  /* 0x000000fa3d05723e */ /* 0x010fca00000000ff */
[----:B------:R3:W-:Y:S02]  /*5110*/  MUFU.EX2 R14, R2 ;  /* 0x00000002000e7308 */ /* 0x0007e40000000800 */
[----:B---3--:R-:W-:-:S06]  /*5120*/  FFMA.FTZ R2, R115, c[0x0][0x2d0], -R0 ;  /* 0x0000b40073027a23 */ /* 0x008fcc0000010800 */
[----:B------:R3:W4:Y:S02]  /*5130*/  MUFU.EX2 R224, R2 ;  /* 0x0000000200e07308 */ /* 0x0007240000000800 */
[----:B---3--:R-:W-:Y:S01]  /*5140*/  IMAD.MOV.U32 R2, RZ, RZ, R48 ;  /* 0x000000ffff027224 */ /* 0x008fe200078e0030 */
[----:B----4-:R-:W-:Y:S01]  /*5150*/  F2FP.PACK_AB R7, R224, R14 ;  /* 0x0000000ee007723e */ /* 0x010fe200000000ff */
[----:B------:R-:W-:-:S03]  /*5160*/  IMAD.MOV.U32 R48, RZ, RZ, R84 ;  /* 0x000000ffff307224 */ /* 0x000fc600078e0054 */
[----:B------:R-:W-:-:S07]  /*5170*/  F2FP.PACK_AB R6, R2, R15 ;  /* 0x0000000f0206723e */ /* 0x000fce00000000ff */
[C---:B--2---:R-:W-:Y:S07]  /*5180*/  HMMA.16816.F32 R56, R4.reuse, R16, R200 ;  /* 0x000000100438723c */ /* 0x044fee00000018c8 */
[----:B------:R-:W-:Y:S01]  /*5190*/  MOV R203, R85 ;  /* 0x0000005500cb7202 */ /* 0x000fe20000000f00 */
[----:B------:R-:W-:Y:S01]  /*51a0*/  HMMA.16816.F32 R64, R4, R18, R196 ;  /* 0x000000120440723c */ /* 0x000fe200000018c4 */
[----:B------:R-:W2:Y:S01]  /*51b0*/  LDSM.16.MT88.4 R16, [R216+0x4100] ;  /* 0x00410000d810783b */ /* 0x000ea20000004200 */
[----:B------:R-:W-:Y:S01]  /*51c0*/  MOV R202, R33 ;  /* 0x0000002100ca7202 */ /* 0x000fe20000000f00 */
[----:B------:R-:W-:-:S02]  /*51d0*/  IMAD.MOV.U32 R201, RZ, RZ, R34 ;  /* 0x000000ffffc97224 */ /* 0x000fc400078e0022 */
[----:B------:R-:W-:Y:S02]  /*51e0*/  IMAD.MOV.U32 R200, RZ, RZ, R35 ;  /* 0x000000ffffc87224 */ /* 0x000fe400078e0023 */
[----:B------:R-:W-:Y:S01]  /*51f0*/  MOV R196, R50 ;  /* 0x0000003200c47202 */ /* 0x000fe20000000f00 */
[----:B-1----:R-:W-:Y:S01]  /*5200*/  HMMA.16816.F32 R76, R4, R8, R188 ;  /* 0x00000008044c723c */ /* 0x002fe200000018bc */
[----:B------:R-:W-:Y:S01]  /*5210*/  IMAD.MOV.U32 R197, RZ, RZ, R51 ;  /* 0x000000ffffc57224 */ /* 0x000fe200078e0033 */
[----:B------:R-:W-:Y:S01]  /*5220*/  MOV R199, R61 ;  /* 0x0000003d00c77202 */ /* 0x000fe20000000f00 */
[----:B------:R-:W-:-:S04]  /*5230*/  IMAD.MOV.U32 R198, RZ, RZ, R60 ;  /* 0x000000ffffc67224 */ /* 0x000fc800078e003c */
[----:B------:R-:W-:Y:S01]  /*5240*/  MOV R191, R21 ;  /* 0x0000001500bf7202 */ /* 0x000fe20000000f00 */
[----:B------:R-:W-:Y:S01]  /*5250*/  HMMA.16816.F32 R84, R4, R10, R180 ;  /* 0x0000000a0454723c */ /* 0x000fe200000018b4 */
[----:B------:R-:W-:Y:S01]  /*5260*/  IMAD.MOV.U32 R190, RZ, RZ, R22 ;  /* 0x000000ffffbe7224 */ /* 0x000fe200078e0016 */
[----:B------:R-:W-:Y:S01]  /*5270*/  LDSM.16.MT88.4 R8, [R217+0x4100] ;  /* 0x00410000d908783b */ /* 0x000fe20000004200 */
[----:B------:R-:W-:Y:S01]  /*5280*/  IMAD.MOV.U32 R189, RZ, RZ, R23 ;  /* 0x000000ffffbd7224 */ /* 0x000fe200078e0017 */
[----:B------:R-:W-:-:S03]  /*5290*/  MOV R188, R28 ;  /* 0x0000001c00bc7202 */ /* 0x000fc60000000f00 */
[----:B------:R-:W-:Y:S02]  /*52a0*/  IMAD.MOV.U32 R182, RZ, RZ, R20 ;  /* 0x000000ffffb67224 */ /* 0x000fe400078e0014 */
[----:B------:R-:W1:Y:S01]  /*52b0*/  LDSM.16.MT88.4 R20, [R218+0x1100] ;  /* 0x00110000da14783b */ /* 0x000e620000004200 */
[----:B------:R-:W-:Y:S02]  /*52c0*/  IMAD.MOV.U32 R183, RZ, RZ, R69 ;  /* 0x000000ffffb77224 */ /* 0x000fe400078e0045 */
[----:B------:R-:W-:Y:S01]  /*52d0*/  IMAD.MOV.U32 R180, RZ, RZ, R32 ;  /* 0x000000ffffb47224 */ /* 0x000fe200078e0020 */
[----:B------:R-:W-:Y:S01]  /*52e0*/  HMMA.16816.F32 R68, R4, R24, R172 ;  /* 0x000000180444723c */ /* 0x000fe200000018ac */
[----:B------:R-:W3:Y:S01]  /*52f0*/  LDSM.16.MT88.4 R32, [R219+0x4100] ;  /* 0x00410000db20783b */ /* 0x000ee20000004200 */
[----:B------:R-:W-:-:S05]  /*5300*/  IMAD.MOV.U32 R181, RZ, RZ, R29 ;  /* 0x000000ffffb57224 */ /* 0x000fca00078e001d */
[----:B------:R-:W-:Y:S01]  /*5310*/  MOV R175, R48 ;  /* 0x0000003000af7202 */ /* 0x000fe20000000f00 */
[----:B------:R-:W-:Y:S02]  /*5320*/  IMAD.MOV.U32 R174, RZ, RZ, R49 ;  /* 0x000000ffffae7224 */ /* 0x000fe400078e0031 */
[----:B------:R-:W-:Y:S01]  /*5330*/  IMAD.MOV.U32 R172, RZ, RZ, R62 ;  /* 0x000000ffffac7224 */ /* 0x000fe200078e003e */
[----:B--2---:R-:W-:Y:S01]  /*5340*/  HMMA.16816.F32 R112, R4, R16, R144 ;  /* 0x000000100470723c */ /* 0x004fe20000001890 */
[----:B------:R-:W-:-:S07]  /*5350*/  IMAD.MOV.U32 R173, RZ, RZ, R63 ;  /* 0x000000ffffad7224 */ /* 0x000fce00078e003f */
[C---:B------:R-:W-:Y:S01]  /*5360*/  HMMA.16816.F32 R116, R4.reuse, R18, R116 ;  /* 0x000000120474723c */ /* 0x040fe20000001874 */
[----:B------:R-:W2:Y:S07]  /*5370*/  LDSM.16.MT88.4 R16, [R216+0x7100] ;  /* 0x00710000d810783b */ /* 0x000eae0000004200 */
        /* <DEDUP_REMOVED lines=8> */
[C---:B---3--:R-:W-:Y:S07]  /*5400*/  HMMA.16816.F32 R144, R4.reuse, R34, R168 ;  /* 0x000000220490723c */ /* 0x048fee00000018a8 */
[----:B------:R-:W-:Y:S01]  /*5410*/  MOV R168, R196 ;  /* 0x000000c400a87202 */ /* 0x000fe20000000f00 */
[----:B--2---:R-:W-:Y:S01]  /*5420*/  HMMA.16816.F32 R192, R4, R16, R156 ;  /* 0x0000001004c0723c */ /* 0x004fe2000000189c */
[----:B------:R-:W-:Y:S01]  /*5430*/  IMAD.MOV.U32 R169, RZ, RZ, R197 ;  /* 0x000000ffffa97224 */ /* 0x000fe200078e00c5 */
[----:B------:R-:W-:Y:S01]  /*5440*/  MOV R171, R199 ;  /* 0x000000c700ab7202 */ /* 0x000fe20000000f00 */
[----:B------:R-:W-:-:S02]  /*5450*/  IMAD.MOV.U32 R170, RZ, RZ, R198 ;  /* 0x000000ffffaa7224 */ /* 0x000fc400078e00c6 */
[----:B------:R-:W-:Y:S02]  /*5460*/  IMAD.MOV.U32 R35, RZ, RZ, R172 ;  /* 0x000000ffff237224 */ /* 0x000fe400078e00ac */
[----:B------:R-:W-:Y:S01]  /*5470*/  IMAD.MOV.U32 R156, RZ, RZ, R188 ;  /* 0x000000ffff9c7224 */ /* 0x000fe200078e00bc */
[----:B------:R-:W-:Y:S01]  /*5480*/  MOV R157, R189 ;  /* 0x000000bd009d7202 */ /* 0x000fe20000000f00 */
[----:B------:R-:W-:Y:S01]  /*5490*/  IMAD.MOV.U32 R158, RZ, RZ, R190 ;  /* 0x000000ffff9e7224 */ /* 0x000fe200078e00be */
[----:B-1----:R-:W-:Y:S01]  /*54a0*/  HMMA.16816.F32 R196, R4, R22, R160 ;  /* 0x0000001604c4723c */ /* 0x002fe200000018a0 */
[----:B------:R-:W-:Y:S02]  /*54b0*/  IMAD.MOV.U32 R159, RZ, RZ, R191 ;  /* 0x000000ffff9f7224 */ /* 0x000fe400078e00bf */
[----:B------:R-:W-:-:S04]  /*54c0*/  IMAD.MOV.U32 R34, RZ, RZ, R173 ;  /* 0x000000ffff227224 */ /* 0x000fc800078e00ad */
[----:B------:R-:W-:Y:S01]  /*54d0*/  MOV R162, R180 ;  /* 0x000000b400a27202 */ /* 0x000fe20000000f00 */
[C---:B------:R-:W-:Y:S01]  /*54e0*/  HMMA.16816.F32 R188, R4.reuse, R18, R152 ;  /* 0x0000001204bc723c */ /* 0x040fe20000001898 */
[----:B------:R-:W-:Y:S01]  /*54f0*/  IMAD.MOV.U32 R163, RZ, RZ, R181 ;  /* 0x000000ffffa37224 */ /* 0x000fe200078e00b5 */
[----:B------:R-:W-:Y:S01]  /*5500*/  LDSM.16.MT88.4 R16, [R216+0xa100] ;  /* 0x00a10000d810783b */ /* 0x000fe20000004200 */
[----:B------:R-:W-:Y:S02]  /*5510*/  IMAD.MOV.U32 R160, RZ, RZ, R174 ;  /* 0x000000ffffa07224 */ /* 0x000fe400078e00ae */
[----:B------:R-:W-:Y:S02]  /*5520*/  IMAD.MOV.U32 R161, RZ, RZ, R175 ;  /* 0x000000ffffa17224 */ /* 0x000fe400078e00af */
[----:B------:R-:W-:Y:S01]  /*5530*/  MOV R154, R182 ;  /* 0x000000b6009a7202 */ /* 0x000fe20000000f00 */
[----:B------:R-:W-:Y:S01]  /*5540*/  IMAD.MOV.U32 R155, RZ, RZ, R183 ;  /* 0x000000ffff9b7224 */ /* 0x000fe200078e00b7 */
[C---:B------:R-:W-:Y:S07]  /*5550*/  HMMA.16816.F32 R136, R4.reuse, R32, R136 ;  /* 0x000000200488723c */ /* 0x040fee0000001888 */
[----:B------:R-:W-:Y:S01]  /*5560*/  IMAD.MOV.U32 R33, RZ, RZ, R30 ;  /* 0x000000ffff217224 */ /* 0x000fe200078e001e */
[----:B----4-:R-:W-:Y:S01]  /*5570*/  HMMA.16816.F32 R184, R4, R8, R140 ;  /* 0x0000000804b8723c */ /* 0x010fe2000000188c */
[----:B------:R-:W-:-:S02]  /*5580*/  MOV R32, R31 ;  /* 0x0000001f00207202 */ /* 0x000fc40000000f00 */
[----:B------:R-:W1:Y:S05]  /*5590*/  LDSM.16.MT88.4 R28, [R219+0x7100] ;  /* 0x00710000db1c783b */ /* 0x000e6a0000004200 */
[C---:B------:R-:W-:Y:S01]  /*55a0*/  HMMA.16816.F32 R180, R4.reuse, R10, R132 ;  /* 0x0000000a04b4723c */ /* 0x040fe20000001884 */
[----:B------:R-:W2:Y:S07]  /*55b0*/  LDSM.16.MT88.4 R8, [R217+0xa100] ;  /* 0x00a10000d908783b */ /* 0x000eae0000004200 */
[C---:B------:R-:W-:Y:S01]  /*55c0*/  HMMA.16816.F32 R148, R4.reuse, R20, R148 ;  /* 0x000000140494723c */ /* 0x040fe20000001894 */
[----:B------:R-:W3:Y:S07]  /*55d0*/  LDSM.16.MT88.4 R20, [R218+0x7100] ;  /* 0x00710000da14783b */ /* 0x000eee0000004200 */
[C---:B-1----:R-:W-:Y:S07]  /*55e0*/  HMMA.16816.F32 R176, R4.reuse, R28, R120 ;  /* 0x0000001c04b0723c */ /* 0x042fee0000001878 */
[----:B------:R-:W-:Y:S01]  /*55f0*/  IMAD.MOV.U32 R29, RZ, RZ, R159 ;  /* 0x000000ffff1d7224 */ /* 0x000fe200078e009f */
[----:B--2---:R-:W-:Y:S01]  /*5600*/  HMMA.16816.F32 R140, R4, R8, R80 ;  /* 0x00000008048c723c */ /* 0x004fe20000001850 */
[----:B------:R-:W-:-:S07]  /*5610*/  IMAD.MOV.U32 R28, RZ, RZ, R160 ;  /* 0x000000ffff1c7224 */ /* 0x000fce00078e00a0 */
[C---:B------:R-:W-:Y:S01]  /*5620*/  HMMA.16816.F32 R132, R4.reuse, R10, R72 ;  /* 0x0000000a0484723c */ /* 0x040fe20000001848 */
[----:B------:R-:W1:Y:S07]  /*5630*/  LDSM.16.MT88.4 R8, [R218+0xa100] ;  /* 0x00a10000da08783b */ /* 0x000e6e0000004200 */
[C---:B------:R-:W-:Y:S07]  /*5640*/  HMMA.16816.F32 R172, R4.reuse, R30, R108 ;  /* 0x0000001e04ac723c */ /* 0x040fee000000186c */
[----:B------:R-:W-:Y:S01]  /*5650*/  IMAD.MOV.U32 R109, RZ, RZ, R156 ;  /* 0x000000ffff6d7224 */ /* 0x000fe200078e009c */
[----:B------:R-:W-:Y:S01]  /*5660*/  MOV R31, R158 ;  /* 0x0000009e001f7202 */ /* 0x000fe20000000f00 */
[----:B------:R-:W-:Y:S01]  /*5670*/  IMAD.MOV.U32 R108, RZ, RZ, R157 ;  /* 0x000000ffff6c7224 */ /* 0x000fe200078e009d */
[----:B------:R-:W-:Y:S01]  /*5680*/  MOV R110, R155 ;  /* 0x0000009b006e7202 */ /* 0x000fe20000000f00 */
[----:B---3--:R-:W-:Y:S01]  /*5690*/  HMMA.16816.F32 R156, R4, R20, R100 ;  /* 0x00000014049c723c */ /* 0x008fe20000001864 */
[----:B------:R-:W-:Y:S01]  /*56a0*/  IMAD.MOV.U32 R111, RZ, RZ, R154 ;  /* 0x000000ffff6f7224 */ /* 0x000fe200078e009a */
[----:B------:R-:W-:-:S05]  /*56b0*/  MOV R30, R161 ;  /* 0x000000a1001e7202 */ /* 0x000fca0000000f00 */
[----:B------:R-:W-:Y:S01]  /*56c0*/  MOV R21, R168 ;  /* 0x000000a800157202 */ /* 0x000fe20000000f00 */
[----:B------:R-:W-:Y:S01]  /*56d0*/  IMAD.MOV.U32 R100, RZ, RZ, R169 ;  /* 0x000000ffff647224 */ /* 0x000fe200078e00a9 */
[----:B------:R-:W-:Y:S01]  /*56e0*/  MOV R102, R171 ;  /* 0x000000ab00667202 */ /* 0x000fe20000000f00 */
[----:B------:R-:W-:Y:S01]  /*56f0*/  IMAD.MOV.U32 R101, RZ, RZ, R170 ;  /* 0x000000ffff657224 */ /* 0x000fe200078e00aa */
[----:B------:R-:W-:Y:S01]  /*5700*/  HMMA.16816.F32 R152, R4, R18, R88 ;  /* 0x000000120498723c */ /* 0x000fe20000001858 */
[----:B------:R-:W-:Y:S02]  /*5710*/  IMAD.MOV.U32 R20, RZ, RZ, R163 ;  /* 0x000000ffff147224 */ /* 0x000fe400078e00a3 */
[----:B------:R-:W-:-:S05]  /*5720*/  IMAD.MOV.U32 R103, RZ, RZ, R162 ;  /* 0x000000ffff677224 */ /* 0x000fca00078e00a2 */
[C---:B------:R-:W-:Y:S07]  /*5730*/  HMMA.16816.F32 R168, R4.reuse, R22, R96 ;  /* 0x0000001604a8723c */ /* 0x040fee0000001860 */
[----:B------:R-:W-:Y:S01]  /*5740*/  IMAD.MOV.U32 R97, RZ, RZ, R2 ;  /* 0x000000ffff617224 */ /* 0x000fe200078e0002 */
[----:B------:R-:W-:Y:S01]  /*5750*/  MOV R99, R220 ;  /* 0x000000dc00637202 */ /* 0x000fe20000000f00 */
[----:B------:R-:W-:Y:S01]  /*5760*/  FFMA.FTZ R2, R205, c[0x0][0x2d0], -R12 ;  /* 0x0000b400cd027a23 */ /* 0x000fe2000001080c */
[----:B------:R-:W-:Y:S01]  /*5770*/  HMMA.16816.F32 R160, R4, R16, R92 ;  /* 0x0000001004a0723c */ /* 0x000fe2000000185c */
[----:B------:R-:W-:-:S02]  /*5780*/  IMAD.MOV.U32 R98, RZ, RZ, R13 ;  /* 0x000000ffff627224 */ /* 0x000fc400078e000d */
[----:B------:R2:W-:Y:S04]  /*5790*/  MUFU.EX2 R13, R2 ;  /* 0x00000002000d7308 */ /* 0x0005e80000000800 */
[----:B------:R-:W-:Y:S01]  /*57a0*/  MOV R17, R100 ;  /* 0x0000006400117202 */ /* 0x000fe20000000f00 */
[----:B------:R-:W-:Y:S01]  /*57b0*/  IMAD.MOV.U32 R100, RZ, RZ, R108 ;  /* 0x000000ffff647224 */ /* 0x000fe200078e006c */
[----:B------:R-:W-:Y:S01]  /*57c0*/  HMMA.16816.F32 R120, R4, R24, R44 ;  /* 0x000000180478723c */ /* 0x000fe2000000182c */
[----:B------:R-:W-:Y:S02]  /*57d0*/  IMAD.MOV.U32 R108, RZ, RZ, R111 ;  /* 0x000000ffff6c7224 */ /* 0x000fe400078e006f */
[----:B------:R-:W-:-:S05]  /*57e0*/  IMAD.MOV.U32 R111, RZ, RZ, R32 ;  /* 0x000000ffff6f7224 */ /* 0x000fca00078e0020 */
[----:B------:R-:W-:Y:S01]  /*57f0*/  HMMA.16816.F32 R92, R4, R26, R36 ;  /* 0x0000001a045c723c */ /* 0x000fe20000001824 */
[----:B------:R-:W-:Y:S01]  /*5800*/  LDSM.16.MT88.4 R24, [R218+0x1900] ;  /* 0x00190000da18783b */ /* 0x000fe20000004200 */
[----:B--2---:R-:W-:-:S04]  /*5810*/  FFMA.FTZ R2, R204, c[0x0][0x2d0], -R12 ;  /* 0x0000b400cc027a23 */ /* 0x004fc8000001080c */
[----:B------:R2:W-:Y:S02]  /*5820*/  MUFU.EX2 R220, R2 ;  /* 0x0000000200dc7308 */ /* 0x0005e40000000800 */
[----:B-1----:R-:W-:Y:S01]  /*5830*/  HMMA.16816.F32 R72, R4, R8, R52 ;  /* 0x000000080448723c */ /* 0x002fe20000001834 */
[----:B--2---:R-:W-:-:S05]  /*5840*/  FFMA.FTZ R2, R166, c[0x0][0x2d0], -R12 ;  /* 0x0000b400a6027a23 */ /* 0x004fca000001080c */
[----:B------:R1:W2:Y:S02]  /*5850*/  MUFU.EX2 R96, R2 ;  /* 0x0000000200607308 */ /* 0x0002a40000000800 */
[----:B-1----:R-:W-:Y:S02]  /*5860*/  FFMA.FTZ R2, R165, c[0x0][0x2d0], -R12 ;  /* 0x0000b400a5027a23 */ /* 0x002fe4000001080c */
[----:B------:R-:W-:Y:S02]  /*5870*/  IMAD.MOV.U32 R165, RZ, RZ, R97 ;  /* 0x000000ffffa57224 */ /* 0x000fe400078e0061 */
[----:B------:R-:W-:Y:S02]  /*5880*/  IMAD.MOV.U32 R97, RZ, RZ, R98 ;  /* 0x000000ffff617224 */ /* 0x000fe400078e0062 */
[----:B------:R1:W3:Y:S01]  /*5890*/  MUFU.EX2 R88, R2 ;  /* 0x0000000200587308 */ /* 0x0002e20000000800 */
[----:B------:R-:W-:Y:S01]  /*58a0*/  MOV R98, R99 ;  /* 0x0000006300627202 */ /* 0x000fe20000000f00 */
[----:B------:R-:W-:-:S02]  /*58b0*/  IMAD.MOV.U32 R99, RZ, RZ, R20 ;  /* 0x000000ffff637224 */ /* 0x000fc400078e0014 */
        /* <DEDUP_REMOVED lines=8> */
[----:B------:R-:W-:Y:S02]  /*5940*/  IMAD.MOV.U32 R110, RZ, RZ, R35 ;  /* 0x000000ffff6e7224 */ /* 0x000fe400078e0023 */
[----:B------:R-:W-:-:S02]  /*5950*/  IMAD.MOV.U32 R16, RZ, RZ, R20 ;  /* 0x000000ffff107224 */ /* 0x000fc400078e0014 */
[----:B-1----:R-:W-:Y:S02]  /*5960*/  FFMA.FTZ R2, R206, c[0x0][0x2d0], -R0 ;  /* 0x0000b400ce027a23 */ /* 0x002fe40000010800 */
[----:B------:R-:W-:Y:S01]  /*5970*/  IMAD.MOV.U32 R91, RZ, RZ, R99 ;  /* 0x000000ffff5b7224 */ /* 0x000fe200078e0063 */
[----:B------:R-:W-:Y:S01]  /*5980*/  MOV R83, R16 ;  /* 0x0000001000537202 */ /* 0x000fe20000000f00 */
[----:B------:R1:W-:Y:S01]  /*5990*/  MUFU.EX2 R252, R2 ;  /* 0x0000000200fc7308 */ /* 0x0003e20000000800 */
[----:B------:R-:W-:Y:S02]  /*59a0*/  IMAD.MOV.U32 R99, RZ, RZ, R31 ;  /* 0x000000ffff637224 */ /* 0x000fe400078e001f */
[----:B------:R-:W-:Y:S01]  /*59b0*/  IMAD.MOV.U32 R81, RZ, RZ, R90 ;  /* 0x000000ffff517224 */ /* 0x000fe200078e005a */
[----:B------:R-:W-:Y:S01]  /*59c0*/  MOV R205, R83 ;  /* 0x0000005300cd7202 */ /* 0x000fe20000000f00 */
[----:B------:R-:W-:Y:S02]  /*59d0*/  IMAD.MOV.U32 R31, RZ, RZ, R250 ;  /* 0x000000ffff1f7224 */ /* 0x000fe400078e00fa */
[----:B------:R-:W-:Y:S01]  /*59e0*/  IMAD.MOV.U32 R82, RZ, RZ, R91 ;  /* 0x000000ffff527224 */ /* 0x000fe200078e005b */
[----:B------:R-:W-:Y:S01]  /*59f0*/  MOV R91, R97 ;  /* 0x00000061005b7202 */ /* 0x000fe20000000f00 */
[----:B------:R-:W-:-:S02]  /*5a00*/  IMAD.MOV.U32 R97, RZ, RZ, R99 ;  /* 0x000000ffff617224 */ /* 0x000fc400078e0063 */
[----:B------:R-:W-:Y:S01]  /*5a10*/  IMAD.MOV.U32 R204, RZ, RZ, R82 ;  /* 0x000000ffffcc7224 */ /* 0x000fe200078e0052 */
[----:B------:R-:W-:Y:S01]  /*5a20*/  MOV R166, R91 ;  /* 0x0000005b00a67202 */ /* 0x000fe20000000f00 */
[----:B-1----:R-:W-:Y:S02]  /*5a30*/  FFMA.FTZ R2, R207, c[0x0][0x2d0], -R0 ;  /* 0x0000b400cf027a23 */ /* 0x002fe40000010800 */
[----:B--2---:R-:W-:Y:S02]  /*5a40*/  IMAD.MOV.U32 R207, RZ, RZ, R96 ;  /* 0x000000ffffcf7224 */ /* 0x004fe400078e0060 */
[----:B------:R-:W-:Y:S01]  /*5a50*/  IMAD.MOV.U32 R96, RZ, RZ, R101 ;  /* 0x000000ffff607224 */ /* 0x000fe200078e0065 */
[----:B------:R-:W-:Y:S01]  /*5a60*/  MOV R101, R109 ;  /* 0x0000006d00657202 */ /* 0x000fe20000000f00 */
[----:B------:R1:W2:Y:S01]  /*5a70*/  MUFU.EX2 R250, R2 ;  /* 0x0000000200fa7308 */ /* 0x0002a20000000800 */
[----:B------:R-:W-:Y:S01]  /*5a80*/  MOV R109, R34 ;  /* 0x00000022006d7202 */ /* 0x000fe20000000f00 */
[----:B------:R-:W-:Y:S01]  /*5a90*/  IMAD.MOV.U32 R90, RZ, RZ, R96 ;  /* 0x000000ffff5a7224 */ /* 0x000fe200078e0060 */
[----:B------:R-:W-:Y:S01]  /*5aa0*/  HMMA.16816.F32 R32, R4, R10, R40 ;  /* 0x0000000a0420723c */ /* 0x000fe20000001828 */
[----:B------:R-:W-:Y:S01]  /*5ab0*/  IMAD.MOV.U32 R96, RZ, RZ, R98 ;  /* 0x000000ffff607224 */ /* 0x000fe200078e0062 */
[----:B------:R-:W-:Y:S01]  /*5ac0*/  MOV R98, R100 ;  /* 0x0000006400627202 */ /* 0x000fe20000000f00 */
[----:B------:R-:W-:Y:S01]  /*5ad0*/  IMAD.MOV.U32 R99, RZ, RZ, R101 ;  /* 0x000000ffff637224 */ /* 0x000fe200078e0065 */
[----:B------:R-:W-:Y:S01]  /*5ae0*/  MOV R101, R30 ;  /* 0x0000001e00657202 */ /* 0x000fe20000000f00 */
[----:B------:R-:W-:Y:S01]  /*5af0*/  IMAD.MOV.U32 R100, RZ, RZ, R102 ;  /* 0x000000ffff647224 */ /* 0x000fe200078e0066 */
[----:B------:R-:W4:Y:S01]  /*5b00*/  LDSM.16.MT88.4 R8, [R219+0x1900] ;  /* 0x00190000db08783b */ /* 0x000f220000004200 */
[----:B------:R-:W-:Y:S01]  /*5b10*/  FFMA.FTZ R4, R208, c[0x0][0x2d0], -R0 ;  /* 0x0000b400d0047a23 */ /* 0x000fe20000010800 */
[----:B---3--:R-:W-:Y:S01]  /*5b20*/  F2FP.PACK_AB R6, R88, R207 ;  /* 0x000000cf5806723e */ /* 0x008fe200000000ff */
[----:B------:R-:W-:-:S02]  /*5b30*/  IMAD.MOV.U32 R208, RZ, RZ, R21 ;  /* 0x000000ffffd07224 */ /* 0x000fc400078e0015 */
[----:B------:R-:W3:Y:S01]  /*5b40*/  LDSM.16.MT88.4 R20, [R216+0x1900] ;  /* 0x00190000d814783b */ /* 0x000ee20000004200 */
[----:B------:R-:W-:Y:S01]  /*5b50*/  IMAD.MOV.U32 R102, RZ, RZ, R31 ;  /* 0x000000ffff667224 */ /* 0x000fe200078e001f */
[----:B------:R-:W-:Y:S01]  /*5b60*/  MOV R31, R214 ;  /* 0x000000d6001f7202 */ /* 0x000fe20000000f00 */
[----:B-1----:R-:W-:Y:S01]  /*5b70*/  FFMA.FTZ R2, R209, c[0x0][0x2d0], -R0 ;  /* 0x0000b400d1027a23 */ /* 0x002fe20000010800 */
[----:B------:R1:W-:Y:S01]  /*5b80*/  MUFU.EX2 R214, R4 ;  /* 0x0000000400d67308 */ /* 0x0003e20000000800 */
[----:B------:R-:W-:Y:S01]  /*5b90*/  IMAD.MOV.U32 R30, RZ, RZ, R215 ;  /* 0x000000ffff1e7224 */ /* 0x000fe200078e00d7 */
[----:B------:R-:W-:Y:S01]  /*5ba0*/  MOV R209, R89 ;  /* 0x0000005900d17202 */ /* 0x000fe20000000f00 */
[----:B------:R-:W-:Y:S01]  /*5bb0*/  IMAD.MOV.U32 R89, RZ, RZ, R17 ;  /* 0x000000ffff597224 */ /* 0x000fe200078e0011 */
[----:B--2---:R-:W-:Y:S01]  /*5bc0*/  F2FP.PACK_AB R5, R250, R252 ;  /* 0x000000fcfa05723e */ /* 0x004fe200000000ff */
[----:B------:R-:W2:Y:S01]  /*5bd0*/  LDSM.16.MT88.4 R16, [R217+0x1900] ;  /* 0x00190000d910783b */ /* 0x000ea20000004200 */
[----:B------:R-:W-:-:S02]  /*5be0*/  IMAD.MOV.U32 R91, RZ, RZ, R102 ;  /* 0x000000ffff5b7224 */ /* 0x000fc400078e0066 */
[----:B------:R-:W4:Y:S01]  /*5bf0*/  MUFU.EX2 R215, R2 ;  /* 0x0000000200d77308 */ /* 0x000f220000000800 */
[----:B-1----:R-:W-:Y:S02]  /*5c00*/  F2FP.PACK_AB R4, R220, R13 ;  /* 0x0000000ddc04723e */ /* 0x002fe400000000ff */
[----:B----4-:R-:W-:Y:S01]  /*5c10*/  F2FP.PACK_AB R7, R215, R214 ;  /* 0x000000d6d707723e */ /* 0x010fe200000000ff */
[----:B------:R-:W-:-:S06]  /*5c20*/  IMAD.MOV.U32 R2, RZ, RZ, R81 ;  /* 0x000000ffff027224 */ /* 0x000fcc00078e0051 */
[C---:B------:R-:W-:Y:S08]  /*5c30*/  HMMA.16816.F32 R80, R4.reuse, R8, R68 ;  /* 0x000000080450723c */ /* 0x040ff00000001844 */
[C---:B---3--:R-:W-:Y:S08]  /*5c40*/  HMMA.16816.F32 R44, R4.reuse, R20, R56 ;  /* 0x00000014042c723c */ /* 0x048ff00000001838 */
[C---:B------:R-:W-:Y:S01]  /*5c50*/  HMMA.16816.F32 R40, R4.reuse, R22, R64 ;  /* 0x000000160428723c */ /* 0x040fe20000001840 */
[----:B------:R-:W1:Y:S07]  /*5c60*/  LDSM.16.MT88.4 R20, [R216+0x4900] ;  /* 0x00490000d814783b */ /* 0x000e6e0000004200 */
[C---:B--2---:R-:W-:Y:S08]  /*5c70*/  HMMA.16816.F32 R36, R4.reuse, R16, R76 ;  /* 0x000000100424723c */ /* 0x044ff0000000184c */
[C---:B------:R-:W-:Y:S01]  /*5c80*/  HMMA.16816.F32 R76, R4.reuse, R10, R60 ;  /* 0x0000000a044c723c */ /* 0x040fe2000000183c */
[----:B------:R-:W2:Y:S07]  /*5c90*/  LDSM.16.MT88.4 R8, [R219+0x4900] ;  /* 0x00490000db08783b */ /* 0x000eae0000004200 */
[C---:B------:R-:W-:Y:S07]  /*5ca0*/  HMMA.16816.F32 R68, R4.reuse, R24, R48 ;  /* 0x000000180444723c */ /* 0x040fee0000001830 */
[----:B------:R-:W-:Y:S01]  /*5cb0*/  IMAD.MOV.U32 R51, RZ, RZ, R204 ;  /* 0x000000ffff337224 */ /* 0x000fe200078e00cc */
[----:B------:R-:W-:Y:S01]  /*5cc0*/  MOV R49, R88 ;  /* 0x0000005800317202 */ /* 0x000fe20000000f00 */
[----:B------:R-:W-:Y:S01]  /*5cd0*/  IMAD.MOV.U32 R50, RZ, RZ, R205 ;  /* 0x000000ffff327224 */ /* 0x000fe200078e00cd */
[----:B------:R-:W-:Y:S01]  /*5ce0*/  MOV R88, R98 ;  /* 0x0000006200587202 */ /* 0x000fe20000000f00 */
[----:B------:R-:W-:Y:S01]  /*5cf0*/  IMAD.MOV.U32 R48, RZ, RZ, R89 ;  /* 0x000000ffff307224 */ /* 0x000fe200078e0059 */
[C---:B------:R-:W-:Y:S01]  /*5d00*/  HMMA.16816.F32 R84, R4.reuse, R18, R84 ;  /* 0x000000120454723c */ /* 0x040fe20000001854 */
[----:B------:R-:W-:Y:S01]  /*5d10*/  IMAD.MOV.U32 R205, RZ, RZ, R96 ;  /* 0x000000ffffcd7224 */ /* 0x000fe200078e0060 */
[----:B------:R-:W3:Y:S01]  /*5d20*/  LDSM.16.MT88.4 R16, [R217+0x4900] ;  /* 0x00490000d910783b */ /* 0x000ee20000004200 */
[----:B------:R-:W-:Y:S01]  /*5d30*/  IMAD.MOV.U32 R204, RZ, RZ, R97 ;  /* 0x000000ffffcc7224 */ /* 0x000fe200078e0061 */
[----:B------:R-:W-:Y:S01]  /*5d40*/  MOV R97, R31 ;  /* 0x0000001f00617202 */ /* 0x000fe20000000f00 */
[----:B------:R-:W-:Y:S01]  /*5d50*/  IMAD.MOV.U32 R89, RZ, RZ, R99 ;  /* 0x000000ffff597224 */ /* 0x000fe200078e0063 */
[----:B------:R-:W-:Y:S01]  /*5d60*/  MOV R24, R101 ;  /* 0x0000006500187202 */ /* 0x000fe20000000f00 */
[----:B------:R-:W-:Y:S01]  /*5d70*/  IMAD.MOV.U32 R96, RZ, RZ, R30 ;  /* 0x000000ffff607224 */ /* 0x000fe200078e001e */
[----:B-1----:R-:W-:Y:S01]  /*5d80*/  HMMA.16816.F32 R60, R4, R20, R112 ;  /* 0x00000014043c723c */ /* 0x002fe20000001870 */
[----:B------:R-:W-:-:S02]  /*5d90*/  IMAD.MOV.U32 R98, RZ, RZ, R28 ;  /* 0x000000ffff627224 */ /* 0x000fc400078e001c */
[----:B------:R-:W-:Y:S02]  /*5da0*/  IMAD.MOV.U32 R99, RZ, RZ, R29 ;  /* 0x000000ffff637224 */ /* 0x000fe400078e001d */
[----:B------:R-:W1:Y:S01]  /*5db0*/  LDSM.16.MT88.4 R28, [R218+0x4900] ;  /* 0x00490000da1c783b */ /* 0x000e620000004200 */
[----:B------:R-:W-:Y:S02]  /*5dc0*/  IMAD.MOV.U32 R25, RZ, RZ, R90 ;  /* 0x000000ffff197224 */ /* 0x000fe400078e005a */
[C---:B------:R-:W-:Y:S01]  /*5dd0*/  HMMA.16816.F32 R56, R4.reuse, R22, R116 ;  /* 0x000000160438723c */ /* 0x040fe20000001874 */
[----:B------:R-:W4:Y:S01]  /*5de0*/  LDSM.16.MT88.4 R20, [R216+0x7900] ;  /* 0x00790000d814783b */ /* 0x000f220000004200 */
[----:B------:R-:W-:Y:S02]  /*5df0*/  IMAD.MOV.U32 R90, RZ, RZ, R100 ;  /* 0x000000ffff5a7224 */ /* 0x000fe400078e0064 */
[----:B------:R-:W-:Y:S02]  /*5e00*/  IMAD.MOV.U32 R206, RZ, RZ, R204 ;  /* 0x000000ffffce7224 */ /* 0x000fe400078e00cc */
[----:B------:R-:W-:Y:S01]  /*5e10*/  IMAD.MOV.U32 R204, RZ, RZ, R89 ;  /* 0x000000ffffcc7224 */ /* 0x000fe200078e0059 */
[----:B------:R-:W-:Y:S01]  /*5e20*/  MOV R89, R108 ;  /* 0x0000006c00597202 */ /* 0x000fe20000000f00 */
[C---:B--2---:R-:W-:Y:S07]  /*5e30*/  HMMA.16816.F32 R112, R4.reuse, R8, R136 ;  /* 0x000000080470723c */ /* 0x044fee0000001888 */
[----:B------:R-:W-:Y:S01]  /*5e40*/  IMAD.MOV.U32 R139, RZ, RZ, R166 ;  /* 0x000000ffff8b7224 */ /* 0x000fe200078e00a6 */
[----:B------:R-:W-:Y:S01]  /*5e50*/  HMMA.16816.F32 R64, R4, R26, R104 ;  /* 0x0000001a0440723c */ /* 0x000fe20000001868 */
[----:B------:R-:W-:Y:S01]  /*5e60*/  MOV R166, R88 ;  /* 0x0000005800a67202 */ /* 0x000fe20000000f00 */
[----:B------:R-:W-:Y:S01]  /*5e70*/  IMAD.MOV.U32 R88, RZ, RZ, R90 ;  /* 0x000000ffff587224 */ /* 0x000fe200078e005a */
[----:B------:R-:W-:Y:S01]  /*5e80*/  MOV R138, R110 ;  /* 0x0000006e008a7202 */ /* 0x000fe20000000f00 */
[----:B------:R-:W-:-:S02]  /*5e90*/  IMAD.MOV.U32 R90, RZ, RZ, R109 ;  /* 0x000000ffff5a7224 */ /* 0x000fc400078e006d */
[----:B------:R-:W-:Y:S01]  /*5ea0*/  IMAD.MOV.U32 R137, RZ, RZ, R111 ;  /* 0x000000ffff897224 */ /* 0x000fe200078e006f */
[----:B------:R-:W-:Y:S01]  /*5eb0*/  MOV R107, R103 ;  /* 0x00000067006b7202 */ /* 0x000fe20000000f00 */
[----:B------:R-:W-:Y:S01]  /*5ec0*/  HMMA.16816.F32 R116, R4, R10, R144 ;  /* 0x0000000a0474723c */ /* 0x000fe20000001890 */
[----:B------:R-:W2:Y:S01]  /*5ed0*/  LDSM.16.MT88.4 R8, [R219+0x7900] ;  /* 0x00790000db08783b */ /* 0x000ea20000004200 */
[----:B------:R-:W-:Y:S01]  /*5ee0*/  IMAD.MOV.U32 R136, RZ, RZ, R204 ;  /* 0x000000ffff887224 */ /* 0x000fe200078e00cc */
[----:B------:R-:W-:-:S04]  /*5ef0*/  MOV R204, R90 ;  /* 0x0000005a00cc7202 */ /* 0x000fc80000000f00 */
[----:B------:R-:W-:Y:S01]  /*5f00*/  MOV R146, R98 ;  /* 0x0000006200927202 */ /* 0x000fe20000000f00 */
        /* <DEDUP_REMOVED lines=8> */
[----:B-1----:R-:W-:Y:S01]  /*5f90*/  HMMA.16816.F32 R108, R4, R28, R148 ;  /* 0x0000001c046c723c */ /* 0x002fe20000001894 */
[----:B------:R-:W-:Y:S01]  /*5fa0*/  MOV R131, R88 ;  /* 0x0000005800837202 */ /* 0x000fe20000000f00 */
[----:B------:R-:W-:Y:S01]  /*5fb0*/  IMAD.MOV.U32 R128, RZ, RZ, R48 ;  /* 0x000000ffff807224 */ /* 0x000fe200078e0030 */
[----:B------:R-:W-:-:S04]  /*5fc0*/  MOV R129, R25 ;  /* 0x0000001900817202 */ /* 0x000fc80000000f00 */
[----:B------:R-:W-:Y:S01]  /*5fd0*/  MOV R151, R107 ;  /* 0x0000006b00977202 */ /* 0x000fe20000000f00 */
[C---:B------:R-:W-:Y:S01]  /*5fe0*/  HMMA.16816.F32 R52, R4.reuse, R16, R124 ;  /* 0x000000100434723c */ /* 0x040fe2000000187c */
[----:B------:R-:W-:Y:S01]  /*5ff0*/  IMAD.MOV.U32 R150, RZ, RZ, R24 ;  /* 0x000000ffff967224 */ /* 0x000fe200078e0018 */
[----:B------:R-:W1:Y:S01]  /*6000*/  LDSM.16.MT88.4 R16, [R217+0x7900] ;  /* 0x00790000d910783b */ /* 0x000e620000004200 */
[----:B------:R-:W-:Y:S01]  /*6010*/  IMAD.MOV.U32 R28, RZ, RZ, R2 ;  /* 0x000000ffff1c7224 */ /* 0x000fe200078e0002 */
[----:B------:R-:W-:Y:S01]  /*6020*/  MOV R149, R49 ;  /* 0x0000003100957202 */ /* 0x000fe20000000f00 */
[----:B------:R-:W-:Y:S01]  /*6030*/  IMAD.MOV.U32 R2, RZ, RZ, R201 ;  /* 0x000000ffff027224 */ /* 0x000fe200078e00c9 */
[----:B------:R-:W3:Y:S01]  /*6040*/  LDSM.16.MT88.4 R24, [R218+0x7900] ;  /* 0x00790000da18783b */ /* 0x000ee20000004200 */
[----:B------:R-:W-:Y:S01]  /*6050*/  IMAD.MOV.U32 R148, RZ, RZ, R50 ;  /* 0x000000ffff947224 */ /* 0x000fe200078e0032 */
[----:B------:R-:W-:Y:S01]  /*6060*/  HMMA.16816.F32 R104, R4, R30, R196 ;  /* 0x0000001e0468723c */ /* 0x000fe200000018c4 */
[----:B------:R-:W-:-:S06]  /*6070*/  MOV R29, R51 ;  /* 0x00000033001d7202 */ /* 0x000fcc0000000f00 */
[----:B------:R-:W-:Y:S01]  /*6080*/  IMAD.MOV.U32 R198, RZ, RZ, R91 ;  /* 0x000000ffffc67224 */ /* 0x000fe200078e005b */
[----:B------:R-:W-:Y:S01]  /*6090*/  MOV R199, R96 ;  /* 0x0000006000c77202 */ /* 0x000fe20000000f00 */
[----:B------:R-:W-:Y:S01]  /*60a0*/  IMAD.MOV.U32 R31, RZ, RZ, R97 ;  /* 0x000000ffff1f7224 */ /* 0x000fe200078e0061 */
[----:B----4-:R-:W-:Y:S01]  /*60b0*/  HMMA.16816.F32 R88, R4, R22, R188 ;  /* 0x000000160458723c */ /* 0x010fe200000018bc */
[----:B------:R-:W-:-:S07]  /*60c0*/  MOV R30, R200 ;  /* 0x000000c8001e7202 */ /* 0x000fce0000000f00 */
[C---:B------:R-:W-:Y:S01]  /*60d0*/  HMMA.16816.F32 R96, R4.reuse, R20, R192 ;  /* 0x000000140460723c */ /* 0x040fe200000018c0 */
[----:B------:R-:W4:Y:S07]  /*60e0*/  LDSM.16.MT88.4 R20, [R216+0xa900] ;  /* 0x00a90000d814783b */ /* 0x000f2e0000004200 */
[C---:B--2---:R-:W-:Y:S08]  /*60f0*/  HMMA.16816.F32 R124, R4.reuse, R8, R176 ;  /* 0x00000008047c723c */ /* 0x044ff000000018b0 */
[C---:B------:R-:W-:Y:S01]  /*6100*/  HMMA.16816.F32 R192, R4.reuse, R10, R172 ;  /* 0x0000000a04c0723c */ /* 0x040fe200000018ac */
[----:B------:R-:W2:Y:S07]  /*6110*/  LDSM.16.MT88.4 R8, [R219+0xa900] ;  /* 0x00a90000db08783b */ /* 0x000eae0000004200 */
[C---:B-1----:R-:W-:Y:S08]  /*6120*/  HMMA.16816.F32 R48, R4.reuse, R16, R184 ;  /* 0x000000100430723c */ /* 0x042ff000000018b8 */
[C---:B------:R-:W-:Y:S01]  /*6130*/  HMMA.16816.F32 R200, R4.reuse, R18, R180 ;  /* 0x0000001204c8723c */ /* 0x040fe200000018b4 */
[----:B------:R-:W1:Y:S07]  /*6140*/  LDSM.16.MT88.4 R16, [R217+0xa900] ;  /* 0x00a90000d910783b */ /* 0x000e6e0000004200 */
[C---:B---3--:R-:W-:Y:S08]  /*6150*/  HMMA.16816.F32 R176, R4.reuse, R24, R156 ;  /* 0x0000001804b0723c */ /* 0x048ff0000000189c */
[C---:B----4-:R-:W-:Y:S07]  /*6160*/  HMMA.16816.F32 R172, R4.reuse, R22, R152 ;  /* 0x0000001604ac723c */ /* 0x050fee0000001898 */
[----:B------:R-:W-:Y:S01]  /*6170*/  MOV R153, R2 ;  /* 0x0000000200997202 */ /* 0x000fe20000000f00 */
[----:B------:R-:W-:Y:S01]  /*6180*/  FFMA.FTZ R2, R213, c[0x0][0x2d0], -R12 ;  /* 0x0000b400d5027a23 */ /* 0x000fe2000001080c */
[C---:B------:R-:W-:Y:S01]  /*6190*/  HMMA.16816.F32 R188, R4.reuse, R26, R168 ;  /* 0x0000001a04bc723c */ /* 0x040fe200000018a8 */
[----:B------:R-:W3:Y:S01]  /*61a0*/  LDSM.16.MT88.4 R24, [R218+0xa900] ;  /* 0x00a90000da18783b */ /* 0x000ee20000004200 */
[----:B------:R-:W-:Y:S01]  /*61b0*/  MOV R155, R206 ;  /* 0x000000ce009b7202 */ /* 0x000fe20000000f00 */
[----:B------:R-:W-:Y:S01]  /*61c0*/  IMAD.MOV.U32 R154, RZ, RZ, R207 ;  /* 0x000000ffff9a7224 */ /* 0x000fe200078e00cf */
[----:B------:R4:W-:Y:S03]  /*61d0*/  MUFU.EX2 R206, R2 ;  /* 0x0000000200ce7308 */ /* 0x0009e60000000800 */
[----:B------:R-:W-:Y:S01]  /*61e0*/  MOV R169, R144 ;  /* 0x0000009000a97202 */ /* 0x000fe20000000f00 */
[----:B------:R-:W-:Y:S01]  /*61f0*/  HMMA.16816.F32 R184, R4, R20, R160 ;  /* 0x0000001404b8723c */ /* 0x000fe200000018a0 */
[----:B------:R-:W-:Y:S01]  /*6200*/  MOV R171, R198 ;  /* 0x000000c600ab7202 */ /* 0x000fe20000000f00 */
[----:B------:R-:W-:-:S02]  /*6210*/  IMAD.MOV.U32 R152, RZ, RZ, R154 ;  /* 0x000000ffff987224 */ /* 0x000fc400078e009a */
[----:B------:R-:W-:Y:S02]  /*6220*/  IMAD.MOV.U32 R168, RZ, RZ, R199 ;  /* 0x000000ffffa87224 */ /* 0x000fe400078e00c7 */
[----:B------:R-:W-:Y:S01]  /*6230*/  IMAD.MOV.U32 R170, RZ, RZ, R145 ;  /* 0x000000ffffaa7224 */ /* 0x000fe200078e0091 */
[----:B------:R-:W-:Y:S01]  /*6240*/  MOV R20, R146 ;  /* 0x0000009200147202 */ /* 0x000fe20000000f00 */
[----:B------:R-:W-:Y:S01]  /*6250*/  IMAD.MOV.U32 R21, RZ, RZ, R147 ;  /* 0x000000ffff157224 */ /* 0x000fe200078e0093 */
[C---:B--2---:R-:W-:Y:S01]  /*6260*/  HMMA.16816.F32 R160, R4.reuse, R8, R120 ;  /* 0x0000000804a0723c */ /* 0x044fe20000001878 */
[----:B----4-:R-:W-:Y:S02]  /*6270*/  FFMA.FTZ R2, R212, c[0x0][0x2d0], -R12 ;  /* 0x0000b400d4027a23 */ /* 0x010fe4000001080c */
[----:B------:R-:W-:Y:S02]  /*6280*/  IMAD.MOV.U32 R154, RZ, RZ, R20 ;  /* 0x000000ffff9a7224 */ /* 0x000fe400078e0014 */
[----:B------:R2:W4:Y:S03]  /*6290*/  MUFU.EX2 R212, R2 ;  /* 0x0000000200d47308 */ /* 0x0005260000000800 */
[----:B------:R-:W-:Y:S01]  /*62a0*/  HMMA.16816.F32 R196, R4, R10, R92 ;  /* 0x0000000a04c4723c */ /* 0x000fe2000000185c */
[----:B------:R-:W4:Y:S01]  /*62b0*/  LDSM.16.MT88.4 R8, [R216+0x2100] ;  /* 0x00210000d808783b */ /* 0x000f220000004200 */
[----:B------:R-:W-:-:S02]  /*62c0*/  IMAD.MOV.U32 R20, RZ, RZ, R168 ;  /* 0x000000ffff147224 */ /* 0x000fc400078e00a8 */
[----:B------:R-:W-:Y:S02]  /*62d0*/  IMAD.MOV.U32 R168, RZ, RZ, R170 ;  /* 0x000000ffffa87224 */ /* 0x000fe400078e00aa */
[----:B------:R-:W-:Y:S02]  /*62e0*/  IMAD.MOV.U32 R170, RZ, RZ, R148 ;  /* 0x000000ffffaa7224 */ /* 0x000fe400078e0094 */
[----:B-1----:R-:W-:Y:S01]  /*62f0*/  HMMA.16816.F32 R156, R4, R16, R140 ;  /* 0x00000010049c723c */ /* 0x002fe2000000188c */
[----:B------:R-:W-:Y:S02]  /*6300*/  IMAD.MOV.U32 R148, RZ, RZ, R150 ;  /* 0x000000ffff947224 */ /* 0x000fe400078e0096 */
[----:B------:R-:W-:Y:S01]  /*6310*/  IMAD.MOV.U32 R150, RZ, RZ, R137 ;  /* 0x000000ffff967224 */ /* 0x000fe200078e0089 */
[----:B------:R-:W-:Y:S01]  /*6320*/  MOV R137, R224 ;  /* 0x000000e000897202 */ /* 0x000fe20000000f00 */
[----:B--2---:R-:W-:-:S03]  /*6330*/  FFMA.FTZ R2, R210, c[0x0][0x2d0], -R12 ;  /* 0x0000b400d2027a23 */ /* 0x004fc6000001080c */
[----:B---3--:R-:W-:Y:S01]  /*6340*/  HMMA.16816.F32 R180, R4, R24, R72 ;  /* 0x0000001804b4723c */ /* 0x008fe20000001848 */
[----:B------:R-:W-:-:S07]  /*6350*/  IMAD.MOV.U32 R143, RZ, RZ, R205 ;  /* 0x000000ffff8f7224 */ /* 0x000fce00078e00cd */
[----:B------:R-:W-:Y:S01]  /*6360*/  HMMA.16816.F32 R144, R4, R18, R132 ;  /* 0x000000120490723c */ /* 0x000fe20000001884 */
[----:B------:R1:W-:Y:S01]  /*6370*/  MUFU.EX2 R213, R2 ;  /* 0x0000000200d57308 */ /* 0x0003e20000000800 */
[----:B------:R-:W-:Y:S01]  /*6380*/  IMAD.MOV.U32 R140, RZ, RZ, R168 ;  /* 0x000000ffff8c7224 */ /* 0x000fe200078e00a8 */
[----:B------:R-:W-:Y:S01]  /*6390*/  LDSM.16.MT88.4 R16, [R218+0x2100] ;  /* 0x00210000da10783b */ /* 0x000fe20000004200 */
[----:B------:R-:W-:Y:S02]  /*63a0*/  IMAD.MOV.U32 R93, RZ, RZ, R170 ;  /* 0x000000ffff5d7224 */ /* 0x000fe400078e00aa */
[----:B------:R-:W-:Y:S01]  /*63b0*/  IMAD.MOV.U32 R95, RZ, RZ, R128 ;  /* 0x000000ffff5f7224 */ /* 0x000fe200078e0080 */
[----:B------:R-:W-:Y:S01]  /*63c0*/  MOV R142, R221 ;  /* 0x000000dd008e7202 */ /* 0x000fe20000000f00 */
[----:B------:R2:W5:Y:S01]  /*63d0*/  LDL.LU R224, [R1+0x54] ;  /* 0x0000540001e07983 */ /* 0x0005620000300800 */
[----:B-1----:R-:W-:-:S04]  /*63e0*/  FFMA.FTZ R2, R211, c[0x0][0x2d0], -R12 ;  /* 0x0000b400d3027a23 */ /* 0x002fc8000001080c */
[----:B------:R1:W3:Y:S02]  /*63f0*/  MUFU.EX2 R207, R2 ;  /* 0x0000000200cf7308 */ /* 0x0002e40000000800 */
[----:B-1----:R-:W-:Y:S01]  /*6400*/  FFMA.FTZ R2, R153, c[0x0][0x2d0], -R0 ;  /* 0x0000b40099027a23 */ /* 0x002fe20000010800 */
[----:B------:R-:W-:Y:S02]  /*6410*/  MOV R153, R155 ;  /* 0x0000009b00997202 */ /* 0x000fe40000000f00 */
[----:B------:R-:W-:Y:S02]  /*6420*/  MOV R155, R21 ;  /* 0x00000015009b7202 */ /* 0x000fe40000000f00 */
[----:B------:R-:W-:Y:S02]  /*6430*/  MOV R21, R169 ;  /* 0x000000a900157202 */ /* 0x000fe40000000f00 */
[----:B------:R-:W-:Y:S02]  /*6440*/  MOV R169, R171 ;  /* 0x000000ab00a97202 */ /* 0x000fe40000000f00 */
[----:B------:R-:W-:-:S02]  /*6450*/  MOV R171, R149 ;  /* 0x0000009500ab7202 */ /* 0x000fc40000000f00 */
[----:B------:R-:W-:Y:S02]  /*6460*/  MOV R149, R151 ;  /* 0x0000009700957202 */ /* 0x000fe40000000f00 */
[----:B------:R-:W-:Y:S01]  /*6470*/  MOV R151, R138 ;  /* 0x0000008a00977202 */ /* 0x000fe20000000f00 */
[----:B------:R-:W-:Y:S02]  /*6480*/  IMAD.MOV.U32 R138, RZ, RZ, R165 ;  /* 0x000000ffff8a7224 */ /* 0x000fe400078e00a5 */
[----:B------:R1:W-:Y:S01]  /*6490*/  MUFU.EX2 R165, R2 ;  /* 0x0000000200a57308 */ /* 0x0003e20000000800 */
[----:B------:R-:W-:Y:S02]  /*64a0*/  IMAD.MOV.U32 R23, RZ, RZ, R153 ;  /* 0x000000ffff177224 */ /* 0x000fe400078e0099 */
[----:B------:R-:W-:Y:S02]  /*64b0*/  IMAD.MOV.U32 R153, RZ, RZ, R155 ;  /* 0x000000ffff997224 */ /* 0x000fe400078e009b */
[----:B------:R-:W-:-:S02]  /*64c0*/  IMAD.MOV.U32 R155, RZ, RZ, R149 ;  /* 0x000000ffff9b7224 */ /* 0x000fc400078e0095 */
[----:B------:R-:W-:Y:S01]  /*64d0*/  IMAD.MOV.U32 R149, RZ, RZ, R151 ;  /* 0x000000ffff957224 */ /* 0x000fe200078e0097 */
[----:B------:R-:W-:Y:S01]  /*64e0*/  MOV R151, R166 ;  /* 0x000000a600977202 */ /* 0x000fe20000000f00 */
[----:B-1----:R-:W-:Y:S01]  /*64f0*/  FFMA.FTZ R2, R152, c[0x0][0x2d0], -R0 ;  /* 0x0000b40098027a23 */ /* 0x002fe20000010800 */
[----:B------:R-:W-:-:S03]  /*6500*/  MOV R152, R154 ;  /* 0x0000009a00987202 */ /* 0x000fc60000000f00 */
[----:B------:R1:W1:Y:S01]  /*6510*/  MUFU.EX2 R166, R2 ;  /* 0x0000000200a67308 */ /* 0x0002620000000800 */
[----:B------:R-:W-:Y:S01]  /*6520*/  MOV R22, R152 ;  /* 0x0000009800167202 */ /* 0x000fe20000000f00 */
[----:B------:R-:W-:Y:S01]  /*6530*/  HMMA.16816.F32 R72, R4, R26, R32 ;  /* 0x0000001a0448723c */ /* 0x000fe20000001820 */
[----:B------:R-:W2:Y:S01]  /*6540*/  LDSM.16.MT88.4 R24, [R217+0x2100] ;  /* 0x00210000d918783b */ /* 0x000ea20000004200 */
[----:B------:R-:W-:Y:S02]  /*6550*/  MOV R92, R21 ;  /* 0x00000015005c7202 */ /* 0x000fe40000000f00 */
[----:B------:R-:W-:Y:S01]  /*6560*/  MOV R141, R169 ;  /* 0x000000a9008d7202 */ /* 0x000fe20000000f00 */
[----:B------:R-:W-:Y:S01]  /*6570*/  LDSM.16.MT88.4 R32, [R217+0x5100] ;  /* 0x00510000d920783b */ /* 0x000fe20000004200 */
[----:B-1----:R-:W-:Y:S02]  /*6580*/  FFMA.FTZ R2, R23, c[0x0][0x2d0], -R0 ;  /* 0x0000b40017027a23 */ /* 0x002fe40000010800 */
[----:B------:R-:W-:-:S02]  /*6590*/  IMAD.MOV.U32 R23, RZ, RZ, R153 ;  /* 0x000000ffff177224 */ /* 0x000fc400078e0099 */
[----:B------:R-:W-:Y:S02]  /*65a0*/  IMAD.MOV.U32 R153, RZ, RZ, R155 ;  /* 0x000000ffff997224 */ /* 0x000fe400078e009b */
[----:B------:R-:W-:Y:S01]  /*65b0*/  IMAD.MOV.U32 R155, RZ, RZ, R149 ;  /* 0x000000ffff9b7224 */ /* 0x000fe200078e0095 */
[----:B------:R-:W-:Y:S02]  /*65c0*/  MOV R149, R204 ;  /* 0x000000cc00957202 */ /* 0x000fe40000000f00 */
[----:B------:R1:W-:Y:S01]  /*65d0*/  MUFU.EX2 R204, R2 ;  /* 0x0000000200cc7308 */ /* 0x0003e20000000800 */
[----:B------:R-:W-:Y:S01]  /*65e0*/  MOV R133, R23 ;  /* 0x0000001700857202 */ /* 0x000fe20000000f00 */
[----:B-1----:R-:W-:-:S06]  /*65f0*/  FFMA.FTZ R2, R22, c[0x0][0x2d0], -R0 ;  /* 0x0000b40016027a23 */ /* 0x002fcc0000010800 */
[----:B------:R1:W1:Y:S02]  /*6600*/  MUFU.EX2 R205, R2 ;  /* 0x0000000200cd7308 */ /* 0x0002640000000800 */
[----:B-1----:R-:W-:Y:S02]  /*6610*/  IMAD.MOV.U32 R2, RZ, RZ, R20 ;  /* 0x000000ffff027224 */ /* 0x002fe400078e0014 */
[----:B------:R-:W1:Y:S01]  /*6620*/  LDSM.16.MT88.4 R20, [R219+0x2100] ;  /* 0x00210000db14783b */ /* 0x000e620000004200 */
[----:B----4-:R-:W-:Y:S02]  /*6630*/  F2FP.PACK_AB R4, R212, R206 ;  /* 0x000000ced404723e */ /* 0x010fe400000000ff */
[----:B---3--:R-:W-:Y:S02]  /*6640*/  F2FP.PACK_AB R6, R207, R213 ;  /* 0x000000d5cf06723e */ /* 0x008fe400000000ff */
[----:B------:R-:W-:Y:S02]  /*6650*/  F2FP.PACK_AB R5, R166, R165 ;  /* 0x000000a5a605723e */ /* 0x000fe400000000ff */
[----:B------:R-:W-:-:S02]  /*6660*/  F2FP.PACK_AB R7, R205, R204 ;  /* 0x000000cccd07723e */ /* 0x000fc400000000ff */
[----:B------:R-:W-:Y:S02]  /*6670*/  MOV R94, R171 ;  /* 0x000000ab005e7202 */ /* 0x000fe40000000f00 */
[----:B------:R-:W-:Y:S02]  /*6680*/  MOV R154, R148 ;  /* 0x00000094009a7202 */ /* 0x000fe40000000f00 */
[----:B------:R-:W-:Y:S01]  /*6690*/  MOV R148, R150 ;  /* 0x0000009600947202 */ /* 0x000fe20000000f00 */
[----:B------:R-:W-:Y:S01]  /*66a0*/  HMMA.16816.F32 R168, R4, R8, R44 ;  /* 0x0000000804a8723c */ /* 0x000fe2000000182c */
[----:B------:R-:W-:Y:S02]  /*66b0*/  MOV R152, R154 ;  /* 0x0000009a00987202 */ /* 0x000fe40000000f00 */
[----:B------:R-:W-:-:S05]  /*66c0*/  MOV R154, R148 ;  /* 0x00000094009a7202 */ /* 0x000fca0000000f00 */
[C---:B------:R-:W-:Y:S01]  /*66d0*/  HMMA.16816.F32 R44, R4.reuse, R10, R40 ;  /* 0x0000000a042c723c */ /* 0x040fe20000001828 */
[----:B------:R-:W3:Y:S01]  /*66e0*/  LDSM.16.MT88.4 R8, [R216+0x5100] ;  /* 0x00510000d808783b */ /* 0x000ee20000004200 */
[----:B------:R-:W-:Y:S01]  /*66f0*/  IMAD.MOV.U32 R132, RZ, RZ, R152 ;  /* 0x000000ffff847224 */ /* 0x000fe200078e0098 */
[----:B------:R-:W-:Y:S01]  /*6700*/  MOV R135, R153 ;  /* 0x0000009900877202 */ /* 0x000fe20000000f00 */
[----:B------:R-:W-:Y:S01]  /*6710*/  IMAD.MOV.U32 R210, RZ, RZ, R154 ;  /* 0x000000ffffd27224 */ /* 0x000fe200078e009a */
[----:B------:R-:W-:Y:S02]  /*6720*/  MOV R211, R155 ;  /* 0x0000009b00d37202 */ /* 0x000fe40000000f00 */
[----:B------:R-:W-:Y:S01]  /*6730*/  MOV R134, R129 ;  /* 0x0000008100867202 */ /* 0x000fe20000000f00 */
[C---:B--2---:R-:W-:Y:S07]  /*6740*/  HMMA.16816.F32 R36, R4.reuse, R24, R36 ;  /* 0x000000180424723c */ /* 0x044fee0000001824 */
[----:B------:R-:W-:Y:S01]  /*6750*/  IMAD.MOV.U32 R24, RZ, RZ, R130 ;  /* 0x000000ffff187224 */ /* 0x000fe200078e0082 */
[----:B------:R-:W-:Y:S01]  /*6760*/  MOV R25, R131 ;  /* 0x0000008300197202 */ /* 0x000fe20000000f00 */
[C---:B-1----:R-:W-:Y:S08]  /*6770*/  HMMA.16816.F32 R152, R4.reuse, R20, R80 ;  /* 0x000000140498723c */ /* 0x042ff00000001850 */
[C---:B------:R-:W-:Y:S01]  /*6780*/  HMMA.16816.F32 R128, R4.reuse, R22, R76 ;  /* 0x000000160480723c */ /* 0x040fe2000000184c */
[----:B------:R-:W1:Y:S07]  /*6790*/  LDSM.16.MT88.4 R20, [R219+0x5100] ;  /* 0x00510000db14783b */ /* 0x000e6e0000004200 */
[C---:B------:R-:W-:Y:S08]  /*67a0*/  HMMA.16816.F32 R68, R4.reuse, R16, R68 ;  /* 0x000000100444723c */ /* 0x040ff00000001844 */
[C---:B---3--:R-:W-:Y:S07]  /*67b0*/  HMMA.16816.F32 R76, R4.reuse, R8, R60 ;  /* 0x00000008044c723c */ /* 0x048fee000000183c */
[----:B------:R-:W-:Y:S01]  /*67c0*/  MOV R63, R92 ;  /* 0x0000005c003f7202 */ /* 0x000fe20000000f00 */
[C---:B------:R-:W-:Y:S01]  /*67d0*/  HMMA.16816.F32 R120, R4.reuse, R18, R64 ;  /* 0x000000120478723c */ /* 0x040fe20000001840 */
[----:B------:R-:W-:Y:S01]  /*67e0*/  IMAD.MOV.U32 R62, RZ, RZ, R93 ;  /* 0x000000ffff3e7224 */ /* 0x000fe200078e005d */
[----:B------:R-:W-:Y:S01]  /*67f0*/  MOV R61, R94 ;  /* 0x0000005e003d7202 */ /* 0x000fe20000000f00 */
[----:B------:R-:W-:Y:S01]  /*6800*/  IMAD.MOV.U32 R60, RZ, RZ, R95 ;  /* 0x000000ffff3c7224 */ /* 0x000fe200078e005f */
[----:B------:R-:W2:Y:S04]  /*6810*/  LDSM.16.MT88.4 R16, [R218+0x5100] ;  /* 0x00510000da10783b */ /* 0x000ea80000004200 */
[----:B------:R-:W-:Y:S01]  /*6820*/  HMMA.16816.F32 R92, R4, R10, R56 ;  /* 0x0000000a045c723c */ /* 0x000fe20000001838 */
[----:B------:R-:W3:Y:S01]  /*6830*/  LDSM.16.MT88.4 R8, [R216+0x8100] ;  /* 0x00810000d808783b */ /* 0x000ee20000004200 */
[----:B------:R-:W-:Y:S01]  /*6840*/  MOV R65, R136 ;  /* 0x0000008800417202 */ /* 0x000fe20000000f00 */
[----:B------:R-:W-:Y:S01]  /*6850*/  IMAD.MOV.U32 R66, RZ, RZ, R137 ;  /* 0x000000ffff427224 */ /* 0x000fe200078e0089 */
[----:B------:R-:W-:Y:S01]  /*6860*/  MOV R67, R138 ;  /* 0x0000008a00437202 */ /* 0x000fe20000000f00 */
[----:B------:R-:W-:-:S03]  /*6870*/  IMAD.MOV.U32 R80, RZ, RZ, R139 ;  /* 0x000000ffff507224 */ /* 0x000fc600078e008b */
[C---:B------:R-:W-:Y:S08]  /*6880*/  HMMA.16816.F32 R40, R4.reuse, R26, R84 ;  /* 0x0000001a0428723c */ /* 0x040ff00000001854 */
[C---:B------:R-:W-:Y:S08]  /*6890*/  HMMA.16816.F32 R84, R4.reuse, R32, R52 ;  /* 0x000000200454723c */ /* 0x040ff00000001834 */
[C---:B------:R-:W-:Y:S08]  /*68a0*/  HMMA.16816.F32 R32, R4.reuse, R34, R100 ;  /* 0x000000220420723c */ /* 0x040ff00000001864 */
[C---:B-1----:R-:W-:Y:S08]  /*68b0*/  HMMA.16816.F32 R100, R4.reuse, R20, R112 ;  /* 0x000000140464723c */ /* 0x042ff00000001870 */
[----:B------:R-:W-:Y:S01]  /*68c0*/  HMMA.16816.F32 R136, R4, R22, R116 ;  /* 0x000000160488723c */ /* 0x000fe20000001874 */
[----:B------:R-:W1:Y:S01]  /*68d0*/  LDSM.16.MT88.4 R20, [R219+0x8100] ;  /* 0x00810000db14783b */ /* 0x000e620000004200 */
[----:B------:R-:W-:-:S02]  /*68e0*/  IMAD.MOV.U32 R150, RZ, RZ, R223 ;  /* 0x000000ffff967224 */ /* 0x000fc400078e00df */
[----:B------:R-:W-:Y:S02]  /*68f0*/  IMAD.MOV.U32 R148, RZ, RZ, R222 ;  /* 0x000000ffff947224 */ /* 0x000fe400078e00de */
        /* <DEDUP_REMOVED lines=9> */
[C---:B--2---:R-:W-:Y:S01]  /*6990*/  HMMA.16816.F32 R148, R4.reuse, R16, R108 ;  /* 0x000000100494723c */ /* 0x044fe2000000186c */
[----:B------:R-:W-:Y:S01]  /*69a0*/  FFMA.FTZ R2, R2, c[0x0][0x2d0], -R12 ;  /* 0x0000b40002027a23 */ /* 0x000fe2000001080c */
[----:B------:R-:W-:Y:S01]  /*69b0*/  MOV R53, R28 ;  /* 0x0000001c00357202 */ /* 0x000fe20000000f00 */
[----:B------:R-:W-:Y:S01]  /*69c0*/  IMAD.MOV.U32 R52, RZ, RZ, R29 ;  /* 0x000000ffff347224 */ /* 0x000fe200078e001d */
[----:B------:R-:W-:Y:S01]  /*69d0*/  MOV R57, R211 ;  /* 0x000000d300397202 */ /* 0x000fe20000000f00 */
[----:B------:R-:W-:Y:S01]  /*69e0*/  IMAD.MOV.U32 R56, RZ, RZ, R210 ;  /* 0x000000ffff387224 */ /* 0x000fe200078e00d2 */
[----:B------:R-:W-:Y:S01]  /*69f0*/  MOV R59, R25 ;  /* 0x00000019003b7202 */ /* 0x000fe20000000f00 */
[----:B------:R-:W-:Y:S01]  /*6a00*/  IMAD.MOV.U32 R64, RZ, RZ, R24 ;  /* 0x000000ffff407224 */ /* 0x000fe200078e0018 */
[C---:B------:R-:W-:Y:S01]  /*6a10*/  HMMA.16816.F32 R140, R4.reuse, R18, R104 ;  /* 0x00000012048c723c */ /* 0x040fe20000001868 */
[----:B------:R-:W2:Y:S04]  /*6a20*/  LDSM.16.MT88.4 R16, [R218+0x8100] ;  /* 0x00810000da10783b */ /* 0x000ea80000004200 */
[----:B------:R-:W4:Y:S03]  /*6a30*/  LDSM.16.MT88.4 R24, [R217+0xb100] ;  /* 0x00b10000d918783b */ /* 0x000f260000004200 */
[----:B---3--:R-:W-:Y:S01]  /*6a40*/  HMMA.16816.F32 R108, R4, R8, R96 ;  /* 0x00000008046c723c */ /* 0x008fe20000001860 */
[----:B------:R-:W-:Y:S01]  /*6a50*/  MOV R83, R30 ;  /* 0x0000001e00537202 */ /* 0x000fe20000000f00 */
[----:B------:R-:W-:Y:S01]  /*6a60*/  IMAD.MOV.U32 R82, RZ, RZ, R31 ;  /* 0x000000ffff527224 */ /* 0x000fe200078e001f */
[----:B------:R-:W-:Y:S01]  /*6a70*/  MOV R104, R132 ;  /* 0x0000008400687202 */ /* 0x000fe20000000f00 */
[----:B------:R-:W-:Y:S01]  /*6a80*/  IMAD.MOV.U32 R105, RZ, RZ, R133 ;  /* 0x000000ffff697224 */ /* 0x000fe200078e0085 */
[----:B------:R-:W-:-:S03]  /*6a90*/  MOV R106, R134 ;  /* 0x00000086006a7202 */ /* 0x000fc60000000f00 */
[C---:B-1----:R-:W-:Y:S01]  /*6aa0*/  HMMA.16816.F32 R124, R4.reuse, R20, R124 ;  /* 0x00000014047c723c */ /* 0x042fe2000000187c */
[----:B------:R-:W-:Y:S01]  /*6ab0*/  MOV R98, R209 ;  /* 0x000000d100627202 */ /* 0x000fe20000000f00 */
[----:B------:R-:W-:Y:S01]  /*6ac0*/  IMAD.MOV.U32 R99, RZ, RZ, R208 ;  /* 0x000000ffff637224 */ /* 0x000fe200078e00d0 */
[----:B------:R-:W-:Y:S02]  /*6ad0*/  LDSM.16.MT88.4 R28, [R217+0x8100] ;  /* 0x00810000d91c783b */ /* 0x000fe40000004200 */
[----:B------:R-:W-:Y:S01]  /*6ae0*/  MOV R97, R98 ;  /* 0x0000006200617202 */ /* 0x000fe20000000f00 */
[----:B------:R-:W-:Y:S01]  /*6af0*/  IMAD.MOV.U32 R98, RZ, RZ, R99 ;  /* 0x000000ffff627224 */ /* 0x000fe200078e0063 */
[----:B------:R1:W-:Y:S01]  /*6b00*/  MUFU.EX2 R20, R2 ;  /* 0x0000000200147308 */ /* 0x0003e20000000800 */
[----:B------:R-:W-:Y:S01]  /*6b10*/  MOV R99, R104 ;  /* 0x0000006800637202 */ /* 0x000fe20000000f00 */
[----:B------:R-:W-:Y:S01]  /*6b20*/  IMAD.MOV.U32 R107, RZ, RZ, R135 ;  /* 0x000000ffff6b7224 */ /* 0x000fe200078e0087 */
[C---:B------:R-:W-:Y:S01]  /*6b30*/  HMMA.16816.F32 R116, R4.reuse, R10, R88 ;  /* 0x0000000a0474723c */ /* 0x040fe20000001858 */
[----:B------:R-:W-:Y:S01]  /*6b40*/  IMAD.MOV.U32 R104, RZ, RZ, R105 ;  /* 0x000000ffff687224 */ /* 0x000fe200078e0069 */
[----:B------:R-:W-:Y:S01]  /*6b50*/  MOV R105, R106 ;  /* 0x0000006a00697202 */ /* 0x000fe20000000f00 */
[----:B------:R-:W-:Y:S01]  /*6b60*/  IMAD.MOV.U32 R106, RZ, RZ, R107 ;  /* 0x000000ffff6a7224 */ /* 0x000fe200078e006b */
[----:B------:R-:W-:Y:S01]  /*6b70*/  MOV R107, R112 ;  /* 0x00000070006b7202 */ /* 0x000fe20000000f00 */
[----:B------:R3:W5:Y:S01]  /*6b80*/  LDL.LU R223, [R1+0x50] ;  /* 0x0000500001df7983 */ /* 0x0007620000300800 */
[--C-:B-1----:R-:W-:Y:S01]  /*6b90*/  FFMA.FTZ R2, R97, c[0x0][0x2d0], -R12.reuse ;  /* 0x0000b40061027a23 */ /* 0x102fe2000001080c */
[----:B------:R-:W-:Y:S01]  /*6ba0*/  MOV R97, R98 ;  /* 0x0000006200617202 */ /* 0x000fe20000000f00 */
[----:B------:R-:W-:Y:S01]  /*6bb0*/  IMAD.MOV.U32 R98, RZ, RZ, R99 ;  /* 0x000000ffff627224 */ /* 0x000fe200078e0063 */
[C---:B------:R-:W-:Y:S01]  /*6bc0*/  HMMA.16816.F32 R132, R4.reuse, R22, R192 ;  /* 0x000000160484723c */ /* 0x040fe200000018c0 */
[----:B------:R1:W1:Y:S01]  /*6bd0*/  MUFU.EX2 R21, R2 ;  /* 0x0000000200157308 */ /* 0x0002620000000800 */
        /* <DEDUP_REMOVED lines=8> */
[----:B------:R-:W3:Y:S01]  /*6c60*/  LDSM.16.MT88.4 R8, [R216+0xb100] ;  /* 0x00b10000d808783b */ /* 0x000ee20000004200 */
[----:B--2---:R-:W-:Y:S03]  /*6c70*/  HMMA.16816.F32 R176, R4, R16, R176 ;  /* 0x0000001004b0723c */ /* 0x004fe600000018b0 */
[----:B------:R2:W5:Y:S01]  /*6c80*/  LDL.LU R222, [R1+0x4c] ;  /* 0x00004c0001de7983 */ /* 0x0005620000300800 */
[----:B-1----:R-:W-:Y:S01]  /*6c90*/  FFMA.FTZ R2, R97, c[0x0][0x2d0], -R12 ;  /* 0x0000b40061027a23 */ /* 0x002fe2000001080c */
[----:B------:R-:W-:Y:S01]  /*6ca0*/  MOV R53, R54 ;  /* 0x0000003600357202 */ /* 0x000fe20000000f00 */
[----:B------:R-:W-:-:S02]  /*6cb0*/  IMAD.MOV.U32 R106, RZ, RZ, R107 ;  /* 0x000000ffff6a7224 */ /* 0x000fc400078e006b */
[C---:B------:R-:W-:Y:S01]  /*6cc0*/  HMMA.16816.F32 R188, R4.reuse, R18, R188 ;  /* 0x0000001204bc723c */ /* 0x040fe200000018bc */
[----:B------:R1:W-:Y:S01]  /*6cd0*/  MUFU.EX2 R23, R2 ;  /* 0x0000000200177308 */ /* 0x0003e20000000800 */
        /* <DEDUP_REMOVED lines=8> */
[----:B------:R-:W2:Y:S01]  /*6d60*/  LDSM.16.MT88.4 R16, [R219+0xb100] ;  /* 0x00b10000db10783b */ /* 0x000ea20000004200 */
[----:B----4-:R-:W-:Y:S03]  /*6d70*/  HMMA.16816.F32 R208, R4, R26, R144 ;  /* 0x0000001a04d0723c */ /* 0x010fe60000001890 */
[----:B------:R4:W5:Y:S01]  /*6d80*/  LDL.LU R221, [R1+0x48] ;  /* 0x0000480001dd7983 */ /* 0x0009620000300800 */
[----:B-1----:R-:W-:-:S04]  /*6d90*/  FFMA.FTZ R2, R98, c[0x0][0x2d0], -R12 ;  /* 0x0000b40062027a23 */ /* 0x002fc8000001080c */
[----:B------:R1:W1:Y:S01]  /*6da0*/  MUFU.EX2 R22, R2 ;  /* 0x0000000200167308 */ /* 0x0002620000000800 */
        /* <DEDUP_REMOVED lines=46> */
[C---:B------:R-:W-:Y:S01]  /*7090*/  HMMA.16816.F32 R192, R4.reuse, R10, R172 ;  /* 0x0000000a04c0723c */ /* 0x040fe200000018ac */
[----:B------:R1:W-:Y:S01]  /*70a0*/  MUFU.EX2 R13, R2 ;  /* 0x00000002000d7308 */ /* 0x0003e20000000800 */
[----:B------:R-:W3:Y:S04]  /*70b0*/  LDSM.16.MT88.4 R8, [R218+0xb100] ;  /* 0x00b10000da08783b */ /* 0x000ee80000004200 */
[----:B------:R-:W3:Y:S02]  /*70c0*/  LDSM.16.MT88.4 R172, [R216+0x2900] ;  /* 0x00290000d8ac783b */ /* 0x000ee40000004200 */
[C---:B--2---:R-:W-:Y:S08]  /*70d0*/  HMMA.16816.F32 R196, R4.reuse, R18, R196 ;  /* 0x0000001204c4723c */ /* 0x044ff000000018c4 */
[----:B------:R-:W-:Y:S01]  /*70e0*/  HMMA.16816.F32 R48, R4, R28, R48 ;  /* 0x0000001c0430723c */ /* 0x000fe20000001830 */
        /* <DEDUP_REMOVED lines=32> */
[----:B------:R1:W2:Y:S01]  /*72f0*/  MUFU.EX2 R14, R2 ;  /* 0x00000002000e7308 */ /* 0x0002a20000000800 */
        /* <DEDUP_REMOVED lines=11> */
[----:B------:R4:W5:Y:S01]  /*73b0*/  LDL.LU R220, [R1+0x44] ;  /* 0x0000440001dc7983 */ /* 0x0009620000300800 */
[--C-:B-1----:R-:W-:Y:S01]  /*73c0*/  FFMA.FTZ R2, R99, c[0x0][0x2d0], -R0.reuse ;  /* 0x0000b40063027a23 */ /* 0x102fe20000010800 */
[----:B------:R-:W-:Y:S01]  /*73d0*/  MOV R54, R59 ;  /* 0x0000003b00367202 */ /* 0x000fe20000000f00 */
[----:B------:R-:W-:Y:S01]  /*73e0*/  FFMA.FTZ R0, R91, c[0x0][0x2d0], -R0 ;  /* 0x0000b4005b007a23 */ /* 0x000fe20000010800 */
[----:B------:R-:W-:Y:S01]  /*73f0*/  MOV R144, R66 ;  /* 0x0000004200907202 */ /* 0x000fe20000000f00 */
[----:B------:R-:W-:-:S02]  /*7400*/  IMAD.MOV.U32 R99, RZ, RZ, R56 ;  /* 0x000000ffff637224 */ /* 0x000fc400078e0038 */
[----:B------:R-:W-:Y:S01]  /*7410*/  IMAD.MOV.U32 R53, RZ, RZ, R58 ;  /* 0x000000ffff357224 */ /* 0x000fe200078e003a */
[----:B------:R1:W-:Y:S01]  /*7420*/  MUFU.EX2 R12, R0 ;  /* 0x00000000000c7308 */ /* 0x0003e20000000800 */
[----:B------:R-:W-:Y:S01]  /*7430*/  IMAD.MOV.U32 R18, RZ, RZ, R65 ;  /* 0x000000ffff127224 */ /* 0x000fe200078e0041 */
[----:B------:R-:W3:Y:S01]  /*7440*/  LDSM.16.MT88.4 R56, [R217+0x2900] ;  /* 0x00290000d938783b */ /* 0x000ee20000004200 */
[----:B------:R-:W-:Y:S01]  /*7450*/  IMAD.MOV.U32 R145, RZ, RZ, R67 ;  /* 0x000000ffff917224 */ /* 0x000fe200078e0043 */
[----:B------:R-:W-:Y:S01]  /*7460*/  HMMA.16816.F32 R28, R4, R30, R200 ;  /* 0x0000001e041c723c */ /* 0x000fe200000018c8 */
[----:B------:R-:W-:Y:S01]  /*7470*/  IMAD.MOV.U32 R19, RZ, RZ, R63 ;  /* 0x000000ffff137224 */ /* 0x000fe200078e003f */
[----:B------:R-:W-:Y:S04]  /*7480*/  LDSM.16.MT88.4 R88, [R217+0x5900] ;  /* 0x00590000d958783b */ /* 0x000fe80000004200 */
[----:B------:R4:W5:Y:S01]  /*7490*/  LDL.LU R167, [R1+0x40] ;  /* 0x0000400001a77983 */ /* 0x0009620000300800 */
[----:B-1----:R-:W-:-:S03]  /*74a0*/  MOV R0, R64 ;  /* 0x0000004000007202 */ /* 0x002fc60000000f00 */
[----:B------:R-:W1:Y:S01]  /*74b0*/  LDSM.16.MT88.4 R64, [R219+0x2900] ;  /* 0x00290000db40783b */ /* 0x000e620000004200 */
[----:B------:R-:W2:Y:S01]  /*74c0*/  MUFU.EX2 R15, R2 ;  /* 0x00000002000f7308 */ /* 0x000ea20000000800 */
[C---:B------:R-:W-:Y:S08]  /*74d0*/  HMMA.16816.F32 R200, R4.reuse, R24, R156 ;  /* 0x0000001804c8723c */ /* 0x040ff0000000189c */
[----:B------:R-:W-:Y:S07]  /*74e0*/  HMMA.16816.F32 R24, R4, R16, R160 ;  /* 0x000000100418723c */ /* 0x000fee00000018a0 */
[----:B------:R-:W-:-:S02]  /*74f0*/  F2FP.PACK_AB R160, R21, R20 ;  /* 0x0000001415a0723e */ /* 0x000fc400000000ff */
[----:B------:R-:W-:Y:S02]  /*7500*/  F2FP.PACK_AB R162, R22, R23 ;  /* 0x0000001716a2723e */ /* 0x000fe400000000ff */
[----:B--2---:R-:W-:Y:S02]  /*7510*/  F2FP.PACK_AB R161, R14, R13 ;  /* 0x0000000d0ea1723e */ /* 0x004fe400000000ff */
[----:B------:R-:W-:Y:S01]  /*7520*/  F2FP.PACK_AB R163, R12, R15 ;  /* 0x0000000f0ca3723e */ /* 0x000fe200000000ff */
[----:B---3--:R-:W-:Y:S01]  /*7530*/  HMMA.16816.F32 R180, R4, R8, R180 ;  /* 0x0000000804b4723c */ /* 0x008fe200000018b4 */
[----:B------:R-:W-:Y:S01]  /*7540*/  MOV R159, R52 ;  /* 0x00000034009f7202 */ /* 0x000fe20000000f00 */
[----:B------:R-:W-:Y:S01]  /*7550*/  IMAD.MOV.U32 R158, RZ, RZ, R53 ;  /* 0x000000ffff9e7224 */ /* 0x000fe200078e0035 */
[----:B------:R-:W-:Y:S01]  /*7560*/  MOV R157, R54 ;  /* 0x00000036009d7202 */ /* 0x000fe20000000f00 */
[----:B------:R-:W-:-:S04]  /*7570*/  IMAD.MOV.U32 R156, RZ, RZ, R55 ;  /* 0x000000ffff9c7224 */ /* 0x000fc800078e0037 */
[----:B------:R-:W-:Y:S01]  /*7580*/  HMMA.16816.F32 R8, R4, R10, R72 ;  /* 0x0000000a0408723c */ /* 0x000fe20000001848 */
[----:B------:R-:W-:Y:S01]  /*7590*/  MOV R17, R60 ;  /* 0x0000003c00117202 */ /* 0x000fe20000000f00 */
[----:B------:R-:W-:Y:S01]  /*75a0*/  IMAD.MOV.U32 R16, RZ, RZ, R61 ;  /* 0x000000ffff107224 */ /* 0x000fe200078e003d */
[----:B------:R-:W-:Y:S01]  /*75b0*/  MOV R2, R62 ;  /* 0x0000003e00027202 */ /* 0x000fe20000000f00 */
[----:B------:R-:W2:Y:S03]  /*75c0*/  LDSM.16.MT88.4 R72, [R218+0x2900] ;  /* 0x00290000da48783b */ /* 0x000ea60000004200 */
[----:B------:R-:W-:Y:S01]  /*75d0*/  IMAD.MOV.U32 R4, RZ, RZ, R99 ;  /* 0x000000ffff047224 */ /* 0x000fe200078e0063 */
[C---:B------:R-:W-:Y:S08]  /*75e0*/  HMMA.16816.F32 R168, R160.reuse, R172, R168 ;  /* 0x000000aca0a8723c */ /* 0x040ff000000018a8 */
[C---:B------:R-:W-:Y:S07]  /*75f0*/  HMMA.16816.F32 R172, R160.reuse, R174, R44 ;  /* 0x000000aea0ac723c */ /* 0x040fee000000182c */
[----:B------:R-:W-:Y:S01]  /*7600*/  IMAD.MOV.U32 R47, RZ, RZ, R0 ;  /* 0x000000ffff2f7224 */ /* 0x000fe200078e0000 */
[----:B------:R-:W-:Y:S01]  /*7610*/  HMMA.16816.F32 R52, R160, R56, R36 ;  /* 0x00000038a034723c */ /* 0x000fe20000001824 */
[----:B------:R-:W-:-:S06]  /*7620*/  MOV R0, R104 ;  /* 0x0000006800007202 */ /* 0x000fcc0000000f00 */
[----:B------:R-:W-:Y:S01]  /*7630*/  MOV R38, R114 ;  /* 0x0000007200267202 */ /* 0x000fe20000000f00 */
[----:B-1----:R-:W-:Y:S07]  /*7640*/  HMMA.16816.F32 R60, R160, R64, R152 ;  /* 0x00000040a03c723c */ /* 0x002fee0000001898 */
[----:B------:R-:W-:Y:S01]  /*7650*/  MOV R155, R4 ;  /* 0x00000004009b7202 */ /* 0x000fe20000000f00 */
[----:B------:R-:W-:Y:S02]  /*7660*/  IMAD.MOV.U32 R154, RZ, RZ, R105 ;  /* 0x000000ffff9a7224 */ /* 0x000fe400078e0069 */
[----:B------:R-:W-:-:S02]  /*7670*/  IMAD.MOV.U32 R4, RZ, RZ, R147 ;  /* 0x000000ffff047224 */ /* 0x000fc400078e0093 */
[----:B------:R-:W-:Y:S02]  /*7680*/  FADD.FTZ R0, R0, R154 ;  /* 0x0000009a00007221 */ /* 0x000fe40000010000 */
[----:B------:R-:W-:Y:S02]  /*7690*/  FADD.FTZ R4, R4, R38 ;  /* 0x0000002604047221 */ /* 0x000fe40000010000 */
[----:B------:R-:W-:Y:S02]  /*76a0*/  FADD.FTZ R2, R2, R0 ;  /* 0x0000000002027221 */ /* 0x000fe40000010000 */
[----:B------:R-:W-:Y:S01]  /*76b0*/  FADD.FTZ R0, R16, R4 ;  /* 0x0000000410007221 */ /* 0x000fe20000010000 */
[----:B------:R-:W-:Y:S01]  /*76c0*/  HMMA.16816.F32 R56, R160, R58, R40 ;  /* 0x0000003aa038723c */ /* 0x000fe20000001828 */
[----:B------:R-:W-:Y:S02]  /*76d0*/  FADD.FTZ R2, R156, R2 ;  /* 0x000000029c027221 */ /* 0x000fe40000010000 */
[----:B------:R-:W-:Y:S01]  /*76e0*/  FADD.FTZ R0, R158, R0 ;  /* 0x000000009e007221 */ /* 0x000fe20000010000 */
[----:B------:R-:W-:-:S03]  /*76f0*/  MOV R5, R98 ;  /* 0x0000006200057202 */ /* 0x000fc60000000f00 */
[----:B------:R-:W-:Y:S01]  /*7700*/  IMAD.MOV.U32 R40, RZ, RZ, R83 ;  /* 0x000000ffff287224 */ /* 0x000fe200078e0053 */
[----:B------:R-:W-:Y:S01]  /*7710*/  MOV R41, R82 ;  /* 0x0000005200297202 */ /* 0x000fe20000000f00 */
[----:B------:R-:W-:Y:S01]  /*7720*/  FADD.FTZ R2, R155, R2 ;  /* 0x000000029b027221 */ /* 0x000fe20000010000 */
[----:B------:R-:W-:Y:S01]  /*7730*/  MOV R7, R96 ;  /* 0x0000006000077202 */ /* 0x000fe20000000f00 */
[----:B------:R-:W-:Y:S02]  /*7740*/  FADD.FTZ R0, R40, R0 ;  /* 0x0000000028007221 */ /* 0x000fe40000010000 */
[----:B------:R-:W-:Y:S01]  /*7750*/  IMAD.MOV.U32 R6, RZ, RZ, R97 ;  /* 0x000000ffff067224 */ /* 0x000fe200078e0061 */
[----:B------:R-:W-:Y:S01]  /*7760*/  MOV R42, R106 ;  /* 0x0000006a002a7202 */ /* 0x000fe20000000f00 */
[----:B------:R-:W-:Y:S01]  /*7770*/  FADD.FTZ R2, R41, R2 ;  /* 0x0000000229027221 */ /* 0x000fe20000010000 */
[----:B------:R-:W-:Y:S01]  /*7780*/  MOV R36, R112 ;  /* 0x0000007000247202 */ /* 0x000fe20000000f00 */
[----:B------:R-:W-:Y:S01]  /*7790*/  FADD.FTZ R0, R5, R0 ;  /* 0x0000000005007221 */ /* 0x000fe20000010000 */
[----:B------:R-:W-:Y:S01]  /*77a0*/  MOV R44, R146 ;  /* 0x00000092002c7202 */ /* 0x000fe20000000f00 */
[----:B------:R-:W-:Y:S01]  /*77b0*/  FADD.FTZ R2, R6, R2 ;  /* 0x0000000206027221 */ /* 0x000fe20000010000 */
[----:B------:R-:W1:Y:S01]  /*77c0*/  LDSM.16.MT88.4 R80, [R216+0x5900] ;  /* 0x00590000d850783b */ /* 0x000e620000004200 */
[----:B------:R-:W-:-:S02]  /*77d0*/  IMAD.MOV.U32 R43, RZ, RZ, R107 ;  /* 0x000000ffff2b7224 */ /* 0x000fc400078e006b */
[----:B------:R-:W-:Y:S01]  /*77e0*/  FADD.FTZ R0, R7, R0 ;  /* 0x0000000007007221 */ /* 0x000fe20000010000 */
[----:B------:R-:W3:Y:S01]  /*77f0*/  LDSM.16.MT88.4 R96, [R219+0x5900] ;  /* 0x00590000db60783b */ /* 0x000ee20000004200 */
[----:B------:R-:W-:Y:S02]  /*7800*/  IMAD.MOV.U32 R39, RZ, RZ, R115 ;  /* 0x000000ffff277224 */ /* 0x000fe400078e0073 */
[----:B------:R-:W-:Y:S01]  /*7810*/  FADD.FTZ R2, R42, R2 ;  /* 0x000000022a027221 */ /* 0x000fe20000010000 */
[----:B------:R-:W1:Y:S01]  /*7820*/  LDSM.16.MT88.4 R4, [R218+0xb900] ;  /* 0x00b90000da04783b */ /* 0x000e620000004200 */
[----:B------:R-:W-:Y:S02]  /*7830*/  IMAD.MOV.U32 R37, RZ, RZ, R113 ;  /* 0x000000ffff257224 */ /* 0x000fe400078e0071 */
[----:B------:R-:W-:Y:S01]  /*7840*/  FADD.FTZ R0, R43, R0 ;  /* 0x000000002b007221 */ /* 0x000fe20000010000 */
[----:B------:R-:W-:Y:S01]  /*7850*/  MOV R38, R39 ;  /* 0x0000002700267202 */ /* 0x000fe20000000f00 */
[----:B------:R-:W-:Y:S01]  /*7860*/  IMAD.MOV.U32 R45, RZ, RZ, R145 ;  /* 0x000000ffff2d7224 */ /* 0x000fe200078e0091 */
[----:B------:R-:W-:Y:S01]  /*7870*/  MOV R46, R144 ;  /* 0x00000090002e7202 */ /* 0x000fe20000000f00 */
[----:B------:R-:W-:Y:S01]  /*7880*/  FADD.FTZ R2, R36, R2 ;  /* 0x0000000224027221 */ /* 0x000fe20000010000 */
[----:B------:R-:W3:Y:S01]  /*7890*/  LDSM.16.MT88.4 R104, [R218+0x5900] ;  /* 0x00590000da68783b */ /* 0x000ee20000004200 */
[----:B------:R-:W-:-:S02]  /*78a0*/  IMAD.MOV.U32 R39, RZ, RZ, R44 ;  /* 0x000000ffff277224 */ /* 0x000fc400078e002c */
[----:B------:R-:W-:Y:S01]  /*78b0*/  FADD.FTZ R0, R37, R0 ;  /* 0x0000000025007221 */ /* 0x000fe20000010000 */
[----:B------:R-:W-:Y:S01]  /*78c0*/  MOV R44, R45 ;  /* 0x0000002d002c7202 */ /* 0x000fe20000000f00 */
[----:B------:R-:W-:Y:S01]  /*78d0*/  FADD.FTZ R2, R38, R2 ;  /* 0x0000000226027221 */ /* 0x000fe20000010000 */
[----:B------:R-:W-:Y:S01]  /*78e0*/  HMMA.16816.F32 R64, R160, R66, R128 ;  /* 0x00000042a040723c */ /* 0x000fe20000001880 */
[----:B------:R-:W-:Y:S01]  /*78f0*/  IMAD.MOV.U32 R45, RZ, RZ, R46 ;  /* 0x000000ffff2d7224 */ /* 0x000fe200078e002e */
[----:B------:R-:W-:Y:S01]  /*7900*/  LDSM.16.MT88.4 R112, [R216+0x8900] ;  /* 0x00890000d870783b */ /* 0x000fe20000004200 */
[----:B------:R-:W-:Y:S01]  /*7910*/  FADD.FTZ R0, R39, R0 ;  /* 0x0000000027007221 */ /* 0x000fe20000010000 */
[----:B------:R-:W-:Y:S01]  /*7920*/  MOV R46, R47 ;  /* 0x0000002f002e7202 */ /* 0x000fe20000000f00 */
[----:B------:R-:W-:Y:S01]  /*7930*/  FADD.FTZ R2, R44, R2 ;  /* 0x000000022c027221 */ /* 0x000fe20000010000 */
[----:B------:R-:W3:Y:S01]  /*7940*/  LDSM.16.MT88.4 R128, [R219+0x8900] ;  /* 0x00890000db80783b */ /* 0x000ee20000004200 */
[----:B------:R-:W-:-:S02]  /*7950*/  IMAD.MOV.U32 R47, RZ, RZ, R19 ;  /* 0x000000ffff2f7224 */ /* 0x000fc400078e0013 */
[----:B------:R-:W-:Y:S01]  /*7960*/  FADD.FTZ R0, R45, R0 ;  /* 0x000000002d007221 */ /* 0x000fe20000010000 */
[----:B--2---:R-:W-:Y:S01]  /*7970*/  HMMA.16816.F32 R68, R160, R72, R68 ;  /* 0x00000048a044723c */ /* 0x004fe20000001844 */
[----:B------:R-:W-:Y:S01]  /*7980*/  FADD.FTZ R2, R46, R2 ;  /* 0x000000022e027221 */ /* 0x000fe20000010000 */
[----:B------:R-:W-:Y:S01]  /*7990*/  LDSM.16.MT88.4 R144, [R216+0xb900] ;  /* 0x00b90000d890783b */ /* 0x000fe20000004200 */
[----:B------:R-:W-:Y:S01]  /*79a0*/  FADD.FTZ R0, R47, R0 ;  /* 0x000000002f007221 */ /* 0x000fe20000010000 */
[----:B------:R-:W-:Y:S01]  /*79b0*/  MOV R19, R17 ;  /* 0x0000001100137202 */ /* 0x000fe20000000f00 */
[----:B------:R-:W-:Y:S02]  /*79c0*/  FADD.FTZ R2, R18, R2 ;  /* 0x0000000212027221 */ /* 0x000fe40000010000 */
[----:B------:R-:W-:Y:S02]  /*79d0*/  FADD.FTZ R0, R252, R0 ;  /* 0x00000000fc007221 */ /* 0x000fe40000010000 */
[----:B------:R-:W-:-:S02]  /*79e0*/  IMAD.MOV.U32 R16, RZ, RZ, R157 ;  /* 0x000000ffff107224 */ /* 0x000fc400078e009d */
[----:B------:R-:W-:Y:S02]  /*79f0*/  FADD.FTZ R2, R19, R2 ;  /* 0x0000000213027221 */ /* 0x000fe40000010000 */
[----:B------:R-:W-:Y:S01]  /*7a00*/  FADD.FTZ R0, R250, R0 ;  /* 0x00000000fa007221 */ /* 0x000fe20000010000 */
[----:B------:R-:W-:Y:S01]  /*7a10*/  MOV R17, R159 ;  /* 0x0000009f00117202 */ /* 0x000fe20000000f00 */
[----:B------:R-:W-:Y:S01]  /*7a20*/  FADD.FTZ R2, R16, R2 ;  /* 0x0000000210027221 */ /* 0x000fe20000010000 */
[----:B-1----:R-:W-:Y:S01]  /*7a30*/  HMMA.16816.F32 R76, R160, R80, R76 ;  /* 0x00000050a04c723c */ /* 0x002fe2000000184c */
[----:B------:R-:W-:Y:S01]  /*7a40*/  FADD.FTZ R0, R214, R0 ;  /* 0x00000000d6007221 */ /* 0x000fe20000010000 */
[----:B------:R-:W-:Y:S01]  /*7a50*/  LDSM.16.MT88.4 R156, [R219+0xb900] ;  /* 0x00b90000db9c783b */ /* 0x000fe20000004200 */
[----:B------:R-:W-:Y:S02]  /*7a60*/  FADD.FTZ R2, R17, R2 ;  /* 0x0000000211027221 */ /* 0x000fe40000010000 */
[----:B------:R-:W-:-:S02]  /*7a70*/  FADD.FTZ R0, R215, R0 ;  /* 0x00000000d7007221 */ /* 0x000fc40000010000 */
[----:B------:R-:W-:Y:S02]  /*7a80*/  FADD.FTZ R2, R206, R2 ;  /* 0x00000002ce027221 */ /* 0x000fe40000010000 */
[----:B------:R-:W-:Y:S02]  /*7a90*/  FADD.FTZ R0, R165, R0 ;  /* 0x00000000a5007221 */ /* 0x000fe40000010000 */
[----:B------:R-:W-:Y:S01]  /*7aa0*/  FADD.FTZ R2, R212, R2 ;  /* 0x00000002d4027221 */ /* 0x000fe20000010000 */
[----:B------:R-:W-:Y:S01]  /*7ab0*/  HMMA.16816.F32 R80, R160, R82, R92 ;  /* 0x00000052a050723c */ /* 0x000fe2000000185c */
[----:B------:R-:W-:-:S07]  /*7ac0*/  FADD.FTZ R0, R166, R0 ;  /* 0x00000000a6007221 */ /* 0x000fce0000010000 */
[C---:B---3--:R-:W-:Y:S08]  /*7ad0*/  HMMA.16816.F32 R92, R160.reuse, R96, R100 ;  /* 0x00000060a05c723c */ /* 0x048ff00000001864 */
[C---:B------:R-:W-:Y:S07]  /*7ae0*/  HMMA.16816.F32 R180, R160.reuse, R4, R180 ;  /* 0x00000004a0b4723c */ /* 0x040fee00000018b4 */
[----:B------:R-:W-:Y:S01]  /*7af0*/  FADD.FTZ R4, R213, R2 ;  /* 0x00000002d5047221 */ /* 0x000fe20000010000 */
[----:B------:R-:W-:Y:S01]  /*7b00*/  HMMA.16816.F32 R96, R160, R98, R136 ;  /* 0x00000062a060723c */ /* 0x000fe20000001888 */
[----:B------:R-:W1:Y:S01]  /*7b10*/  LDSM.16.MT88.4 R136, [R218+0x8900] ;  /* 0x00890000da88783b */ /* 0x000e620000004200 */
[----:B------:R-:W-:-:S02]  /*7b20*/  FADD.FTZ R2, R204, R0 ;  /* 0x00000000cc027221 */ /* 0x000fc40000010000 */
[----:B------:R-:W-:-:S04]  /*7b30*/  FADD.FTZ R0, R207, R4 ;  /* 0x00000004cf007221 */ /* 0x000fc80000010000 */
[----:B------:R-:W-:Y:S01]  /*7b40*/  HMMA.16816.F32 R72, R160, R74, R120 ;  /* 0x0000004aa048723c */ /* 0x000fe20000001878 */
[----:B------:R-:W2:Y:S01]  /*7b50*/  LDSM.16.MT88.4 R120, [R217+0x8900] ;  /* 0x00890000d978783b */ /* 0x000ea20000004200 */
[----:B------:R-:W-:-:S06]  /*7b60*/  FADD.FTZ R2, R205, R2 ;  /* 0x00000002cd027221 */ /* 0x000fcc0000010000 */
[----:B------:R-:W-:Y:S01]  /*7b70*/  HMMA.16816.F32 R100, R160, R104, R148 ;  /* 0x00000068a064723c */ /* 0x000fe20000001894 */
[----:B------:R-:W3:Y:S01]  /*7b80*/  LDSM.16.MT88.4 R148, [R217+0xb900] ;  /* 0x00b90000d994783b */ /* 0x000ee20000004200 */
[----:B------:R-:W-:Y:S02]  /*7b90*/  FADD.FTZ R0, R20, R0 ;  /* 0x0000000014007221 */ /* 0x000fe40000010000 */
[----:B------:R-:W-:Y:S02]  /*7ba0*/  FADD.FTZ R2, R13, R2 ;  /* 0x000000020d027221 */ /* 0x000fe40000010000 */
[----:B------:R-:W-:Y:S02]  /*7bb0*/  FADD.FTZ R0, R21, R0 ;  /* 0x0000000015007221 */ /* 0x000fe40000010000 */
[----:B------:R-:W-:Y:S02]  /*7bc0*/  FADD.FTZ R2, R14, R2 ;  /* 0x000000020e027221 */ /* 0x000fe40000010000 */
[----:B------:R-:W-:-:S02]  /*7bd0*/  FADD.FTZ R0, R23, R0 ;  /* 0x0000000017007221 */ /* 0x000fc40000010000 */
[----:B------:R-:W-:Y:S02]  /*7be0*/  FADD.FTZ R2, R15, R2 ;  /* 0x000000020f027221 */ /* 0x000fe40000010000 */
[----:B------:R-:W-:Y:S02]  /*7bf0*/  FADD.FTZ R4, R22, R0 ;  /* 0x0000000016047221 */ /* 0x000fe40000010000 */
[----:B------:R-:W-:-:S05]  /*7c00*/  FADD.FTZ R0, R12, R2 ;  /* 0x000000020c007221 */ /* 0x000fca0000010000 */
[----:B------:R4:W-:Y:S04]  /*7c10*/  STL [R1+0x4], R0 ;  /* 0x0000040001007387 */ /* 0x0009e80000100800 */
[----:B------:R4:W-:Y:S01]  /*7c20*/  STL [R1], R4 ;  /* 0x0000000401007387 */ /* 0x0009e20000100800 */
        /* <DEDUP_REMOVED lines=19> */
[----:B----4-:R-:W2:Y:S01]  /*7d60*/  LDL.LU R17, [R1+0x28] ;  /* 0x0000280001117983 */ /* 0x010ea20000300800 */
[----:B------:R-:W-:-:S02]  /*7d70*/  IMAD.MOV.U32 R166, RZ, RZ, R3 ;  /* 0x000000ffffa67224 */ /* 0x000fc400078e0003 */
[----:B------:R-:W-:Y:S01]  /*7d80*/  IMAD.MOV.U32 R165, RZ, RZ, R164 ;  /* 0x000000ffffa57224 */ /* 0x000fe200078e00a4 */
[----:B------:R-:W3:Y:S01]  /*7d90*/  LDL.LU.64 R18, [R1+0x30] ;  /* 0x0000300001127983 */ /* 0x000ee20000300a00 */
[----:B--2---:R-:W-:-:S03]  /*7da0*/  IADD3 R250, R17, -0x2, RZ ;  /* 0xfffffffe11fa7810 */ /* 0x004fc60007ffe0ff */
[----:B------:R-:W2:Y:S01]  /*7db0*/  LDL.LU.64 R16, [R1+0x38] ;  /* 0x0000380001107983 */ /* 0x000ea20000300a00 */
[----:B---3--:R-:W-:Y:S02]  /*7dc0*/  MOV R3, R19 ;  /* 0x0000001300037202 */ /* 0x008fe40000000f00 */
[----:B--2---:R-:W-:-:S05]  /*7dd0*/  MOV R2, R16 ;  /* 0x0000001000027202 */ /* 0x004fca0000000f00 */
[----:B------:R1:W-:Y:S02]  /*7de0*/  STL.64 [R1+0x10], R2 ;  /* 0x0000100201007387 */ /* 0x0003e40000100a00 */
.L_x_713:
[----:B------:R-:W2:Y:S01]  /*7df0*/  LDL.64 R12, [R1+0x10] ;  /* 0x00001000010c7983 */ /* 0x000ea20000100a00 */
[----:B-1----:R-:W-:Y:S01]  /*7e00*/  SHF.R.S32.HI R0, RZ, 0x1f, R250 ;  /* 0x0000001fff007819 */ /* 0x002fe200000114fa */
[----:B------:R-:W-:Y:S04]  /*7e10*/  DEPBAR.LE SB0, 0x0 ;  /* 0x000080000000791a */ /* 0x000fe80000000000 */
[----:B------:R-:W-:Y:S01]  /*7e20*/  IMAD R0, R0, c[0x0][0x208], RZ ;  /* 0x0000820000007a24 */ /* 0x000fe200078e02ff */
[----:B------:R-:W-:Y:S01]  /*7e30*/  BAR.SYNC.DEFER_BLOCKING 0x0 ;  /* 0x0000000000007b1d */ /* 0x000fe20000010000 */
[C---:B-1----:R-:W-:Y:S01]  /*7e40*/  IMAD.WIDE.U32 R2, R250.reuse, c[0x0][0x208], RZ ;  /* 0x00008200fa027a25 */ /* 0x042fe200078e00ff */
[----:B------:R-:W-:Y:S02]  /*7e50*/  MOV R29, c[0x0][0x208] ;  /* 0x00008200001d7a02 */ /* 0x000fe40000000f00 */
[----:B------:R-:W-:Y:S01]  /*7e60*/  MOV R45, 0x6 ;  /* 0x00000006002d7802 */ /* 0x000fe20000000f00 */
[----:B------:R-:W-:Y:S01]  /*7e70*/  IMAD R0, R250, c[0x0][0x20c], R0 ;  /* 0x00008300fa007a24 */ /* 0x000fe200078e0200 */
[----:B------:R-:W-:Y:S02]  /*7e80*/  SHF.L.U32 R29, R29, 0x6, RZ ;  /* 0x000000061d1d7819 */ /* 0x000fe400000006ff */
[----:B------:R-:W-:Y:S02]  /*7e90*/  MOV R44, c[0x0][0x208] ;  /* 0x00008200002c7a02 */ /* 0x000fe40000000f00 */
[----:B------:R-:W-:Y:S02]  /*7ea0*/  IADD3 R0, R3, R0, RZ ;  /* 0x0000000003007210 */ /* 0x000fe40007ffe0ff */
[----:B------:R-:W-:Y:S03]  /*7eb0*/  SHF.L.U64.HI R44, R44, R45, c[0x0][0x20c] ;  /* 0x000083002c2c7619 */ /* 0x000fe6000001022d */
[----:B------:R-:W-:Y:S01]  /*7ec0*/  IMAD R0, R0, 0x60, RZ ;  /* 0x0000006000007824 */ /* 0x000fe200078e02ff */
[----:B-----5:R-:W-:Y:S06]  /*7ed0*/  LDSM.16.M88.4 R48, [R222+0x18100] ;  /* 0x01810000de30783b */ /* 0x020fec0000000200 */
[----:B------:R-:W1:Y:S06]  /*7ee0*/  LDSM.16.M88.4 R8, [R167+0xc100] ;  /* 0x00c10000a708783b */ /* 0x000e6c0000000200 */
[----:B------:R-:W3:Y:S06]  /*7ef0*/  LDSM.16.M88.4 R16, [R167+0xc900] ;  /* 0x00c90000a710783b */ /* 0x000eec0000000200 */
[----:B------:R-:W4:Y:S06]  /*7f00*/  LDSM.16.M88.4 R24, [R167+0xd100] ;  /* 0x00d10000a718783b */ /* 0x000f2c0000000200 */
[----:B------:R-:W2:Y:S06]  /*7f10*/  LDSM.16.M88.4 R32, [R167+0xd900] ;  /* 0x00d90000a720783b */ /* 0x000eac0000000200 */
[----:B------:R-:W2:Y:S06]  /*7f20*/  LDSM.16.M88.4 R40, [R167+0xe100] ;  /* 0x00e10000a728783b */ /* 0x000eac0000000200 */
[----:B------:R-:W2:Y:S06]  /*7f30*/  LDSM.16.M88.4 R184, [R167+0xe900] ;  /* 0x00e90000a7b8783b */ /* 0x000eac0000000200 */
[----:B------:R-:W-:Y:S01]  /*7f40*/  LDSM.16.M88.4 R188, [R223+0x18100] ;  /* 0x01810000dfbc783b */ /* 0x000fe20000000200 */
        /* <DEDUP_REMOVED lines=35> */
[----:B--2---:R-:W-:Y:S03]  /*8180*/  IADD3 R2, P0, R2, R29, RZ ;  /* 0x0000001d02027210 */ /* 0x004fe60007f1e0ff */
[----:B------:R2:W-:Y:S03]  /*8190*/  LDGSTS.E.BYPASS.LTC128B.128 [R251+0x9100], [R38.64], !P4 ;  /* 0x0910000026fb7fae */ /* 0x0005e6000e101d44 */
[----:B------:R-:W-:Y:S05]  /*81a0*/  IADD3.X R3, R3, R44, RZ, P0, !PT ;  /* 0x0000002c03037210 */ /* 0x000fea00007fe4ff */
[----:B------:R1:W-:Y:S06]  /*81b0*/  LDGSTS.E.BYPASS.LTC128B.128 [R251+0x1100], [R2.64], !P3 ;  /* 0x0110000002fb7fae */ /* 0x0003ec000d901d44 */
[----:B------:R1:W-:Y:S01]  /*81c0*/  LDGSTS.E.BYPASS.LTC128B.128 [R251+0x4100], [R2.64+0x80], !P5 ;  /* 0x0410008002fb7fae */ /* 0x0003e2000e901d44 */
[----:B----4-:R-:W-:Y:S05]  /*81d0*/  IADD3 R36, P0, R29, R2, RZ ;  /* 0x000000021d247210 */ /* 0x010fea0007f1e0ff */
[----:B------:R4:W-:Y:S01]  /*81e0*/  LDGSTS.E.BYPASS.LTC128B.128 [R251+0x7100], [R2.64+0x100], !P6 ;  /* 0x0710010002fb7fae */ /* 0x0009e2000f101d44 */
[C---:B---3--:R-:W-:Y:S01]  /*81f0*/  HMMA.16816.F32 R28, R48.reuse, R32, RZ ;  /* 0x00000020301c723c */ /* 0x048fe200000018ff */
[----:B------:R-:W-:Y:S02]  /*8200*/  IADD3.X R37, R44, R3, RZ, P0, !PT ;  /* 0x000000032c257210 */ /* 0x000fe400007fe4ff */
[C---:B------:R-:W-:Y:S02]  /*8210*/  ISETP.GT.AND P0, PT, R250.reuse, RZ, PT ;  /* 0x000000fffa00720c */ /* 0x040fe40003f04270 */
[----:B------:R4:W-:Y:S01]  /*8220*/  LDGSTS.E.BYPASS.LTC128B.128 [R251+0xa100], [R2.64+0x180], !P4 ;  /* 0x0a10018002fb7fae */ /* 0x0009e2000e101d44 */
[----:B------:R-:W-:Y:S02]  /*8230*/  IADD3 R250, R250, -0x1, RZ ;  /* 0xfffffffffafa7810 */ /* 0x000fe40007ffe0ff */
[C---:B------:R-:W-:Y:S03]  /*8240*/  HMMA.16816.F32 R32, R48.reuse, R34, RZ ;  /* 0x000000223020723c */ /* 0x040fe600000018ff */
        /* <DEDUP_REMOVED lines=9> */
[----:B------:R-:W-:Y:S07]  /*82e0*/  LDSM.16.M88.4 R184, [R225+0x18100] ;  /* 0x01810000e1b8783b */ /* 0x000fee0000000200 */
        /* <DEDUP_REMOVED lines=8> */
[----:B------:R-:W3:Y:S07]  /*8370*/  LDSM.16.M88.4 R200, [R221+0xd100] ;  /* 0x00d10000ddc8783b */ /* 0x000eee0000000200 */
[C---:B------:R-:W-:Y:S08]  /*8380*/  HMMA.16816.F32 R28, R188.reuse, R204, R28 ;  /* 0x000000ccbc1c723c */ /* 0x040ff0000000181c */
[C---:B------:R-:W-:Y:S01]  /*8390*/  HMMA.16816.F32 R32, R188.reuse, R206, R32 ;  /* 0x000000cebc20723c */ /* 0x040fe20000001820 */
[----:B------:R-:W2:Y:S07]  /*83a0*/  LDSM.16.M88.4 R204, [R221+0xd900] ;  /* 0x00d90000ddcc783b */ /* 0x000eae0000000200 */
[C---:B------:R-:W-:Y:S08]  /*83b0*/  HMMA.16816.F32 R36, R188.reuse, R208, R36 ;  /* 0x000000d0bc24723c */ /* 0x040ff00000001824 */
[C---:B------:R-:W-:Y:S01]  /*83c0*/  HMMA.16816.F32 R40, R188.reuse, R210, R40 ;  /* 0x000000d2bc28723c */ /* 0x040fe20000001828 */
[----:B------:R-:W-:Y:S07]  /*83d0*/  LDSM.16.M88.4 R208, [R221+0xe900] ;  /* 0x00e90000ddd0783b */ /* 0x000fee0000000200 */
[C---:B------:R-:W-:Y:S01]  /*83e0*/  HMMA.16816.F32 R44, R188.reuse, R212, R44 ;  /* 0x000000d4bc2c723c */ /* 0x040fe2000000182c */
[----:B------:R-:W4:Y:S07]  /*83f0*/  LDL.64 R212, [R1+0x20] ;  /* 0x0000200001d47983 */ /* 0x000f2e0000100a00 */
[----:B------:R-:W-:Y:S01]  /*8400*/  HMMA.16816.F32 R48, R188, R214, R48 ;  /* 0x000000d6bc30723c */ /* 0x000fe20000001830 */
[----:B------:R-:W3:Y:S06]  /*8410*/  LDSM.16.M88.4 R188, [R221+0xe100] ;  /* 0x00e10000ddbc783b */ /* 0x000eec0000000200 */
[----:B------:R-:W4:Y:S01]  /*8420*/  LDL.64 R214, [R1+0x18] ;  /* 0x0000180001d67983 */ /* 0x000f220000100a00 */
[C---:B-1----:R-:W-:Y:S08]  /*8430*/  HMMA.16816.F32 R4, R184.reuse, R192, R4 ;  /* 0x000000c0b804723c */ /* 0x042ff00000001804 */
[C---:B------:R-:W-:Y:S01]  /*8440*/  HMMA.16816.F32 R8, R184.reuse, R194, R8 ;  /* 0x000000c2b808723c */ /* 0x040fe20000001808 */
[----:B------:R-:W-:Y:S07]  /*8450*/  LDSM.16.M88.4 R192, [R220] ;  /* 0x00000000dcc0783b */ /* 0x000fee0000000200 */
[C---:B--2---:R-:W-:Y:S08]  /*8460*/  HMMA.16816.F32 R12, R184.reuse, R196, R12 ;  /* 0x000000c4b80c723c */ /* 0x044ff0000000180c */
[C---:B------:R-:W-:Y:S01]  /*8470*/  HMMA.16816.F32 R16, R184.reuse, R198, R16 ;  /* 0x000000c6b810723c */ /* 0x040fe20000001810 */
[----:B------:R-:W-:Y:S07]  /*8480*/  LDSM.16.M88.4 R196, [R220+0x800] ;  /* 0x00080000dcc4783b */ /* 0x000fee0000000200 */
[C---:B---3--:R-:W-:Y:S08]  /*8490*/  HMMA.16816.F32 R20, R184.reuse, R200, R20 ;  /* 0x000000c8b814723c */ /* 0x048ff00000001814 */
        /* <DEDUP_REMOVED lines=10> */
[----:B------:R-:W2:Y:S06]  /*8540*/  LDSM.16.M88.4 R184, [R220+0x2000] ;  /* 0x00200000dcb8783b */ /* 0x000eac0000000200 */
[----:B------:R-:W3:Y:S01]  /*8550*/  LDSM.16.M88.4 R208, [R220+0x2800] ;  /* 0x00280000dcd0783b */ /* 0x000ee20000000200 */
        /* <DEDUP_REMOVED lines=15> */
[C---:B---3--:R-:W-:Y:S08]  /*8650*/  HMMA.16816.F32 R44, R188.reuse, R208, R44 ;  /* 0x000000d0bc2c723c */ /* 0x048ff0000000182c */
[----:B------:R-:W-:Y:S01]  /*8660*/  HMMA.16816.F32 R48, R188, R210, R48 ;  /* 0x000000d2bc30723c */ /* 0x000fe20000001830 */
[----:B------:R-:W2:Y:S06]  /*8670*/  LDSM.16.M88.4 R188, [R167+0x11100] ;  /* 0x01110000a7bc783b */ /* 0x000eac0000000200 */
[----:B------:R-:W3:Y:S01]  /*8680*/  LDSM.16.M88.4 R208, [R167+0x11900] ;  /* 0x01190000a7d0783b */ /* 0x000ee20000000200 */
        /* <DEDUP_REMOVED lines=15> */
[C---:B---3--:R-:W-:Y:S08]  /*8780*/  HMMA.16816.F32 R44, R184.reuse, R208, R44 ;  /* 0x000000d0b82c723c */ /* 0x048ff0000000182c */
[----:B------:R-:W-:Y:S01]  /*8790*/  HMMA.16816.F32 R48, R184, R210, R48 ;  /* 0x000000d2b830723c */ /* 0x000fe20000001830 */
[----:B------:R-:W2:Y:S06]  /*87a0*/  LDSM.16.M88.4 R184, [R240] ;  /* 0x00000000f0b8783b */ /* 0x000eac0000000200 */
[----:B------:R-:W3:Y:S01]  /*87b0*/  LDSM.16.M88.4 R208, [R239] ;  /* 0x00000000efd0783b */ /* 0x000ee20000000200 */
        /* <DEDUP_REMOVED lines=148> */
[C---:B---3--:R-:W-:Y:S08]  /*9100*/  HMMA.16816.F32 R44, R184.reuse, R208, R44 ;  /* 0x000000d0b82c723c */ /* 0x048ff0000000182c */
[----:B------:R-:W-:Y:S01]  /*9110*/  HMMA.16816.F32 R48, R184, R210, R48 ;  /* 0x000000d2b830723c */ /* 0x000fe20000001830 */
[----:B------:R-:W3:Y:S06]  /*9120*/  LDSM.16.M88.4 R184, [R228] ;  /* 0x00000000e4b8783b */ /* 0x000eec0000000200 */
        /* <DEDUP_REMOVED lines=13> */
[C---:B---3--:R-:W-:Y:S08]  /*9200*/  HMMA.16816.F32 R36, R192.reuse, R184, R36 ;  /* 0x000000b8c024723c */ /* 0x048ff00000001824 */
[C---:B------:R-:W-:Y:S01]  /*9210*/  HMMA.16816.F32 R40, R192.reuse, R186, R40 ;  /* 0x000000bac028723c */ /* 0x040fe20000001828 */
[----:B------:R-:W3:Y:S07]  /*9220*/  LDSM.16.M88.4 R184, [R221+0x16900] ;  /* 0x01690000ddb8783b */ /* 0x000eee0000000200 */
        /* <DEDUP_REMOVED lines=10> */
[C---:B----4-:R-:W-:Y:S08]  /*92d0*/  HMMA.16816.F32 R20, R188.reuse, R204, R20 ;  /* 0x000000ccbc14723c */ /* 0x050ff00000001814 */
[C---:B------:R-:W-:Y:S01]  /*92e0*/  HMMA.16816.F32 R24, R188.reuse, R206, R24 ;  /* 0x000000cebc18723c */ /* 0x040fe20000001818 */
[----:B------:R-:W4:Y:S07]  /*92f0*/  LDSM.16.M88.4 R204, [R220+0x9800] ;  /* 0x00980000dccc783b */ /* 0x000f2e0000000200 */
[C---:B---3--:R-:W-:Y:S08]  /*9300*/  HMMA.16816.F32 R28, R188.reuse, R184, R28 ;  /* 0x000000b8bc1c723c */ /* 0x048ff0000000181c */
[C---:B------:R-:W-:Y:S01]  /*9310*/  HMMA.16816.F32 R32, R188.reuse, R186, R32 ;  /* 0x000000babc20723c */ /* 0x040fe20000001820 */
[----:B------:R-:W3:Y:S07]  /*9320*/  LDSM.16.M88.4 R184, [R220+0xa000] ;  /* 0x00a00000dcb8783b */ /* 0x000eee0000000200 */
        /* <DEDUP_REMOVED lines=8> */
[C---:B----4-:R-:W-:Y:S08]  /*93b0*/  HMMA.16816.F32 R12, R200.reuse, R204, R12 ;  /* 0x000000ccc80c723c */ /* 0x050ff0000000180c */
[C---:B------:R-:W-:Y:S04]  /*93c0*/  HMMA.16816.F32 R16, R200.reuse, R206, R16 ;  /* 0x000000cec810723c */ /* 0x040fe80000001810 */
[----:B------:R-:W-:Y:S02]  /*93d0*/  FMNMX.FTZ R0, R4, R165, !PT ;  /* 0x000000a504007209 */ /* 0x000fe40007810000 */
[----:B------:R-:W-:Y:S02]  /*93e0*/  FMNMX.FTZ R2, R6, R166, !PT ;  /* 0x000000a606027209 */ /* 0x000fe40007810000 */
[C---:B---3--:R-:W-:Y:S04]  /*93f0*/  HMMA.16816.F32 R20, R200.reuse, R184, R20 ;  /* 0x000000b8c814723c */ /* 0x048fe80000001814 */
        /* <DEDUP_REMOVED lines=710> */
.L_x_712:
[----:B----4-:R-:W2:Y:S04]  /*c060*/  LDL.LU R5, [R1] ;  /* 0x0000000001057983 */ /* 0x010ea80000300800 */
[----:B-1----:R-:W3:Y:S01]  /*c070*/  LDL.LU R2, [R1+0x4] ;  /* 0x0000040001027983 */ /* 0x002ee20000300800 */
[----:B------:R-:W-:-:S02]  /*c080*/  MOV R50, 0xff800000 ;  /* 0xff80000000327802 */ /* 0x000fc40000000f00 */
[----:B------:R-:W-:Y:S02]  /*c090*/  MOV R51, 0xff800000 ;  /* 0xff80000000337802 */ /* 0x000fe40000000f00 */
[----:B------:R-:W-:Y:S01]  /*c0a0*/  PLOP3.LUT P2, PT, PT, PT, PT, 0x8, 0x0 ;  /* 0x000000000000781c */ /* 0x000fe20003f4e170 */
        /* <DEDUP_REMOVED lines=152> */
.L_x_704:
        /* <DEDUP_REMOVED lines=184> */
.L_x_715:
        /* <DEDUP_REMOVED lines=88> */
[----:B------:R-:W-:Y:S01]  /*db30*/  IMAD R12, R7, c[0x0][0x3e4], R6 ;  /* 0x0000f900070c7a24 */ /* 0x000fe200078e0206 */
[----:B------:R-:W-:Y:S01]  /*db40*/  LEA R28, R28, R15, 0x7 ;  /* 0x0000000f1c1c7211 */ /* 0x000fe200078e38ff */
[----:B------:R-:W-:Y:S01]  /*db50*/  IMAD.SHL.U32 R6, R18, 0x8, RZ ;  /* 0x0000000812067824 */ /* 0x000fe200078e00ff */
[C---:B------:R-:W-:Y:S01]  /*db60*/  IADD3 R13, R4.reuse, 0x8, RZ ;  /* 0x00000008040d7810 */ /* 0x040fe20007ffe0ff */
[----:B------:R-:W-:Y:S01]  /*db70*/  IMAD.IADD R3, R3, 0x1, R12 ;  /* 0x0000000103037824 */ /* 0x000fe200078e020c */
[-C--:B------:R-:W-:Y:S02]  /*db80*/  ISETP.GE.OR P1, PT, R4, R29.reuse, P2 ;  /* 0x0000001d0400720c */ /* 0x080fe40001726670 */
[----:B------:R-:W-:Y:S02]  /*db90*/  SHF.R.S32.HI R4, RZ, 0x1f, R5 ;  /* 0x0000001fff047819 */ /* 0x000fe40000011405 */
[----:B------:R-:W-:Y:S02]  /*dba0*/  ISETP.GE.OR P0, PT, R13, R29, P2 ;  /* 0x0000001d0d00720c */ /* 0x000fe40001706670 */
[----:B------:R-:W-:Y:S01]  /*dbb0*/  LOP3.LUT R7, R14, 0x7ffffe00, R6, 0xf8, !PT ;  /* 0x7ffffe000e077812 */ /* 0x000fe200078ef806 */
[----:B------:R-:W-:-:S04]  /*dbc0*/  IMAD R4, R4, c[0x0][0x3d8], RZ ;  /* 0x0000f60004047a24 */ /* 0x000fc800078e02ff */
[C---:B------:R-:W-:Y:S02]  /*dbd0*/  IMAD R6, R5.reuse, c[0x0][0x3dc], R4 ;  /* 0x0000f70005067a24 */ /* 0x040fe400078e0204 */
[----:B------:R-:W-:Y:S01]  /*dbe0*/  IMAD.WIDE.U32 R4, R5, c[0x0][0x3d8], R2 ;  /* 0x0000f60005047a25 */ /* 0x000fe200078e0002 */
[----:B------:R-:W-:Y:S01]  /*dbf0*/  SHF.L.U32 R2, R7, 0x1, RZ ;  /* 0x0000000107027819 */ /* 0x000fe200000006ff */
[----:B-1----:R1:W-:Y:S02]  /*dc00*/  @!P1 ST.E [R10.64], R50 ;  /* 0x000000320a009985 */ /* 0x0023e4000c101904 */
[----:B------:R-:W-:Y:S02]  /*dc10*/  IMAD.IADD R3, R5, 0x1, R6 ;  /* 0x0000000105037824 */ /* 0x000fe400078e0206 */
        /* <DEDUP_REMOVED lines=21> */
[C---:B-1----:R-:W-:Y:S01]  /*dd70*/  IADD3 R8, R0.reuse, 0x80, RZ ;  /* 0x0000008000087810 */ /* 0x042fe20007ffe0ff */
[----:B------:R-:W1:Y:S01]  /*dd80*/  LDS.128 R20, [R2+0x4080] ;  /* 0x0040800002147984 */ /* 0x000e620000000c00 */
[----:B------:R-:W-:Y:S02]  /*dd90*/  IADD3 R9, R0, 0xc0, RZ ;  /* 0x000000c000097810 */ /* 0x000fe40007ffe0ff */
[----:B------:R-:W-:Y:S01]  /*dda0*/  ISETP.GE.AND P2, PT, R7, c[0x0][0x3c8], PT ;  /* 0x0000f20007007a0c */ /* 0x000fe20003f46270 */
[----:B------:R-:W3:Y:S01]  /*ddb0*/  LDS.128 R16, [R2+0x8080] ;  /* 0x0080800002107984 */ /* 0x000ee20000000c00 */
[----:B------:R-:W-:Y:S02]  /*ddc0*/  ISETP.GE.AND P1, PT, R8, c[0x0][0x3c8], PT ;  /* 0x0000f20008007a0c */ /* 0x000fe40003f26270 */
[----:B------:R-:W-:Y:S01]  /*ddd0*/  ISETP.GE.AND P0, PT, R9, c[0x0][0x3c8], PT ;  /* 0x0000f20009007a0c */ /* 0x000fe20003f06270 */
[----:B------:R4:W5:Y:S01]  /*dde0*/  LDS.128 R12, [R2+0xc080] ;  /* 0x00c08000020c7984 */ /* 0x0009620000000c00 */
[----:B------:R-:W-:-:S07]  /*ddf0*/  ISETP.GE.AND P3, PT, R0, c[0x0][0x3c8], PT ;  /* 0x0000f20000007a0c */ /* 0x000fce0003f66270 */
[----:B------:R-:W-:-:S04]  /*de00*/  @!P2 SHF.R.S32.HI R3, RZ, 0x1f, R7 ;  /* 0x0000001fff03a819 */ /* 0x000fc80000011407 */
[----:B------:R-:W-:Y:S02]  /*de10*/  @!P0 SHF.R.S32.HI R6, RZ, 0x1f, R9 ;  /* 0x0000001fff068819 */ /* 0x000fe40000011409 */
[----:B------:R-:W-:Y:S01]  /*de20*/  @!P2 LEA.HI R7, R3, R7, RZ, 0x3 ;  /* 0x000000070307a211 */ /* 0x000fe200078f18ff */
[----:B------:R-:W-:Y:S01]  /*de30*/  @!P3 IMAD.WIDE R10, R0, 0x2, R4 ;  /* 0x00000002000ab825 */ /* 0x000fe200078e0204 */
[----:B----4-:R-:W-:-:S04]  /*de40*/  @!P1 SHF.R.S32.HI R2, RZ, 0x1f, R8 ;  /* 0x0000001fff029819 */ /* 0x010fc80000011408 */
        /* <DEDUP_REMOVED lines=8> */
[----:B-1----:R2:W-:Y:S03]  /*ded0*/  @!P2 ST.E.128 [R8.64], R20 ;  /* 0x000000140800a985 */ /* 0x0025e6000c101d04 */
[----:B------:R-:W-:Y:S01]  /*dee0*/  @!P0 IMAD.WIDE R2, R2, 0x2, R4 ;  /* 0x0000000202028825 */ /* 0x000fe200078e0204 */
[----:B---3--:R2:W-:Y:S04]  /*def0*/  @!P1 ST.E.128 [R6.64], R16 ;  /* 0x0000001006009985 */ /* 0x0085e8000c101d04 */
[----:B-----5:R2:W-:Y:S02]  /*df00*/  @!P0 ST.E.128 [R2.64], R12 ;  /* 0x0000000c02008985 */ /* 0x0205e4000c101d04 */
.L_x_717:
[----:B--234-:R-:W-:Y:S05]  /*df10*/  BSYNC B0 ;  /* 0x0000000000007941 */ /* 0x01cfea0003800000 */
.L_x_716:
        /* <DEDUP_REMOVED lines=30> */
.L_x_719:
[----:B------:R-:W-:Y:S05]  /*e100*/  BSYNC B0 ;  /* 0x0000000000007941 */ /* 0x000fea0003800000 */
.L_x_718:
        /* <DEDUP_REMOVED lines=30> */
.L_x_721:
[----:B------:R-:W-:Y:S05]  /*e2f0*/  BSYNC B0 ;  /* 0x0000000000007941 */ /* 0x000fea0003800000 */
.L_x_720:
        /* <DEDUP_REMOVED lines=31> */
.L_x_714:
        /* <DEDUP_REMOVED lines=19> */
.L_x_722:
        /* <DEDUP_REMOVED lines=42> */
.L_x_724:
[----:B------:R-:W-:Y:S05]  /*e8c0*/  BSYNC B0 ;  /* 0x0000000000007941 */ /* 0x000fea0003800000 */
.L_x_723:
        /* <DEDUP_REMOVED lines=73> */
.L_x_726:
[----:B------:R-:W-:Y:S05]  /*ed60*/  BSYNC B0 ;  /* 0x0000000000007941 */ /* 0x000fea0003800000 */
.L_x_725:
        /* <DEDUP_REMOVED lines=27> */
.L_x_728:
[----:B------:R-:W-:Y:S05]  /*ef20*/  BSYNC B0 ;  /* 0x0000000000007941 */ /* 0x000fea0003800000 */
.L_x_727:
        /* <DEDUP_REMOVED lines=27> */
.L_x_730:
[----:B------:R-:W-:Y:S05]  /*f0e0*/  BSYNC B0 ;  /* 0x0000000000007941 */ /* 0x000fea0003800000 */
.L_x_729:
        /* <DEDUP_REMOVED lines=28> */
.L_x_731:
        /* <DEDUP_REMOVED lines=13> */
.L_x_1473:


//--------------------- .text._ZN7cutlass13device_kernelIN5flash19enable_sm80_to_sm89INS1_16FlashAttnFwdSm80INS1_25CollectiveMainloopFwdSm80ILi8ELi1ELb0EN4cute5tupleIJNS5_1CILi128EEENS7_ILi48EEENS7_ILi256EEEEEELi256ENS_6half_tEfNS_4arch4Sm80ELb0ELb0ELb0ELb1ELb0ELb1ELb1ELb0EEENS1_21CollectiveEpilogueFwdINS6_IJS8_SA_S9_EEENS6_IJNS7_ILi1EEESI_SI_EEESC_SE_Li256ELb1ELb1ELb0ELb0EEENS1_19SingleTileSchedulerILb1ELb0ELb1ELi128EEEEEEEEEvNT_6ParamsE --------------------------
	.section	.text._ZN7cutlass13device_kernelIN5flash19enable_sm80_to_sm89INS1_16FlashAttnFwdSm80INS1_25CollectiveMainloopFwdSm80ILi8ELi1ELb0EN4cute5tupleIJNS5_1CILi128EEENS7_ILi48EEENS7_ILi256EEEEEELi256ENS_6half_tEfNS_4arch4Sm80ELb0ELb0ELb0ELb1ELb0ELb1ELb1ELb0EEENS1_21CollectiveEpilogueFwdINS6_IJS8_SA_S9_EEENS6_IJNS7_ILi1EEESI_SI_EEESC_SE_Li256ELb1ELb1ELb0ELb0EEENS1_19SingleTileSchedulerILb1ELb0ELb1ELi128EEEEEEEEEvNT_6ParamsE,"ax",@progbits
	.sectioninfo	@"SHI_REGISTERS=254"
	.align	128
.text._ZN7cutlass13device_kernelIN5flash19enable_sm80_to_sm89INS1_16FlashAttnFwdSm80INS1_25CollectiveMainloopFwdSm80ILi8ELi1ELb0EN4cute5tupleIJNS5_1CILi128EEENS7_ILi48EEENS7_ILi256EEEEEELi256ENS_6half_tEfNS_4arch4Sm80ELb0ELb0ELb0ELb1ELb0ELb1ELb1ELb0EEENS1_21CollectiveEpilogueFwdINS6_IJS8_SA_S9_EEENS6_IJNS7_ILi1EEESI_SI_EEESC_SE_Li256ELb1ELb1ELb0ELb0EEENS1_19SingleTileSchedulerILb1ELb0ELb1ELi128EEEEEEEEEvNT_6ParamsE:
        .type           _ZN7cutlass13device_kernelIN5flash19enable_sm80_to_sm89INS1_16FlashAttnFwdSm80INS1_25CollectiveMainloopFwdSm80ILi8ELi1ELb0EN4cute5tupleIJNS5_1CILi128EEENS7_ILi48EEENS7_ILi256EEEEEELi256ENS_6half_tEfNS_4arch4Sm80ELb0ELb0ELb0ELb1ELb0ELb1ELb1ELb0EEENS1_21CollectiveEpilogueFwdINS6_IJS8_SA_S9_EEENS6_IJNS7_ILi1EEESI_SI_EEESC_SE_Li256ELb1ELb1ELb0ELb0EEENS1_19SingleTileSchedulerILb1ELb0ELb1ELi128EEEEEEEEEvNT_6ParamsE,@function
        .size           _ZN7cutlass13device_kernelIN5flash19enable_sm80_to_sm89INS1_16FlashAttnFwdSm80INS1_25CollectiveMainloopFwdSm80ILi8ELi1ELb0EN4cute5tupleIJNS5_1CILi128EEENS7_ILi48EEENS7_ILi256EEEEEELi256ENS_6half_tEfNS_4arch4Sm80ELb0ELb0ELb0ELb1ELb0ELb1ELb1ELb0EEENS1_21CollectiveEpilogueFwdINS6_IJS8_SA_S9_EEENS6_IJNS7_ILi1EEESI_SI_EEESC_SE_Li256ELb1ELb1ELb0ELb0EEENS1_19SingleTileSchedulerILb1ELb0ELb1ELi128EEEEEEEEEvNT_6ParamsE,(.L_x_1474 - _ZN7cutlass13device_kernelIN5flash19enable_sm80_to_sm89INS1_16FlashAttnFwdSm80INS1_25CollectiveMainloopFwdSm80ILi8ELi1ELb0EN4cute5tupleIJNS5_1CILi128EEENS7_ILi48EEENS7_ILi256EEEEEELi256ENS_6half_tEfNS_4arch4Sm80ELb0ELb0ELb0ELb1ELb0ELb1ELb1ELb0EEENS1_21CollectiveEpilogueFwdINS6_IJS8_SA_S9_EEENS6_IJNS7_ILi1EEESI_SI_EEESC_SE_Li256ELb1ELb1ELb0ELb0EEENS1_19SingleTileSchedulerILb1ELb0ELb1ELi128EEEEEEEEEvNT_6ParamsE)
        .other          _ZN7cutlass13device_kernelIN5flash19enable_sm80_to_sm89INS1_16FlashAttnFwdSm80INS1_25CollectiveMainloopFwdSm80ILi8ELi1ELb0EN4cute5tupleIJNS5_1CILi128EEENS7_ILi48EEENS7_ILi256EEEEEELi256ENS_6half_tEfNS_4arch4Sm80ELb0ELb0ELb0ELb1ELb0ELb1ELb1ELb0EEENS1_21CollectiveEpilogueFwdINS6_IJS8_SA_S9_EEENS6_IJNS7_ILi1EEESI_SI_EEESC_SE_Li256ELb1ELb1ELb0ELb0EEENS1_19SingleTileSchedulerILb1ELb0ELb1ELi128EEEEEEEEEvNT_6ParamsE,@"STO_CUDA_ENTRY STV_DEFAULT"
_ZN7cutlass13device_kernelIN5flash19enable_sm80_to_sm89INS1_16FlashAttnFwdSm80INS1_25CollectiveMainloopFwdSm80ILi8ELi1ELb0EN4cute5tupleIJNS5_1CILi128EEENS7_ILi48EEENS7_ILi256EEEEEELi256ENS_6half_tEfNS_4arch4Sm80ELb0ELb0ELb0ELb1ELb0ELb1ELb1ELb0EEENS1_21CollectiveEpilogueFwdINS6_IJS8_SA_S9_EEENS6_IJNS7_ILi1EEESI_SI_EEESC_SE_Li256ELb1ELb1ELb0ELb0EEENS1_19SingleTileSchedulerILb1ELb0ELb1ELi128EEEEEEEEEvNT_6ParamsE:
        /* <DEDUP_REMOVED lines=16> */
.L_x_733:
        /* <DEDUP_REMOVED lines=8> */
.L_x_735:
[----:B------:R-:W-:-:S05]  /*0180*/  MOV R3, c[0x0][0x54c] ;  /* 0x0001530000037a02 */ /* 0x000fca0000000f00 */
.L_x_734:
[----:B-----5:R-:W-:Y:S01]  /*0190*/  IMAD R3, R3, c[0x0][0x548], RZ ;  /* 0x0001520003037a24 */ /* 0x020fe200078e02ff */
[----:B------:R-:W-:-:S04]  /*01a0*/  SHF.L.U32 R0, R88, 0x7, RZ ;  /* 0x0000000758007819 */ /* 0x000fc800000006ff */
[----:B------:R-:W-:-:S04]  /*01b0*/  ISETP.GE.AND P0, PT, R0, R3, PT ;  /* 0x000000030000720c */ /* 0x000fc80003f06270 */
[----:B------:R-:W-:Y:S01]  /*01c0*/  SEL R216, R216, 0xffffffff, !P0 ;  /* 0xffffffffd8d87807 */ /* 0x000fe20004000000 */
[----:B------:R-:W-:Y:S05]  /*01d0*/  BRA `(.L_x_736) ;  /* 0x0000012000007947 */ /* 0x000fea0003800000 */
.L_x_732:
[----:B---3--:R-:W-:-:S04]  /*01e0*/  ISETP.NE.U32.AND P0, PT, RZ, c[0x0][0x568], PT ;  /* 0x00015a00ff007a0c */ /* 0x008fc80003f05070 */
[----:B------:R-:W-:-:S13]  /*01f0*/  ISETP.NE.AND.EX P0, PT, RZ, c[0x0][0x56c], PT, P0 ;  /* 0x00015b00ff007a0c */ /* 0x000fda0003f05300 */
[----:B------:R-:W-:Y:S05]  /*0200*/  @!P0 BRA `(.L_x_737) ;  /* 0x0000002000008947 */ /* 0x000fea0003800000 */
[----:B------:R1:W5:Y:S01]  /*0210*/  LDG.E R3, [R2.64] ;  /* 0x0000001202037981 */ /* 0x000362000c1e1900 */
[----:B------:R-:W-:Y:S05]  /*0220*/  BRA `(.L_x_738) ;  /* 0x0000009000007947 */ /* 0x000fea0003800000 */
.L_x_737:
        /* <DEDUP_REMOVED lines=8> */
.L_x_739:
[----:B------:R-:W-:-:S05]  /*02b0*/  MOV R3, c[0x0][0x54c] ;  /* 0x0001530000037a02 */ /* 0x000fca0000000f00 */
.L_x_738:
[----:B-----5:R-:W-:Y:S01]  /*02c0*/  IMAD R3, R3, c[0x0][0x548], RZ ;  /* 0x0001520003037a24 */ /* 0x020fe200078e02ff */
[----:B------:R-:W-:-:S04]  /*02d0*/  SHF.L.U32 R0, R88, 0x7, RZ ;  /* 0x0000000758007819 */ /* 0x000fc800000006ff */
[----:B------:R-:W-:-:S04]  /*02e0*/  ISETP.GE.AND P0, PT, R0, R3, PT ;  /* 0x000000030000720c */ /* 0x000fc80003f06270 */
[----:B------:R-:W-:-:S04]  /*02f0*/  SEL R216, R216, 0xffffffff, !P0 ;  /* 0xffffffffd8d87807 */ /* 0x000fc80004000000 */
.L_x_736:
        /* <DEDUP_REMOVED lines=19> */
[CC--:B------:R-:W-:Y:S01]  /*0430*/  IMAD.WIDE R8, R216.reuse, R7.reuse, c[0x0][0x358] ;  /* 0x0000d600d8087625 */ /* 0x0c0fe200078e0207 */
[----:B------:R2:W5:Y:S01]  /*0440*/  @P2 LDG.E R133, [R14.64] ;  /* 0x000000120e852981 */ /* 0x000562000c1e1900 */
[----:B------:R-:W-:Y:S02]  /*0450*/  P2R R20, PR, RZ, 0x20 ;  /* 0x00000020ff147803 */ /* 0x000fe40000000000 */
[----:B-1----:R-:W-:Y:S02]  /*0460*/  @P0 IMAD.WIDE R2, R216, R7, c[0x0][0x360] ;  /* 0x0000d800d8020625 */ /* 0x002fe400078e0207 */
[----:B------:R2:W5:Y:S04]  /*0470*/  @P5 LDG.E R130, [R10.64] ;  /* 0x000000120a825981 */ /* 0x000568000c1e1900 */
[----:B------:R2:W5:Y:S04]  /*0480*/  @P0 LDG.E R134, [R2.64] ;  /* 0x0000001202860981 */ /* 0x000568000c1e1900 */
[----:B------:R2:W5:Y:S04]  /*0490*/  @P1 LDG.E R132, [R12.64] ;  /* 0x000000120c841981 */ /* 0x000568000c1e1900 */
[----:B------:R2:W5:Y:S04]  /*04a0*/  @P3 LDG.E R98, [R8.64] ;  /* 0x0000001208623981 */ /* 0x000568000c1e1900 */
[----:B------:R-:W1:Y:S01]  /*04b0*/  S2R R215, SR_CTAID.Y ;  /* 0x0000000000d77919 */ /* 0x000e620000002600 */
[----:B------:R-:W-:-:S02]  /*04c0*/  IMAD.MOV.U32 R4, RZ, RZ, c[0x0][0x1d0] ;  /* 0x00007400ff047624 */ /* 0x000fc400078e00ff */
[----:B------:R-:W-:Y:S01]  /*04d0*/  IMAD.MOV.U32 R0, RZ, RZ, c[0x0][0x228] ;  /* 0x00008a00ff007624 */ /* 0x000fe200078e00ff */
[----:B-1----:R-:W-:Y:S01]  /*04e0*/  SHF.R.S32.HI R109, RZ, 0x1f, R215 ;  /* 0x0000001fff6d7819 */ /* 0x002fe200000114d7 */
[----:B------:R-:W-:Y:S05]  /*04f0*/  @P0 BRA `(.L_x_740) ;  /* 0x0000004000000947 */ /* 0x000fea0003800000 */
[----:B--2---:R-:W-:Y:S05]  /*0500*/  @!P1 BRA `(.L_x_740) ;  /* 0x0000003000009947 */ /* 0x004fea0003800000 */
[----:B-----5:R-:W2:Y:S04]  /*0510*/  LDG.E R134, [R12.64] ;  /* 0x000000120c867981 */ /* 0x020ea8000c1e1900 */
[----:B------:R-:W2:Y:S02]  /*0520*/  LDG.E R3, [R12.64+0x4] ;  /* 0x000004120c037981 */ /* 0x000ea4000c1e1900 */
[----:B--2---:R-:W-:Y:S02]  /*0530*/  IADD3 R134, -R134, R3, RZ ;  /* 0x0000000386867210 */ /* 0x004fe40007ffe1ff */
.L_x_740:
[----:B--2---:R-:W-:-:S04]  /*0540*/  ISETP.NE.U32.AND P0, PT, RZ, c[0x0][0x368], PT ;  /* 0x0000da00ff007a0c */ /* 0x004fc80003f05070 */
[----:B------:R-:W-:-:S13]  /*0550*/  ISETP.NE.AND.EX P0, PT, RZ, c[0x0][0x36c], PT, P0 ;  /* 0x0000db00ff007a0c */ /* 0x000fda0003f05300 */
[----:B------:R-:W-:Y:S05]  /*0560*/  @!P0 BRA `(.L_x_741) ;  /* 0x0000003000008947 */ /* 0x000fea0003800000 */
[----:B------:R-:W-:-:S06]  /*0570*/  IMAD.WIDE R4, R216, R7, c[0x0][0x368] ;  /* 0x0000da00d8047625 */ /* 0x000fcc00078e0207 */
[----:B------:R1:W5:Y:S01]  /*0580*/  LDG.E R4, [R4.64] ;  /* 0x0000001204047981 */ /* 0x000362000c1e1900 */
[----:B------:R-:W-:Y:S05]  /*0590*/  BRA `(.L_x_742) ;  /* 0x0000004000007947 */ /* 0x000fea0003800000 */
.L_x_741:
[----:B------:R-:W-:Y:S05]  /*05a0*/  @!P5 BRA `(.L_x_742) ;  /* 0x000000300000d947 */ /* 0x000fea0003800000 */
[----:B------:R-:W2:Y:S04]  /*05b0*/  LDG.E R4, [R10.64] ;  /* 0x000000120a047981 */ /* 0x000ea8000c1e1900 */
[----:B------:R-:W2:Y:S02]  /*05c0*/  LDG.E R3, [R10.64+0x4] ;  /* 0x000004120a037981 */ /* 0x000ea4000c1e1900 */
[----:B--2---:R-:W-:Y:S02]  /*05d0*/  IADD3 R4, -R4, R3, RZ ;  /* 0x0000000304047210 */ /* 0x004fe40007ffe1ff */
.L_x_742:
[----:B------:R-:W2:Y:S04]  /*05e0*/  @P3 LDG.E R2, [R8.64] ;  /* 0x0000001208023981 */ /* 0x000ea8000c1e1900 */
[----:B------:R-:W2:Y:S01]  /*05f0*/  @P3 LDG.E R3, [R8.64+0x4] ;  /* 0x0000041208033981 */ /* 0x000ea2000c1e1900 */
[----:B-1---5:R-:W-:Y:S01]  /*0600*/  IMAD.IADD R5, R4, 0x1, -R133 ;  /* 0x0000000104057824 */ /* 0x022fe200078e0a85 */
[----:B------:R-:W-:Y:S01]  /*0610*/  ISETP.NE.U32.AND P0, PT, RZ, c[0x0][0x378], PT ;  /* 0x0000de00ff007a0c */ /* 0x000fe20003f05070 */
[----:B------:R-:W-:-:S03]  /*0620*/  IMAD.MOV.U32 R89, RZ, RZ, R4 ;  /* 0x000000ffff597224 */ /* 0x000fc600078e0004 */
[----:B------:R-:W-:Y:S01]  /*0630*/  ISETP.NE.AND.EX P0, PT, RZ, c[0x0][0x37c], PT, P0 ;  /* 0x0000df00ff007a0c */ /* 0x000fe20003f05300 */
[----:B------:R-:W-:-:S05]  /*0640*/  IMAD.MOV R106, RZ, RZ, -R5 ;  /* 0x000000ffff6a7224 */ /* 0x000fca00078e0a05 */
[----:B------:R-:W-:-:S07]  /*0650*/  IMNMX R106, RZ, R106, !PT ;  /* 0x0000006aff6a7217 */ /* 0x000fce0007800200 */
[----:B------:R-:W-:-:S05]  /*0660*/  @P0 IMAD.WIDE R10, R216, R7, c[0x0][0x378] ;  /* 0x0000de00d80a0625 */ /* 0x000fca00078e0207 */
[----:B------:R1:W5:Y:S01]  /*0670*/  @P0 LDG.E R89, [R10.64] ;  /* 0x000000120a590981 */ /* 0x000362000c1e1900 */
[----:B--2---:R-:W-:-:S04]  /*0680*/  @P3 IMAD.IADD R0, R3, 0x1, -R2 ;  /* 0x0000000103003824 */ /* 0x004fc800078e0a02 */
[----:B------:R-:W-:-:S05]  /*0690*/  IMAD.IADD R87, R5, 0x1, R0 ;  /* 0x0000000105577824 */ /* 0x000fca00078e0200 */
[----:B------:R-:W-:-:S05]  /*06a0*/  IADD3 R3, R87, 0x2f, RZ ;  /* 0x0000002f57037810 */ /* 0x000fca0007ffe0ff */
[----:B------:R-:W-:-:S05]  /*06b0*/  IMAD.HI R3, R3, 0x2aaaaaab, RZ ;  /* 0x2aaaaaab03037827 */ /* 0x000fca00078e02ff */
[----:B------:R-:W-:-:S04]  /*06c0*/  SHF.R.U32.HI R156, RZ, 0x1f, R3 ;  /* 0x0000001fff9c7819 */ /* 0x000fc80000011603 */
[----:B------:R-:W-:-:S05]  /*06d0*/  LEA.HI.SX32 R156, R3, R156, 0x1d ;  /* 0x0000009c039c7211 */ /* 0x000fca00078feaff */
[----:B------:R-:W-:-:S05]  /*06e0*/  IMAD R5, R156, 0x30, -R5 ;  /* 0x000000309c057824 */ /* 0x000fca00078e0a05 */
[----:B------:R-:W-:-:S04]  /*06f0*/  IMNMX R5, R5, R0, PT ;  /* 0x0000000005057217 */ /* 0x000fc80003800200 */
[----:B------:R-:W-:Y:S01]  /*0700*/  ISETP.GT.AND P0, PT, R5, R106, PT ;  /* 0x0000006a0500720c */ /* 0x000fe20003f04270 */
[----:B------:R-:W-:-:S05]  /*0710*/  IMAD.WIDE.U32 R106, R106, -0x55555555, RZ ;  /* 0xaaaaaaab6a6a7825 */ /* 0x000fca00078e00ff */
[----:B------:R-:W-:-:S05]  /*0720*/  SHF.R.U32.HI R106, RZ, 0x5, R107 ;  /* 0x00000005ff6a7819 */ /* 0x000fca000001166b */
[----:B------:R-:W-:Y:S02]  /*0730*/  IMAD.MOV.U32 R3, RZ, RZ, R106 ;  /* 0x000000ffff037224 */ /* 0x000fe400078e006a */
[----:B------:R-:W-:-:S05]  /*0740*/  @P0 IADD3 R5, R5, 0x2f, RZ ;  /* 0x0000002f05050810 */ /* 0x000fca0007ffe0ff */
[----:B------:R-:W-:-:S05]  /*0750*/  @P0 IMAD.HI R5, R5, 0x2aaaaaab, RZ ;  /* 0x2aaaaaab05050827 */ /* 0x000fca00078e02ff */
[----:B------:R-:W-:-:S04]  /*0760*/  @P0 SHF.R.U32.HI R2, RZ, 0x1f, R5 ;  /* 0x0000001fff020819 */ /* 0x000fc80000011605 */
[----:B------:R-:W-:-:S04]  /*0770*/  @P0 LEA.HI.SX32 R3, R5, R2, 0x1d ;  /* 0x0000000205030211 */ /* 0x000fc800078feaff */
[----:B------:R-:W-:-:S13]  /*0780*/  ISETP.GT.AND P0, PT, R3, R106, PT ;  /* 0x0000006a0300720c */ /* 0x000fda0003f04270 */
[----:B------:R-:W-:Y:S05]  /*0790*/  @!P0 BRA `(.L_x_743) ;  /* 0x000068d000008947 */ /* 0x000fea0003800000 */
[----:B-1----:R-:W-:Y:S01]  /*07a0*/  SHF.R.S32.HI R5, RZ, 0x1f, R86 ;  /* 0x0000001fff057819 */ /* 0x002fe20000011456 */
[----:B------:R-:W-:Y:S01]  /*07b0*/  IMAD R144, R109, c[0x0][0x240], RZ ;  /* 0x000090006d907a24 */ /* 0x000fe200078e02ff */
[----:B------:R-:W-:Y:S01]  /*07c0*/  IADD3 R49, R3, -0x1, RZ ;  /* 0xffffffff03317810 */ /* 0x000fe20007ffe0ff */
[----:B------:R-:W-:Y:S01]  /*07d0*/  UMOV UR24, 0x30 ;  /* 0x0000003000187882 */ /* 0x000fe20000000000 */
[----:B------:R-:W-:Y:S01]  /*07e0*/  LEA.HI R9, R5, R86, RZ, 0x3 ;  /* 0x0000005605097211 */ /* 0x000fe200078f18ff */
[----:B------:R-:W-:Y:S01]  /*07f0*/  IMAD R144, R215, c[0x0][0x244], R144 ;  /* 0x00009100d7907a24 */ /* 0x000fe200078e0290 */
[----:B------:R-:W-:Y:S01]  /*0800*/  ULDC.64 UR4, c[0x0][0x238] ;  /* 0x00008e0000047ab9 */ /* 0x000fe20000000a00 */
[----:B------:R-:W-:Y:S01]  /*0810*/  IMAD R10, R49, -0x30, R0 ;  /* 0xffffffd0310a7824 */ /* 0x000fe200078e0200 */
[----:B------:R-:W-:Y:S01]  /*0820*/  SHF.R.S32.HI R131, RZ, 0x3, R9 ;  /* 0x00000003ff837819 */ /* 0x000fe20000011409 */
[----:B------:R-:W-:Y:S01]  /*0830*/  UIMAD.WIDE.U32 UR16, UR24, UR4, URZ ;  /* 0x00000004181072a5 */ /* 0x000fe2000f8e003f */
[----:B------:R-:W-:Y:S01]  /*0840*/  LOP3.LUT R9, R9, 0xfffffff8, RZ, 0xc0, !PT ;  /* 0xfffffff809097812 */ /* 0x000fe200078ec0ff */
[----:B------:R-:W-:Y:S01]  /*0850*/  UIMAD UR9, UR24, UR5, URZ ;  /* 0x00000005180972a4 */ /* 0x000fe2000f8e023f */
[----:B------:R-:W-:Y:S01]  /*0860*/  SHF.R.S32.HI R2, RZ, 0x1f, R131 ;  /* 0x0000001fff027819 */ /* 0x000fe20000011483 */
[----:B------:R-:W-:Y:S01]  /*0870*/  ULDC UR6, c[0x0][0x27c] ;  /* 0x00009f0000067ab9 */ /* 0x000fe20000000800 */
[----:B------:R-:W-:Y:S01]  /*0880*/  IADD3 R99, P0, R131, R98, RZ ;  /* 0x0000006283637210 */ /* 0x000fe20007f1e0ff */
[----:B------:R-:W-:Y:S01]  /*0890*/  IMAD.IADD R16, R86, 0x1, -R9 ;  /* 0x0000000156107824 */ /* 0x000fe200078e0a09 */
[----:B------:R-:W-:Y:S01]  /*08a0*/  IMNMX R10, R10, 0x30, PT ;  /* 0x000000300a0a7817 */ /* 0x000fe20003800200 */
[----:B------:R-:W-:Y:S01]  /*08b0*/  UIADD3 UR9, UR17, UR9, URZ ;  /* 0x0000000911097290 */ /* 0x000fe2000fffe03f */
[----:B------:R-:W-:Y:S01]  /*08c0*/  LEA.HI.X.SX32 R98, R98, R2, 0x1, P0 ;  /* 0x0000000262627211 */ /* 0x000fe200000f0eff */
[----:B------:R-:W-:Y:S01]  /*08d0*/  IMAD.SHL.U32 R14, R16, 0x8, RZ ;  /* 0x00000008100e7824 */ /* 0x000fe200078e00ff */
[----:B------:R-:W-:Y:S01]  /*08e0*/  SEL R142, R216, RZ, !P3 ;  /* 0x000000ffd88e7207 */ /* 0x000fe20005800000 */
[----:B------:R-:W-:Y:S01]  /*08f0*/  IMAD.IADD R3, R10, 0x1, -R131 ;  /* 0x000000010a037824 */ /* 0x000fe200078e0a83 */
[----:B------:R-:W-:Y:S01]  /*0900*/  SHF.R.S32.HI R11, RZ, 0x1f, R49 ;  /* 0x0000001fff0b7819 */ /* 0x000fe20000011431 */
[----:B------:R-:W-:Y:S01]  /*0910*/  IMAD R8, R98, c[0x0][0x238], RZ ;  /* 0x00008e0062087a24 */ /* 0x000fe200078e02ff */
[----:B------:R-:W-:Y:S01]  /*0920*/  SHF.R.S32.HI R15, RZ, 0x1f, R14 ;  /* 0x0000001fff0f7819 */ /* 0x000fe2000001140e */
[----:B------:R-:W-:Y:S01]  /*0930*/  USHF.L.U32 UR8, UR6, 0x1, URZ ;  /* 0x0000000106087899 */ /* 0x000fe2000800063f */
[----:B------:R-:W-:Y:S01]  /*0940*/  ISETP.GE.AND P1, PT, R3, 0x1, PT ;  /* 0x000000010300780c */ /* 0x000fe20003f26270 */
[----:B------:R-:W-:Y:S01]  /*0950*/  IMAD R8, R99, c[0x0][0x23c], R8 ;  /* 0x00008f0063087a24 */ /* 0x000fe200078e0208 */
[----:B------:R-:W-:Y:S01]  /*0960*/  ISETP.GT.AND P0, PT, R3, 0x20, PT ;  /* 0x000000200300780c */ /* 0x000fe20003f04270 */
[----:B------:R-:W-:Y:S01]  /*0970*/  IMAD.WIDE.U32 R12, R99, c[0x0][0x238], R14 ;  /* 0x00008e00630c7a25 */ /* 0x000fe200078e000e */
[----:B------:R-:W-:Y:S01]  /*0980*/  SHF.R.S32.HI R3, RZ, 0x1f, R216 ;  /* 0x0000001fff037819 */ /* 0x000fe200000114d8 */
[----:B------:R-:W-:Y:S01]  /*0990*/  ULDC UR7, c[0x0][0x1d4] ;  /* 0x0000750000077ab9 */ /* 0x000fe20000000800 */
[C---:B------:R-:W-:Y:S01]  /*09a0*/  ISETP.GE.AND P2, PT, R14.reuse, c[0x0][0x1d4], PT ;  /* 0x000075000e007a0c */ /* 0x040fe20003f46270 */
[----:B------:R-:W-:Y:S01]  /*09b0*/  IMAD.IADD R9, R13, 0x1, R8 ;  /* 0x000000010d097824 */ /* 0x000fe200078e0208 */
[----:B------:R-:W-:Y:S01]  /*09c0*/  SEL R95, R3, RZ, !P3 ;  /* 0x000000ff035f7207 */ /* 0x000fe20005800000 */
[----:B------:R-:W-:Y:S01]  /*09d0*/  IMAD.MOV.U32 R8, RZ, RZ, R12 ;  /* 0x000000ffff087224 */ /* 0x000fe200078e000c */
[----:B------:R-:W-:Y:S01]  /*09e0*/  UIADD3 UR7, -UR8, UR7, URZ ;  /* 0x0000000708077290 */ /* 0x000fe2000fffe13f */
[----:B------:R-:W-:Y:S01]  /*09f0*/  IMAD R6, R49, UR9, RZ ;  /* 0x0000000931067c24 */ /* 0x000fe2000f8e02ff */
[C---:B------:R-:W-:Y:S01]  /*0a00*/  ISETP.GE.AND P3, PT, R14.reuse, c[0x0][0x27c], PT ;  /* 0x00009f000e007a0c */ /* 0x040fe20003f66270 */
[----:B------:R-:W-:Y:S01]  /*0a10*/  IMAD.WIDE.U32 R8, R215, c[0x0][0x240], R8 ;  /* 0x00009000d7087a25 */ /* 0x000fe200078e0008 */
[----:B------:R-:W-:Y:S01]  /*0a20*/  P2R R136, PR, RZ, 0x4 ;  /* 0x00000004ff887803 */ /* 0x000fe20000000000 */
[----:B------:R-:W-:Y:S01]  /*0a30*/  USHF.L.U32 UR11, UR4, 0x5, URZ ;  /* 0x00000005040b7899 */ /* 0x000fe2000800063f */
[----:B------:R-:W-:Y:S01]  /*0a40*/  IADD3 R128, R14, 0x80, RZ ;  /* 0x000000800e807810 */ /* 0x000fe20007ffe0ff */
[----:B------:R-:W-:Y:S01]  /*0a50*/  IMAD R163, R95, c[0x0][0x248], RZ ;  /* 0x000092005fa37a24 */ /* 0x000fe200078e02ff */
[----:B------:R-:W-:Y:S01]  /*0a60*/  IADD3 R145, R9, R144, RZ ;  /* 0x0000009009917210 */ /* 0x000fe20007ffe0ff */
[----:B------:R-:W-:Y:S01]  /*0a70*/  IMAD.MOV.U32 R144, RZ, RZ, R8 ;  /* 0x000000ffff907224 */ /* 0x000fe200078e0008 */
[----:B------:R-:W-:Y:S01]  /*0a80*/  SEL R9, RZ, c[0x0][0x27c], !P3 ;  /* 0x00009f00ff097a07 */ /* 0x000fe20005800000 */
[----:B------:R-:W-:Y:S01]  /*0a90*/  IMAD R163, R142, c[0x0][0x24c], R163 ;  /* 0x000093008ea37a24 */ /* 0x000fe200078e02a3 */
[----:B------:R-:W-:Y:S01]  /*0aa0*/  IADD3 R127, R14, 0xc0, RZ ;  /* 0x000000c00e7f7810 */ /* 0x000fe20007ffe0ff */
[----:B------:R-:W-:Y:S01]  /*0ab0*/  IMAD.WIDE.U32 R144, R142, c[0x0][0x248], R144 ;  /* 0x000092008e907a25 */ /* 0x000fe200078e0090 */
[----:B------:R-:W-:-:S02]  /*0ac0*/  ISETP.GE.AND P6, PT, R128, c[0x0][0x1d4], PT ;  /* 0x0000750080007a0c */ /* 0x000fc40003fc6270 */
[----:B------:R-:W-:Y:S01]  /*0ad0*/  ISETP.GE.AND P4, PT, R127, c[0x0][0x1d4], PT ;  /* 0x000075007f007a0c */ /* 0x000fe20003f86270 */
[----:B------:R-:W-:Y:S01]  /*0ae0*/  IMAD.SHL.U32 R16, R16, 0x4, RZ ;  /* 0x0000000410107824 */ /* 0x000fe200078e00ff */
[----:B------:R-:W-:Y:S01]  /*0af0*/  IADD3 R163, R145, R163, RZ ;  /* 0x000000a391a37210 */ /* 0x000fe20007ffe0ff */
[----:B------:R-:W-:Y:S02]  /*0b00*/  IMAD.MOV.U32 R162, RZ, RZ, R144 ;  /* 0x000000ffffa27224 */ /* 0x000fe400078e0090 */
[----:B------:R-:W-:Y:S01]  /*0b10*/  IMAD R6, R11, UR16, R6 ;  /* 0x000000100b067c24 */ /* 0x000fe2000f8e0206 */
[----:B------:R-:W-:Y:S01]  /*0b20*/  LEA.HI R11, R5, R86, RZ, 0x6 ;  /* 0x00000056050b7211 */ /* 0x000fe200078f30ff */
[----:B------:R-:W-:Y:S01]  /*0b30*/  IMAD.U32 R8, RZ, RZ, UR8 ;  /* 0x00000008ff087e24 */ /* 0x000fe2000f8e00ff */
[----:B------:R-:W-:Y:S01]  /*0b40*/  IADD3 R13, R16, 0x40, RZ ;  /* 0x00000040100d7810 */ /* 0x000fe20007ffe0ff */
[----:B------:R-:W-:Y:S02]  /*0b50*/  IMAD.SHL.U32 R19, R131, 0x40, RZ ;  /* 0x0000004083137824 */ /* 0x000fe400078e00ff */
[----:B------:R-:W-:Y:S01]  /*0b60*/  IMAD.WIDE.U32 R22, R49, UR16, R162 ;  /* 0x0000001031167c25 */ /* 0x000fe2000f8e00a2 */
[----:B------:R-:W-:-:S02]  /*0b70*/  SEL R17, R8, UR7, !P3 ;  /* 0x0000000708117c07 */ /* 0x000fc4000d800000 */
[----:B------:R-:W-:Y:S01]  /*0b80*/  LOP3.LUT R19, R19, 0x1c0, RZ, 0xc0, !PT ;  /* 0x000001c013137812 */ /* 0x000fe200078ec0ff */
[----:B------:R-:W-:Y:S01]  /*0b90*/  IMAD.SHL.U32 R11, R11, 0x8, RZ ;  /* 0x000000080b0b7824 */ /* 0x000fe200078e00ff */
[----:B------:R-:W-:Y:S01]  /*0ba0*/  @P1 LEA R24, P3, R22, c[0x0][0x220], 0x1 ;  /* 0x0000880016181a11 */ /* 0x000fe200078608ff */
[----:B------:R-:W-:Y:S01]  /*0bb0*/  IMAD.IADD R6, R23, 0x1, R6 ;  /* 0x0000000117067824 */ /* 0x000fe200078e0206 */
[----:B------:R-:W-:Y:S01]  /*0bc0*/  SHF.R.U32.HI R18, RZ, 0x3, R19 ;  /* 0x00000003ff127819 */ /* 0x000fe20000011613 */
[----:B------:R-:W-:Y:S01]  /*0bd0*/  IMAD.IADD R12, R16, 0x1, R13 ;  /* 0x00000001100c7824 */ /* 0x000fe200078e020d */
[----:B------:R-:W-:Y:S02]  /*0be0*/  LOP3.LUT R11, R11, 0xfffffe00, RZ, 0xc0, !PT ;  /* 0xfffffe000b0b7812 */ /* 0x000fe400078ec0ff */
[----:B------:R-:W-:Y:S02]  /*0bf0*/  LOP3.LUT R10, R19, 0x38, R14, 0xf8, !PT ;  /* 0x00000038130a7812 */ /* 0x000fe400078ef80e */
[----:B------:R-:W-:-:S02]  /*0c00*/  @P1 LEA.HI.X R25, R22, c[0x0][0x224], R6, 0x1, P3 ;  /* 0x0000890016191a11 */ /* 0x000fc400018f0c06 */
[----:B------:R-:W-:Y:S02]  /*0c10*/  ISETP.NE.AND P3, PT, R136, RZ, PT ;  /* 0x000000ff8800720c */ /* 0x000fe40003f65270 */
[C---:B------:R-:W-:Y:S02]  /*0c20*/  ISETP.GE.AND P5, PT, R12.reuse, c[0x0][0x1d4], PT ;  /* 0x000075000c007a0c */ /* 0x040fe40003fa6270 */
[----:B------:R-:W-:Y:S02]  /*0c30*/  LOP3.LUT R10, R11, R10, R18, 0xf6, !PT ;  /* 0x0000000a0b0a7212 */ /* 0x000fe400078ef612 */
[----:B------:R-:W-:-:S03]  /*0c40*/  ISETP.GE.AND P2, PT, R12, c[0x0][0x27c], PT ;  /* 0x00009f000c007a0c */ /* 0x000fc60003f46270 */
[----:B------:R-:W-:Y:S01]  /*0c50*/  IMAD.SHL.U32 R129, R10, 0x2, RZ ;  /* 0x000000020a817824 */ /* 0x000fe200078e00ff */
[----:B------:R-:W-:Y:S01]  /*0c60*/  SEL R8, R8, UR7, !P2 ;  /* 0x0000000708087c07 */ /* 0x000fe2000d000000 */
[----:B------:R-:W-:Y:S01]  /*0c70*/  UMOV UR7, 0x5 ;  /* 0x0000000500077882 */ /* 0x000fe20000000000 */
[----:B------:R-:W-:Y:S01]  /*0c80*/  IMAD.IADD R4, R130, 0x1, R4 ;  /* 0x0000000182047824 */ /* 0x000fe200078e0204 */
[----:B------:R-:W-:Y:S01]  /*0c90*/  USHF.L.U64.HI UR10, UR4, UR7, UR5 ;  /* 0x00000007040a7299 */ /* 0x000fe20008010205 */
[----:B------:R-:W-:Y:S01]  /*0ca0*/  @!PT LDS RZ, [RZ] ;  /* 0x00000000fffff984 */ /* 0x000fe20000000800 */
[----:B------:R-:W-:Y:S01]  /*0cb0*/  @!PT LDS RZ, [RZ] ;  /* 0x00000000fffff984 */ /* 0x000fe20000000800 */
[----:B------:R-:W-:Y:S01]  /*0cc0*/  @!PT LDS RZ, [RZ] ;  /* 0x00000000fffff984 */ /* 0x000fe20000000800 */
[----:B------:R1:W-:Y:S01]  /*0cd0*/  @P1 LDGSTS.E.BYPASS.LTC128B.128 [R129+0xa080], [R24.64], !P3 ;  /* 0x0a08000018811fae */ /* 0x0003e2000d901d52 */
[----:B------:R-:W-:Y:S01]  /*0ce0*/  IMAD.IADD R9, R14, 0x1, R9 ;  /* 0x000000010e097824 */ /* 0x000fe200078e0209 */
[----:B------:R-:W-:Y:S02]  /*0cf0*/  SEL R5, RZ, c[0x0][0x27c], !P2 ;  /* 0x00009f00ff057a07 */ /* 0x000fe40005000000 */
[----:B------:R-:W-:Y:S01]  /*0d00*/  IADD3 R126, R131, 0x20, RZ ;  /* 0x00000020837e7810 */ /* 0x000fe20007ffe0ff */
[----:B------:R1:W-:Y:S01]  /*0d10*/  @P1 LDGSTS.E.BYPASS.LTC128B.128 [R129+0xb880], [R24.64+0x80], !P5 ;  /* 0x0b88008018811fae */ /* 0x0003e2000e901d52 */
[----:B------:R-:W-:Y:S01]  /*0d20*/  ISETP.NE.AND P2, PT, R20, RZ, PT ;  /* 0x000000ff1400720c */ /* 0x000fe20003f45270 */
[----:B------:R-:W-:-:S04]  /*0d30*/  IMAD.WIDE.U32 R28, R4, c[0x0][0x1e0], RZ ;  /* 0x00007800041c7a25 */ /* 0x000fc800078e00ff */
[----:B------:R-:W-:Y:S01]  /*0d40*/  IMAD R140, R109, c[0x0][0x210], RZ ;  /* 0x000084006d8c7a24 */ /* 0x000fe200078e02ff */
[----:B------:R1:W-:Y:S01]  /*0d50*/  @P1 LDGSTS.E.BYPASS.LTC128B.128 [R129+0xd080], [R24.64+0x100], !P6 ;  /* 0x0d08010018811fae */ /* 0x0003e2000f101d52 */
[----:B------:R-:W-:Y:S01]  /*0d60*/  IMAD R95, R95, c[0x0][0x268], RZ ;  /* 0x00009a005f5f7a24 */ /* 0x000fe200078e02ff */
[----:B------:R-:W-:Y:S01]  /*0d70*/  SHF.R.S32.HI R121, RZ, 0x1f, R8 ;  /* 0x0000001fff797819 */ /* 0x000fe20000011408 */
[----:B------:R-:W-:Y:S01]  /*0d80*/  IMAD R146, R109, c[0x0][0x1e8], RZ ;  /* 0x00007a006d927a24 */ /* 0x000fe200078e02ff */
[----:B------:R1:W-:Y:S01]  /*0d90*/  @P1 LDGSTS.E.BYPASS.LTC128B.128 [R129+0xe880], [R24.64+0x180], !P4 ;  /* 0x0e88018018811fae */ /* 0x0003e2000e101d52 */
[----:B------:R-:W-:Y:S01]  /*0da0*/  @P0 IADD3 R21, P1, R22, UR11, RZ ;  /* 0x0000000b16150c10 */ /* 0x000fe2000ff3e0ff */
[C---:B------:R-:W-:Y:S01]  /*0db0*/  IMAD R150, R2.reuse, c[0x0][0x280], RZ ;  /* 0x0000a00002967a24 */ /* 0x040fe200078e02ff */
[----:B------:R-:W-:Y:S01]  /*0dc0*/  SHF.R.S32.HI R122, RZ, 0x1f, R17 ;  /* 0x0000001fff7a7819 */ /* 0x000fe20000011411 */
[----:B------:R-:W-:Y:S01]  /*0dd0*/  IMAD R148, R2, c[0x0][0x290], RZ ;  /* 0x0000a40002947a24 */ /* 0x000fe200078e02ff */
[----:B------:R-:W-:Y:S01]  /*0de0*/  @P0 IADD3.X R6, R6, UR10, RZ, P1, !PT ;  /* 0x0000000a06060c10 */ /* 0x000fe20008ffe4ff */
[----:B------:R-:W-:Y:S01]  /*0df0*/  ULDC.U8 UR23, c[0x0][0x298] ;  /* 0x0000a60000177ab9 */ /* 0x000fe20000000000 */
[----:B------:R-:W-:Y:S01]  /*0e00*/  @P0 LEA R26, P1, R21, c[0x0][0x220], 0x1 ;  /* 0x00008800151a0a11 */ /* 0x000fe200078208ff */
[----:B------:R-:W-:-:S03]  /*0e10*/  ULDC.64 UR4, c[0x0][0x1e0] ;  /* 0x0000780000047ab9 */ /* 0x000fc60000000a00 */
[----:B------:R-:W-:Y:S02]  /*0e20*/  @P0 LEA.HI.X R27, R21, c[0x0][0x224], R6, 0x1, P1 ;  /* 0x00008900151b0a11 */ /* 0x000fe400008f0c06 */
[----:B------:R-:W-:Y:S02]  /*0e30*/  ISETP.NE.U32.AND P1, PT, RZ, c[0x0][0x340], PT ;  /* 0x0000d000ff007a0c */ /* 0x000fe40003f25070 */
[----:B------:R-:W-:Y:S01]  /*0e40*/  SHF.R.S32.HI R20, RZ, 0x1f, R9 ;  /* 0x0000001fff147819 */ /* 0x000fe20000011409 */
[----:B------:R-:W-:Y:S01]  /*0e50*/  IMAD R22, R109, c[0x0][0x260], RZ ;  /* 0x000098006d167a24 */ /* 0x000fe200078e02ff */
[----:B------:R-:W-:Y:S01]  /*0e60*/  ISETP.NE.AND.EX P1, PT, RZ, c[0x0][0x344], PT, P1 ;  /* 0x0000d100ff007a0c */ /* 0x000fe20003f25310 */
[C---:B------:R-:W-:Y:S02]  /*0e70*/  IMAD R140, R215.reuse, c[0x0][0x214], R140 ;  /* 0x00008500d78c7a24 */ /* 0x040fe400078e028c */
[----:B------:R-:W-:Y:S02]  /*0e80*/  IMAD.IADD R5, R12, 0x1, R5 ;  /* 0x000000010c057824 */ /* 0x000fe400078e0205 */
[----:B-1----:R-:W-:Y:S01]  /*0e90*/  IMAD.WIDE.U32 R24, R215, c[0x0][0x260], R14 ;  /* 0x00009800d7187a25 */ /* 0x002fe200078e000e */
[----:B------:R-:W-:Y:S01]  /*0ea0*/  LEA.HI R121, R121, R8, RZ, 0x4 ;  /* 0x0000000879797211 */ /* 0x000fe200078f20ff */
[----:B------:R1:W-:Y:S06]  /*0eb0*/  @P0 LDGSTS.E.BYPASS.LTC128B.128 [R129+0xb080], [R26.64], !P3 ;  /* 0x0b0800001a810fae */ /* 0x0003ec000d901d52 */
[----:B------:R-:W-:Y:S01]  /*0ec0*/  @P1 IMAD.WIDE R30, R216, R7, c[0x0][0x340] ;  /* 0x0000d000d81e1625 */ /* 0x000fe200078e0207 */
[CC--:B------:R-:W-:Y:S01]  /*0ed0*/  LEA.HI R125, R20.reuse, R9.reuse, RZ, 0x3 ;  /* 0x00000009147d7211 */ /* 0x0c0fe200078f18ff */
[----:B------:R1:W-:Y:S01]  /*0ee0*/  @P0 LDGSTS.E.BYPASS.LTC128B.128 [R129+0xc880], [R26.64+0x80], !P5 ;  /* 0x0c8800801a810fae */ /* 0x0003e2000e901d52 */
[----:B------:R-:W-:-:S02]  /*0ef0*/  LEA.HI R20, R20, R9, RZ, 0x6 ;  /* 0x0000000914147211 */ /* 0x000fc400078f30ff */
[----:B------:R-:W-:Y:S01]  /*0f00*/  SHF.R.S32.HI R9, RZ, 0x1f, R126 ;  /* 0x0000001fff097819 */ /* 0x000fe2000001147e */
[----:B------:R1:W-:Y:S03]  /*0f10*/  @P0 LDGSTS.E.BYPASS.LTC128B.128 [R129+0xe080], [R26.64+0x100], !P6 ;  /* 0x0e0801001a810fae */ /* 0x0003e6000f101d52 */
[----:B------:R-:W-:Y:S01]  /*0f20*/  LEA.HI R9, R9, R126, RZ, 0x3 ;  /* 0x0000007e09097211 */ /* 0x000fe200078f18ff */
[----:B------:R1:W-:Y:S04]  /*0f30*/  @P0 LDGSTS.E.BYPASS.LTC128B.128 [R129+0xf880], [R26.64+0x180], !P4 ;  /* 0x0f8801801a810fae */ /* 0x0003e8000e101d52 */
[----:B------:R-:W-:Y:S01]  /*0f40*/  IMAD.SHL.U32 R9, R9, 0x40, RZ ;  /* 0x0000004009097824 */ /* 0x000fe200078e00ff */
[----:B------:R-:W-:Y:S01]  /*0f50*/  SHF.R.S32.HI R20, RZ, 0x6, R20 ;  /* 0x00000006ff147819 */ /* 0x000fe20000011414 */
[----:B------:R-:W0:Y:S04]  /*0f60*/  LDGDEPBAR ;  /* 0x00000000000079af */ /* 0x000e280000000000 */
[----:B------:R2:W3:Y:S01]  /*0f70*/  @P1 LDG.E R6, [R30.64] ;  /* 0x000000121e061981 */ /* 0x0004e2000c1e1900 */
[----:B------:R-:W-:Y:S01]  /*0f80*/  SHF.R.S32.HI R7, RZ, 0x1f, R4 ;  /* 0x0000001fff077819 */ /* 0x000fe20000011404 */
[----:B------:R-:W-:Y:S01]  /*0f90*/  IMAD R22, R215, c[0x0][0x264], R22 ;  /* 0x00009900d7167a24 */ /* 0x000fe200078e0216 */
[----:B------:R-:W-:Y:S01]  /*0fa0*/  LOP3.LUT R9, R9, 0xfffffe00, RZ, 0xc0, !PT ;  /* 0xfffffe0009097812 */ /* 0x000fe200078ec0ff */
[----:B------:R-:W-:Y:S01]  /*0fb0*/  IMAD R95, R142, c[0x0][0x26c], R95 ;  /* 0x00009b008e5f7a24 */ /* 0x000fe200078e025f */
[----:B------:R-:W-:Y:S01]  /*0fc0*/  LEA.HI R122, R122, R17, RZ, 0x4 ;  /* 0x000000117a7a7211 */ /* 0x000fe200078f20ff */
[----:B------:R-:W-:Y:S01]  /*0fd0*/  IMAD R21, R7, c[0x0][0x1e0], RZ ;  /* 0x0000780007157a24 */ /* 0x000fe200078e02ff */
[----:B------:R-:W-:Y:S01]  /*0fe0*/  SHF.R.S32.HI R121, RZ, 0x4, R121 ;  /* 0x00000004ff797819 */ /* 0x000fe20000011479 */
[----:B------:R-:W-:Y:S01]  /*0ff0*/  IMAD.IADD R23, R25, 0x1, R22 ;  /* 0x0000000119177824 */ /* 0x000fe200078e0216 */
[----:B------:R-:W-:Y:S01]  /*1000*/  SHF.R.S32.HI R122, RZ, 0x4, R122 ;  /* 0x00000004ff7a7819 */ /* 0x000fe2000001147a */
[----:B------:R-:W-:Y:S01]  /*1010*/  IMAD R10, R4, c[0x0][0x1e4], R21 ;  /* 0x00007900040a7a24 */ /* 0x000fe200078e0215 */
[----:B------:R-:W-:Y:S01]  /*1020*/  LOP3.LUT R21, R19, 0x38, R125, 0xf8, !PT ;  /* 0x0000003813157812 */ /* 0x000fe200078ef87d */
[----:B------:R-:W-:Y:S01]  /*1030*/  IMAD.MOV.U32 R22, RZ, RZ, R24 ;  /* 0x000000ffff167224 */ /* 0x000fe200078e0018 */
[----:B------:R-:W-:Y:S01]  /*1040*/  LEA.HI.SX32 R122, R125, R122, 0x1d ;  /* 0x0000007a7d7a7211 */ /* 0x000fe200078feaff */
[----:B------:R-:W-:Y:S01]  /*1050*/  IMAD.WIDE.U32 R24, R215, c[0x0][0x210], R14 ;  /* 0x00008400d7187a25 */ /* 0x000fe200078e000e */
[----:B------:R-:W-:Y:S01]  /*1060*/  IADD3 R29, R29, R10, RZ ;  /* 0x0000000a1d1d7210 */ /* 0x000fe20007ffe0ff */
[----:B------:R-:W-:Y:S01]  /*1070*/  UIMAD.WIDE.U32 UR12, UR24, UR4, URZ ;  /* 0x00000004180c72a5 */ /* 0x000fe2000f8e003f */
[----:B------:R-:W-:Y:S01]  /*1080*/  LOP3.LUT R120, R21, R18, RZ, 0x3c, !PT ;  /* 0x0000001215787212 */ /* 0x000fe200078e3cff */
[----:B------:R-:W-:Y:S01]  /*1090*/  IMAD.SHL.U32 R10, R126, 0x40, RZ ;  /* 0x000000407e0a7824 */ /* 0x000fe200078e00ff */
[----:B------:R-:W-:Y:S01]  /*10a0*/  SHF.R.S32.HI R17, RZ, 0x1f, R16 ;  /* 0x0000001fff117819 */ /* 0x000fe20000011410 */
[----:B------:R-:W-:Y:S01]  /*10b0*/  IMAD.IADD R141, R25, 0x1, R140 ;  /* 0x00000001198d7824 */ /* 0x000fe200078e028c */
[----:B------:R-:W-:Y:S01]  /*10c0*/  IADD3 R93, P0, R4, R131, RZ ;  /* 0x00000083045d7210 */ /* 0x000fe20007f1e0ff */
[----:B------:R-:W-:Y:S01]  /*10d0*/  IMAD.MOV.U32 R140, RZ, RZ, R24 ;  /* 0x000000ffff8c7224 */ /* 0x000fe200078e0018 */
[----:B------:R-:W-:Y:S01]  /*10e0*/  LOP3.LUT R10, R10, 0x1c0, RZ, 0xc0, !PT ;  /* 0x000001c00a0a7812 */ /* 0x000fe200078ec0ff */
[----:B------:R-:W-:Y:S01]  /*10f0*/  IMAD.WIDE.U32 R142, R142, c[0x0][0x268], R22 ;  /* 0x00009a008e8e7a25 */ /* 0x000fe200078e0016 */
[----:B------:R-:W-:Y:S01]  /*1100*/  SHF.R.S32.HI R24, RZ, 0x1f, R5 ;  /* 0x0000001fff187819 */ /* 0x000fe20000011405 */
[----:B------:R-:W-:Y:S01]  /*1110*/  UIMAD UR8, UR24, UR5, URZ ;  /* 0x00000005180872a4 */ /* 0x000fe2000f8e023f */
[----:B------:R-:W-:Y:S01]  /*1120*/  SHF.R.U32.HI R8, RZ, 0x3, R10 ;  /* 0x00000003ff087819 */ /* 0x000fe2000001160a */
[----:B------:R-:W-:Y:S01]  /*1130*/  IMAD R21, R20, 0xc00, R11 ;  /* 0x00000c0014157824 */ /* 0x000fe200078e020b */
[----:B------:R-:W-:Y:S01]  /*1140*/  LOP3.LUT R23, R10, 0x38, R125, 0xf8, !PT ;  /* 0x000000380a177812 */ /* 0x000fe200078ef87d */
[----:B------:R-:W-:Y:S01]  /*1150*/  IMAD R146, R215, c[0x0][0x1ec], R146 ;  /* 0x00007b00d7927a24 */ /* 0x000fe200078e0292 */
[CC--:B------:R-:W-:Y:S01]  /*1160*/  LEA.HI R124, R24.reuse, R5.reuse, RZ, 0x3 ;  /* 0x00000005187c7211 */ /* 0x0c0fe200078f18ff */
[----:B------:R-:W-:Y:S01]  /*1170*/  IMAD.IADD R120, R21, 0x1, R120 ;  /* 0x0000000115787824 */ /* 0x000fe200078e0278 */
[----:B------:R-:W-:Y:S01]  /*1180*/  LEA.HI R24, R24, R5, RZ, 0x6 ;  /* 0x0000000518187211 */ /* 0x000fe200078f30ff */
[----:B------:R-:W-:Y:S01]  /*1190*/  IMAD R5, R20, 0xc00, R9 ;  /* 0x00000c0014057824 */ /* 0x000fe200078e0209 */
[----:B------:R-:W-:Y:S01]  /*11a0*/  LOP3.LUT R116, R23, R8, RZ, 0x3c, !PT ;  /* 0x0000000817747212 */ /* 0x000fe200078e3cff */
[----:B------:R-:W-:Y:S01]  /*11b0*/  IMAD.WIDE.U32 R28, R215, c[0x0][0x1e8], R28 ;  /* 0x00007a00d71c7a25 */ /* 0x000fe200078e001c */
[----:B------:R-:W-:Y:S01]  /*11c0*/  LEA.HI.SX32 R121, R124, R121, 0x1d ;  /* 0x000000797c797211 */ /* 0x000fe200078feaff */
[----:B------:R-:W-:Y:S01]  /*11d0*/  ULDC.64 UR4, c[0x0][0x280] ;  /* 0x0000a00000047ab9 */ /* 0x000fe20000000a00 */
[----:B------:R-:W-:Y:S01]  /*11e0*/  IADD3 R116, R5, R116, RZ ;  /* 0x0000007405747210 */ /* 0x000fe20007ffe0ff */
[----:B------:R-:W-:Y:S01]  /*11f0*/  IMAD.IADD R147, R29, 0x1, R146 ;  /* 0x000000011d937824 */ /* 0x000fe200078e0292 */
[----:B------:R-:W-:Y:S01]  /*1200*/  LOP3.LUT R5, R19, 0x38, R124, 0xf8, !PT ;  /* 0x0000003813057812 */ /* 0x000fe200078ef87c */
[----:B------:R-:W-:Y:S01]  /*1210*/  IMAD.MOV.U32 R146, RZ, RZ, R28 ;  /* 0x000000ffff927224 */ /* 0x000fe200078e001c */
[----:B------:R-:W-:Y:S01]  /*1220*/  SHF.R.S32.HI R24, RZ, 0x6, R24 ;  /* 0x00000006ff187819 */ /* 0x000fe20000011418 */
[----:B------:R-:W-:Y:S01]  /*1230*/  IMAD R150, R131, c[0x0][0x284], R150 ;  /* 0x0000a10083967a24 */ /* 0x000fe200078e0296 */
[----:B------:R-:W-:Y:S01]  /*1240*/  LOP3.LUT R118, R5, R18, RZ, 0x3c, !PT ;  /* 0x0000001205767212 */ /* 0x000fe200078e3cff */
[----:B------:R-:W-:Y:S01]  /*1250*/  IMAD.WIDE.U32 R154, R131, c[0x0][0x280], R16 ;  /* 0x0000a000839a7a25 */ /* 0x000fe200078e0010 */
[----:B------:R-:W-:Y:S01]  /*1260*/  SHF.R.S32.HI R5, RZ, 0x1f, R122 ;  /* 0x0000001fff057819 */ /* 0x000fe2000001147a */
[----:B------:R-:W-:Y:S01]  /*1270*/  UIMAD.WIDE.U32 UR26, UR24, UR4, URZ ;  /* 0x00000004181a72a5 */ /* 0x000fe2000f8e003f */
[----:B------:R-:W-:Y:S01]  /*1280*/  LOP3.LUT R113, R10, 0x38, R124, 0xf8, !PT ;  /* 0x000000380a717812 */ /* 0x000fe200078ef87c */
[----:B------:R-:W-:Y:S01]  /*1290*/  IMAD R21, R24, 0xc00, R11 ;  /* 0x00000c0018157824 */ /* 0x000fe200078e020b */
[----:B------:R-:W-:Y:S01]  /*12a0*/  LEA.HI R20, R5, R122, RZ, 0x3 ;  /* 0x0000007a05147211 */ /* 0x000fe200078f18ff */
[----:B------:R-:W-:Y:S01]  /*12b0*/  IMAD.SHL.U32 R122, R122, 0x8, RZ ;  /* 0x000000087a7a7824 */ /* 0x000fe200078e00ff */
[----:B------:R-:W-:Y:S01]  /*12c0*/  LOP3.LUT R113, R113, R8, RZ, 0x3c, !PT ;  /* 0x0000000871717212 */ /* 0x000fe200078e3cff */
[C---:B------:R-:W-:Y:S01]  /*12d0*/  IMAD R148, R131.reuse, c[0x0][0x294], R148 ;  /* 0x0000a50083947a24 */ /* 0x040fe200078e0294 */
[----:B------:R-:W-:Y:S01]  /*12e0*/  SHF.R.S32.HI R20, RZ, 0x3, R20 ;  /* 0x00000003ff147819 */ /* 0x000fe20000011414 */
[----:B------:R-:W-:Y:S01]  /*12f0*/  IMAD.WIDE.U32 R152, R131, c[0x0][0x290], R16 ;  /* 0x0000a40083987a25 */ /* 0x000fe200078e0010 */
[--C-:B------:R-:W-:Y:S01]  /*1300*/  LOP3.LUT R119, R19, 0x38, R122.reuse, 0xf8, !PT ;  /* 0x0000003813777812 */ /* 0x100fe200078ef87a */
[----:B------:R-:W-:Y:S01]  /*1310*/  UIMAD UR14, UR24, UR5, URZ ;  /* 0x00000005180e72a4 */ /* 0x000fe2000f8e023f */
[----:B------:R-:W-:Y:S01]  /*1320*/  LOP3.LUT R115, R10, 0x38, R122, 0xf8, !PT ;  /* 0x000000380a737812 */ /* 0x000fe200078ef87a */
[C---:B------:R-:W-:Y:S01]  /*1330*/  IMAD R22, R20.reuse, 0xc00, R11 ;  /* 0x00000c0014167824 */ /* 0x040fe200078e020b */
[----:B------:R-:W-:Y:S01]  /*1340*/  LOP3.LUT R119, R119, R18, RZ, 0x3c, !PT ;  /* 0x0000001277777212 */ /* 0x000fe200078e3cff */
[----:B------:R-:W-:Y:S01]  /*1350*/  IMAD R20, R20, 0xc00, R9 ;  /* 0x00000c0014147824 */ /* 0x000fe200078e0209 */
[----:B------:R-:W-:Y:S01]  /*1360*/  LOP3.LUT R115, R115, R8, RZ, 0x3c, !PT ;  /* 0x0000000873737212 */ /* 0x000fe200078e3cff */
[----:B------:R-:W-:Y:S01]  /*1370*/  IMAD.WIDE.U32 R28, R131, c[0x0][0x290], R14 ;  /* 0x0000a400831c7a25 */ /* 0x000fe200078e000e */
[----:B------:R-:W-:Y:S01]  /*1380*/  SHF.R.S32.HI R105, RZ, 0x1f, R126 ;  /* 0x0000001fff697819 */ /* 0x000fe2000001147e */
[----:B------:R-:W-:Y:S01]  /*1390*/  ULDC.64 UR4, c[0x0][0x290] ;  /* 0x0000a40000047ab9 */ /* 0x000fe20000000a00 */
[----:B------:R-:W-:Y:S01]  /*13a0*/  IADD3 R115, R20, R115, RZ ;  /* 0x0000007314737210 */ /* 0x000fe20007ffe0ff */
[----:B------:R-:W-:Y:S01]  /*13b0*/  IMAD.IADD R119, R22, 0x1, R119 ;  /* 0x0000000116777824 */ /* 0x000fe200078e0277 */
[----:B------:R-:W-:Y:S01]  /*13c0*/  SHF.R.S32.HI R22, RZ, 0x1f, R121 ;  /* 0x0000001fff167819 */ /* 0x000fe20000011479 */
[----:B------:R-:W-:Y:S01]  /*13d0*/  IMAD.X R92, R7, 0x1, R2, P0 ;  /* 0x00000001075c7824 */ /* 0x000fe200000e0602 */
[----:B------:R-:W-:Y:S01]  /*13e0*/  IADD3 R155, R155, R150, RZ ;  /* 0x000000969b9b7210 */ /* 0x000fe20007ffe0ff */
[----:B--2---:R-:W-:Y:S01]  /*13f0*/  IMAD.WIDE.U32 R30, R131, c[0x0][0x280], R14 ;  /* 0x0000a000831e7a25 */ /* 0x004fe200078e000e */
[----:B------:R-:W-:Y:S01]  /*1400*/  LEA.HI R5, R22, R121, RZ, 0x3 ;  /* 0x0000007916057211 */ /* 0x000fe200078f18ff */
[----:B------:R-:W-:Y:S01]  /*1410*/  UIMAD.WIDE.U32 UR28, UR24, UR4, URZ ;  /* 0x00000004181c72a5 */ /* 0x000fe2000f8e003f */
[----:B------:R-:W-:Y:S01]  /*1420*/  LOP3.LUT R125, R125, 0xfffffff8, RZ, 0xc0, !PT ;  /* 0xfffffff87d7d7812 */ /* 0x000fe200078ec0ff */
[----:B------:R-:W-:Y:S01]  /*1430*/  IMAD.SHL.U32 R121, R121, 0x8, RZ ;  /* 0x0000000879797824 */ /* 0x000fe200078e00ff */
[----:B------:R-:W-:Y:S01]  /*1440*/  SHF.R.S32.HI R20, RZ, 0x3, R5 ;  /* 0x00000003ff147819 */ /* 0x000fe20000011405 */
[----:B------:R-:W-:Y:S01]  /*1450*/  IMAD R2, R2, c[0x0][0x1e0], RZ ;  /* 0x0000780002027a24 */ /* 0x000fe200078e02ff */
[----:B------:R-:W-:Y:S01]  /*1460*/  LOP3.LUT R124, R124, 0xfffffff8, RZ, 0xc0, !PT ;  /* 0xfffffff87c7c7812 */ /* 0x000fe200078ec0ff */
[----:B------:R-:W-:Y:S01]  /*1470*/  IMAD.IADD R153, R153, 0x1, R148 ;  /* 0x0000000199997824 */ /* 0x000fe200078e0294 */
[----:B------:R-:W-:Y:S01]  /*1480*/  LOP3.LUT R19, R19, 0x38, R121, 0xf8, !PT ;  /* 0x0000003813137812 */ /* 0x000fe200078ef879 */
[----:B------:R-:W-:Y:S01]  /*1490*/  IMAD R111, R20, 0xc00, R9 ;  /* 0x00000c00146f7824 */ /* 0x000fe200078e0209 */
[----:B------:R-:W-:Y:S01]  /*14a0*/  LOP3.LUT R5, R10, 0x38, R121, 0xf8, !PT ;  /* 0x000000380a057812 */ /* 0x000fe200078ef879 */
[----:B------:R-:W-:Y:S01]  /*14b0*/  IMAD R10, R20, 0xc00, R11 ;  /* 0x00000c00140a7824 */ /* 0x000fe200078e020b */
[----:B------:R-:W-:Y:S01]  /*14c0*/  LOP3.LUT R19, R19, R18, RZ, 0x3c, !PT ;  /* 0x0000001213137212 */ /* 0x000fe200078e3cff */
[----:B------:R-:W-:Y:S01]  /*14d0*/  IMAD.IADD R149, R148, 0x1, R29 ;  /* 0x0000000194957824 */ /* 0x000fe200078e021d */
[----:B------:R-:W-:Y:S01]  /*14e0*/  LOP3.LUT R8, R5, R8, RZ, 0x3c, !PT ;  /* 0x0000000805087212 */ /* 0x000fe200078e3cff */
[----:B------:R-:W-:Y:S01]  /*14f0*/  IMAD.IADD R151, R150, 0x1, R31 ;  /* 0x0000000196977824 */ /* 0x000fe200078e021f */
[----:B------:R-:W-:Y:S01]  /*1500*/  MOV R148, R28 ;  /* 0x0000001c00947202 */ /* 0x000fe20000000f00 */
[----:B------:R-:W-:Y:S01]  /*1510*/  IMAD.IADD R117, R10, 0x1, R19 ;  /* 0x000000010a757824 */ /* 0x000fe200078e0213 */
[----:B------:R-:W-:Y:S01]  /*1520*/  UIMAD UR24, UR24, UR5, URZ ;  /* 0x00000005181872a4 */ /* 0x000fe2000f8e023f */
[----:B------:R-:W-:Y:S01]  /*1530*/  IMAD.IADD R111, R111, 0x1, R8 ;  /* 0x000000016f6f7824 */ /* 0x000fe200078e0208 */
[----:B------:R-:W-:Y:S01]  /*1540*/  ULDC UR22, c[0x0][0x1e0] ;  /* 0x0000780000167ab9 */ /* 0x000fe20000000800 */
[C---:B------:R-:W-:Y:S01]  /*1550*/  IMAD.WIDE.U32 R160, R131.reuse, c[0x0][0x1e0], RZ ;  /* 0x0000780083a07a25 */ /* 0x040fe200078e00ff */
[----:B------:R-:W-:Y:S01]  /*1560*/  ULDC UR15, c[0x0][0x1e4] ;  /* 0x00007900000f7ab9 */ /* 0x000fe20000000800 */
[C---:B------:R-:W-:Y:S01]  /*1570*/  IADD3 R123, -R131.reuse, 0x30, RZ ;  /* 0x00000030837b7810 */ /* 0x040fe20007ffe1ff */
[----:B------:R-:W-:Y:S01]  /*1580*/  ULDC UR21, c[0x0][0x280] ;  /* 0x0000a00000157ab9 */ /* 0x000fe20000000800 */
[----:B------:R-:W-:Y:S01]  /*1590*/  IMAD R107, R131, c[0x0][0x1e4], R2 ;  /* 0x00007900836b7a24 */ /* 0x000fe200078e0202 */
[----:B------:R-:W-:Y:S01]  /*15a0*/  ULDC UR5, c[0x0][0x284] ;  /* 0x0000a10000057ab9 */ /* 0x000fe20000000800 */
[----:B------:R-:W-:Y:S01]  /*15b0*/  IMAD.MOV.U32 R150, RZ, RZ, R30 ;  /* 0x000000ffff967224 */ /* 0x000fe200078e001e */
[----:B------:R-:W-:Y:S01]  /*15c0*/  ULDC UR20, c[0x0][0x290] ;  /* 0x0000a40000147ab9 */ /* 0x000fe20000000800 */
[----:B------:R-:W-:Y:S01]  /*15d0*/  IMAD R24, R24, 0xc00, R9 ;  /* 0x00000c0018187824 */ /* 0x000fe200078e0209 */
[----:B------:R-:W-:Y:S01]  /*15e0*/  ULDC UR4, c[0x0][0x294] ;  /* 0x0000a50000047ab9 */ /* 0x000fe20000000800 */
[----:B------:R-:W-:Y:S01]  /*15f0*/  IMAD R105, R105, c[0x0][0x1e0], RZ ;  /* 0x0000780069697a24 */ /* 0x000fe200078e02ff */
[----:B------:R-:W-:Y:S01]  /*1600*/  IADD3 R95, R143, R95, RZ ;  /* 0x0000005f8f5f7210 */ /* 0x000fe20007ffe0ff */
[----:B------:R-:W-:Y:S01]  /*1610*/  IMAD.IADD R107, R161, 0x1, R107 ;  /* 0x00000001a16b7824 */ /* 0x000fe200078e026b */
[----:B------:R-:W-:Y:S01]  /*1620*/  SHF.R.S32.HI R114, RZ, 0x1f, R125 ;  /* 0x0000001fff727819 */ /* 0x000fe2000001147d */
[----:B------:R-:W-:Y:S01]  /*1630*/  IMAD.IADD R118, R21, 0x1, R118 ;  /* 0x0000000115767824 */ /* 0x000fe200078e0276 */
[----:B------:R-:W-:Y:S01]  /*1640*/  SHF.R.S32.HI R110, RZ, 0x1f, R122 ;  /* 0x0000001fff6e7819 */ /* 0x000fe2000001147a */
[----:B------:R-:W-:Y:S01]  /*1650*/  IMAD.IADD R113, R24, 0x1, R113 ;  /* 0x0000000118717824 */ /* 0x000fe200078e0271 */
[----:B------:R-:W-:Y:S01]  /*1660*/  SHF.R.S32.HI R112, RZ, 0x1f, R124 ;  /* 0x0000001fff707819 */ /* 0x000fe2000001147c */
[C---:B------:R-:W-:Y:S01]  /*1670*/  IMAD.WIDE.U32 R158, R126.reuse, c[0x0][0x1e0], RZ ;  /* 0x000078007e9e7a25 */ /* 0x040fe200078e00ff */
[----:B------:R-:W-:Y:S01]  /*1680*/  SHF.R.S32.HI R108, RZ, 0x1f, R121 ;  /* 0x0000001fff6c7819 */ /* 0x000fe20000011479 */
[----:B------:R-:W-:Y:S01]  /*1690*/  USHF.L.U64.HI UR15, UR22, UR7, UR15 ;  /* 0x00000007160f7299 */ /* 0x000fe2000801020f */
[----:B------:R-:W-:Y:S01]  /*16a0*/  SHF.L.U32 R119, R119, 0x1, RZ ;  /* 0x0000000177777819 */ /* 0x000fe200000006ff */
[----:B------:R-:W-:Y:S01]  /*16b0*/  IMAD R105, R126, c[0x0][0x1e4], R105 ;  /* 0x000079007e697a24 */ /* 0x000fe200078e0269 */
[----:B------:R-:W-:Y:S01]  /*16c0*/  USHF.L.U64.HI UR5, UR21, UR7, UR5 ;  /* 0x0000000715057299 */ /* 0x000fe20008010205 */
[----:B-----5:R-:W-:Y:S01]  /*16d0*/  IMAD.WIDE.U32 R154, R89, c[0x0][0x280], R154 ;  /* 0x0000a000599a7a25 */ /* 0x020fe200078e009a */
[----:B------:R-:W-:-:S02]  /*16e0*/  USHF.L.U64.HI UR4, UR20, UR7, UR4 ;  /* 0x0000000714047299 */ /* 0x000fc40008010204 */
[----:B------:R-:W-:Y:S01]  /*16f0*/  USHF.L.U32 UR22, UR22, 0x5, URZ ;  /* 0x0000000516167899 */ /* 0x000fe2000800063f */
[C---:B------:R-:W-:Y:S01]  /*1700*/  IMAD.WIDE.U32 R152, R89.reuse, c[0x0][0x290], R152 ;  /* 0x0000a40059987a25 */ /* 0x040fe200078e0098 */
[----:B------:R-:W-:Y:S02]  /*1710*/  USHF.L.U32 UR21, UR21, 0x5, URZ ;  /* 0x0000000515157899 */ /* 0x000fe4000800063f */
[----:B------:R-:W-:Y:S01]  /*1720*/  USHF.L.U32 UR20, UR20, 0x5, URZ ;  /* 0x0000000514147899 */ /* 0x000fe2000800063f */
[C---:B------:R-:W-:Y:S01]  /*1730*/  IMAD.WIDE.U32 R150, R89.reuse, c[0x0][0x280], R150 ;  /* 0x0000a00059967a25 */ /* 0x040fe200078e0096 */
[----:B------:R-:W-:Y:S02]  /*1740*/  UISETP.GE.AND UP0, UPT, UR6, 0x1, UPT ;  /* 0x000000010600788c */ /* 0x000fe4000bf06270 */
[----:B------:R-:W-:Y:S01]  /*1750*/  UIADD3 UR8, UR13, UR8, URZ ;  /* 0x000000080d087290 */ /* 0x000fe2000fffe03f */
[----:B------:R-:W-:Y:S01]  /*1760*/  IMAD.WIDE.U32 R148, R89, c[0x0][0x290], R148 ;  /* 0x0000a40059947a25 */ /* 0x000fe200078e0094 */
[----:B------:R-:W-:-:S02]  /*1770*/  UIADD3 UR14, UR27, UR14, URZ ;  /* 0x0000000e1b0e7290 */ /* 0x000fc4000fffe03f */
[----:B------:R-:W-:Y:S01]  /*1780*/  UIADD3 UR24, UR29, UR24, URZ ;  /* 0x000000181d187290 */ /* 0x000fe2000fffe03f */
[----:B------:R-:W-:Y:S02]  /*1790*/  IMAD.IADD R105, R159, 0x1, R105 ;  /* 0x000000019f697824 */ /* 0x000fe400078e0269 */
[----:B------:R-:W-:Y:S02]  /*17a0*/  IMAD.SHL.U32 R120, R120, 0x2, RZ ;  /* 0x0000000278787824 */ /* 0x000fe400078e00ff */
[----:B------:R-:W-:Y:S02]  /*17b0*/  IMAD.SHL.U32 R116, R116, 0x2, RZ ;  /* 0x0000000274747824 */ /* 0x000fe400078e00ff */
[----:B------:R-:W-:Y:S02]  /*17c0*/  IMAD.SHL.U32 R118, R118, 0x2, RZ ;  /* 0x0000000276767824 */ /* 0x000fe400078e00ff */
[----:B------:R-:W-:Y:S02]  /*17d0*/  IMAD.SHL.U32 R113, R113, 0x2, RZ ;  /* 0x0000000271717824 */ /* 0x000fe400078e00ff */
[----:B------:R-:W-:-:S02]  /*17e0*/  IMAD.SHL.U32 R115, R115, 0x2, RZ ;  /* 0x0000000273737824 */ /* 0x000fc400078e00ff */
[----:B------:R-:W-:Y:S02]  /*17f0*/  IMAD.SHL.U32 R117, R117, 0x2, RZ ;  /* 0x0000000275757824 */ /* 0x000fe400078e00ff */
[----:B------:R-:W-:Y:S01]  /*1800*/  IMAD.SHL.U32 R111, R111, 0x2, RZ ;  /* 0x000000026f6f7824 */ /* 0x000fe200078e00ff */
[--C-:B---3--:R-:W-:Y:S01]  /*1810*/  @P1 SHF.R.S32.HI R11, RZ, 0x1f, R6.reuse ;  /* 0x0000001fff0b1819 */ /* 0x108fe20000011406 */
[----:B------:R-:W-:Y:S01]  /*1820*/  @P1 IMAD.MOV.U32 R10, RZ, RZ, R6 ;  /* 0x000000ffff0a1224 */ /* 0x000fe200078e0006 */
[----:B------:R-:W-:Y:S01]  /*1830*/  @!P1 MOV R11, R3 ;  /* 0x00000003000b9202 */ /* 0x000fe20000000f00 */
[----:B------:R-:W-:Y:S01]  /*1840*/  @!P1 IMAD.MOV.U32 R10, RZ, RZ, R216 ;  /* 0x000000ffff0a9224 */ /* 0x000fe200078e00d8 */
[----:B------:R-:W-:Y:S02]  /*1850*/  SHF.R.S32.HI R6, RZ, 0x1f, R89 ;  /* 0x0000001fff067819 */ /* 0x000fe40000011459 */
[----:B------:R-:W-:Y:S02]  /*1860*/  SEL R8, R11, RZ, !P2 ;  /* 0x000000ff0b087207 */ /* 0x000fe40005000000 */
[----:B------:R-:W-:Y:S01]  /*1870*/  SEL R3, R10, RZ, !P2 ;  /* 0x000000ff0a037207 */ /* 0x000fe20005000000 */
[----:B------:R-:W-:Y:S01]  /*1880*/  BAR.SYNC.DEFER_BLOCKING 0x0 ;  /* 0x0000000000007b1d */ /* 0x000fe20000010000 */
[----:B------:R-:W-:Y:S01]  /*1890*/  ISETP.NE.AND P1, PT, RZ, UR23, PT ;  /* 0x00000017ff007c0c */ /* 0x000fe2000bf25270 */
[----:B------:R-:W-:Y:S01]  /*18a0*/  IMAD R10, R8, c[0x0][0x1f0], RZ ;  /* 0x00007c00080a7a24 */ /* 0x000fe200078e02ff */
[----:B------:R-:W-:Y:S01]  /*18b0*/  IADD3 R11, R16, 0x20, RZ ;  /* 0x00000020100b7810 */ /* 0x000fe20007ffe0ff */
[----:B------:R-:W-:Y:S01]  /*18c0*/  IMAD R8, R8, c[0x0][0x218], RZ ;  /* 0x0000860008087a24 */ /* 0x000fe200078e02ff */
[----:B------:R-:W-:Y:S01]  /*18d0*/  P2R R135, PR, RZ, 0x2 ;  /* 0x00000002ff877803 */ /* 0x000fe20000000000 */
[----:B------:R-:W-:-:S04]  /*18e0*/  IMAD.WIDE.U32 R146, R3, c[0x0][0x1f0], R146 ;  /* 0x00007c0003927a25 */ /* 0x000fc800078e0092 */
[C---:B------:R-:W-:Y:S01]  /*18f0*/  IMAD R91, R3.reuse, c[0x0][0x21c], R8 ;  /* 0x00008700035b7a24 */ /* 0x040fe200078e0208 */
[----:B------:R-:W-:Y:S01]  /*1900*/  IADD3 R97, P1, P0, R146, R160, R14 ;  /* 0x000000a092617210 */ /* 0x000fe2000783e00e */
[C---:B------:R-:W-:Y:S01]  /*1910*/  IMAD R101, R3.reuse, c[0x0][0x1f4], R10 ;  /* 0x00007d0003657a24 */ /* 0x040fe200078e020a */
[----:B------:R-:W-:Y:S01]  /*1920*/  IADD3 R10, R16, 0x60, RZ ;  /* 0x00000060100a7810 */ /* 0x000fe20007ffe0ff */
[C---:B------:R-:W-:Y:S02]  /*1930*/  IMAD R8, R6.reuse, c[0x0][0x280], RZ ;  /* 0x0000a00006087a24 */ /* 0x040fe400078e02ff */
[----:B------:R-:W-:Y:S02]  /*1940*/  IMAD R6, R6, c[0x0][0x290], RZ ;  /* 0x0000a40006067a24 */ /* 0x000fe400078e02ff */
[----:B------:R-:W-:-:S04]  /*1950*/  IMAD.WIDE.U32 R140, R3, c[0x0][0x218], R140 ;  /* 0x00008600038c7a25 */ /* 0x000fc800078e008c */
[----:B------:R-:W-:Y:S01]  /*1960*/  IMAD.IADD R101, R147, 0x1, R101 ;  /* 0x0000000193657824 */ /* 0x000fe200078e0265 */
[----:B------:R-:W-:Y:S01]  /*1970*/  IADD3 R91, R141, R91, RZ ;  /* 0x0000005b8d5b7210 */ /* 0x000fe20007ffe0ff */
[C---:B------:R-:W-:Y:S02]  /*1980*/  IMAD R5, R89.reuse, c[0x0][0x284], R8 ;  /* 0x0000a10059057a24 */ /* 0x040fe400078e0208 */
[----:B------:R-:W-:Y:S01]  /*1990*/  IMAD R3, R89, c[0x0][0x294], R6 ;  /* 0x0000a50059037a24 */ /* 0x000fe200078e0206 */
[----:B------:R-:W-:Y:S01]  /*19a0*/  IADD3.X R96, R101, R107, R15, P1, P0 ;  /* 0x0000006b65607210 */ /* 0x000fe20000fe040f */
[----:B------:R-:W-:Y:S02]  /*19b0*/  IMAD.IADD R104, R155, 0x1, R5 ;  /* 0x000000019b687824 */ /* 0x000fe400078e0205 */
[----:B------:R-:W-:Y:S02]  /*19c0*/  IMAD.IADD R102, R5, 0x1, R151 ;  /* 0x0000000105667824 */ /* 0x000fe400078e0297 */
[----:B------:R-:W-:-:S02]  /*19d0*/  IMAD.IADD R103, R153, 0x1, R3 ;  /* 0x0000000199677824 */ /* 0x000fc400078e0203 */
[----:B-1----:R-:W-:Y:S02]  /*19e0*/  IMAD.IADD R100, R3, 0x1, R149 ;  /* 0x0000000103647824 */ /* 0x002fe400078e0295 */
.L_x_783:
[----:B------:R-:W-:Y:S01]  /*19f0*/  SHF.R.S32.HI R90, RZ, 0x1f, R49 ;  /* 0x0000001fff5a7819 */ /* 0x000fe20000011431 */
[C---:B-1----:R-:W-:Y:S01]  /*1a00*/  IMAD R5, R49.reuse, UR8, RZ ;  /* 0x0000000831057c24 */ /* 0x042fe2000f8e02ff */
[----:B------:R-:W-:Y:S04]  /*1a10*/  DEPBAR.LE SB0, 0x0 ;  /* 0x000080000000791a */ /* 0x000fe80000000000 */
[----:B------:R-:W-:Y:S01]  /*1a20*/  IMAD.WIDE.U32 R164, R49, UR12, RZ ;  /* 0x0000000c31a47c25 */ /* 0x000fe2000f8e00ff */
[----:B------:R-:W-:Y:S03]  /*1a30*/  BAR.SYNC.DEFER_BLOCKING 0x0 ;  /* 0x0000000000007b1d */ /* 0x000fe60000010000 */
[----:B------:R-:W-:Y:S01]  /*1a40*/  IMAD R5, R90, UR12, R5 ;  /* 0x0000000c5a057c24 */ /* 0x000fe2000f8e0205 */
[----:B------:R-:W-:Y:S03]  /*1a50*/  IADD3 R3, P1, P0, R97, UR22, R164 ;  /* 0x0000001661037c10 */ /* 0x000fe6000f83e0a4 */
[----:B------:R-:W-:Y:S05]  /*1a60*/  IMAD.IADD R94, R165, 0x1, R5 ;  /* 0x00000001a55e7824 */ /* 0x000fea00078e0205 */
[----:B------:R-:W-:Y:S02]  /*1a70*/  IADD3.X R2, R96, UR15, R94, P1, P0 ;  /* 0x0000000f60027c10 */ /* 0x000fe40008fe045e */
[----:B------:R-:W-:Y:S04]  /*1a80*/  IADD3 R5, P1, R97, R164, RZ ;  /* 0x000000a461057210 */ /* 0x000fe80007f3e0ff */
[----:B------:R-:W-:Y:S01]  /*1a90*/  LEA R78, P0, R5, c[0x0][0x1c8], 0x1 ;  /* 0x00007200054e7a11 */ /* 0x000fe200078008ff */
[----:B------:R-:W-:Y:S01]  /*1aa0*/  IMAD.X R4, R94, 0x1, R96, P1 ;  /* 0x000000015e047824 */ /* 0x000fe200008e0660 */
[----:B------:R-:W-:Y:S04]  /*1ab0*/  LEA R76, P1, R3, c[0x0][0x1c8], 0x1 ;  /* 0x00007200034c7a11 */ /* 0x000fe800078208ff */
[----:B------:R-:W-:Y:S02]  /*1ac0*/  LEA.HI.X R79, R5, c[0x0][0x1cc], R4, 0x1, P0 ;  /* 0x00007300054f7a11 */ /* 0x000fe400000f0c04 */
[----:B------:R-:W-:Y:S01]  /*1ad0*/  PLOP3.LUT P0, PT, PT, PT, UP0, 0x40, 0x0 ;  /* 0x000000000000781c */ /* 0x000fe20003f0e808 */
[----:B------:R-:W-:Y:S01]  /*1ae0*/  BSSY B2, `(.L_x_744) ;  /* 0x00004d3000027945 */ /* 0x000fe20003800000 */
[----:B------:R-:W-:Y:S11]  /*1af0*/  LEA.HI.X R77, R3, c[0x0][0x1cc], R2, 0x1, P1 ;  /* 0x00007300034d7a11 */ /* 0x000ff600008f0c02 */
[----:B------:R-:W-:-:S05]  /*1b00*/  @P0 BRA `(.L_x_745) ;  /* 0x00004ae000000947 */ /* 0x000fca0003800000 */
[----:B------:R-:W-:Y:S01]  /*1b10*/  IMAD R81, R49, UR14, RZ ;  /* 0x0000000e31517c24 */ /* 0x000fe2000f8e02ff */
[----:B------:R-:W-:Y:S01]  /*1b20*/  ISETP.NE.AND P2, PT, R135, RZ, PT ;  /* 0x000000ff8700720c */ /* 0x000fe20003f45270 */
[C---:B------:R-:W-:Y:S02]  /*1b30*/  IMAD R51, R49.reuse, UR24, RZ ;  /* 0x0000001831337c24 */ /* 0x040fe4000f8e02ff */
[C---:B------:R-:W-:Y:S02]  /*1b40*/  IMAD R2, R49.reuse, -0x30, R0 ;  /* 0xffffffd031027824 */ /* 0x040fe400078e0200 */
[C---:B------:R-:W-:Y:S03]  /*1b50*/  IMAD.WIDE.U32 R166, R49.reuse, UR26, RZ ;  /* 0x0000001a31a67c25 */ /* 0x040fe6000f8e00ff */
[----:B------:R-:W-:Y:S01]  /*1b60*/  IMNMX R138, R2, 0x30, PT ;  /* 0x00000030028a7817 */ /* 0x000fe20003800200 */
        /* <DEDUP_REMOVED lines=16> */
[----:B------:R-:W-:Y:S03]  /*1c70*/  CS2R R36, SRZ ;  /* 0x0000000000247805 */ /* 0x000fe6000001ff00 */
[----:B------:R-:W-:-:S05]  /*1c80*/  @P3 BRA `(.L_x_748) ;  /* 0x0000020000003947 */ /* 0x000fca0003800000 */
[----:B------:R-:W-:Y:S01]  /*1c90*/  IADD3 R3, P0, R154, R166, RZ ;  /* 0x000000a69a037210 */ /* 0x000fe20007f1e0ff */
[----:B------:R-:W-:Y:S01]  /*1ca0*/  CS2R R74, SRZ ;  /* 0x00000000004a7805 */ /* 0x000fe2000001ff00 */
[----:B------:R-:W-:Y:S01]  /*1cb0*/  CS2R R36, SRZ ;  /* 0x0000000000247805 */ /* 0x000fe2000001ff00 */
[----:B------:R-:W-:Y:S01]  /*1cc0*/  CS2R R72, SRZ ;  /* 0x0000000000487805 */ /* 0x000fe2000001ff00 */
[----:B------:R-:W-:Y:S01]  /*1cd0*/  CS2R R44, SRZ ;  /* 0x00000000002c7805 */ /* 0x000fe2000001ff00 */
[----:B------:R-:W-:Y:S01]  /*1ce0*/  IMAD.X R2, R81, 0x1, R104, P0 ;  /* 0x0000000151027824 */ /* 0x000fe200000e0668 */
[----:B------:R-:W-:Y:S01]  /*1cf0*/  IADD3 R5, P0, R152, R82, RZ ;  /* 0x0000005298057210 */ /* 0x000fe20007f1e0ff */
[----:B------:R-:W-:Y:S01]  /*1d00*/  CS2R R70, SRZ ;  /* 0x0000000000467805 */ /* 0x000fe2000001ff00 */
[----:B------:R-:W-:Y:S01]  /*1d10*/  CS2R R38, SRZ ;  /* 0x0000000000267805 */ /* 0x000fe2000001ff00 */
[----:B------:R-:W-:Y:S01]  /*1d20*/  CS2R R66, SRZ ;  /* 0x0000000000427805 */ /* 0x000fe2000001ff00 */
[----:B------:R-:W-:Y:S01]  /*1d30*/  CS2R R34, SRZ ;  /* 0x0000000000227805 */ /* 0x000fe2000001ff00 */
[----:B------:R-:W-:Y:S01]  /*1d40*/  IMAD.X R4, R51, 0x1, R103, P0 ;  /* 0x0000000133047824 */ /* 0x000fe200000e0667 */
[C---:B------:R-:W-:Y:S04]  /*1d50*/  LEA R6, P0, R3.reuse, c[0x0][0x270], 0x1 ;  /* 0x00009c0003067a11 */ /* 0x040fe800078008ff */
[----:B------:R-:W-:Y:S02]  /*1d60*/  LEA.HI.X R7, R3, c[0x0][0x274], R2, 0x1, P0 ;  /* 0x00009d0003077a11 */ /* 0x000fe400000f0c02 */
[C---:B------:R-:W-:Y:S04]  /*1d70*/  LEA R2, P0, R5.reuse, c[0x0][0x288], 0x1 ;  /* 0x0000a20005027a11 */ /* 0x040fe800078008ff */
[----:B------:R-:W-:Y:S02]  /*1d80*/  LEA.HI.X R3, R5, c[0x0][0x28c], R4, 0x1, P0 ;  /* 0x0000a30005037a11 */ /* 0x000fe400000f0c04 */
[----:B------:R-:W-:Y:S11]  /*1d90*/  ISETP.GE.AND P0, PT, R16, c[0x0][0x27c], PT ;  /* 0x00009f0010007a0c */ /* 0x000ff60003f06270 */
[----:B------:R-:W-:Y:S02]  /*1da0*/  @!UPT UIADD3 URZ, URZ, URZ, URZ ;  /* 0x0000003f3f3ff290 */ /* 0x000fe4000fffe03f */
[----:B------:R1:W5:Y:S04]  /*1db0*/  @!P0 LDG.E.64 R74, [R6.64] ;  /* 0x00000012064a8981 */ /* 0x000368000c1e1b00 */
[----:B------:R1:W5:Y:S01]  /*1dc0*/  @!P0 LDG.E.64 R36, [R2.64] ;  /* 0x0000001202248981 */ /* 0x000362000c1e1b00 */
[----:B------:R-:W-:Y:S11]  /*1dd0*/  ISETP.GE.AND P0, PT, R11, c[0x0][0x27c], PT ;  /* 0x00009f000b007a0c */ /* 0x000ff60003f06270 */
[----:B------:R-:W-:Y:S02]  /*1de0*/  @!UPT UIADD3 URZ, URZ, URZ, URZ ;  /* 0x0000003f3f3ff290 */ /* 0x000fe4000fffe03f */
[----:B------:R1:W5:Y:S04]  /*1df0*/  @!P0 LDG.E.64 R72, [R6.64+0x40] ;  /* 0x0000401206488981 */ /* 0x000368000c1e1b00 */
[----:B------:R1:W5:Y:S01]  /*1e00*/  @!P0 LDG.E.64 R44, [R2.64+0x40] ;  /* 0x00004012022c8981 */ /* 0x000362000c1e1b00 */
[----:B------:R-:W-:Y:S11]  /*1e10*/  ISETP.GE.AND P0, PT, R13, c[0x0][0x27c], PT ;  /* 0x00009f000d007a0c */ /* 0x000ff60003f06270 */
[----:B------:R-:W-:Y:S02]  /*1e20*/  @!UPT UIADD3 URZ, URZ, URZ, URZ ;  /* 0x0000003f3f3ff290 */ /* 0x000fe4000fffe03f */
[----:B------:R1:W5:Y:S04]  /*1e30*/  @!P0 LDG.E.64 R70, [R6.64+0x80] ;  /* 0x0000801206468981 */ /* 0x000368000c1e1b00 */
[----:B------:R1:W5:Y:S01]  /*1e40*/  @!P0 LDG.E.64 R38, [R2.64+0x80] ;  /* 0x0000801202268981 */ /* 0x000362000c1e1b00 */
[----:B------:R-:W-:Y:S11]  /*1e50*/  ISETP.GE.AND P0, PT, R10, c[0x0][0x27c], PT ;  /* 0x00009f000a007a0c */ /* 0x000ff60003f06270 */
[----:B------:R-:W-:Y:S02]  /*1e60*/  @!UPT UIADD3 URZ, URZ, URZ, URZ ;  /* 0x0000003f3f3ff290 */ /* 0x000fe4000fffe03f */
[----:B------:R1:W5:Y:S04]  /*1e70*/  @!P0 LDG.E.64 R66, [R6.64+0xc0] ;  /* 0x0000c01206428981 */ /* 0x000368000c1e1b00 */
[----:B------:R1:W5:Y:S02]  /*1e80*/  @!P0 LDG.E.64 R34, [R2.64+0xc0] ;  /* 0x0000c01202228981 */ /* 0x000364000c1e1b00 */
.L_x_748:
[----:B------:R-:W-:Y:S05]  /*1e90*/  BSYNC B0 ;  /* 0x0000000000007941 */ /* 0x000fea0003800000 */
.L_x_747:
[----:B------:R-:W-:Y:S01]  /*1ea0*/  ISETP.GE.AND P2, PT, R126, R138, PT ;  /* 0x0000008a7e00720c */ /* 0x000fe20003f46270 */
[----:B-----5:R-:W-:Y:S01]  /*1eb0*/  IMAD.MOV.U32 R19, RZ, RZ, R66 ;  /* 0x000000ffff137224 */ /* 0x020fe200078e0042 */
[----:B------:R-:W-:Y:S01]  /*1ec0*/  MOV R5, R34 ;  /* 0x0000002200057202 */ /* 0x000fe20000000f00 */
[----:B------:R-:W-:Y:S01]  /*1ed0*/  IMAD.MOV.U32 R18, RZ, RZ, R67 ;  /* 0x000000ffff127224 */ /* 0x000fe200078e0043 */
[----:B-1----:R-:W-:Y:S01]  /*1ee0*/  MOV R2, R39 ;  /* 0x0000002700027202 */ /* 0x002fe20000000f00 */
[----:B------:R-:W-:Y:S01]  /*1ef0*/  IMAD.MOV.U32 R7, RZ, RZ, R70 ;  /* 0x000000ffff077224 */ /* 0x000fe200078e0046 */
[----:B------:R-:W-:Y:S01]  /*1f00*/  BSSY B0, `(.L_x_749) ;  /* 0x000003e000007945 */ /* 0x000fe20003800000 */
[----:B------:R-:W-:Y:S01]  /*1f10*/  IMAD.MOV.U32 R6, RZ, RZ, R71 ;  /* 0x000000ffff067224 */ /* 0x000fe200078e0047 */
[----:B------:R-:W-:Y:S01]  /*1f20*/  PRMT R62, R18, 0x5410, R19 ;  /* 0x00005410123e7816 */ /* 0x000fe20000000013 */
[----:B------:R-:W-:Y:S01]  /*1f30*/  IMAD.MOV.U32 R4, RZ, RZ, R35 ;  /* 0x000000ffff047224 */ /* 0x000fe200078e0023 */
[----:B------:R-:W-:Y:S01]  /*1f40*/  MOV R19, R72 ;  /* 0x0000004800137202 */ /* 0x000fe20000000f00 */
[----:B------:R-:W-:Y:S01]  /*1f50*/  IMAD.MOV.U32 R3, RZ, RZ, R38 ;  /* 0x000000ffff037224 */ /* 0x000fe200078e0026 */
        /* <DEDUP_REMOVED lines=13> */
[----:B------:R-:W-:Y:S01]  /*2030*/  CS2R R58, SRZ ;  /* 0x00000000003a7805 */ /* 0x000fe2000001ff00 */
[----:B------:R-:W-:Y:S01]  /*2040*/  PRMT R32, R4, 0x5410, R5 ;  /* 0x0000541004207816 */ /* 0x000fe20000000005 */
        /* <DEDUP_REMOVED lines=8> */
[----:B------:R-:W-:-:S05]  /*20d0*/  @P2 BRA `(.L_x_750) ;  /* 0x0000020000002947 */ /* 0x000fca0003800000 */
[----:B------:R-:W-:Y:S01]  /*20e0*/  IADD3 R166, P1, P0, R154, UR21, R166 ;  /* 0x000000159aa67c10 */ /* 0x000fe2000f83e0a6 */
[----:B------:R-:W-:Y:S01]  /*20f0*/  CS2R R64, SRZ ;  /* 0x0000000000407805 */ /* 0x000fe2000001ff00 */
[----:B------:R-:W-:Y:S01]  /*2100*/  CS2R R30, SRZ ;  /* 0x00000000001e7805 */ /* 0x000fe2000001ff00 */
[----:B------:R-:W-:Y:S01]  /*2110*/  CS2R R60, SRZ ;  /* 0x00000000003c7805 */ /* 0x000fe2000001ff00 */
[----:B------:R-:W-:Y:S01]  /*2120*/  IADD3.X R81, R104, UR5, R81, P1, P0 ;  /* 0x0000000568517c10 */ /* 0x000fe20008fe0451 */
[----:B------:R-:W-:Y:S01]  /*2130*/  CS2R R28, SRZ ;  /* 0x00000000001c7805 */ /* 0x000fe2000001ff00 */
[----:B------:R-:W-:Y:S01]  /*2140*/  IADD3 R82, P1, P0, R152, UR20, R82 ;  /* 0x0000001498527c10 */ /* 0x000fe2000f83e052 */
[----:B------:R-:W-:Y:S01]  /*2150*/  CS2R R58, SRZ ;  /* 0x00000000003a7805 */ /* 0x000fe2000001ff00 */
[----:B------:R-:W-:Y:S01]  /*2160*/  CS2R R26, SRZ ;  /* 0x00000000001a7805 */ /* 0x000fe2000001ff00 */
[----:B------:R-:W-:Y:S01]  /*2170*/  CS2R R54, SRZ ;  /* 0x0000000000367805 */ /* 0x000fe2000001ff00 */
[----:B------:R-:W-:Y:S01]  /*2180*/  IADD3.X R51, R103, UR4, R51, P1, P0 ;  /* 0x0000000467337c10 */ /* 0x000fe20008fe0433 */
[----:B------:R-:W-:Y:S01]  /*2190*/  CS2R R8, SRZ ;  /* 0x0000000000087805 */ /* 0x000fe2000001ff00 */
        /* <DEDUP_REMOVED lines=20> */
.L_x_750:
[----:B------:R-:W-:Y:S05]  /*22e0*/  BSYNC B0 ;  /* 0x0000000000007941 */ /* 0x000fea0003800000 */
.L_x_749:
[----:B-----5:R-:W-:Y:S01]  /*22f0*/  MOV R20, R59 ;  /* 0x0000003b00147202 */ /* 0x020fe20000000f00 */
[----:B------:R-:W-:Y:S01]  /*2300*/  IMAD.MOV.U32 R23, RZ, RZ, R54 ;  /* 0x000000ffff177224 */ /* 0x000fe200078e0036 */
[----:B-1----:R-:W-:Y:S01]  /*2310*/  MOV R4, R9 ;  /* 0x0000000900047202 */ /* 0x002fe20000000f00 */
[----:B------:R-:W-:Y:S01]  /*2320*/  IMAD.MOV.U32 R22, RZ, RZ, R55 ;  /* 0x000000ffff167224 */ /* 0x000fe200078e0037 */
[----:B------:R-:W-:Y:S01]  /*2330*/  BSSY B1, `(.L_x_751) ;  /* 0x00000f8000017945 */ /* 0x000fe20003800000 */
[----:B------:R-:W-:Y:S02]  /*2340*/  IMAD.MOV.U32 R21, RZ, RZ, R58 ;  /* 0x000000ffff157224 */ /* 0x000fe400078e003a */
        /* <DEDUP_REMOVED lines=11> */
[----:B------:R-:W-:Y:S01]  /*2400*/  MOV R5, R28 ;  /* 0x0000001c00057202 */ /* 0x000fe20000000f00 */
[----:B------:R-:W-:Y:S01]  /*2410*/  IMAD.MOV.U32 R4, RZ, RZ, R29 ;  /* 0x000000ffff047224 */ /* 0x000fe200078e001d */
[----:B------:R-:W-:Y:S01]  /*2420*/  MOV R2, R31 ;  /* 0x0000001f00027202 */ /* 0x000fe20000000f00 */
[----:B------:R-:W-:Y:S01]  /*2430*/  IMAD.MOV.U32 R3, RZ, RZ, R30 ;  /* 0x000000ffff037224 */ /* 0x000fe200078e001e */
[----:B------:R-:W-:Y:S02]  /*2440*/  PRMT R56, R22, 0x5410, R23 ;  /* 0x0000541016387816 */ /* 0x000fe40000000017 */
[----:B------:R-:W-:Y:S02]  /*2450*/  PRMT R57, R20, 0x5410, R21 ;  /* 0x0000541014397816 */ /* 0x000fe40000000015 */
[----:B------:R-:W-:Y:S02]  /*2460*/  PRMT R18, R4, 0x5410, R5 ;  /* 0x0000541004127816 */ /* 0x000fe40000000005 */
[----:B------:R-:W-:Y:S01]  /*2470*/  PRMT R19, R2, 0x5410, R3 ;  /* 0x0000541002137816 */ /* 0x000fe20000000003 */
[----:B------:R-:W-:-:S05]  /*2480*/  @P3 BRA `(.L_x_752) ;  /* 0x00000e2000003947 */ /* 0x000fca0003800000 */
[----:B------:R-:W-:Y:S01]  /*2490*/  ISETP.GE.AND P0, PT, R14, c[0x0][0x1d4], PT ;  /* 0x000075000e007a0c */ /* 0x000fe20003f06270 */
[----:B------:R-:W-:Y:S01]  /*24a0*/  @!UPT UIADD3 URZ, URZ, URZ, URZ ;  /* 0x0000003f3f3ff290 */ /* 0x000fe2000fffe03f */
[----:B------:R-:W-:Y:S11]  /*24b0*/  BSSY B0, `(.L_x_753) ;  /* 0x0000036000007945 */ /* 0x000ff60003800000 */
[----:B------:R-:W-:-:S05]  /*24c0*/  @P0 BRA `(.L_x_754) ;  /* 0x0000034000000947 */ /* 0x000fca0003800000 */
[----:B------:R-:W-:Y:S01]  /*24d0*/  ISETP.GE.AND P0, PT, R16, c[0x0][0x27c], PT ;  /* 0x00009f0010007a0c */ /* 0x000fe20003f06270 */
[----:B------:R-:W1:Y:S11]  /*24e0*/  LDS.128 R20, [R129+0xa080] ;  /* 0x00a0800081147984 */ /* 0x000e760000000c00 */
[----:B------:R-:W-:Y:S01]  /*24f0*/  @!UPT UIADD3 URZ, URZ, URZ, URZ ;  /* 0x0000003f3f3ff290 */ /* 0x000fe2000fffe03f */
[----:B------:R-:W-:Y:S01]  /*2500*/  @!P0 HADD2.F32 R46, -RZ, R46.H0_H0 ;  /* 0x2000002eff2e8230 */ /* 0x000fe20000004100 */
        /* <DEDUP_REMOVED lines=16> */
[C---:B------:R-:W-:Y:S02]  /*2610*/  @!P0 FMUL.FTZ R2, R33.reuse, R46 ;  /* 0x0000002e21028220 */ /* 0x040fe40000410000 */
[----:B------:R-:W-:Y:S01]  /*2620*/  @!P0 FFMA.FTZ R69, R33, R48, -R69 ;  /* 0x0000003021458223 */ /* 0x000fe20000010845 */
[----:B------:R-:W-:Y:S01]  /*2630*/  @!P0 HADD2.F32 R33, -RZ, R37.H0_H0 ;  /* 0x20000025ff218230 */ /* 0x000fe20000004100 */
[----:B------:R-:W-:Y:S01]  /*2640*/  @!P0 FMUL.FTZ R80, R43, R42 ;  /* 0x0000002a2b508220 */ /* 0x000fe20000410000 */
[----:B------:R-:W-:Y:S01]  /*2650*/  @!P0 MOV R37, R22 ;  /* 0x0000001600258202 */ /* 0x000fe20000000f00 */
[----:B------:R-:W-:Y:S01]  /*2660*/  @!P0 FFMA.FTZ R2, R41, R48, R2 ;  /* 0x0000003029028223 */ /* 0x000fe20000010002 */
[----:B------:R-:W-:Y:S01]  /*2670*/  @!P0 HADD2.F32 R48, -RZ, R47.H0_H0 ;  /* 0x2000002fff308230 */ /* 0x000fe20000004100 */
[C---:B------:R-:W-:Y:S02]  /*2680*/  @!P0 FMUL.FTZ R3, R33.reuse, R42 ;  /* 0x0000002a21038220 */ /* 0x040fe40000410000 */
[-C--:B------:R-:W-:Y:S01]  /*2690*/  @!P0 FFMA.FTZ R80, R33, R50.reuse, -R80 ;  /* 0x0000003221508223 */ /* 0x080fe20000010850 */
[----:B------:R-:W-:Y:S01]  /*26a0*/  @!P0 MOV R33, R23 ;  /* 0x0000001700218202 */ /* 0x000fe20000000f00 */
[----:B------:R-:W-:Y:S01]  /*26b0*/  @!P0 FFMA.FTZ R3, R43, R50, R3 ;  /* 0x000000322b038223 */ /* 0x000fe20000010003 */
[----:B------:R-:W-:Y:S01]  /*26c0*/  @!P0 F2FP.PACK_AB R69, R2, R69 ;  /* 0x000000450245823e */ /* 0x000fe200000000ff */
[--C-:B------:R-:W-:Y:S02]  /*26d0*/  @!P0 HADD2.F32 R41, -RZ, R37.reuse.H1_H1 ;  /* 0x30000025ff298230 */ /* 0x100fe40000004100 */
[----:B------:R-:W-:Y:S01]  /*26e0*/  @!P0 HADD2.F32 R37, -RZ, R37.H0_H0 ;  /* 0x20000025ff258230 */ /* 0x000fe20000004100 */
[----:B------:R-:W-:Y:S01]  /*26f0*/  @!P0 MOV R20, R69 ;  /* 0x0000004500148202 */ /* 0x000fe20000000f00 */
        /* <DEDUP_REMOVED lines=17> */
.L_x_754:
[----:B------:R-:W-:Y:S05]  /*2810*/  BSYNC B0 ;  /* 0x0000000000007941 */ /* 0x000fea0003800000 */
.L_x_753:
        /* <DEDUP_REMOVED lines=25> */
[----:B------:R-:W-:Y:S01]  /*29b0*/  @!P0 FMUL.FTZ R2, R41, R40 ;  /* 0x0000002829028220 */ /* 0x000fe20000410000 */
[----:B------:R-:W-:Y:S01]  /*29c0*/  @!P0 HADD2.F32 R40, -RZ, R37.H0_H0 ;  /* 0x20000025ff288230 */ /* 0x000fe20000004100 */
[-C--:B------:R-:W-:Y:S01]  /*29d0*/  @!P0 FMUL.FTZ R52, R46, R33.reuse ;  /* 0x000000212e348220 */ /* 0x080fe20000410000 */
[--C-:B------:R-:W-:Y:S01]  /*29e0*/  @!P0 HADD2.F32 R37, -RZ, R36.reuse.H0_H0 ;  /* 0x20000024ff258230 */ /* 0x100fe20000004100 */
[-C--:B------:R-:W-:Y:S01]  /*29f0*/  @!P0 FFMA.FTZ R2, R43, R42.reuse, R2 ;  /* 0x0000002a2b028223 */ /* 0x080fe20000010002 */
[----:B------:R-:W-:Y:S01]  /*2a00*/  @!P0 HADD2.F32 R43, -RZ, R36.H1_H1 ;  /* 0x30000024ff2b8230 */ /* 0x000fe20000004100 */
[----:B------:R-:W-:Y:S01]  /*2a10*/  @!P0 FMUL.FTZ R3, R40, R33 ;  /* 0x0000002128038220 */ /* 0x000fe20000410000 */
[----:B------:R-:W-:Y:S01]  /*2a20*/  @!P0 MOV R33, R23 ;  /* 0x0000001700218202 */ /* 0x000fe20000000f00 */
[----:B------:R-:W-:Y:S01]  /*2a30*/  @!P0 FFMA.FTZ R69, R41, R42, -R69 ;  /* 0x0000002a29458223 */ /* 0x000fe20000010845 */
[----:B------:R-:W-:Y:S01]  /*2a40*/  @!P0 HADD2.F32 R42, -RZ, R68.H0_H0 ;  /* 0x20000044ff2a8230 */ /* 0x000fe20000004100 */
[-C--:B------:R-:W-:Y:S02]  /*2a50*/  @!P0 FMUL.FTZ R4, R37, R32.reuse ;  /* 0x0000002025048220 */ /* 0x080fe40000410000 */
[C---:B------:R-:W-:Y:S01]  /*2a60*/  @!P0 FMUL.FTZ R75, R43.reuse, R32 ;  /* 0x000000202b4b8220 */ /* 0x040fe20000410000 */
[----:B------:R-:W-:Y:S01]  /*2a70*/  @!P0 F2FP.PACK_AB R69, R2, R69 ;  /* 0x000000450245823e */ /* 0x000fe200000000ff */
[----:B------:R-:W-:Y:S01]  /*2a80*/  @!P0 FFMA.FTZ R3, R46, R47, R3 ;  /* 0x0000002f2e038223 */ /* 0x000fe20000010003 */
[--C-:B------:R-:W-:Y:S01]  /*2a90*/  @!P0 HADD2.F32 R48, -RZ, R33.reuse.H1_H1 ;  /* 0x30000021ff308230 */ /* 0x100fe20000004100 */
[----:B------:R-:W-:Y:S01]  /*2aa0*/  @!P0 FFMA.FTZ R4, R43, R42, R4 ;  /* 0x0000002a2b048223 */ /* 0x000fe20000010004 */
[----:B------:R-:W-:Y:S01]  /*2ab0*/  @!P0 MOV R20, R69 ;  /* 0x0000004500148202 */ /* 0x000fe20000000f00 */
[----:B------:R-:W-:Y:S01]  /*2ac0*/  @!P0 HADD2.F32 R33, -RZ, R33.H0_H0 ;  /* 0x20000021ff218230 */ /* 0x000fe20000004100 */
[----:B------:R-:W-:Y:S02]  /*2ad0*/  @!P0 FFMA.FTZ R52, R40, R47, -R52 ;  /* 0x0000002f28348223 */ /* 0x000fe40000010834 */
[CC--:B------:R-:W-:Y:S02]  /*2ae0*/  @!P0 FMUL.FTZ R74, R48.reuse, R44.reuse ;  /* 0x0000002c304a8220 */ /* 0x0c0fe40000410000 */
[----:B------:R-:W-:Y:S01]  /*2af0*/  @!P0 FMUL.FTZ R5, R33, R44 ;  /* 0x0000002c21058220 */ /* 0x000fe20000410000 */
        /* <DEDUP_REMOVED lines=10> */
.L_x_756:
[----:B------:R-:W-:Y:S05]  /*2ba0*/  BSYNC B0 ;  /* 0x0000000000007941 */ /* 0x000fea0003800000 */
.L_x_755:
        /* <DEDUP_REMOVED lines=24> */
[CC--:B------:R-:W-:Y:S02]  /*2d30*/  @!P0 FMUL.FTZ R47, R41.reuse, R37.reuse ;  /* 0x00000025292f8220 */ /* 0x0c0fe40000410000 */
[----:B------:R-:W-:Y:S01]  /*2d40*/  @!P0 FMUL.FTZ R2, R40, R37 ;  /* 0x0000002528028220 */ /* 0x000fe20000410000 */
[----:B------:R-:W-:Y:S01]  /*2d50*/  @!P0 HADD2.F32 R37, -RZ, R36.H0_H0 ;  /* 0x20000024ff258230 */ /* 0x000fe20000004100 */
[-C--:B------:R-:W-:Y:S01]  /*2d60*/  @!P0 FMUL.FTZ R48, R42, R32.reuse ;  /* 0x000000202a308220 */ /* 0x080fe20000410000 */
[--C-:B------:R-:W-:Y:S01]  /*2d70*/  @!P0 HADD2.F32 R36, -RZ, R33.reuse.H0_H0 ;  /* 0x20000021ff248230 */ /* 0x100fe20000004100 */
[----:B------:R-:W-:Y:S01]  /*2d80*/  @!P0 FFMA.FTZ R2, R41, R43, R2 ;  /* 0x0000002b29028223 */ /* 0x000fe20000010002 */
        /* <DEDUP_REMOVED lines=26> */
.L_x_758:
[----:B------:R-:W-:Y:S05]  /*2f30*/  BSYNC B0 ;  /* 0x0000000000007941 */ /* 0x000fea0003800000 */
.L_x_757:
        /* <DEDUP_REMOVED lines=55> */
.L_x_752:
[----:B------:R-:W-:Y:S05]  /*32b0*/  BSYNC B1 ;  /* 0x0000000000017941 */ /* 0x000fea0003800000 */
.L_x_751:
[----:B------:R-:W-:-:S05]  /*32c0*/  @P2 BRA `(.L_x_759) ;  /* 0x0000354000002947 */ /* 0x000fca0003800000 */
        /* <DEDUP_REMOVED lines=24> */
[-C--:B------:R-:W-:Y:S01]  /*3450*/  @!P0 FMUL.FTZ R39, R33, R32.reuse ;  /* 0x0000002021278220 */ /* 0x080fe20000410000 */
        /* <DEDUP_REMOVED lines=21> */
[-C--:B------:R-:W-:Y:S02]  /*35b0*/  @!P0 FFMA.FTZ R4, R33, R37.reuse, R4 ;  /* 0x0000002521048223 */ /* 0x080fe40000010004 */
[C---:B------:R-:W-:Y:S02]  /*35c0*/  @!P0 FMUL.FTZ R5, R25.reuse, R30 ;  /* 0x0000001e19058220 */ /* 0x040fe40000410000 */
        /* <DEDUP_REMOVED lines=8> */
.L_x_761:
[----:B------:R-:W-:Y:S05]  /*3650*/  BSYNC B0 ;  /* 0x0000000000007941 */ /* 0x000fea0003800000 */
.L_x_760:
        /* <DEDUP_REMOVED lines=56> */
.L_x_763:
[----:B------:R-:W-:Y:S05]  /*39e0*/  BSYNC B0 ;  /* 0x0000000000007941 */ /* 0x000fea0003800000 */
.L_x_762:
        /* <DEDUP_REMOVED lines=56> */
.L_x_765:
[----:B------:R-:W-:Y:S05]  /*3d70*/  BSYNC B0 ;  /* 0x0000000000007941 */ /* 0x000fea0003800000 */
.L_x_764:
        /* <DEDUP_REMOVED lines=30> */
[C---:B------:R-:W-:Y:S01]  /*3f60*/  @!P0 FMUL.FTZ R3, R18.reuse, R7 ;  /* 0x0000000712038220 */ /* 0x040fe20000410000 */
[----:B------:R-:W-:Y:S01]  /*3f70*/  @!P0 MOV R7, R23 ;  /* 0x0000001700078202 */ /* 0x000fe20000000f00 */
[-C--:B------:R-:W-:Y:S01]  /*3f80*/  @!P0 FFMA.FTZ R32, R18, R27.reuse, -R32 ;  /* 0x0000001b12208223 */ /* 0x080fe20000010820 */
[--C-:B------:R-:W-:Y:S01]  /*3f90*/  @!P0 HADD2.F32 R25, -RZ, R9.reuse.H1_H1 ;  /* 0x30000009ff198230 */ /* 0x100fe20000004100 */
[----:B------:R-:W-:Y:S01]  /*3fa0*/  @!P0 FFMA.FTZ R3, R26, R27, R3 ;  /* 0x0000001b1a038223 */ /* 0x000fe20000010003 */
[----:B------:R-:W-:Y:S01]  /*3fb0*/  @!P0 F2FP.PACK_AB R29, R2, R29 ;  /* 0x0000001d021d823e */ /* 0x000fe200000000ff */
[----:B------:R-:W-:Y:S02]  /*3fc0*/  @!P0 HADD2.F32 R9, -RZ, R9.H0_H0 ;  /* 0x20000009ff098230 */ /* 0x000fe40000004100 */
[----:B------:R-:W-:Y:S01]  /*3fd0*/  @!P0 FMUL.FTZ R31, R25, R6 ;  /* 0x00000006191f8220 */ /* 0x000fe20000410000 */
[----:B------:R-:W-:Y:S01]  /*3fe0*/  @!P0 F2FP.PACK_AB R32, R3, R32 ;  /* 0x000000200320823e */ /* 0x000fe200000000ff */
[--C-:B------:R-:W-:Y:S01]  /*3ff0*/  @!P0 HADD2.F32 R28, -RZ, R7.reuse.H1_H1 ;  /* 0x30000007ff1c8230 */ /* 0x100fe20000004100 */
[C---:B------:R-:W-:Y:S01]  /*4000*/  @!P0 FMUL.FTZ R4, R9.reuse, R6 ;  /* 0x0000000609048220 */ /* 0x040fe20000410000 */
[----:B------:R-:W-:Y:S01]  /*4010*/  @!P0 MOV R20, R29 ;  /* 0x0000001d00148202 */ /* 0x000fe20000000f00 */
[----:B------:R-:W-:Y:S01]  /*4020*/  @!P0 FFMA.FTZ R31, R9, R24, -R31 ;  /* 0x00000018091f8223 */ /* 0x000fe2000001081f */
[----:B------:R-:W-:Y:S01]  /*4030*/  @!P0 MOV R21, R32 ;  /* 0x0000002000158202 */ /* 0x000fe20000000f00 */
[----:B------:R-:W-:Y:S01]  /*4040*/  @!P0 FMUL.FTZ R33, R28, R8 ;  /* 0x000000081c218220 */ /* 0x000fe20000410000 */
[----:B------:R-:W-:Y:S01]  /*4050*/  @!P0 HADD2.F32 R7, -RZ, R7.H0_H0 ;  /* 0x20000007ff078230 */ /* 0x000fe20000004100 */
[----:B------:R-:W-:Y:S04]  /*4060*/  @!P0 FFMA.FTZ R4, R25, R24, R4 ;  /* 0x0000001819048223 */ /* 0x000fe80000010004 */
[C---:B------:R-:W-:Y:S01]  /*4070*/  @!P0 FMUL.FTZ R5, R7.reuse, R8 ;  /* 0x0000000807058220 */ /* 0x040fe20000410000 */
[----:B------:R-:W-:Y:S01]  /*4080*/  @!P0 F2FP.PACK_AB R31, R4, R31 ;  /* 0x0000001f041f823e */ /* 0x000fe200000000ff */
[-C--:B------:R-:W-:Y:S02]  /*4090*/  @!P0 FFMA.FTZ R33, R7, R30.reuse, -R33 ;  /* 0x0000001e07218223 */ /* 0x080fe40000010821 */
[----:B------:R-:W-:Y:S01]  /*40a0*/  @!P0 FFMA.FTZ R5, R28, R30, R5 ;  /* 0x0000001e1c058223 */ /* 0x000fe20000010005 */
[----:B------:R-:W-:Y:S04]  /*40b0*/  @!P0 MOV R22, R31 ;  /* 0x0000001f00168202 */ /* 0x000fe80000000f00 */
[----:B------:R-:W-:Y:S04]  /*40c0*/  @!P0 F2FP.PACK_AB R34, R5, R33 ;  /* 0x000000210522823e */ /* 0x000fe800000000ff */
[----:B------:R-:W-:Y:S05]  /*40d0*/  @!P0 MOV R23, R34 ;  /* 0x0000002200178202 */ /* 0x000fea0000000f00 */
[----:B------:R1:W-:Y:S01]  /*40e0*/  STG.E.128 [R76.64+0x180], R20 ;  /* 0x000180144c007986 */ /* 0x0003e2000c101d12 */
[----:B------:R-:W-:-:S05]  /*40f0*/  BRA `(.L_x_759) ;  /* 0x0000271000007947 */ /* 0x000fca0003800000 */
.L_x_746:
        /* <DEDUP_REMOVED lines=30> */
[----:B------:R1:W5:Y:S04]  /*42e0*/  @!P0 LDG.E.128 R52, [R6.64] ;  /* 0x0000001206348981 */ /* 0x000368000c1e1d00 */
[----:B------:R1:W5:Y:S01]  /*42f0*/  @!P0 LDG.E.128 R40, [R2.64] ;  /* 0x0000001202288981 */ /* 0x000362000c1e1d00 */
[----:B------:R-:W-:Y:S11]  /*4300*/  ISETP.GE.AND P0, PT, R12, c[0x0][0x27c], PT ;  /* 0x00009f000c007a0c */ /* 0x000ff60003f06270 */
[----:B------:R-:W-:Y:S02]  /*4310*/  @!UPT UIADD3 URZ, URZ, URZ, URZ ;  /* 0x0000003f3f3ff290 */ /* 0x000fe4000fffe03f */
[----:B------:R1:W5:Y:S04]  /*4320*/  @!P0 LDG.E.128 R76, [R6.64+0x80] ;  /* 0x00008012064c8981 */ /* 0x000368000c1e1d00 */
[----:B------:R1:W5:Y:S02]  /*4330*/  @!P0 LDG.E.128 R32, [R2.64+0x80] ;  /* 0x0000801202208981 */ /* 0x000364000c1e1d00 */
.L_x_767:
[----:B------:R-:W-:Y:S05]  /*4340*/  BSYNC B0 ;  /* 0x0000000000007941 */ /* 0x000fea0003800000 */
.L_x_766:
        /* <DEDUP_REMOVED lines=60> */
.L_x_769:
[----:B------:R-:W-:Y:S05]  /*4710*/  BSYNC B0 ;  /* 0x0000000000007941 */ /* 0x000fea0003800000 */
.L_x_768:
        /* <DEDUP_REMOVED lines=26> */
[----:B------:R-:W-:Y:S01]  /*48c0*/  IADD3 R139, P0, R160, R164, RZ ;  /* 0x000000a4a08b7210 */ /* 0x000fe20007f1e0ff */
[----:B------:R-:W-:Y:S04]  /*48d0*/  BSSY B0, `(.L_x_772) ;  /* 0x0000074000007945 */ /* 0x000fe80003800000 */
[----:B------:R-:W-:Y:S01]  /*48e0*/  IMAD.X R137, R107, 0x1, R94, P0 ;  /* 0x000000016b897824 */ /* 0x000fe200000e065e */
[----:B------:R-:W-:Y:S11]  /*48f0*/  ISETP.GE.AND P0, PT, R14, c[0x0][0x1d4], PT ;  /* 0x000075000e007a0c */ /* 0x000ff60003f06270 */
[----:B------:R-:W-:Y:S02]  /*4900*/  @!UPT UIADD3 URZ, URZ, URZ, URZ ;  /* 0x0000003f3f3ff290 */ /* 0x000fe4000fffe03f */
[----:B------:R-:W-:-:S05]  /*4910*/  @P0 BRA `(.L_x_773) ;  /* 0x000006f000000947 */ /* 0x000fca0003800000 */
[----:B------:R-:W1:Y:S01]  /*4920*/  LDS.128 R80, [R119+0xa080] ;  /* 0x00a0800077507984 */ /* 0x000e620000000c00 */
[----:B------:R-:W-:Y:S02]  /*4930*/  ISETP.GE.AND P2, PT, R122, c[0x0][0x1d4], PT ;  /* 0x000075007a007a0c */ /* 0x000fe40003f46270 */
[C---:B------:R-:W-:Y:S04]  /*4940*/  IADD3 R168, P1, P0, R146.reuse, R139, R125 ;  /* 0x0000008b92a87210 */ /* 0x040fe8000783e07d */
[C---:B------:R-:W-:Y:S01]  /*4950*/  IADD3.X R167, R101.reuse, R137, R114, P1, P0 ;  /* 0x0000008965a77210 */ /* 0x040fe20000fe0472 */
[----:B------:R-:W2:Y:S06]  /*4960*/  LDS.128 R28, [R120+0xa080] ;  /* 0x00a08000781c7984 */ /* 0x000eac0000000c00 */
[----:B------:R-:W-:Y:S04]  /*4970*/  @!P2 IADD3 R166, P1, P0, R146, R139, R122 ;  /* 0x0000008b92a6a210 */ /* 0x000fe8000783e07a */
[----:B------:R-:W-:Y:S02]  /*4980*/  @!P2 IADD3.X R157, R101, R137, R110, P1, P0 ;  /* 0x00000089659da210 */ /* 0x000fe40000fe046e */
[C---:B------:R-:W-:Y:S04]  /*4990*/  LEA R170, P0, R168.reuse, c[0x0][0x1c8], 0x1 ;  /* 0x00007200a8aa7a11 */ /* 0x040fe800078008ff */
[----:B------:R-:W-:Y:S02]  /*49a0*/  LEA.HI.X R171, R168, c[0x0][0x1cc], R167, 0x1, P0 ;  /* 0x00007300a8ab7a11 */ /* 0x000fe400000f0ca7 */
[C---:B------:R-:W-:Y:S04]  /*49b0*/  @!P2 LEA R168, P0, R166.reuse, c[0x0][0x1c8], 0x1 ;  /* 0x00007200a6a8aa11 */ /* 0x040fe800078008ff */
[----:B------:R-:W-:Y:S02]  /*49c0*/  @!P2 LEA.HI.X R169, R166, c[0x0][0x1cc], R157, 0x1, P0 ;  /* 0x00007300a6a9aa11 */ /* 0x000fe400000f0c9d */
[----:B------:R-:W-:Y:S11]  /*49d0*/  ISETP.GE.AND P0, PT, R14, c[0x0][0x27c], PT ;  /* 0x00009f000e007a0c */ /* 0x000ff60003f06270 */
[----:B------:R-:W-:Y:S02]  /*49e0*/  @!UPT UIADD3 URZ, URZ, URZ, URZ ;  /* 0x0000003f3f3ff290 */ /* 0x000fe4000fffe03f */
[----:B------:R-:W-:Y:S01]  /*49f0*/  @!P0 SHF.R.U64 R60, R52, 0x10, R53 ;  /* 0x00000010343c8819 */ /* 0x000fe20000001235 */
[----:B------:R-:W-:Y:S01]  /*4a00*/  @!P0 HADD2.F32 R48, -RZ, R45.H1_H1 ;  /* 0x3000002dff308230 */ /* 0x000fe20000004100 */
[----:B------:R-:W-:Y:S01]  /*4a10*/  @!P0 SHF.R.U64 R42, R42, 0x10, R43 ;  /* 0x000000102a2a8819 */ /* 0x000fe2000000122b */
[----:B------:R-:W-:Y:S01]  /*4a20*/  @!P0 HADD2.F32 R50, -RZ, R50.H0_H0 ;  /* 0x20000032ff328230 */ /* 0x000fe20000004100 */
[----:B-1----:R-:W-:Y:S01]  /*4a30*/  @!P0 MOV R52, R80 ;  /* 0x0000005000348202 */ /* 0x002fe20000000f00 */
[----:B------:R-:W-:Y:S01]  /*4a40*/  @!P0 HADD2.F32 R57, -RZ, R57.H0_H0 ;  /* 0x20000039ff398230 */ /* 0x000fe20000004100 */
[----:B------:R-:W-:Y:S01]  /*4a50*/  @!P0 SHF.R.U64 R46, R40, 0x10, R41 ;  /* 0x00000010282e8819 */ /* 0x000fe20000001229 */
[----:B------:R-:W-:Y:S01]  /*4a60*/  @!P0 HADD2.F32 R61, -RZ, R61.H0_H0 ;  /* 0x2000003dff3d8230 */ /* 0x000fe20000004100 */
[----:B------:R-:W-:Y:S01]  /*4a70*/  @!P0 SHF.R.U32.HI R40, RZ, 0x10, R43 ;  /* 0x00000010ff288819 */ /* 0x000fe2000001162b */
[--C-:B------:R-:W-:Y:S01]  /*4a80*/  @!P0 HADD2.F32 R51, -RZ, R52.reuse.H0_H0 ;  /* 0x20000034ff338230 */ /* 0x100fe20000004100 */
[----:B--2---:R-:W-:Y:S01]  /*4a90*/  @!P0 MOV R43, R28 ;  /* 0x0000001c002b8202 */ /* 0x004fe20000000f00 */
[----:B------:R-:W-:Y:S01]  /*4aa0*/  @!P0 HADD2.F32 R52, -RZ, R52.H1_H1 ;  /* 0x30000034ff348230 */ /* 0x000fe20000004100 */
[----:B------:R-:W-:Y:S01]  /*4ab0*/  @!P0 SHF.R.U32.HI R58, RZ, 0x10, R53 ;  /* 0x00000010ff3a8819 */ /* 0x000fe20000011635 */
[----:B------:R-:W-:Y:S01]  /*4ac0*/  @!P0 IMAD.MOV.U32 R53, RZ, RZ, R81 ;  /* 0x000000ffff358224 */ /* 0x000fe200078e0051 */
[----:B------:R-:W-:Y:S01]  /*4ad0*/  @!P0 SHF.R.U64 R59, R54, 0x10, R55 ;  /* 0x00000010363b8819 */ /* 0x000fe20000001237 */
[-C--:B------:R-:W-:Y:S01]  /*4ae0*/  @!P0 FMUL.FTZ R157, R51, R48.reuse ;  /* 0x00000030339d8220 */ /* 0x080fe20000410000 */
[--C-:B------:R-:W-:Y:S01]  /*4af0*/  @!P0 HADD2.F32 R47, -RZ, R43.reuse.H0_H0 ;  /* 0x2000002bff2f8230 */ /* 0x100fe20000004100 */
[----:B------:R-:W-:Y:S01]  /*4b00*/  @!P0 SHF.R.U32.HI R41, RZ, 0x10, R41 ;  /* 0x00000010ff298819 */ /* 0x000fe20000011629 */
[----:B------:R-:W-:Y:S01]  /*4b10*/  @!P0 HADD2.F32 R43, -RZ, R43.H1_H1 ;  /* 0x3000002bff2b8230 */ /* 0x000fe20000004100 */
[----:B------:R-:W-:Y:S01]  /*4b20*/  @!P0 SHF.R.U32.HI R63, RZ, 0x10, R55 ;  /* 0x00000010ff3f8819 */ /* 0x000fe20000011637 */
[----:B------:R-:W-:Y:S01]  /*4b30*/  @!P0 IMAD.MOV.U32 R55, RZ, RZ, R83 ;  /* 0x000000ffff378224 */ /* 0x000fe200078e0053 */
[----:B------:R-:W-:Y:S01]  /*4b40*/  @!P0 HADD2.F32 R46, -RZ, R46.H0_H0 ;  /* 0x2000002eff2e8230 */ /* 0x000fe20000004100 */
[C---:B------:R-:W-:Y:S01]  /*4b50*/  @!P0 FMUL.FTZ R2, R47.reuse, R48 ;  /* 0x000000302f028220 */ /* 0x040fe20000410000 */
[----:B------:R-:W-:Y:S01]  /*4b60*/  @!P0 HADD2.F32 R54, -RZ, R60.H0_H0 ;  /* 0x2000003cff368230 */ /* 0x000fe20000004100 */
[----:B------:R-:W-:Y:S01]  /*4b70*/  @!P0 FFMA.FTZ R157, R47, R50, -R157 ;  /* 0x000000322f9d8223 */ /* 0x000fe2000001089d */
[----:B------:R-:W-:Y:S01]  /*4b80*/  @!P0 MOV R47, R29 ;  /* 0x0000001d002f8202 */ /* 0x000fe20000000f00 */
[C---:B------:R-:W-:Y:S01]  /*4b90*/  @!P0 FMUL.FTZ R166, R52.reuse, R46 ;  /* 0x0000002e34a68220 */ /* 0x040fe20000410000 */
[----:B------:R-:W-:Y:S01]  /*4ba0*/  @!P0 HADD2.F32 R62, -RZ, R55.H1_H1 ;  /* 0x30000037ff3e8230 */ /* 0x000fe20000004100 */
[----:B------:R-:W-:Y:S01]  /*4bb0*/  @!P0 FFMA.FTZ R2, R51, R50, R2 ;  /* 0x0000003233028223 */ /* 0x000fe20000010002 */
[--C-:B------:R-:W-:Y:S01]  /*4bc0*/  @!P0 HADD2.F32 R50, -RZ, R53.reuse.H0_H0 ;  /* 0x20000035ff328230 */ /* 0x100fe20000004100 */
[C---:B------:R-:W-:Y:S01]  /*4bd0*/  @!P0 FMUL.FTZ R3, R43.reuse, R46 ;  /* 0x0000002e2b038220 */ /* 0x040fe20000410000 */
[----:B------:R-:W-:Y:S01]  /*4be0*/  @!P0 HADD2.F32 R53, -RZ, R53.H1_H1 ;  /* 0x30000035ff358230 */ /* 0x000fe20000004100 */
[-C--:B------:R-:W-:Y:S01]  /*4bf0*/  @!P0 FFMA.FTZ R166, R43, R54.reuse, -R166 ;  /* 0x000000362ba68223 */ /* 0x080fe200000108a6 */
[----:B------:R-:W-:Y:S01]  /*4c00*/  @!P0 HADD2.F32 R46, -RZ, R41.H0_H0 ;  /* 0x20000029ff2e8230 */ /* 0x000fe20000004100 */
[----:B------:R-:W-:Y:S01]  /*4c10*/  @!P0 FFMA.FTZ R3, R52, R54, R3 ;  /* 0x0000003634038223 */ /* 0x000fe20000010003 */
[----:B------:R-:W-:Y:S02]  /*4c20*/  @!P0 HADD2.F32 R51, -RZ, R56.H0_H0 ;  /* 0x20000038ff338230 */ /* 0x000fe40000004100 */
[----:B------:R-:W-:Y:S01]  /*4c30*/  @!P0 HADD2.F32 R56, -RZ, R58.H0_H0 ;  /* 0x2000003aff388230 */ /* 0x000fe20000004100 */
[----:B------:R-:W-:Y:S01]  /*4c40*/  @!P0 FMUL.FTZ R172, R53, R46 ;  /* 0x0000002e35ac8220 */ /* 0x000fe20000410000 */
[----:B------:R-:W-:Y:S01]  /*4c50*/  @!P0 HADD2.F32 R41, -RZ, R47.H1_H1 ;  /* 0x3000002fff298230 */ /* 0x000fe20000004100 */
[----:B------:R-:W-:Y:S01]  /*4c60*/  @!P0 MOV R58, R82 ;  /* 0x00000052003a8202 */ /* 0x000fe20000000f00 */
[----:B------:R-:W-:Y:S01]  /*4c70*/  @!P0 HADD2.F32 R43, -RZ, R45.H0_H0 ;  /* 0x2000002dff2b8230 */ /* 0x000fe20000004100 */
[----:B------:R-:W-:Y:S01]  /*4c80*/  @!P0 MOV R45, R31 ;  /* 0x0000001f002d8202 */ /* 0x000fe20000000f00 */
[----:B------:R-:W-:Y:S01]  /*4c90*/  @!P0 HADD2.F32 R48, -RZ, R47.H0_H0 ;  /* 0x2000002fff308230 */ /* 0x000fe20000004100 */
[C---:B------:R-:W-:Y:S01]  /*4ca0*/  @!P0 FMUL.FTZ R5, R41.reuse, R46 ;  /* 0x0000002e29058220 */ /* 0x040fe20000410000 */
[----:B------:R-:W-:Y:S01]  /*4cb0*/  @!P0 F2FP.PACK_AB R157, R166, R157 ;  /* 0x0000009da69d823e */ /* 0x000fe200000000ff */
[----:B------:R-:W-:Y:S01]  /*4cc0*/  @!P0 FFMA.FTZ R172, R41, R56, -R172 ;  /* 0x0000003829ac8223 */ /* 0x000fe200000108ac */
[----:B------:R-:W-:Y:S01]  /*4cd0*/  @!P0 HADD2.F32 R41, -RZ, R40.H0_H0 ;  /* 0x20000028ff298230 */ /* 0x000fe20000004100 */
[-C--:B------:R-:W-:Y:S01]  /*4ce0*/  @!P0 FMUL.FTZ R167, R50, R43.reuse ;  /* 0x0000002b32a78220 */ /* 0x080fe20000410000 */
[----:B------:R-:W-:Y:S01]  /*4cf0*/  @!P0 HADD2.F32 R40, -RZ, R45.H1_H1 ;  /* 0x3000002dff288230 */ /* 0x000fe20000004100 */
[----:B------:R-:W-:Y:S01]  /*4d00*/  @!P0 FMUL.FTZ R4, R48, R43 ;  /* 0x0000002b30048220 */ /* 0x000fe20000410000 */
[----:B------:R-:W-:Y:S01]  /*4d10*/  @!P0 HADD2.F32 R63, -RZ, R63.H0_H0 ;  /* 0x2000003fff3f8230 */ /* 0x000fe20000004100 */
[-C--:B------:R-:W-:Y:S01]  /*4d20*/  @!P0 FMUL.FTZ R174, R62, R41.reuse ;  /* 0x000000293eae8220 */ /* 0x080fe20000410000 */
[----:B------:R-:W-:Y:S01]  /*4d30*/  @!P0 HADD2.F32 R60, -RZ, R55.H0_H0 ;  /* 0x20000037ff3c8230 */ /* 0x000fe20000004100 */
[C---:B------:R-:W-:Y:S01]  /*4d40*/  @!P0 FMUL.FTZ R9, R40.reuse, R41 ;  /* 0x0000002928098220 */ /* 0x040fe20000410000 */
[----:B------:R-:W-:Y:S01]  /*4d50*/  @!P0 HADD2.F32 R46, -RZ, R45.H0_H0 ;  /* 0x2000002dff2e8230 */ /* 0x000fe20000004100 */
[----:B------:R-:W-:Y:S01]  /*4d60*/  @!P0 FFMA.FTZ R174, R40, R63, -R174 ;  /* 0x0000003f28ae8223 */ /* 0x000fe200000108ae */
[----:B------:R-:W-:Y:S01]  /*4d70*/  @!P0 HADD2.F32 R43, -RZ, R44.H1_H1 ;  /* 0x3000002cff2b8230 */ /* 0x000fe20000004100 */
[----:B------:R-:W-:Y:S01]  /*4d80*/  @!P0 IMAD.MOV.U32 R40, RZ, RZ, R30 ;  /* 0x000000ffff288224 */ /* 0x000fe200078e001e */
[----:B------:R-:W-:Y:S01]  /*4d90*/  @!P0 MOV R28, R157 ;  /* 0x0000009d001c8202 */ /* 0x000fe20000000f00 */
[----:B------:R-:W-:Y:S01]  /*4da0*/  @!P0 FFMA.FTZ R4, R50, R51, R4 ;  /* 0x0000003332048223 */ /* 0x000fe20000010004 */
[----:B------:R-:W-:Y:S01]  /*4db0*/  @!P0 F2FP.PACK_AB R166, R3, R2 ;  /* 0x0000000203a6823e */ /* 0x000fe200000000ff */
[-C--:B------:R-:W-:Y:S01]  /*4dc0*/  @!P0 FMUL.FTZ R173, R60, R43.reuse ;  /* 0x0000002b3cad8220 */ /* 0x080fe20000410000 */
[--C-:B------:R-:W-:Y:S01]  /*4dd0*/  @!P0 HADD2.F32 R55, -RZ, R58.reuse.H0_H0 ;  /* 0x2000003aff378230 */ /* 0x100fe20000004100 */
[----:B------:R-:W-:Y:S01]  /*4de0*/  @!P0 FMUL.FTZ R8, R46, R43 ;  /* 0x0000002b2e088220 */ /* 0x000fe20000410000 */
[----:B------:R-:W-:Y:S01]  /*4df0*/  @!P0 HADD2.F32 R58, -RZ, R58.H1_H1 ;  /* 0x3000003aff3a8230 */ /* 0x000fe20000004100 */
[----:B------:R-:W-:Y:S01]  /*4e00*/  @!P0 FFMA.FTZ R167, R48, R51, -R167 ;  /* 0x0000003330a78223 */ /* 0x000fe200000108a7 */
[----:B------:R-:W-:Y:S01]  /*4e10*/  @!P0 HADD2.F32 R43, -RZ, R44.H0_H0 ;  /* 0x2000002cff2b8230 */ /* 0x000fe20000004100 */
[----:B------:R-:W-:Y:S01]  /*4e20*/  @!P0 FFMA.FTZ R173, R46, R61, -R173 ;  /* 0x0000003d2ead8223 */ /* 0x000fe200000108ad */
[----:B------:R-:W-:Y:S01]  /*4e30*/  @!P0 HADD2.F32 R41, -RZ, R42.H0_H0 ;  /* 0x2000002aff298230 */ /* 0x000fe20000004100 */
[----:B------:R-:W-:Y:S01]  /*4e40*/  @!P0 FFMA.FTZ R5, R53, R56, R5 ;  /* 0x0000003835058223 */ /* 0x000fe20000010005 */
[--C-:B------:R-:W-:Y:S01]  /*4e50*/  @!P0 HADD2.F32 R42, -RZ, R40.reuse.H0_H0 ;  /* 0x20000028ff2a8230 */ /* 0x100fe20000004100 */
[C---:B------:R-:W-:Y:S01]  /*4e60*/  @!P0 FMUL.FTZ R175, R55.reuse, R43 ;  /* 0x0000002b37af8220 */ /* 0x040fe20000410000 */
[----:B------:R-:W-:Y:S01]  /*4e70*/  @!P0 F2FP.PACK_AB R172, R172, R167 ;  /* 0x000000a7acac823e */ /* 0x000fe200000000ff */
[----:B------:R-:W-:Y:S01]  /*4e80*/  @!P0 FMUL.FTZ R176, R58, R41 ;  /* 0x000000293ab08220 */ /* 0x000fe20000410000 */
[----:B------:R-:W-:Y:S01]  /*4e90*/  @!P0 F2FP.PACK_AB R173, R174, R173 ;  /* 0x000000adaead823e */ /* 0x000fe200000000ff */
[C---:B------:R-:W-:Y:S01]  /*4ea0*/  @!P0 FMUL.FTZ R6, R42.reuse, R43 ;  /* 0x0000002b2a068220 */ /* 0x040fe20000410000 */
[----:B------:R-:W-:Y:S01]  /*4eb0*/  @!P0 MOV R29, R172 ;  /* 0x000000ac001d8202 */ /* 0x000fe20000000f00 */
[-C--:B------:R-:W-:Y:S01]  /*4ec0*/  @!P0 FFMA.FTZ R175, R42, R57.reuse, -R175 ;  /* 0x000000392aaf8223 */ /* 0x080fe200000108af */
[----:B------:R-:W-:Y:S01]  /*4ed0*/  @!P0 HADD2.F32 R40, -RZ, R40.H1_H1 ;  /* 0x30000028ff288230 */ /* 0x000fe20000004100 */
[----:B------:R-:W-:Y:S01]  /*4ee0*/  @!P0 FFMA.FTZ R6, R55, R57, R6 ;  /* 0x0000003937068223 */ /* 0x000fe20000010006 */
[----:B------:R-:W-:Y:S01]  /*4ef0*/  @!P0 HADD2.F32 R59, -RZ, R59.H0_H0 ;  /* 0x2000003bff3b8230 */ /* 0x000fe20000004100 */
[----:B------:R-:W-:Y:S02]  /*4f00*/  @!P0 MOV R31, R173 ;  /* 0x000000ad001f8202 */ /* 0x000fe40000000f00 */
[C---:B------:R-:W-:Y:S01]  /*4f10*/  @!P0 FMUL.FTZ R7, R40.reuse, R41 ;  /* 0x0000002928078220 */ /* 0x040fe20000410000 */
[----:B------:R-:W-:Y:S01]  /*4f20*/  @!P0 F2FP.PACK_AB R167, R5, R4 ;  /* 0x0000000405a7823e */ /* 0x000fe200000000ff */
[-C--:B------:R-:W-:Y:S01]  /*4f30*/  @!P0 FFMA.FTZ R176, R40, R59.reuse, -R176 ;  /* 0x0000003b28b08223 */ /* 0x080fe200000108b0 */
[----:B------:R-:W-:Y:S01]  /*4f40*/  @!P0 MOV R80, R166 ;  /* 0x000000a600508202 */ /* 0x000fe20000000f00 */
[----:B------:R-:W-:Y:S02]  /*4f50*/  @!P0 FFMA.FTZ R7, R58, R59, R7 ;  /* 0x0000003b3a078223 */ /* 0x000fe40000010007 */
[----:B------:R-:W-:Y:S01]  /*4f60*/  @!P0 FFMA.FTZ R8, R60, R61, R8 ;  /* 0x0000003d3c088223 */ /* 0x000fe20000010008 */
[----:B------:R-:W-:Y:S01]  /*4f70*/  @!P0 F2FP.PACK_AB R176, R176, R175 ;  /* 0x000000afb0b0823e */ /* 0x000fe200000000ff */
[----:B------:R-:W-:Y:S01]  /*4f80*/  @!P0 FFMA.FTZ R9, R62, R63, R9 ;  /* 0x0000003f3e098223 */ /* 0x000fe20000010009 */
[----:B------:R-:W-:Y:S01]  /*4f90*/  @!P0 F2FP.PACK_AB R174, R7, R6 ;  /* 0x0000000607ae823e */ /* 0x000fe200000000ff */
[----:B------:R-:W-:Y:S02]  /*4fa0*/  @!P0 IMAD.MOV.U32 R81, RZ, RZ, R167 ;  /* 0x000000ffff518224 */ /* 0x000fe400078e00a7 */
[----:B------:R-:W-:Y:S01]  /*4fb0*/  @!P0 IMAD.MOV.U32 R30, RZ, RZ, R176 ;  /* 0x000000ffff1e8224 */ /* 0x000fe200078e00b0 */
[----:B------:R-:W-:Y:S02]  /*4fc0*/  @!P0 F2FP.PACK_AB R175, R9, R8 ;  /* 0x0000000809af823e */ /* 0x000fe400000000ff */
[----:B------:R-:W-:Y:S02]  /*4fd0*/  @!P0 MOV R82, R174 ;  /* 0x000000ae00528202 */ /* 0x000fe40000000f00 */
[----:B------:R1:W-:Y:S01]  /*4fe0*/  STG.E.128 [R170.64], R28 ;  /* 0x0000001caa007986 */ /* 0x0003e2000c101d12 */
[----:B------:R-:W-:Y:S07]  /*4ff0*/  @!P0 MOV R83, R175 ;  /* 0x000000af00538202 */ /* 0x000fee0000000f00 */
[----:B------:R1:W-:Y:S02]  /*5000*/  @!P2 STG.E.128 [R168.64], R80 ;  /* 0x00000050a800a986 */ /* 0x0003e4000c101d12 */
.L_x_773:
[----:B------:R-:W-:Y:S05]  /*5010*/  BSYNC B0 ;  /* 0x0000000000007941 */ /* 0x000fea0003800000 */
.L_x_772:
[----:B------:R-:W-:Y:S11]  /*5020*/  ISETP.GE.AND P0, PT, R12, c[0x0][0x1d4], PT ;  /* 0x000075000c007a0c */ /* 0x000ff60003f06270 */
[----:B------:R-:W-:Y:S02]  /*5030*/  @!UPT UIADD3 URZ, URZ, URZ, URZ ;  /* 0x0000003f3f3ff290 */ /* 0x000fe4000fffe03f */
[----:B------:R-:W-:-:S05]  /*5040*/  @P0 BRA `(.L_x_771) ;  /* 0x000006f000000947 */ /* 0x000fca0003800000 */
[----:B------:R-:W2:Y:S01]  /*5050*/  LDS.128 R60, [R117+0xa080] ;  /* 0x00a08000753c7984 */ /* 0x000ea20000000c00 */
[----:B------:R-:W-:Y:S02]  /*5060*/  ISETP.GE.AND P2, PT, R121, c[0x0][0x1d4], PT ;  /* 0x0000750079007a0c */ /* 0x000fe40003f46270 */
[C---:B------:R-:W-:Y:S04]  /*5070*/  IADD3 R59, P1, P0, R146.reuse, R139, R124 ;  /* 0x0000008b923b7210 */ /* 0x040fe8000783e07c */
[C---:B------:R-:W-:Y:S01]  /*5080*/  IADD3.X R58, R101.reuse, R137, R112, P1, P0 ;  /* 0x00000089653a7210 */ /* 0x040fe20000fe0470 */
[----:B-1----:R-:W1:Y:S06]  /*5090*/  LDS.128 R28, [R118+0xa080] ;  /* 0x00a08000761c7984 */ /* 0x002e6c0000000c00 */
        /* <DEDUP_REMOVED lines=8> */
[----:B--2---:R-:W-:Y:S01]  /*5120*/  @!P0 IMAD.MOV.U32 R50, RZ, RZ, R63 ;  /* 0x000000ffff328224 */ /* 0x004fe200078e003f */
[----:B------:R-:W-:Y:S01]  /*5130*/  @!P0 MOV R45, R60 ;  /* 0x0000003c002d8202 */ /* 0x000fe20000000f00 */
[----:B------:R-:W-:Y:S01]  /*5140*/  @!P0 HADD2.F32 R42, -RZ, R39.H1_H1 ;  /* 0x30000027ff2a8230 */ /* 0x000fe20000004100 */
[----:B------:R-:W-:Y:S01]  /*5150*/  @!P0 SHF.R.U64 R34, R34, 0x10, R35 ;  /* 0x0000001022228819 */ /* 0x000fe20000001223 */
[----:B------:R-:W-:Y:S01]  /*5160*/  @!P0 HADD2.F32 R44, -RZ, R85.H1_H1 ;  /* 0x30000055ff2c8230 */ /* 0x000fe20000004100 */
[----:B------:R-:W-:Y:S01]  /*5170*/  @!P0 SHF.R.U64 R40, R32, 0x10, R33 ;  /* 0x0000001020288819 */ /* 0x000fe20000001221 */
[--C-:B------:R-:W-:Y:S01]  /*5180*/  @!P0 HADD2.F32 R43, -RZ, R45.reuse.H0_H0 ;  /* 0x2000002dff2b8230 */ /* 0x100fe20000004100 */
[----:B------:R-:W-:Y:S01]  /*5190*/  @!P0 SHF.R.U32.HI R32, RZ, 0x10, R35 ;  /* 0x00000010ff208819 */ /* 0x000fe20000011623 */
[----:B------:R-:W-:Y:S01]  /*51a0*/  @!P0 HADD2.F32 R45, -RZ, R45.H1_H1 ;  /* 0x3000002dff2d8230 */ /* 0x000fe20000004100 */
[----:B-1----:R-:W-:Y:S01]  /*51b0*/  @!P0 MOV R35, R28 ;  /* 0x0000001c00238202 */ /* 0x002fe20000000f00 */
[----:B------:R-:W-:Y:S01]  /*51c0*/  @!P0 HADD2.F32 R56, -RZ, R50.H1_H1 ;  /* 0x30000032ff388230 */ /* 0x000fe20000004100 */
[----:B------:R-:W-:Y:S01]  /*51d0*/  @!P0 FMUL.FTZ R58, R43, R42 ;  /* 0x0000002a2b3a8220 */ /* 0x000fe20000410000 */
[----:B------:R-:W-:Y:S01]  /*51e0*/  @!P0 SHF.R.U32.HI R33, RZ, 0x10, R33 ;  /* 0x00000010ff218819 */ /* 0x000fe20000011621 */
[----:B------:R-:W-:Y:S01]  /*51f0*/  @!P0 HADD2.F32 R40, -RZ, R40.H0_H0 ;  /* 0x20000028ff288230 */ /* 0x000fe20000004100 */
[----:B------:R-:W-:Y:S01]  /*5200*/  @!P0 SHF.R.U64 R46, R76, 0x10, R77 ;  /* 0x000000104c2e8819 */ /* 0x000fe2000000124d */
[--C-:B------:R-:W-:Y:S01]  /*5210*/  @!P0 HADD2.F32 R41, -RZ, R35.reuse.H0_H0 ;  /* 0x20000023ff298230 */ /* 0x100fe20000004100 */
[----:B------:R-:W-:Y:S01]  /*5220*/  @!P0 MOV R52, R62 ;  /* 0x0000003e00348202 */ /* 0x000fe20000000f00 */
[----:B------:R-:W-:Y:S01]  /*5230*/  @!P0 HADD2.F32 R35, -RZ, R35.H1_H1 ;  /* 0x30000023ff238230 */ /* 0x000fe20000004100 */
[----:B------:R-:W-:Y:S01]  /*5240*/  @!P0 FMUL.FTZ R59, R45, R40 ;  /* 0x000000282d3b8220 */ /* 0x000fe20000410000 */
[----:B------:R-:W-:Y:S01]  /*5250*/  @!P0 HADD2.F32 R46, -RZ, R46.H0_H0 ;  /* 0x2000002eff2e8230 */ /* 0x000fe20000004100 */
[C---:B------:R-:W-:Y:S01]  /*5260*/  @!P0 FMUL.FTZ R2, R41.reuse, R42 ;  /* 0x0000002a29028220 */ /* 0x040fe20000410000 */
[----:B------:R-:W-:Y:S01]  /*5270*/  @!P0 HADD2.F32 R54, -RZ, R50.H0_H0 ;  /* 0x20000032ff368230 */ /* 0x000fe20000004100 */
[-C--:B------:R-:W-:Y:S01]  /*5280*/  @!P0 FFMA.FTZ R58, R41, R44.reuse, -R58 ;  /* 0x0000002c293a8223 */ /* 0x080fe2000001083a */
[----:B------:R-:W-:Y:S01]  /*5290*/  @!P0 MOV R41, R29 ;  /* 0x0000001d00298202 */ /* 0x000fe20000000f00 */
[----:B------:R-:W-:Y:S01]  /*52a0*/  @!P0 FFMA.FTZ R2, R43, R44, R2 ;  /* 0x0000002c2b028223 */ /* 0x000fe20000010002 */
[----:B------:R-:W-:Y:S01]  /*52b0*/  @!P0 HADD2.F32 R50, -RZ, R52.H0_H0 ;  /* 0x20000034ff328230 */ /* 0x000fe20000004100 */
[----:B------:R-:W-:Y:S01]  /*52c0*/  @!P0 IMAD.MOV.U32 R44, RZ, RZ, R61 ;  /* 0x000000ffff2c8224 */ /* 0x000fe200078e003d */
[----:B------:R-:W-:Y:S01]  /*52d0*/  @!P0 SHF.R.U32.HI R48, RZ, 0x10, R77 ;  /* 0x00000010ff308819 */ /* 0x000fe2000001164d */
[C---:B------:R-:W-:Y:S01]  /*52e0*/  @!P0 FMUL.FTZ R3, R35.reuse, R40 ;  /* 0x0000002823038220 */ /* 0x040fe20000410000 */
[----:B------:R-:W-:Y:S01]  /*52f0*/  @!P0 HADD2.F32 R40, -RZ, R33.H0_H0 ;  /* 0x20000021ff288230 */ /* 0x000fe20000004100 */
[-C--:B------:R-:W-:Y:S01]  /*5300*/  @!P0 FFMA.FTZ R59, R35, R46.reuse, -R59 ;  /* 0x0000002e233b8223 */ /* 0x080fe2000001083b */
[--C-:B------:R-:W-:Y:S01]  /*5310*/  @!P0 HADD2.F32 R43, -RZ, R44.reuse.H0_H0 ;  /* 0x2000002cff2b8230 */ /* 0x100fe20000004100 */
[----:B------:R-:W-:Y:S01]  /*5320*/  @!P0 FFMA.FTZ R3, R45, R46, R3 ;  /* 0x0000002e2d038223 */ /* 0x000fe20000010003 */
[----:B------:R-:W-:Y:S01]  /*5330*/  @!P0 HADD2.F32 R44, -RZ, R44.H1_H1 ;  /* 0x3000002cff2c8230 */ /* 0x000fe20000004100 */
[--C-:B------:R-:W-:Y:S01]  /*5340*/  @!P0 SHF.R.U32.HI R57, RZ, 0x10, R79.reuse ;  /* 0x00000010ff398819 */ /* 0x100fe2000001164f */
[----:B------:R-:W-:Y:S01]  /*5350*/  @!P0 HADD2.F32 R48, -RZ, R48.H0_H0 ;  /* 0x20000030ff308230 */ /* 0x000fe20000004100 */
[----:B------:R-:W-:Y:S01]  /*5360*/  @!P0 F2FP.PACK_AB R58, R59, R58 ;  /* 0x0000003a3b3a823e */ /* 0x000fe200000000ff */
[----:B------:R-:W-:Y:S01]  /*5370*/  @!P0 HADD2.F32 R33, -RZ, R41.H1_H1 ;  /* 0x30000029ff218230 */ /* 0x000fe20000004100 */
[-C--:B------:R-:W-:Y:S01]  /*5380*/  @!P0 FMUL.FTZ R166, R44, R40.reuse ;  /* 0x000000282ca68220 */ /* 0x080fe20000410000 */
[----:B------:R-:W-:Y:S01]  /*5390*/  @!P0 HADD2.F32 R35, -RZ, R39.H0_H0 ;  /* 0x20000027ff238230 */ /* 0x000fe20000004100 */
[----:B------:R-:W-:Y:S01]  /*53a0*/  @!P0 MOV R39, R31 ;  /* 0x0000001f00278202 */ /* 0x000fe20000000f00 */
[----:B------:R-:W-:Y:S01]  /*53b0*/  @!P0 HADD2.F32 R42, -RZ, R41.H0_H0 ;  /* 0x20000029ff2a8230 */ /* 0x000fe20000004100 */
[C---:B------:R-:W-:Y:S01]  /*53c0*/  @!P0 FMUL.FTZ R5, R33.reuse, R40 ;  /* 0x0000002821058220 */ /* 0x040fe20000410000 */
[----:B------:R-:W-:Y:S01]  /*53d0*/  @!P0 MOV R28, R58 ;  /* 0x0000003a001c8202 */ /* 0x000fe20000000f00 */
        /* <DEDUP_REMOVED lines=9> */
[----:B------:R-:W-:Y:S01]  /*5470*/  @!P0 HADD2.F32 R35, -RZ, R38.H1_H1 ;  /* 0x30000026ff238230 */ /* 0x000fe20000004100 */
[----:B------:R-:W-:Y:S01]  /*5480*/  @!P0 FFMA.FTZ R168, R32, R57, -R168 ;  /* 0x0000003920a88223 */ /* 0x000fe200000108a8 */
[----:B------:R-:W-:Y:S01]  /*5490*/  @!P0 F2FP.PACK_AB R59, R3, R2 ;  /* 0x00000002033b823e */ /* 0x000fe200000000ff */
[----:B------:R-:W-:Y:S01]  /*54a0*/  @!P0 IMAD.MOV.U32 R32, RZ, RZ, R30 ;  /* 0x000000ffff208224 */ /* 0x000fe200078e001e */
[----:B------:R-:W-:Y:S01]  /*54b0*/  @!P0 SHF.R.U64 R53, R78, 0x10, R79 ;  /* 0x000000104e358819 */ /* 0x000fe2000000124f */
[----:B------:R-:W-:Y:S01]  /*54c0*/  @!P0 FMUL.FTZ R139, R54, R35 ;  /* 0x00000023368b8220 */ /* 0x000fe20000410000 */
[----:B------:R-:W-:Y:S01]  /*54d0*/  @!P0 MOV R60, R59 ;  /* 0x0000003b003c8202 */ /* 0x000fe20000000f00 */
[----:B------:R-:W-:Y:S01]  /*54e0*/  @!P0 FMUL.FTZ R8, R40, R35 ;  /* 0x0000002328088220 */ /* 0x000fe20000410000 */
[----:B------:R-:W-:Y:S02]  /*54f0*/  @!P0 HADD2.F32 R52, -RZ, R52.H1_H1 ;  /* 0x30000034ff348230 */ /* 0x000fe40000004100 */
[----:B------:R-:W-:Y:S02]  /*5500*/  @!P0 HADD2.F32 R35, -RZ, R38.H0_H0 ;  /* 0x20000026ff238230 */ /* 0x000fe40000004100 */
[----:B------:R-:W-:Y:S02]  /*5510*/  @!P0 HADD2.F32 R33, -RZ, R34.H0_H0 ;  /* 0x20000022ff218230 */ /* 0x000fe40000004100 */
[----:B------:R-:W-:Y:S01]  /*5520*/  @!P0 HADD2.F32 R47, -RZ, R85.H0_H0 ;  /* 0x20000055ff2f8230 */ /* 0x000fe20000004100 */
[----:B------:R-:W-:Y:S01]  /*5530*/  @!P0 FMUL.FTZ R157, R50, R35 ;  /* 0x00000023329d8220 */ /* 0x000fe20000410000 */
[----:B------:R-:W-:Y:S01]  /*5540*/  @!P0 HADD2.F32 R34, -RZ, R32.H0_H0 ;  /* 0x20000020ff228230 */ /* 0x000fe20000004100 */
[----:B------:R-:W-:Y:S01]  /*5550*/  @!P0 FMUL.FTZ R170, R52, R33 ;  /* 0x0000002134aa8220 */ /* 0x000fe20000410000 */
[----:B------:R-:W-:Y:S01]  /*5560*/  @!P0 HADD2.F32 R51, -RZ, R84.H0_H0 ;  /* 0x20000054ff338230 */ /* 0x000fe20000004100 */
[----:B------:R-:W-:Y:S01]  /*5570*/  @!P0 FFMA.FTZ R4, R43, R47, R4 ;  /* 0x0000002f2b048223 */ /* 0x000fe20000010004 */
[----:B------:R-:W-:Y:S01]  /*5580*/  @!P0 HADD2.F32 R32, -RZ, R32.H1_H1 ;  /* 0x30000020ff208230 */ /* 0x000fe20000004100 */
[C---:B------:R-:W-:Y:S01]  /*5590*/  @!P0 FMUL.FTZ R6, R34.reuse, R35 ;  /* 0x0000002322068220 */ /* 0x040fe20000410000 */
[----:B------:R-:W-:Y:S01]  /*55a0*/  @!P0 HADD2.F32 R53, -RZ, R53.H0_H0 ;  /* 0x20000035ff358230 */ /* 0x000fe20000004100 */
[----:B------:R-:W-:Y:S01]  /*55b0*/  @!P0 FFMA.FTZ R157, R34, R51, -R157 ;  /* 0x00000033229d8223 */ /* 0x000fe2000001089d */
[----:B------:R-:W-:Y:S01]  /*55c0*/  @!P0 HADD2.F32 R55, -RZ, R84.H1_H1 ;  /* 0x30000054ff378230 */ /* 0x000fe20000004100 */
[----:B------:R-:W-:Y:S02]  /*55d0*/  @!P0 FFMA.FTZ R137, R42, R47, -R137 ;  /* 0x0000002f2a898223 */ /* 0x000fe40000010889 */
[----:B------:R-:W-:Y:S02]  /*55e0*/  @!P0 FFMA.FTZ R170, R32, R53, -R170 ;  /* 0x0000003520aa8223 */ /* 0x000fe400000108aa */
[----:B------:R-:W-:Y:S01]  /*55f0*/  @!P0 FFMA.FTZ R139, R40, R55, -R139 ;  /* 0x00000037288b8223 */ /* 0x000fe2000001088b */
[----:B------:R-:W-:Y:S01]  /*5600*/  @!P0 F2FP.PACK_AB R137, R166, R137 ;  /* 0x00000089a689823e */ /* 0x000fe200000000ff */
[----:B------:R-:W-:Y:S01]  /*5610*/  @!P0 FFMA.FTZ R5, R44, R48, R5 ;  /* 0x000000302c058223 */ /* 0x000fe20000010005 */
[----:B------:R-:W-:Y:S01]  /*5620*/  @!P0 F2FP.PACK_AB R170, R170, R157 ;  /* 0x0000009daaaa823e */ /* 0x000fe200000000ff */
[----:B------:R-:W-:Y:S01]  /*5630*/  @!P0 FMUL.FTZ R7, R32, R33 ;  /* 0x0000002120078220 */ /* 0x000fe20000410000 */
[----:B------:R-:W-:Y:S01]  /*5640*/  @!P0 F2FP.PACK_AB R139, R168, R139 ;  /* 0x0000008ba88b823e */ /* 0x000fe200000000ff */
[----:B------:R-:W-:Y:S01]  /*5650*/  @!P0 FFMA.FTZ R6, R50, R51, R6 ;  /* 0x0000003332068223 */ /* 0x000fe20000010006 */
[----:B------:R-:W-:Y:S01]  /*5660*/  @!P0 MOV R29, R137 ;  /* 0x00000089001d8202 */ /* 0x000fe20000000f00 */
[----:B------:R-:W-:Y:S01]  /*5670*/  @!P0 FFMA.FTZ R7, R52, R53, R7 ;  /* 0x0000003534078223 */ /* 0x000fe20000010007 */
[----:B------:R-:W-:Y:S01]  /*5680*/  @!P0 MOV R31, R139 ;  /* 0x0000008b001f8202 */ /* 0x000fe20000000f00 */
[----:B------:R-:W-:Y:S01]  /*5690*/  @!P0 FFMA.FTZ R8, R54, R55, R8 ;  /* 0x0000003736088223 */ /* 0x000fe20000010008 */
[----:B------:R-:W-:Y:S01]  /*56a0*/  @!P0 F2FP.PACK_AB R166, R5, R4 ;  /* 0x0000000405a6823e */ /* 0x000fe200000000ff */
[----:B------:R-:W-:Y:S01]  /*56b0*/  @!P0 FFMA.FTZ R9, R56, R57, R9 ;  /* 0x0000003938098223 */ /* 0x000fe20000010009 */
[----:B------:R-:W-:Y:S01]  /*56c0*/  @!P0 F2FP.PACK_AB R157, R7, R6 ;  /* 0x00000006079d823e */ /* 0x000fe200000000ff */
[----:B------:R-:W-:Y:S02]  /*56d0*/  @!P0 IMAD.MOV.U32 R30, RZ, RZ, R170 ;  /* 0x000000ffff1e8224 */ /* 0x000fe400078e00aa */
[----:B------:R-:W-:Y:S01]  /*56e0*/  @!P0 IMAD.MOV.U32 R61, RZ, RZ, R166 ;  /* 0x000000ffff3d8224 */ /* 0x000fe200078e00a6 */
[----:B------:R-:W-:Y:S02]  /*56f0*/  @!P0 F2FP.PACK_AB R168, R9, R8 ;  /* 0x0000000809a8823e */ /* 0x000fe400000000ff */
[----:B------:R1:W-:Y:S01]  /*5700*/  STG.E.128 [R82.64], R28 ;  /* 0x0000001c52007986 */ /* 0x0003e2000c101d12 */
[----:B------:R-:W-:Y:S02]  /*5710*/  @!P0 MOV R62, R157 ;  /* 0x0000009d003e8202 */ /* 0x000fe40000000f00 */
[----:B------:R-:W-:Y:S05]  /*5720*/  @!P0 MOV R63, R168 ;  /* 0x000000a8003f8202 */ /* 0x000fea0000000f00 */
[----:B------:R1:W-:Y:S02]  /*5730*/  @!P2 STG.E.128 [R80.64], R60 ;  /* 0x0000003c5000a986 */ /* 0x0003e4000c101d12 */
.L_x_771:
[----:B------:R-:W-:Y:S05]  /*5740*/  BSYNC B1 ;  /* 0x0000000000017941 */ /* 0x000fea0003800000 */
.L_x_770:
[----:B------:R-:W-:Y:S04]  /*5750*/  IADD3 R165, P0, R158, R164, RZ ;  /* 0x000000a49ea57210 */ /* 0x000fe80007f1e0ff */
[----:B------:R-:W-:Y:S01]  /*5760*/  IADD3.X R94, R94, R105, RZ, P0, !PT ;  /* 0x000000695e5e7210 */ /* 0x000fe200007fe4ff */
[----:B------:R-:W-:-:S05]  /*5770*/  @P3 BRA `(.L_x_759) ;  /* 0x0000109000003947 */ /* 0x000fca0003800000 */
[----:B------:R-:W-:Y:S01]  /*5780*/  ISETP.GE.AND P0, PT, R14, c[0x0][0x1d4], PT ;  /* 0x000075000e007a0c */ /* 0x000fe20003f06270 */
[----:B------:R-:W-:Y:S01]  /*5790*/  @!UPT UIADD3 URZ, URZ, URZ, URZ ;  /* 0x0000003f3f3ff290 */ /* 0x000fe2000fffe03f */
[----:B------:R-:W-:Y:S11]  /*57a0*/  BSSY B0, `(.L_x_774) ;  /* 0x0000071000007945 */ /* 0x000ff60003800000 */
[----:B------:R-:W-:-:S05]  /*57b0*/  @P0 BRA `(.L_x_775) ;  /* 0x000006f000000947 */ /* 0x000fca0003800000 */
[----:B------:R-:W2:Y:S01]  /*57c0*/  LDS.128 R56, [R115+0xa080] ;  /* 0x00a0800073387984 */ /* 0x000ea20000000c00 */
[----:B------:R-:W-:Y:S02]  /*57d0*/  ISETP.GE.AND P2, PT, R122, c[0x0][0x1d4], PT ;  /* 0x000075007a007a0c */ /* 0x000fe40003f46270 */
[CC--:B-1----:R-:W-:Y:S04]  /*57e0*/  IADD3 R61, P1, P0, R146.reuse, R165.reuse, R125 ;  /* 0x000000a5923d7210 */ /* 0x0c2fe8000783e07d */
[CC--:B------:R-:W-:Y:S01]  /*57f0*/  IADD3.X R52, R101.reuse, R94.reuse, R114, P1, P0 ;  /* 0x0000005e65347210 */ /* 0x0c0fe20000fe0472 */
[----:B------:R-:W1:Y:S06]  /*5800*/  LDS.128 R28, [R116+0xa080] ;  /* 0x00a08000741c7984 */ /* 0x000e6c0000000c00 */
        /* <DEDUP_REMOVED lines=22> */
[----:B------:R-:W-:Y:S01]  /*5970*/  @!P0 SHF.R.U32.HI R42, RZ, 0x10, R69 ;  /* 0x00000010ff2a8819 */ /* 0x000fe20000011645 */
        /* <DEDUP_REMOVED lines=10> */
[--C-:B------:R-:W-:Y:S01]  /*5a20*/  @!P0 HADD2.F32 R43, -RZ, R44.reuse.H0_H0 ;  /* 0x2000002cff2b8230 */ /* 0x100fe20000004100 */
[----:B------:R-:W-:Y:S01]  /*5a30*/  @!P0 IMAD.MOV.U32 R38, RZ, RZ, R57 ;  /* 0x000000ffff268224 */ /* 0x000fe200078e0039 */
[----:B------:R-:W-:Y:S01]  /*5a40*/  @!P0 HADD2.F32 R44, -RZ, R44.H1_H1 ;  /* 0x3000002cff2c8230 */ /* 0x000fe20000004100 */
[----:B------:R-:W-:Y:S01]  /*5a50*/  @!P0 FMUL.FTZ R3, R27, R32 ;  /* 0x000000201b038220 */ /* 0x000fe20000410000 */
[----:B------:R-:W-:Y:S01]  /*5a60*/  @!P0 HADD2.F32 R32, -RZ, R25.H0_H0 ;  /* 0x20000019ff208230 */ /* 0x000fe20000004100 */
[----:B------:R-:W-:Y:S01]  /*5a70*/  @!P0 SHF.R.U64 R40, R68, 0x10, R69 ;  /* 0x0000001044288819 */ /* 0x000fe20000001245 */
[--C-:B------:R-:W-:Y:S01]  /*5a80*/  @!P0 HADD2.F32 R35, -RZ, R38.reuse.H0_H0 ;  /* 0x20000026ff238230 */ /* 0x100fe20000004100 */
[--C-:B------:R-:W-:Y:S01]  /*5a90*/  @!P0 SHF.R.U32.HI R53, RZ, 0x10, R71.reuse ;  /* 0x00000010ff358819 */ /* 0x100fe20000011647 */
[----:B------:R-:W-:Y:S01]  /*5aa0*/  @!P0 HADD2.F32 R38, -RZ, R38.H1_H1 ;  /* 0x30000026ff268230 */ /* 0x000fe20000004100 */
[----:B------:R-:W-:Y:S01]  /*5ab0*/  @!P0 SHF.R.U64 R47, R70, 0x10, R71 ;  /* 0x00000010462f8819 */ /* 0x000fe20000001247 */
[--C-:B------:R-:W-:Y:S02]  /*5ac0*/  @!P0 HADD2.F32 R25, -RZ, R33.reuse.H1_H1 ;  /* 0x30000021ff198230 */ /* 0x100fe40000004100 */
[----:B------:R-:W-:Y:S01]  /*5ad0*/  @!P0 HADD2.F32 R34, -RZ, R33.H0_H0 ;  /* 0x20000021ff228230 */ /* 0x000fe20000004100 */
[-C--:B------:R-:W-:Y:S01]  /*5ae0*/  @!P0 FMUL.FTZ R77, R38, R32.reuse ;  /* 0x00000020264d8220 */ /* 0x080fe20000410000 */
[----:B------:R-:W-:Y:S01]  /*5af0*/  @!P0 HADD2.F32 R40, -RZ, R40.H0_H0 ;  /* 0x20000028ff288230 */ /* 0x000fe20000004100 */
[C---:B------:R-:W-:Y:S01]  /*5b00*/  @!P0 FMUL.FTZ R5, R25.reuse, R32 ;  /* 0x0000002019058220 */ /* 0x040fe20000410000 */
[----:B------:R-:W-:Y:S01]  /*5b10*/  @!P0 MOV R33, R31 ;  /* 0x0000001f00218202 */ /* 0x000fe20000000f00 */
[----:B------:R-:W-:Y:S01]  /*5b20*/  @!P0 FFMA.FTZ R77, R25, R42, -R77 ;  /* 0x0000002a194d8223 */ /* 0x000fe2000001084d */
[----:B------:R-:W-:Y:S01]  /*5b30*/  @!P0 HADD2.F32 R25, -RZ, R24.H0_H0 ;  /* 0x20000018ff198230 */ /* 0x000fe20000004100 */
[-C--:B------:R-:W-:Y:S01]  /*5b40*/  @!P0 FFMA.FTZ R63, R27, R40.reuse, -R63 ;  /* 0x000000281b3f8223 */ /* 0x080fe2000001083f */
[----:B------:R-:W-:Y:S01]  /*5b50*/  @!P0 HADD2.F32 R27, -RZ, R37.H0_H0 ;  /* 0x20000025ff1b8230 */ /* 0x000fe20000004100 */
[----:B------:R-:W-:Y:S01]  /*5b60*/  @!P0 FFMA.FTZ R3, R39, R40, R3 ;  /* 0x0000002827038223 */ /* 0x000fe20000010003 */
[----:B------:R-:W-:Y:S01]  /*5b70*/  @!P0 HADD2.F32 R24, -RZ, R33.H1_H1 ;  /* 0x30000021ff188230 */ /* 0x000fe20000004100 */
[----:B------:R-:W-:Y:S01]  /*5b80*/  @!P0 FMUL.FTZ R79, R48, R25 ;  /* 0x00000019304f8220 */ /* 0x000fe20000410000 */
[----:B------:R-:W-:Y:S01]  /*5b90*/  @!P0 HADD2.F32 R53, -RZ, R53.H0_H0 ;  /* 0x20000035ff358230 */ /* 0x000fe20000004100 */
[-C--:B------:R-:W-:Y:S01]  /*5ba0*/  @!P0 FMUL.FTZ R52, R35, R27.reuse ;  /* 0x0000001b23348220 */ /* 0x080fe20000410000 */
[----:B------:R-:W-:Y:S01]  /*5bb0*/  @!P0 F2FP.PACK_AB R50, R63, R50 ;  /* 0x000000323f32823e */ /* 0x000fe200000000ff */
[----:B------:R-:W-:Y:S01]  /*5bc0*/  @!P0 FMUL.FTZ R4, R34, R27 ;  /* 0x0000001b22048220 */ /* 0x000fe20000410000 */
[----:B------:R-:W-:Y:S01]  /*5bd0*/  @!P0 HADD2.F32 R32, -RZ, R33.H0_H0 ;  /* 0x20000021ff208230 */ /* 0x000fe20000004100 */
[C---:B------:R-:W-:Y:S01]  /*5be0*/  @!P0 FMUL.FTZ R9, R24.reuse, R25 ;  /* 0x0000001918098220 */ /* 0x040fe20000410000 */
[--C-:B------:R-:W-:Y:S01]  /*5bf0*/  @!P0 HADD2.F32 R27, -RZ, R36.reuse.H1_H1 ;  /* 0x30000024ff1b8230 */ /* 0x100fe20000004100 */
[----:B------:R-:W-:Y:S01]  /*5c00*/  @!P0 FFMA.FTZ R79, R24, R53, -R79 ;  /* 0x00000035184f8223 */ /* 0x000fe2000001084f */
[----:B------:R-:W-:Y:S01]  /*5c10*/  @!P0 MOV R28, R50 ;  /* 0x00000032001c8202 */ /* 0x000fe20000000f00 */
[----:B------:R-:W-:Y:S01]  /*5c20*/  @!P0 IMAD.MOV.U32 R24, RZ, RZ, R30 ;  /* 0x000000ffff188224 */ /* 0x000fe200078e001e */
[----:B------:R-:W-:Y:S01]  /*5c30*/  @!P0 F2FP.PACK_AB R50, R3, R2 ;  /* 0x000000020332823e */ /* 0x000fe200000000ff */
[-C--:B------:R-:W-:Y:S01]  /*5c40*/  @!P0 FMUL.FTZ R62, R46, R27.reuse ;  /* 0x0000001b2e3e8220 */ /* 0x080fe20000410000 */
[----:B------:R-:W-:Y:S01]  /*5c50*/  @!P0 HADD2.F32 R41, -RZ, R75.H0_H0 ;  /* 0x2000004bff298230 */ /* 0x000fe20000004100 */
[----:B------:R-:W-:Y:S01]  /*5c60*/  @!P0 FMUL.FTZ R8, R32, R27 ;  /* 0x0000001b20088220 */ /* 0x000fe20000410000 */
[----:B------:R-:W-:Y:S01]  /*5c70*/  @!P0 HADD2.F32 R27, -RZ, R36.H0_H0 ;  /* 0x20000024ff1b8230 */ /* 0x000fe20000004100 */
[----:B------:R-:W-:Y:S01]  /*5c80*/  @!P0 MOV R56, R50 ;  /* 0x0000003200388202 */ /* 0x000fe20000000f00 */
[----:B------:R-:W-:Y:S01]  /*5c90*/  @!P0 HADD2.F32 R25, -RZ, R26.H0_H0 ;  /* 0x2000001aff198230 */ /* 0x000fe20000004100 */
[----:B------:R-:W-:Y:S01]  /*5ca0*/  @!P0 FFMA.FTZ R4, R35, R41, R4 ;  /* 0x0000002923048223 */ /* 0x000fe20000010004 */
[----:B------:R-:W-:Y:S01]  /*5cb0*/  @!P0 HADD2.F32 R26, -RZ, R24.H0_H0 ;  /* 0x20000018ff1a8230 */ /* 0x000fe20000004100 */
[----:B------:R-:W-:Y:S01]  /*5cc0*/  @!P0 FMUL.FTZ R78, R43, R27 ;  /* 0x0000001b2b4e8220 */ /* 0x000fe20000410000 */
[----:B------:R-:W-:Y:S01]  /*5cd0*/  @!P0 HADD2.F32 R45, -RZ, R74.H0_H0 ;  /* 0x2000004aff2d8230 */ /* 0x000fe20000004100 */
[----:B------:R-:W-:Y:S01]  /*5ce0*/  @!P0 FMUL.FTZ R76, R44, R25 ;  /* 0x000000192c4c8220 */ /* 0x000fe20000410000 */
        /* <DEDUP_REMOVED lines=28> */
.L_x_775:
[----:B------:R-:W-:Y:S05]  /*5eb0*/  BSYNC B0 ;  /* 0x0000000000007941 */ /* 0x000fea0003800000 */
.L_x_774:
[----:B------:R-:W-:Y:S11]  /*5ec0*/  ISETP.GE.AND P0, PT, R12, c[0x0][0x1d4], PT ;  /* 0x000075000c007a0c */ /* 0x000ff60003f06270 */
[----:B------:R-:W-:Y:S02]  /*5ed0*/  @!UPT UIADD3 URZ, URZ, URZ, URZ ;  /* 0x0000003f3f3ff290 */ /* 0x000fe4000fffe03f */
[----:B------:R-:W-:-:S05]  /*5ee0*/  @P0 BRA `(.L_x_759) ;  /* 0x0000092000000947 */ /* 0x000fca0003800000 */
[----:B-1----:R-:W-:Y:S01]  /*5ef0*/  LDS.128 R52, [R111+0xa080] ;  /* 0x00a080006f347984 */ /* 0x002fe20000000c00 */
[----:B------:R-:W-:Y:S04]  /*5f00*/  IADD3 R56, P1, P0, R146, R165, R124 ;  /* 0x000000a592387210 */ /* 0x000fe8000783e07c */
[----:B------:R-:W-:Y:S02]  /*5f10*/  IADD3.X R51, R101, R94, R112, P1, P0 ;  /* 0x0000005e65337210 */ /* 0x000fe40000fe0470 */
[----:B------:R-:W-:Y:S01]  /*5f20*/  ISETP.GE.AND P0, PT, R12, c[0x0][0x27c], PT ;  /* 0x00009f000c007a0c */ /* 0x000fe20003f06270 */
[----:B------:R-:W1:Y:S01]  /*5f30*/  LDS.128 R24, [R113+0xa080] ;  /* 0x00a0800071187984 */ /* 0x000e620000000c00 */
[C---:B------:R-:W-:Y:S04]  /*5f40*/  LEA R58, P1, R56.reuse, c[0x0][0x1c8], 0x1 ;  /* 0x00007200383a7a11 */ /* 0x040fe800078208ff */
[----:B------:R-:W-:Y:S02]  /*5f50*/  LEA.HI.X R59, R56, c[0x0][0x1cc], R51, 0x1, P1 ;  /* 0x00007300383b7a11 */ /* 0x000fe400008f0c33 */
[----:B------:R-:W-:Y:S05]  /*5f60*/  ISETP.GE.AND P1, PT, R121, c[0x0][0x1d4], PT ;  /* 0x0000750079007a0c */ /* 0x000fea0003f26270 */
[----:B------:R-:W-:Y:S01]  /*5f70*/  @!P0 SHF.R.U64 R22, R22, 0x10, R23 ;  /* 0x0000001016168819 */ /* 0x000fe20000001217 */
[----:B------:R-:W-:Y:S01]  /*5f80*/  @!P0 HADD2.F32 R30, -RZ, R19.H1_H1 ;  /* 0x30000013ff1e8230 */ /* 0x000fe20000004100 */
[--C-:B------:R-:W-:Y:S01]  /*5f90*/  @!P0 SHF.R.U64 R28, R20, 0x10, R21.reuse ;  /* 0x00000010141c8819 */ /* 0x100fe20000001215 */
[--C-:B------:R-:W-:Y:S01]  /*5fa0*/  @!P0 HADD2.F32 R38, -RZ, R73.reuse.H1_H1 ;  /* 0x30000049ff268230 */ /* 0x100fe20000004100 */
[----:B------:R-:W-:Y:S01]  /*5fb0*/  @!P0 SHF.R.U32.HI R20, RZ, 0x10, R21 ;  /* 0x00000010ff148819 */ /* 0x000fe20000011615 */
[----:B------:R-:W-:Y:S01]  /*5fc0*/  @!P0 HADD2.F32 R35, -RZ, R73.H0_H0 ;  /* 0x20000049ff238230 */ /* 0x000fe20000004100 */
[----:B------:R-:W-:Y:S01]  /*5fd0*/  @!P0 SHF.R.U32.HI R21, RZ, 0x10, R23 ;  /* 0x00000010ff158819 */ /* 0x000fe20000011617 */
[--C-:B------:R-:W-:Y:S01]  /*5fe0*/  @!P0 HADD2.F32 R47, -RZ, R72.reuse.H1_H1 ;  /* 0x30000048ff2f8230 */ /* 0x100fe20000004100 */
[--C-:B------:R-:W-:Y:S01]  /*5ff0*/  @!P0 SHF.R.U64 R36, R64, 0x10, R65.reuse ;  /* 0x0000001040248819 */ /* 0x100fe20000001241 */
[----:B------:R-:W-:Y:S01]  /*6000*/  @!P0 HADD2.F32 R42, -RZ, R72.H0_H0 ;  /* 0x20000048ff2a8230 */ /* 0x000fe20000004100 */
[----:B------:R-:W-:Y:S01]  /*6010*/  @!P0 SHF.R.U32.HI R40, RZ, 0x10, R65 ;  /* 0x00000010ff288819 */ /* 0x000fe20000011641 */
[----:B------:R-:W-:Y:S01]  /*6020*/  @!P0 HADD2.F32 R28, -RZ, R28.H0_H0 ;  /* 0x2000001cff1c8230 */ /* 0x000fe20000004100 */
[--C-:B------:R-:W-:Y:S01]  /*6030*/  @!P0 SHF.R.U32.HI R48, RZ, 0x10, R67.reuse ;  /* 0x00000010ff308819 */ /* 0x100fe20000011643 */
[----:B------:R-:W-:Y:S01]  /*6040*/  @!P0 HADD2.F32 R36, -RZ, R36.H0_H0 ;  /* 0x20000024ff248230 */ /* 0x000fe20000004100 */
[----:B------:R-:W-:Y:S01]  /*6050*/  @!P0 SHF.R.U64 R44, R66, 0x10, R67 ;  /* 0x00000010422c8819 */ /* 0x000fe20000001243 */
[----:B------:R-:W-:Y:S02]  /*6060*/  @!P0 HADD2.F32 R40, -RZ, R40.H0_H0 ;  /* 0x20000028ff288230 */ /* 0x000fe40000004100 */
[----:B------:R-:W-:Y:S02]  /*6070*/  @!P0 HADD2.F32 R48, -RZ, R48.H0_H0 ;  /* 0x20000030ff308230 */ /* 0x000fe40000004100 */
[----:B------:R-:W-:Y:S02]  /*6080*/  @!P0 HADD2.F32 R44, -RZ, R44.H0_H0 ;  /* 0x2000002cff2c8230 */ /* 0x000fe40000004100 */
        /* <DEDUP_REMOVED lines=10> */
[--C-:B------:R-:W-:Y:S01]  /*6130*/  @!P0 HADD2.F32 R32, -RZ, R34.reuse.H0_H0 ;  /* 0x20000022ff208230 */ /* 0x100fe20000004100 */
[-C--:B------:R-:W-:Y:S01]  /*6140*/  @!P0 FMUL.FTZ R50, R37, R30.reuse ;  /* 0x0000001e25328220 */ /* 0x080fe20000410000 */
[----:B------:R-:W-:Y:S01]  /*6150*/  @!P0 HADD2.F32 R33, -RZ, R23.H1_H1 ;  /* 0x30000017ff218230 */ /* 0x000fe20000004100 */
[C---:B------:R-:W-:Y:S01]  /*6160*/  @!P0 FMUL.FTZ R4, R29.reuse, R30 ;  /* 0x0000001e1d048220 */ /* 0x040fe20000410000 */
[----:B------:R-:W-:Y:S01]  /*6170*/  @!P0 HADD2.F32 R34, -RZ, R34.H1_H1 ;  /* 0x30000022ff228230 */ /* 0x000fe20000004100 */
[----:B------:R-:W-:Y:S01]  /*6180*/  @!P0 FFMA.FTZ R50, R29, R38, -R50 ;  /* 0x000000261d328223 */ /* 0x000fe20000010832 */
[----:B------:R-:W-:Y:S01]  /*6190*/  @!P0 HADD2.F32 R29, -RZ, R19.H0_H0 ;  /* 0x20000013ff1d8230 */ /* 0x000fe20000004100 */
[----:B------:R-:W-:Y:S01]  /*61a0*/  @!P0 FMUL.FTZ R5, R33, R20 ;  /* 0x0000001421058220 */ /* 0x000fe20000410000 */
[----:B------:R-:W-:Y:S01]  /*61b0*/  @!P0 MOV R19, R24 ;  /* 0x0000001800138202 */ /* 0x000fe20000000f00 */
[----:B------:R-:W-:Y:S01]  /*61c0*/  @!P0 FMUL.FTZ R56, R34, R28 ;  /* 0x0000001c22388220 */ /* 0x000fe20000410000 */
[----:B------:R-:W-:Y:S01]  /*61d0*/  @!P0 HADD2.F32 R39, -RZ, R39.H1_H1 ;  /* 0x30000027ff278230 */ /* 0x000fe20000004100 */
[-C--:B------:R-:W-:Y:S01]  /*61e0*/  @!P0 FMUL.FTZ R51, R32, R29.reuse ;  /* 0x0000001d20338220 */ /* 0x080fe20000410000 */
[----:B------:R-:W-:Y:S02]  /*61f0*/  @!P0 HADD2.F32 R45, -RZ, R41.H0_H0 ;  /* 0x20000029ff2d8230 */ /* 0x000fe40000004100 */
[--C-:B------:R-:W-:Y:S01]  /*6200*/  @!P0 HADD2.F32 R30, -RZ, R19.reuse.H0_H0 ;  /* 0x20000013ff1e8230 */ /* 0x100fe20000004100 */
[----:B------:R-:W-:Y:S01]  /*6210*/  @!P0 FMUL.FTZ R63, R39, R20 ;  /* 0x00000014273f8220 */ /* 0x000fe20000410000 */
[----:B------:R-:W-:Y:S02]  /*6220*/  @!P0 HADD2.F32 R19, -RZ, R19.H1_H1 ;  /* 0x30000013ff138230 */ /* 0x000fe40000004100 */
[----:B------:R-:W-:Y:S01]  /*6230*/  @!P0 HADD2.F32 R46, -RZ, R41.H1_H1 ;  /* 0x30000029ff2e8230 */ /* 0x000fe20000004100 */
[C---:B------:R-:W-:Y:S01]  /*6240*/  @!P0 FMUL.FTZ R2, R30.reuse, R29 ;  /* 0x0000001d1e028220 */ /* 0x040fe20000410000 */
[----:B------:R-:W-:Y:S01]  /*6250*/  @!P0 MOV R29, R26 ;  /* 0x0000001a001d8202 */ /* 0x000fe20000000f00 */
[C---:B------:R-:W-:Y:S01]  /*6260*/  @!P0 FMUL.FTZ R3, R19.reuse, R28 ;  /* 0x0000001c13038220 */ /* 0x040fe20000410000 */
[--C-:B------:R-:W-:Y:S01]  /*6270*/  @!P0 HADD2.F32 R28, -RZ, R18.reuse.H1_H1 ;  /* 0x30000012ff1c8230 */ /* 0x100fe20000004100 */
[----:B------:R-:W-:Y:S01]  /*6280*/  @!P0 FFMA.FTZ R56, R19, R36, -R56 ;  /* 0x0000002413388223 */ /* 0x000fe20000010838 */
[----:B------:R-:W-:Y:S01]  /*6290*/  @!P0 HADD2.F32 R19, -RZ, R18.H0_H0 ;  /* 0x20000012ff138230 */ /* 0x000fe20000004100 */
[----:B------:R-:W-:Y:S01]  /*62a0*/  @!P0 FFMA.FTZ R51, R30, R35, -R51 ;  /* 0x000000231e338223 */ /* 0x000fe20000010833 */
[----:B------:R-:W-:Y:S01]  /*62b0*/  @!P0 HADD2.F32 R18, -RZ, R21.H0_H0 ;  /* 0x20000015ff128230 */ /* 0x000fe20000004100 */
[----:B------:R-:W-:Y:S01]  /*62c0*/  @!P0 FFMA.FTZ R63, R33, R40, -R63 ;  /* 0x00000028213f8223 */ /* 0x000fe2000001083f */
[--C-:B------:R-:W-:Y:S01]  /*62d0*/  @!P0 HADD2.F32 R41, -RZ, R43.reuse.H0_H0 ;  /* 0x2000002bff298230 */ /* 0x100fe20000004100 */
[----:B------:R-:W-:Y:S01]  /*62e0*/  @!P0 FMUL.FTZ R60, R45, R19 ;  /* 0x000000132d3c8220 */ /* 0x000fe20000410000 */
[----:B------:R-:W-:Y:S01]  /*62f0*/  @!P0 HADD2.F32 R43, -RZ, R43.H1_H1 ;  /* 0x3000002bff2b8230 */ /* 0x000fe20000004100 */
[----:B------:R-:W-:Y:S01]  /*6300*/  @!P0 FMUL.FTZ R57, R46, R18 ;  /* 0x000000122e398220 */ /* 0x000fe20000410000 */
[--C-:B------:R-:W-:Y:S01]  /*6310*/  @!P0 HADD2.F32 R30, -RZ, R31.reuse.H0_H0 ;  /* 0x2000001fff1e8230 */ /* 0x100fe20000004100 */
[----:B------:R-:W-:Y:S01]  /*6320*/  @!P0 FMUL.FTZ R62, R41, R28 ;  /* 0x0000001c293e8220 */ /* 0x000fe20000410000 */
[----:B------:R-:W-:Y:S01]  /*6330*/  @!P0 HADD2.F32 R21, -RZ, R31.H1_H1 ;  /* 0x3000001fff158230 */ /* 0x000fe20000004100 */
[----:B------:R-:W-:Y:S01]  /*6340*/  @!P0 FMUL.FTZ R61, R43, R22 ;  /* 0x000000162b3d8220 */ /* 0x000fe20000410000 */
[--C-:B------:R-:W-:Y:S01]  /*6350*/  @!P0 HADD2.F32 R31, -RZ, R29.reuse.H0_H0 ;  /* 0x2000001dff1f8230 */ /* 0x100fe20000004100 */
[----:B------:R-:W-:Y:S01]  /*6360*/  @!P0 FFMA.FTZ R60, R30, R47, -R60 ;  /* 0x0000002f1e3c8223 */ /* 0x000fe2000001083c */
[----:B------:R-:W-:Y:S01]  /*6370*/  @!P0 HADD2.F32 R23, -RZ, R29.H1_H1 ;  /* 0x3000001dff178230 */ /* 0x000fe20000004100 */
[----:B------:R-:W-:Y:S01]  /*6380*/  @!P0 FFMA.FTZ R57, R21, R48, -R57 ;  /* 0x0000003015398223 */ /* 0x000fe20000010839 */
[----:B------:R-:W-:Y:S01]  /*6390*/  @!P0 F2FP.PACK_AB R51, R56, R51 ;  /* 0x000000333833823e */ /* 0x000fe200000000ff */
[----:B------:R-:W-:Y:S01]  /*63a0*/  @!P0 FFMA.FTZ R62, R31, R42, -R62 ;  /* 0x0000002a1f3e8223 */ /* 0x000fe2000001083e */
[----:B------:R-:W-:Y:S01]  /*63b0*/  @!P0 F2FP.PACK_AB R50, R63, R50 ;  /* 0x000000323f32823e */ /* 0x000fe200000000ff */
[----:B------:R-:W-:Y:S01]  /*63c0*/  @!P0 FFMA.FTZ R61, R23, R44, -R61 ;  /* 0x0000002c173d8223 */ /* 0x000fe2000001083d */
[----:B------:R-:W-:Y:S01]  /*63d0*/  @!P0 F2FP.PACK_AB R57, R57, R60 ;  /* 0x0000003c3939823e */ /* 0x000fe200000000ff */
[----:B------:R-:W-:Y:S01]  /*63e0*/  @!P0 IMAD.MOV.U32 R24, RZ, RZ, R51 ;  /* 0x000000ffff188224 */ /* 0x000fe200078e0033 */
[----:B------:R-:W-:Y:S01]  /*63f0*/  @!P0 MOV R25, R50 ;  /* 0x0000003200198202 */ /* 0x000fe20000000f00 */
[----:B------:R-:W-:Y:S01]  /*6400*/  @!P0 FFMA.FTZ R2, R32, R35, R2 ;  /* 0x0000002320028223 */ /* 0x000fe20000010002 */
        /* <DEDUP_REMOVED lines=8> */
[----:B------:R-:W-:Y:S01]  /*6490*/  @!P0 FFMA.FTZ R5, R39, R40, R5 ;  /* 0x0000002827058223 */ /* 0x000fe20000010005 */
[----:B------:R1:W-:Y:S01]  /*64a0*/  STG.E.128 [R58.64], R24 ;  /* 0x000000183a007986 */ /* 0x0003e2000c101d12 */
        /* <DEDUP_REMOVED lines=20> */
.L_x_745:
[----:B------:R-:W-:Y:S01]  /*65f0*/  IMAD R2, R49, -0x30, R0 ;  /* 0xffffffd031027824 */ /* 0x000fe200078e0200 */
[----:B------:R-:W-:Y:S04]  /*6600*/  BSSY B0, `(.L_x_776) ;  /* 0x0000011000007945 */ /* 0x000fe80003800000 */
[----:B------:R-:W-:Y:S04]  /*6610*/  IMNMX R138, R2, 0x30, PT ;  /* 0x00000030028a7817 */ /* 0x000fe80003800200 */
[----:B------:R-:W-:Y:S11]  /*6620*/  ISETP.GE.AND P0, PT, R131, R138, PT ;  /* 0x0000008a8300720c */ /* 0x000ff60003f06270 */
[----:B------:R-:W-:Y:S02]  /*6630*/  @!UPT UIADD3 URZ, URZ, URZ, URZ ;  /* 0x0000003f3f3ff290 */ /* 0x000fe4000fffe03f */
[----:B------:R-:W-:-:S05]  /*6640*/  @P0 BRA `(.L_x_777) ;  /* 0x000000c000000947 */ /* 0x000fca0003800000 */
[----:B------:R-:W-:Y:S02]  /*6650*/  ISETP.GE.AND P0, PT, R14, c[0x0][0x1d4], PT ;  /* 0x000075000e007a0c */ /* 0x000fe40003f06270 */
[----:B------:R-:W-:Y:S02]  /*6660*/  ISETP.GE.AND P2, PT, R12, c[0x0][0x1d4], PT ;  /* 0x000075000c007a0c */ /* 0x000fe40003f46270 */
[----:B------:R-:W-:Y:S09]  /*6670*/  ISETP.GE.AND P1, PT, R128, c[0x0][0x1d4], PT ;  /* 0x0000750080007a0c */ /* 0x000ff20003f26270 */
[----:B------:R-:W1:Y:S04]  /*6680*/  @!P0 LDS.128 R28, [R129+0xa080] ;  /* 0x00a08000811c8984 */ /* 0x000e680000000c00 */
[----:B------:R-:W2:Y:S04]  /*6690*/  @!P2 LDS.128 R24, [R129+0xb880] ;  /* 0x00b880008118a984 */ /* 0x000ea80000000c00 */
[----:B------:R-:W3:Y:S04]  /*66a0*/  @!P1 LDS.128 R20, [R129+0xd080] ;  /* 0x00d0800081149984 */ /* 0x000ee80000000c00 */
[----:B-1----:R-:W-:Y:S01]  /*66b0*/  @!P0 STG.E.128 [R78.64], R28 ;  /* 0x0000001c4e008986 */ /* 0x002fe2000c101d12 */
[----:B------:R-:W-:Y:S03]  /*66c0*/  ISETP.GE.AND P0, PT, R127, c[0x0][0x1d4], PT ;  /* 0x000075007f007a0c */ /* 0x000fe60003f06270 */
[----:B--2---:R-:W-:Y:S04]  /*66d0*/  @!P2 STG.E.128 [R78.64+0x80], R24 ;  /* 0x000080184e00a986 */ /* 0x004fe8000c101d12 */
[----:B---3--:R-:W-:Y:S06]  /*66e0*/  @!P1 STG.E.128 [R78.64+0x100], R20 ;  /* 0x000100144e009986 */ /* 0x008fec000c101d12 */
[----:B------:R-:W1:Y:S04]  /*66f0*/  @!P0 LDS.128 R4, [R129+0xe880] ;  /* 0x00e8800081048984 */ /* 0x000e680000000c00 */
[----:B-1----:R1:W-:Y:S02]  /*6700*/  @!P0 STG.E.128 [R78.64+0x180], R4 ;  /* 0x000180044e008986 */ /* 0x0023e4000c101d12 */
.L_x_777:
[----:B------:R-:W-:Y:S05]  /*6710*/  BSYNC B0 ;  /* 0x0000000000007941 */ /* 0x000fea0003800000 */
.L_x_776:
[----:B------:R-:W-:Y:S11]  /*6720*/  ISETP.GE.AND P0, PT, R126, R138, PT ;  /* 0x0000008a7e00720c */ /* 0x000ff60003f06270 */
[----:B------:R-:W-:Y:S02]  /*6730*/  @!UPT UIADD3 URZ, URZ, URZ, URZ ;  /* 0x0000003f3f3ff290 */ /* 0x000fe4000fffe03f */
[----:B------:R-:W-:-:S05]  /*6740*/  @P0 BRA `(.L_x_759) ;  /* 0x000000c000000947 */ /* 0x000fca0003800000 */
[----:B------:R-:W-:Y:S02]  /*6750*/  ISETP.GE.AND P0, PT, R14, c[0x0][0x1d4], PT ;  /* 0x000075000e007a0c */ /* 0x000fe40003f06270 */
[----:B------:R-:W-:Y:S02]  /*6760*/  ISETP.GE.AND P2, PT, R12, c[0x0][0x1d4], PT ;  /* 0x000075000c007a0c */ /* 0x000fe40003f46270 */
[----:B------:R-:W-:Y:S09]  /*6770*/  ISETP.GE.AND P1, PT, R128, c[0x0][0x1d4], PT ;  /* 0x0000750080007a0c */ /* 0x000ff20003f26270 */
[----:B------:R-:W2:Y:S04]  /*6780*/  @!P0 LDS.128 R28, [R129+0xb080] ;  /* 0x00b08000811c8984 */ /* 0x000ea80000000c00 */
[----:B------:R-:W3:Y:S04]  /*6790*/  @!P2 LDS.128 R24, [R129+0xc880] ;  /* 0x00c880008118a984 */ /* 0x000ee80000000c00 */
[----:B------:R-:W4:Y:S04]  /*67a0*/  @!P1 LDS.128 R20, [R129+0xe080] ;  /* 0x00e0800081149984 */ /* 0x000f280000000c00 */
[----:B--2---:R-:W-:Y:S01]  /*67b0*/  @!P0 STG.E.128 [R76.64], R28 ;  /* 0x0000001c4c008986 */ /* 0x004fe2000c101d12 */
[----:B------:R-:W-:Y:S03]  /*67c0*/  ISETP.GE.AND P0, PT, R127, c[0x0][0x1d4], PT ;  /* 0x000075007f007a0c */ /* 0x000fe60003f06270 */
[----:B---3--:R-:W-:Y:S04]  /*67d0*/  @!P2 STG.E.128 [R76.64+0x80], R24 ;  /* 0x000080184c00a986 */ /* 0x008fe8000c101d12 */
[----:B----4-:R-:W-:Y:S06]  /*67e0*/  @!P1 STG.E.128 [R76.64+0x100], R20 ;  /* 0x000100144c009986 */ /* 0x010fec000c101d12 */
[----:B-1----:R-:W1:Y:S04]  /*67f0*/  @!P0 LDS.128 R4, [R129+0xf880] ;  /* 0x00f8800081048984 */ /* 0x002e680000000c00 */
[----:B-1----:R1:W-:Y:S02]  /*6800*/  @!P0 STG.E.128 [R76.64+0x180], R4 ;  /* 0x000180044c008986 */ /* 0x0023e4000c101d12 */
.L_x_759:
[----:B------:R-:W-:Y:S05]  /*6810*/  BSYNC B2 ;  /* 0x0000000000027941 */ /* 0x000fea0003800000 */
.L_x_744:
[----:B--2---:R-:W-:Y:S01]  /*6820*/  IMAD.IADD R2, R138, 0x1, -R131 ;  /* 0x000000018a027824 */ /* 0x004fe200078e0a83 */
[----:B------:R-:W-:Y:S01]  /*6830*/  ISETP.NE.AND P3, PT, R136, RZ, PT ;  /* 0x000000ff8800720c */ /* 0x000fe20003f65270 */
[----:B-1----:R-:W-:Y:S01]  /*6840*/  IMAD.WIDE.U32 R6, R49, 0x30, RZ ;  /* 0x0000003031067825 */ /* 0x002fe200078e00ff */
[----:B------:R-:W-:Y:S02]  /*6850*/  BSSY B0, `(.L_x_778) ;  /* 0x000003f000007945 */ /* 0x000fe40003800000 */
[----:B------:R-:W-:Y:S01]  /*6860*/  ISETP.GE.AND P0, PT, R2, 0x21, PT ;  /* 0x000000210200780c */ /* 0x000fe20003f06270 */
[----:B------:R-:W-:Y:S04]  /*6870*/  IMAD R5, R90, 0x30, RZ ;  /* 0x000000305a057824 */ /* 0x000fe800078e02ff */
[----:B------:R-:W-:Y:S01]  /*6880*/  IMAD.IADD R5, R7, 0x1, R5 ;  /* 0x0000000107057824 */ /* 0x000fe200078e0205 */
[----:B------:R-:W-:Y:S04]  /*6890*/  IADD3 R7, P1, R99, R6, RZ ;  /* 0x0000000663077210 */ /* 0x000fe80007f3e0ff */
[----:B------:R-:W-:Y:S03]  /*68a0*/  IADD3.X R3, R5, R98, RZ, P1, !PT ;  /* 0x0000006205037210 */ /* 0x000fe60000ffe4ff */
[----:B------:R-:W-:Y:S05]  /*68b0*/  @P0 IADD3 R9, P1, R7, 0x20, RZ ;  /* 0x0000002007090810 */ /* 0x000fea0007f3e0ff */
[----:B------:R-:W-:Y:S01]  /*68c0*/  @P0 IMAD.X R4, RZ, RZ, R3, P1 ;  /* 0x000000ffff040224 */ /* 0x000fe200008e0603 */
[----:B------:R-:W-:Y:S03]  /*68d0*/  ISETP.GE.AND P1, PT, R2, 0x1, PT ;  /* 0x000000010200780c */ /* 0x000fe60003f26270 */
[----:B------:R-:W-:Y:S04]  /*68e0*/  @P0 IMAD R4, R4, c[0x0][0x258], RZ ;  /* 0x0000960004040a24 */ /* 0x000fe800078e02ff */
[----:B------:R-:W-:Y:S06]  /*68f0*/  @P0 IMAD R4, R9, c[0x0][0x25c], R4 ;  /* 0x0000970009040a24 */ /* 0x000fec00078e0204 */
[-C--:B------:R-:W-:Y:S01]  /*6900*/  @P1 MOV R94, R142.reuse ;  /* 0x0000008e005e1202 */ /* 0x080fe20000000f00 */
[----:B------:R-:W-:Y:S04]  /*6910*/  @P1 IMAD R2, R3, c[0x0][0x258], RZ ;  /* 0x0000960003021a24 */ /* 0x000fe800078e02ff */
[C---:B------:R-:W-:Y:S01]  /*6920*/  @P1 IMAD.WIDE.U32 R18, R7.reuse, c[0x0][0x258], R94 ;  /* 0x0000960007121a25 */ /* 0x040fe200078e005e */
[----:B------:R-:W-:Y:S03]  /*6930*/  @P0 MOV R94, R142 ;  /* 0x0000008e005e0202 */ /* 0x000fe60000000f00 */
[----:B------:R-:W-:Y:S01]  /*6940*/  @P1 IMAD R2, R7, c[0x0][0x25c], R2 ;  /* 0x0000970007021a24 */ /* 0x000fe200078e0202 */
[C---:B------:R-:W-:Y:S03]  /*6950*/  @P1 LEA R20, P2, R18.reuse, c[0x0][0x250], 0x1 ;  /* 0x0000940012141a11 */ /* 0x040fe600078408ff */
[----:B------:R-:W-:Y:S05]  /*6960*/  @P1 IMAD.IADD R2, R19, 0x1, R2 ;  /* 0x0000000113021824 */ /* 0x000fea00078e0202 */
[----:B------:R-:W-:Y:S01]  /*6970*/  @P1 LEA.HI.X R21, R18, c[0x0][0x254], R2, 0x1, P2 ;  /* 0x0000950012151a11 */ /* 0x000fe200010f0c02 */
[----:B------:R-:W-:Y:S04]  /*6980*/  @P0 IMAD.WIDE.U32 R2, R9, c[0x0][0x258], R94 ;  /* 0x0000960009020a25 */ /* 0x000fe800078e005e */
[----:B------:R-:W-:Y:S01]  /*6990*/  @!PT LDS RZ, [RZ] ;  /* 0x00000000fffff984 */ /* 0x000fe20000000800 */
[----:B------:R-:W-:Y:S01]  /*69a0*/  @!PT LDS RZ, [RZ] ;  /* 0x00000000fffff984 */ /* 0x000fe20000000800 */
[----:B------:R-:W-:Y:S01]  /*69b0*/  @!PT LDS RZ, [RZ] ;  /* 0x00000000fffff984 */ /* 0x000fe20000000800 */
[----:B------:R1:W-:Y:S01]  /*69c0*/  @P1 LDGSTS.E.BYPASS.LTC128B.128 [R129+0x4080], [R20.64], !P3 ;  /* 0x0408000014811fae */ /* 0x0003e2000d901d52 */
[C---:B------:R-:W-:Y:S01]  /*69d0*/  @P0 LEA R8, P2, R2.reuse, c[0x0][0x250], 0x1 ;  /* 0x0000940002080a11 */ /* 0x040fe200078408ff */
[----:B------:R-:W-:Y:S02]  /*69e0*/  @P0 IMAD.IADD R4, R3, 0x1, R4 ;  /* 0x0000000103040824 */ /* 0x000fe400078e0204 */
[----:B------:R1:W-:Y:S03]  /*69f0*/  @P1 LDGSTS.E.BYPASS.LTC128B.128 [R129+0x5880], [R20.64+0x80], !P5 ;  /* 0x0588008014811fae */ /* 0x0003e6000e901d52 */
[----:B------:R-:W-:Y:S01]  /*6a00*/  @P0 LEA.HI.X R9, R2, c[0x0][0x254], R4, 0x1, P2 ;  /* 0x0000950002090a11 */ /* 0x000fe200010f0c04 */
[----:B------:R1:W-:Y:S04]  /*6a10*/  @P1 LDGSTS.E.BYPASS.LTC128B.128 [R129+0x7080], [R20.64+0x100], !P6 ;  /* 0x0708010014811fae */ /* 0x0003e8000f101d52 */
[----:B------:R1:W-:Y:S01]  /*6a20*/  @P1 LDGSTS.E.BYPASS.LTC128B.128 [R129+0x8880], [R20.64+0x180], !P4 ;  /* 0x0888018014811fae */ /* 0x0003e2000e101d52 */
[----:B------:R-:W-:Y:S03]  /*6a30*/  ISETP.GT.AND P1, PT, R138, R131, PT ;  /* 0x000000838a00720c */ /* 0x000fe60003f24270 */
[----:B------:R1:W-:Y:S04]  /*6a40*/  @P0 LDGSTS.E.BYPASS.LTC128B.128 [R129+0x5080], [R8.64], !P3 ;  /* 0x0508000008810fae */ /* 0x0003e8000d901d52 */
[----:B------:R1:W-:Y:S04]  /*6a50*/  @P0 LDGSTS.E.BYPASS.LTC128B.128 [R129+0x6880], [R8.64+0x80], !P5 ;  /* 0x0688008008810fae */ /* 0x0003e8000e901d52 */
[----:B------:R1:W-:Y:S04]  /*6a60*/  @P0 LDGSTS.E.BYPASS.LTC128B.128 [R129+0x8080], [R8.64+0x100], !P6 ;  /* 0x0808010008810fae */ /* 0x0003e8000f101d52 */
[----:B------:R1:W-:Y:S01]  /*6a70*/  @P0 LDGSTS.E.BYPASS.LTC128B.128 [R129+0x9880], [R8.64+0x180], !P4 ;  /* 0x0988018008810fae */ /* 0x0003e2000e101d52 */
[----:B------:R-:W-:Y:S03]  /*6a80*/  IADD3 R3, P0, R93, R6, RZ ;  /* 0x000000065d037210 */ /* 0x000fe60007f1e0ff */
[----:B------:R-:W0:Y:S01]  /*6a90*/  LDGDEPBAR ;  /* 0x00000000000079af */ /* 0x000e220000000000 */
[----:B------:R-:W-:Y:S01]  /*6aa0*/  IADD3.X R2, R5, R92, RZ, P0, !PT ;  /* 0x0000005c05027210 */ /* 0x000fe200007fe4ff */
[----:B------:R-:W-:Y:S04]  /*6ab0*/  DEPBAR.LE SB0, 0x0 ;  /* 0x000080000000791a */ /* 0x000fe80000000000 */
[----:B------:R-:W-:Y:S06]  /*6ac0*/  BAR.SYNC.DEFER_BLOCKING 0x0 ;  /* 0x0000000000007b1d */ /* 0x000fec0000010000 */
[----:B------:R-:W-:-:S05]  /*6ad0*/  @!P1 BRA `(.L_x_779) ;  /* 0x0000016000009947 */ /* 0x000fca0003800000 */
[----:B-1----:R-:W-:Y:S01]  /*6ae0*/  IMAD.MOV.U32 R90, RZ, RZ, R140 ;  /* 0x000000ffff5a7224 */ /* 0x002fe200078e008c */
[----:B------:R-:W-:Y:S01]  /*6af0*/  ISETP.GE.AND P1, PT, R14, c[0x0][0x1d4], PT ;  /* 0x000075000e007a0c */ /* 0x000fe20003f26270 */
[----:B------:R-:W-:Y:S02]  /*6b00*/  IMAD R4, R2, c[0x0][0x208], RZ ;  /* 0x0000820002047a24 */ /* 0x000fe400078e02ff */
[C---:B------:R-:W-:Y:S04]  /*6b10*/  IMAD.WIDE.U32 R6, R3.reuse, c[0x0][0x208], R90 ;  /* 0x0000820003067a25 */ /* 0x040fe800078e005a */
[----:B------:R-:W-:Y:S01]  /*6b20*/  IMAD R4, R3, c[0x0][0x20c], R4 ;  /* 0x0000830003047a24 */ /* 0x000fe200078e0204 */
[C---:B------:R-:W-:Y:S03]  /*6b30*/  LEA R8, P0, R6.reuse, c[0x0][0x1f8], 0x1 ;  /* 0x00007e0006087a11 */ /* 0x040fe600078008ff */
[----:B------:R-:W-:Y:S02]  /*6b40*/  IMAD.IADD R4, R7, 0x1, R4 ;  /* 0x0000000107047824 */ /* 0x000fe400078e0204 */
[----:B------:R-:W1:Y:S03]  /*6b50*/  @!P1 LDS.128 R28, [R129+0x4080] ;  /* 0x00408000811c9984 */ /* 0x000e660000000c00 */
[----:B------:R-:W-:Y:S02]  /*6b60*/  LEA.HI.X R9, R6, c[0x0][0x1fc], R4, 0x1, P0 ;  /* 0x00007f0006097a11 */ /* 0x000fe400000f0c04 */
[----:B------:R-:W-:Y:S11]  /*6b70*/  ISETP.GE.AND P0, PT, R12, c[0x0][0x1d4], PT ;  /* 0x000075000c007a0c */ /* 0x000ff60003f06270 */
[----:B------:R-:W-:Y:S02]  /*6b80*/  @!UPT UIADD3 URZ, URZ, URZ, URZ ;  /* 0x0000003f3f3ff290 */ /* 0x000fe4000fffe03f */
[----:B------:R-:W2:Y:S04]  /*6b90*/  @!P0 LDS.128 R24, [R129+0x5880] ;  /* 0x0058800081188984 */ /* 0x000ea80000000c00 */
[----:B-1----:R-:W-:Y:S01]  /*6ba0*/  @!P1 STG.E.128 [R8.64], R28 ;  /* 0x0000001c08009986 */ /* 0x002fe2000c101d12 */
[----:B------:R-:W-:Y:S11]  /*6bb0*/  ISETP.GE.AND P1, PT, R128, c[0x0][0x1d4], PT ;  /* 0x0000750080007a0c */ /* 0x000ff60003f26270 */
[----:B------:R-:W-:Y:S02]  /*6bc0*/  @!UPT UIADD3 URZ, URZ, URZ, URZ ;  /* 0x0000003f3f3ff290 */ /* 0x000fe4000fffe03f */
[----:B------:R-:W1:Y:S04]  /*6bd0*/  @!P1 LDS.128 R20, [R129+0x7080] ;  /* 0x0070800081149984 */ /* 0x000e680000000c00 */
[----:B--2---:R-:W-:Y:S01]  /*6be0*/  @!P0 STG.E.128 [R8.64+0x80], R24 ;  /* 0x0000801808008986 */ /* 0x004fe2000c101d12 */
[----:B------:R-:W-:Y:S11]  /*6bf0*/  ISETP.GE.AND P0, PT, R127, c[0x0][0x1d4], PT ;  /* 0x000075007f007a0c */ /* 0x000ff60003f06270 */
[----:B------:R-:W-:Y:S02]  /*6c00*/  @!UPT UIADD3 URZ, URZ, URZ, URZ ;  /* 0x0000003f3f3ff290 */ /* 0x000fe4000fffe03f */
[----:B------:R-:W2:Y:S04]  /*6c10*/  @!P0 LDS.128 R4, [R129+0x8880] ;  /* 0x0088800081048984 */ /* 0x000ea80000000c00 */
[----:B-1----:R1:W-:Y:S04]  /*6c20*/  @!P1 STG.E.128 [R8.64+0x100], R20 ;  /* 0x0001001408009986 */ /* 0x0023e8000c101d12 */
[----:B--2---:R1:W-:Y:S02]  /*6c30*/  @!P0 STG.E.128 [R8.64+0x180], R4 ;  /* 0x0001800408008986 */ /* 0x0043e4000c101d12 */
.L_x_779:
[----:B-1----:R-:W-:Y:S05]  /*6c40*/  BSYNC B0 ;  /* 0x0000000000007941 */ /* 0x002fea0003800000 */
.L_x_778:
[----:B------:R-:W-:Y:S01]  /*6c50*/  ISETP.GE.AND P0, PT, R126, R138, PT ;  /* 0x0000008a7e00720c */ /* 0x000fe20003f06270 */
[----:B------:R-:W-:Y:S01]  /*6c60*/  @!UPT UIADD3 URZ, URZ, URZ, URZ ;  /* 0x0000003f3f3ff290 */ /* 0x000fe2000fffe03f */
[----:B------:R-:W-:Y:S11]  /*6c70*/  BSSY B0, `(.L_x_780) ;  /* 0x000001a000007945 */ /* 0x000ff60003800000 */
[----:B------:R-:W-:-:S05]  /*6c80*/  @P0 BRA `(.L_x_781) ;  /* 0x0000018000000947 */ /* 0x000fca0003800000 */
[----:B------:R-:W-:Y:S01]  /*6c90*/  IADD3 R3, P0, R3, 0x20, RZ ;  /* 0x0000002003037810 */ /* 0x000fe20007f1e0ff */
[----:B------:R-:W-:Y:S01]  /*6ca0*/  IMAD.MOV.U32 R90, RZ, RZ, R140 ;  /* 0x000000ffff5a7224 */ /* 0x000fe200078e008c */
[----:B------:R-:W-:Y:S03]  /*6cb0*/  ISETP.GE.AND P1, PT, R14, c[0x0][0x1d4], PT ;  /* 0x000075000e007a0c */ /* 0x000fe60003f26270 */
[----:B------:R-:W-:Y:S02]  /*6cc0*/  IMAD.X R2, RZ, RZ, R2, P0 ;  /* 0x000000ffff027224 */ /* 0x000fe400000e0602 */
[C---:B------:R-:W-:Y:S04]  /*6cd0*/  IMAD.WIDE.U32 R4, R3.reuse, c[0x0][0x208], R90 ;  /* 0x0000820003047a25 */ /* 0x040fe800078e005a */
[----:B------:R-:W-:Y:S01]  /*6ce0*/  IMAD R2, R2, c[0x0][0x208], RZ ;  /* 0x0000820002027a24 */ /* 0x000fe200078e02ff */
[C---:B------:R-:W-:Y:S03]  /*6cf0*/  LEA R8, P0, R4.reuse, c[0x0][0x1f8], 0x1 ;  /* 0x00007e0004087a11 */ /* 0x040fe600078008ff */
[----:B------:R-:W1:Y:S01]  /*6d00*/  @!P1 LDS.128 R28, [R129+0x5080] ;  /* 0x00508000811c9984 */ /* 0x000e620000000c00 */
[----:B------:R-:W-:Y:S04]  /*6d10*/  IMAD R2, R3, c[0x0][0x20c], R2 ;  /* 0x0000830003027a24 */ /* 0x000fe800078e0202 */
[----:B------:R-:W-:Y:S05]  /*6d20*/  IMAD.IADD R2, R5, 0x1, R2 ;  /* 0x0000000105027824 */ /* 0x000fea00078e0202 */
        /* <DEDUP_REMOVED lines=14> */
.L_x_781:
[----:B------:R-:W-:Y:S05]  /*6e10*/  BSYNC B0 ;  /* 0x0000000000007941 */ /* 0x000fea0003800000 */
.L_x_780:
[----:B------:R-:W-:Y:S11]  /*6e20*/  ISETP.GT.AND P3, PT, R49, R106, PT ;  /* 0x0000006a3100720c */ /* 0x000ff60003f64270 */
[----:B------:R-:W-:Y:S02]  /*6e30*/  @!UPT UIADD3 URZ, URZ, URZ, URZ ;  /* 0x0000003f3f3ff290 */ /* 0x000fe4000fffe03f */
[----:B------:R-:W-:-:S05]  /*6e40*/  @!P3 BRA `(.L_x_782) ;  /* 0x000001e00000b947 */ /* 0x000fca0003800000 */
[----:B-1----:R-:W-:Y:S01]  /*6e50*/  IADD3 R4, R49, -0x1, RZ ;  /* 0xffffffff31047810 */ /* 0x002fe20007ffe0ff */
[----:B------:R-:W-:Y:S01]  /*6e60*/  IMAD.MOV.U32 R6, RZ, RZ, R144 ;  /* 0x000000ffff067224 */ /* 0x000fe200078e0090 */
[----:B------:R-:W-:Y:S01]  /*6e70*/  ISETP.GE.AND P1, PT, R123, 0x1, PT ;  /* 0x000000017b00780c */ /* 0x000fe20003f26270 */
[----:B------:R-:W-:Y:S01]  /*6e80*/  IMAD.MOV.U32 R7, RZ, RZ, R163 ;  /* 0x000000ffff077224 */ /* 0x000fe200078e00a3 */
[----:B------:R-:W-:Y:S01]  /*6e90*/  SHF.R.S32.HI R3, RZ, 0x1f, R4 ;  /* 0x0000001fff037819 */ /* 0x000fe20000011404 */
[C---:B------:R-:W-:Y:S02]  /*6ea0*/  IMAD R2, R4.reuse, UR9, RZ ;  /* 0x0000000904027c24 */ /* 0x040fe4000f8e02ff */
[----:B------:R-:W-:Y:S04]  /*6eb0*/  IMAD.WIDE.U32 R4, R4, UR16, R6 ;  /* 0x0000001004047c25 */ /* 0x000fe8000f8e0006 */
[----:B------:R-:W-:Y:S04]  /*6ec0*/  IMAD R2, R3, UR16, R2 ;  /* 0x0000001003027c24 */ /* 0x000fe8000f8e0202 */
[----:B------:R-:W-:Y:S01]  /*6ed0*/  IMAD.IADD R2, R5, 0x1, R2 ;  /* 0x0000000105027824 */ /* 0x000fe200078e0202 */
[C---:B------:R-:W-:Y:S04]  /*6ee0*/  @P1 LEA R6, P0, R4.reuse, c[0x0][0x220], 0x1 ;  /* 0x0000880004061a11 */ /* 0x040fe800078008ff */
[C---:B------:R-:W-:Y:S02]  /*6ef0*/  @P1 LEA.HI.X R7, R4.reuse, c[0x0][0x224], R2, 0x1, P0 ;  /* 0x0000890004071a11 */ /* 0x040fe400000f0c02 */
[----:B------:R-:W-:Y:S11]  /*6f00*/  ISETP.GE.AND P0, PT, R123, 0x21, PT ;  /* 0x000000217b00780c */ /* 0x000ff60003f06270 */
[----:B------:R-:W-:Y:S02]  /*6f10*/  @!UPT UIADD3 URZ, URZ, URZ, URZ ;  /* 0x0000003f3f3ff290 */ /* 0x000fe4000fffe03f */
[----:B------:R-:W-:Y:S04]  /*6f20*/  @P0 IADD3 R3, P2, R4, UR11, RZ ;  /* 0x0000000b04030c10 */ /* 0x000fe8000ff5e0ff */
[----:B------:R-:W-:Y:S02]  /*6f30*/  @P0 IADD3.X R2, R2, UR10, RZ, P2, !PT ;  /* 0x0000000a02020c10 */ /* 0x000fe400097fe4ff */
[C---:B------:R-:W-:Y:S04]  /*6f40*/  @P0 LEA R4, P2, R3.reuse, c[0x0][0x220], 0x1 ;  /* 0x0000880003040a11 */ /* 0x040fe800078408ff */
[----:B------:R-:W-:Y:S02]  /*6f50*/  @P0 LEA.HI.X R5, R3, c[0x0][0x224], R2, 0x1, P2 ;  /* 0x0000890003050a11 */ /* 0x000fe400010f0c02 */
[----:B------:R-:W-:Y:S11]  /*6f60*/  ISETP.NE.AND P2, PT, R136, RZ, PT ;  /* 0x000000ff8800720c */ /* 0x000ff60003f45270 */
[----:B------:R-:W-:Y:S02]  /*6f70*/  @!UPT UIADD3 URZ, URZ, URZ, URZ ;  /* 0x0000003f3f3ff290 */ /* 0x000fe4000fffe03f */
        /* <DEDUP_REMOVED lines=11> */
.L_x_782:
[----:B------:R-:W0:Y:S01]  /*7030*/  LDGDEPBAR ;  /* 0x00000000000079af */ /* 0x000e220000000000 */
[----:B------:R-:W-:Y:S01]  /*7040*/  IADD3 R49, R49, -0x1, RZ ;  /* 0xffffffff31317810 */ /* 0x000fe20007ffe0ff */
[----:B------:R-:W-:-:S05]  /*7050*/  @P3 BRA `(.L_x_783) ;  /* 0xffffa99000003947 */ /* 0x000fca000383ffff */
[----:B------:R-:W-:Y:S06]  /*7060*/  BAR.SYNC.DEFER_BLOCKING 0x0 ;  /* 0x0000000000007b1d */ /* 0x000fec0000010000 */
.L_x_743:
        /* <DEDUP_REMOVED lines=77> */
[----:B------:R-:W-:Y:S01]  /*7540*/  IMAD.MOV.U32 R0, RZ, RZ, c[0x0][0x2c4] ;  /* 0x0000b100ff007624 */ /* 0x000fe200078e00ff */
[----:B------:R-:W-:Y:S01]  /*7550*/  SHF.R.S32.HI R7, RZ, 0x1f, R132 ;  /* 0x0000001fff077819 */ /* 0x000fe20000011484 */
[----:B------:R-:W-:Y:S01]  /*7560*/  IMAD.WIDE.U32 R4, R132, c[0x0][0x178], RZ ;  /* 0x00005e0084047a25 */ /* 0x000fe200078e00ff */
[-C--:B------:R-:W-:Y:S01]  /*7570*/  LEA.HI R158, R19, R86.reuse, RZ, 0x3 ;  /* 0x00000056139e7211 */ /* 0x080fe200078f18ff */
[----:B------:R-:W-:Y:S01]  /*7580*/  BSSY B0, `(.L_x_785) ;  /* 0x00000bd000007945 */ /* 0x000fe20003800000 */
[----:B------:R-:W-:Y:S01]  /*7590*/  ISETP.NE.AND P1, PT, R0, 0x1, PT ;  /* 0x000000010000780c */ /* 0x000fe20003f25270 */
[----:B------:R-:W-:Y:S01]  /*75a0*/  IMAD R7, R7, c[0x0][0x178], RZ ;  /* 0x00005e0007077a24 */ /* 0x000fe200078e02ff */
[----:B------:R-:W-:Y:S01]  /*75b0*/  LOP3.LUT R17, R158, 0xfffffff8, RZ, 0xc0, !PT ;  /* 0xfffffff89e117812 */ /* 0x000fe200078ec0ff */
[----:B------:R-:W-:Y:S01]  /*75c0*/  IMAD R0, R109, c[0x0][0x1b8], RZ ;  /* 0x00006e006d007a24 */ /* 0x000fe200078e02ff */
[----:B------:R-:W-:Y:S01]  /*75d0*/  SHF.R.S32.HI R158, RZ, 0x3, R158 ;  /* 0x00000003ff9e7819 */ /* 0x000fe2000001149e */
[----:B------:R-:W-:Y:S01]  /*75e0*/  IMAD R7, R132, c[0x0][0x17c], R7 ;  /* 0x00005f0084077a24 */ /* 0x000fe200078e0207 */
[----:B------:R-:W-:Y:S01]  /*75f0*/  ISETP.NE.U32.AND P0, PT, RZ, c[0x0][0x348], PT ;  /* 0x0000d200ff007a0c */ /* 0x000fe20003f05070 */
[----:B------:R-:W-:Y:S01]  /*7600*/  IMAD.IADD R17, R86, 0x1, -R17 ;  /* 0x0000000156117824 */ /* 0x000fe200078e0a11 */
[----:B------:R-:W-:Y:S01]  /*7610*/  LEA.HI R44, R19, R86, RZ, 0x6 ;  /* 0x00000056132c7211 */ /* 0x000fe200078f30ff */
[----:B------:R-:W-:Y:S01]  /*7620*/  IMAD.IADD R5, R5, 0x1, R7 ;  /* 0x0000000105057824 */ /* 0x000fe200078e0207 */
[----:B------:R-:W-:Y:S01]  /*7630*/  SHF.R.S32.HI R7, RZ, 0x1f, R216 ;  /* 0x0000001fff077819 */ /* 0x000fe200000114d8 */
[----:B------:R-:W-:Y:S01]  /*7640*/  IMAD R11, R17, 0x20, R158 ;  /* 0x00000020110b7824 */ /* 0x000fe200078e029e */
[----:B------:R-:W-:Y:S01]  /*7650*/  ISETP.NE.AND.EX P0, PT, RZ, c[0x0][0x34c], PT, P0 ;  /* 0x0000d300ff007a0c */ /* 0x000fe20003f05300 */
[----:B------:R-:W-:Y:S01]  /*7660*/  IMAD R9, R215, c[0x0][0x1bc], R0 ;  /* 0x00006f00d7097a24 */ /* 0x000fe200078e0200 */
[----:B------:R-:W-:Y:S01]  /*7670*/  LOP3.LUT R217, R217, 0xfffffffd, RZ, 0xc0, !PT ;  /* 0xfffffffdd9d97812 */ /* 0x000fe200078ec0ff */
[----:B------:R-:W-:Y:S01]  /*7680*/  IMAD R11, R88, 0x80, R11 ;  /* 0x00000080580b7824 */ /* 0x000fe200078e020b */
[----:B------:R-:W-:Y:S01]  /*7690*/  SEL R15, R7, RZ, !P0 ;  /* 0x000000ff070f7207 */ /* 0x000fe20004000000 */
[----:B------:R-:W-:Y:S01]  /*76a0*/  IMAD.WIDE.U32 R4, R215, c[0x0][0x1b8], R4 ;  /* 0x00006e00d7047a25 */ /* 0x000fe200078e0004 */
[----:B------:R-:W-:-:S03]  /*76b0*/  SEL R12, R216, RZ, !P0 ;  /* 0x000000ffd80c7207 */ /* 0x000fc60004000000 */
[----:B------:R-:W-:-:S04]  /*76c0*/  @P1 IMAD.HI.U32 R0, R11, c[0x0][0x2c8], RZ ;  /* 0x0000b2000b001a27 */ /* 0x000fc800078e00ff */
[----:B------:R-:W-:Y:S01]  /*76d0*/  IMAD.MOV.U32 R10, RZ, RZ, R11 ;  /* 0x000000ffff0a7224 */ /* 0x000fe200078e000b */
[----:B------:R-:W-:Y:S01]  /*76e0*/  @P1 SHF.R.U32.HI R10, RZ, c[0x0][0x2cc], R0 ;  /* 0x0000b300ff0a1a19 */ /* 0x000fe20000011600 */
[----:B------:R-:W-:Y:S02]  /*76f0*/  IMAD R15, R15, c[0x0][0x1c0], RZ ;  /* 0x000070000f0f7a24 */ /* 0x000fe400078e02ff */
[----:B------:R-:W-:Y:S01]  /*7700*/  IMAD.IADD R5, R5, 0x1, R9 ;  /* 0x0000000105057824 */ /* 0x000fe200078e0209 */
[----:B------:R-:W-:Y:S01]  /*7710*/  SHF.R.S32.HI R9, RZ, 0x1f, R10 ;  /* 0x0000001fff097819 */ /* 0x000fe2000001140a */
[C---:B------:R-:W-:Y:S02]  /*7720*/  IMAD R15, R12.reuse, c[0x0][0x1c4], R15 ;  /* 0x000071000c0f7a24 */ /* 0x040fe400078e020f */
[----:B------:R-:W-:Y:S01]  /*7730*/  IMAD.WIDE.U32 R12, R12, c[0x0][0x1c0], R4 ;  /* 0x000070000c0c7a25 */ /* 0x000fe200078e0004 */
[----:B------:R-:W-:-:S03]  /*7740*/  LEA.HI R5, R19, R86, RZ, 0x4 ;  /* 0x0000005613057211 */ /* 0x000fc600078f20ff */
[----:B------:R-:W-:Y:S01]  /*7750*/  IMAD.MOV R14, RZ, RZ, -R10 ;  /* 0x000000ffff0e7224 */ /* 0x000fe200078e0a0a */
[----:B------:R-:W-:Y:S01]  /*7760*/  SHF.R.S32.HI R6, RZ, 0x4, R5 ;  /* 0x00000004ff067819 */ /* 0x000fe20000011405 */
[----:B------:R-:W-:Y:S02]  /*7770*/  IMAD R9, R9, c[0x0][0x1b0], RZ ;  /* 0x00006c0009097a24 */ /* 0x000fe400078e02ff */
[----:B------:R-:W-:Y:S01]  /*7780*/  IMAD.IADD R13, R13, 0x1, R15 ;  /* 0x000000010d0d7824 */ /* 0x000fe200078e020f */
[C---:B------:R-:W-:Y:S01]  /*7790*/  LEA.HI R15, R5.reuse, R6, RZ, 0x1 ;  /* 0x00000006050f7211 */ /* 0x040fe200078f08ff */
[----:B------:R-:W-:Y:S01]  /*77a0*/  IMAD R14, R14, c[0x0][0x2c4], R11 ;  /* 0x0000b1000e0e7a24 */ /* 0x000fe200078e020b */
[----:B------:R-:W-:Y:S01]  /*77b0*/  LOP3.LUT R5, R5, 0xfffffff0, RZ, 0xc0, !PT ;  /* 0xfffffff005057812 */ /* 0x000fe200078ec0ff */
[----:B------:R-:W-:Y:S01]  /*77c0*/  IMAD R2, R88, 0x80, R158 ;  /* 0x0000008058027824 */ /* 0x000fe200078e029e */
[----:B------:R-:W-:Y:S01]  /*77d0*/  LOP3.LUT R15, R15, 0xfffffffe, RZ, 0xc0, !PT ;  /* 0xfffffffe0f0f7812 */ /* 0x000fe200078ec0ff */
[----:B------:R-:W-:-:S02]  /*77e0*/  IMAD R9, R10, c[0x0][0x1b4], R9 ;  /* 0x00006d000a097a24 */ /* 0x000fc400078e0209 */
[----:B------:R-:W-:Y:S01]  /*77f0*/  IMAD.WIDE.U32 R10, R10, c[0x0][0x1b0], R12 ;  /* 0x00006c000a0a7a25 */ /* 0x000fe200078e000c */
[----:B------:R-:W-:Y:S02]  /*7800*/  SHF.R.S32.HI R13, RZ, 0x1f, R14 ;  /* 0x0000001fff0d7819 */ /* 0x000fe4000001140e */
[----:B------:R-:W-:Y:S01]  /*7810*/  IADD3 R0, R2, 0x20, RZ ;  /* 0x0000002002007810 */ /* 0x000fe20007ffe0ff */
[----:B------:R-:W-:Y:S02]  /*7820*/  IMAD R37, R134, c[0x0][0x2c4], RZ ;  /* 0x0000b10086257a24 */ /* 0x000fe400078e02ff */
[----:B------:R-:W-:Y:S02]  /*7830*/  IMAD R13, R13, c[0x0][0x1a8], RZ ;  /* 0x00006a000d0d7a24 */ /* 0x000fe400078e02ff */
[----:B------:R-:W-:Y:S01]  /*7840*/  IMAD.IADD R11, R11, 0x1, R9 ;  /* 0x000000010b0b7824 */ /* 0x000fe200078e0209 */
[----:B------:R-:W-:Y:S01]  /*7850*/  ISETP.GE.AND P0, PT, R0, R37, PT ;  /* 0x000000250000720c */ /* 0x000fe20003f06270 */
[----:B------:R-:W-:Y:S01]  /*7860*/  IMAD.IADD R6, R6, 0x1, -R15 ;  /* 0x0000000106067824 */ /* 0x000fe200078e0a0f */
[----:B------:R-:W-:Y:S01]  /*7870*/  SHF.R.S32.HI R9, RZ, 0x1f, R3 ;  /* 0x0000001fff097819 */ /* 0x000fe20000011403 */
[C---:B------:R-:W-:Y:S01]  /*7880*/  IMAD R8, R14.reuse, c[0x0][0x1ac], R13 ;  /* 0x00006b000e087a24 */ /* 0x040fe200078e020d */
[----:B------:R-:W-:Y:S01]  /*7890*/  P2R R0, PR, RZ, 0x1 ;  /* 0x00000001ff007803 */ /* 0x000fe20000000000 */
[----:B------:R-:W-:Y:S01]  /*78a0*/  IMAD.WIDE.U32 R14, R14, c[0x0][0x1a8], R10 ;  /* 0x00006a000e0e7a25 */ /* 0x000fe200078e000a */
[----:B------:R-:W-:-:S02]  /*78b0*/  IADD3 R3, P0, R158, R3, RZ ;  /* 0x000000039e037210 */ /* 0x000fc40007f1e0ff */
[----:B------:R-:W-:Y:S01]  /*78c0*/  ISETP.GE.AND P1, PT, R2, R37, PT ;  /* 0x000000250200720c */ /* 0x000fe20003f26270 */
[----:B------:R-:W-:Y:S01]  /*78d0*/  IMAD.IADD R8, R15, 0x1, R8 ;  /* 0x000000010f087824 */ /* 0x000fe200078e0208 */
[----:B------:R-:W-:Y:S01]  /*78e0*/  LEA.HI.X.SX32 R22, R158, R9, 0x1, P0 ;  /* 0x000000099e167211 */ /* 0x000fe200000f0eff */
[----:B------:R-:W-:Y:S01]  /*78f0*/  IMAD.SHL.U32 R42, R17, 0x8, RZ ;  /* 0x00000008112a7824 */ /* 0x000fe200078e00ff */
[----:B------:R-:W-:Y:S01]  /*7900*/  LEA R9, P0, R14, c[0x0][0x160], 0x1 ;  /* 0x000058000e097a11 */ /* 0x000fe200078008ff */
[----:B------:R-:W-:Y:S02]  /*7910*/  IMAD.IADD R12, R86, 0x1, -R5 ;  /* 0x00000001560c7824 */ /* 0x000fe400078e0a05 */
[----:B------:R-:W-:Y:S01]  /*7920*/  IMAD R26, R22, c[0x0][0x1e0], RZ ;  /* 0x00007800161a7a24 */ /* 0x000fe200078e02ff */
[----:B------:R-:W-:Y:S01]  /*7930*/  LEA.HI.X R8, R14, c[0x0][0x164], R8, 0x1, P0 ;  /* 0x000059000e087a11 */ /* 0x000fe200000f0c08 */
[----:B------:R-:W1:Y:S01]  /*7940*/  SHFL.IDX PT, R20, R9, RZ, 0x181f ;  /* 0x00181fff09147589 */ /* 0x000e6200000e0000 */
[----:B------:R-:W-:Y:S01]  /*7950*/  SHF.R.S32.HI R43, RZ, 0x1f, R42 ;  /* 0x0000001fff2b7819 */ /* 0x000fe2000001142a */
[----:B------:R-:W-:-:S02]  /*7960*/  IMAD R22, R22, c[0x0][0x208], RZ ;  /* 0x0000820016167a24 */ /* 0x000fc400078e02ff */
[----:B------:R-:W3:Y:S01]  /*7970*/  SHFL.IDX PT, R21, R8, RZ, 0x181f ;  /* 0x00181fff08157589 */ /* 0x000ee200000e0000 */
[C---:B------:R-:W-:Y:S02]  /*7980*/  IMAD R26, R3.reuse, c[0x0][0x1e4], R26 ;  /* 0x00007900031a7a24 */ /* 0x040fe400078e021a */
[C---:B------:R-:W-:Y:S02]  /*7990*/  IMAD R22, R3.reuse, c[0x0][0x20c], R22 ;  /* 0x0000830003167a24 */ /* 0x040fe400078e0216 */
[----:B------:R-:W-:-:S04]  /*79a0*/  IMAD.WIDE.U32 R30, R3, c[0x0][0x1e0], R42 ;  /* 0x00007800031e7a25 */ /* 0x000fc800078e002a */
[----:B------:R-:W-:Y:S01]  /*79b0*/  IMAD.WIDE.U32 R28, R3, c[0x0][0x208], R42 ;  /* 0x00008200031c7a25 */ /* 0x000fe200078e002a */
[----:B------:R-:W-:-:S03]  /*79c0*/  SHF.R.S32.HI R3, RZ, 0x1f, R12 ;  /* 0x0000001fff037819 */ /* 0x000fc6000001140c */
[----:B------:R-:W-:Y:S01]  /*79d0*/  IMAD.SHL.U32 R40, R17, 0x8, RZ ;  /* 0x0000000811287824 */ /* 0x000fe200078e00ff */
[----:B------:R-:W-:Y:S01]  /*79e0*/  LEA.HI R18, R3, R12, RZ, 0x3 ;  /* 0x0000000c03127211 */ /* 0x000fe200078f18ff */
[----:B------:R-:W-:Y:S02]  /*79f0*/  IMAD.IADD R27, R31, 0x1, R26 ;  /* 0x000000011f1b7824 */ /* 0x000fe400078e021a */
[----:B------:R-:W-:Y:S01]  /*7a00*/  IMAD.IADD R23, R29, 0x1, R22 ;  /* 0x000000011d177824 */ /* 0x000fe200078e0216 */
[----:B------:R-:W-:Y:S01]  /*7a10*/  IADD3 R4, R40, 0x80, RZ ;  /* 0x0000008028047810 */ /* 0x000fe20007ffe0ff */
[----:B------:R-:W-:Y:S01]  /*7a20*/  IMAD.MOV.U32 R26, RZ, RZ, R30 ;  /* 0x000000ffff1a7224 */ /* 0x000fe200078e001e */
[----:B------:R-:W-:Y:S01]  /*7a30*/  LOP3.LUT R3, R18, 0xfffffff8, RZ, 0xc0, !PT ;  /* 0xfffffff812037812 */ /* 0x000fe200078ec0ff */
[----:B------:R-:W-:Y:S01]  /*7a40*/  IMAD.MOV.U32 R22, RZ, RZ, R28 ;  /* 0x000000ffff167224 */ /* 0x000fe200078e001c */
[----:B------:R-:W-:Y:S01]  /*7a50*/  @!P1 SHF.R.S32.HI R5, RZ, 0x1f, R4 ;  /* 0x0000001fff059819 */ /* 0x000fe20000011404 */
[----:B------:R-:W-:Y:S01]  /*7a60*/  IMAD.WIDE.U32 R28, R215, c[0x0][0x1e8], R26 ;  /* 0x00007a00d71c7a25 */ /* 0x000fe200078e001a */
[----:B------:R-:W-:-:S02]  /*7a70*/  ISETP.GE.AND P6, PT, R4, c[0x0][0x198], PT ;  /* 0x0000660004007a0c */ /* 0x000fc40003fc6270 */
[----:B------:R-:W-:Y:S01]  /*7a80*/  @!P1 LEA.HI R10, R5, R4, RZ, 0x3 ;  /* 0x00000004050a9211 */ /* 0x000fe200078f18ff */
[----:B------:R-:W-:Y:S01]  /*7a90*/  IMAD.WIDE.U32 R26, R215, c[0x0][0x210], R22 ;  /* 0x00008400d71a7a25 */ /* 0x000fe200078e0016 */
[C---:B-1----:R-:W-:Y:S02]  /*7aa0*/  @!P1 LEA R22, P0, R40.reuse, R20, 0x1 ;  /* 0x0000001428169211 */ /* 0x042fe400078008ff */
[----:B------:R-:W-:Y:S01]  /*7ab0*/  IADD3 R5, R40, 0xc0, RZ ;  /* 0x000000c028057810 */ /* 0x000fe20007ffe0ff */
[----:B------:R-:W-:Y:S01]  /*7ac0*/  IMAD.IADD R3, R12, 0x1, -R3 ;  /* 0x000000010c037824 */ /* 0x000fe200078e0a03 */
[----:B---3--:R-:W-:Y:S01]  /*7ad0*/  @!P1 LEA.HI.X R23, R40, R21, R43, 0x1, P0 ;  /* 0x0000001528179211 */ /* 0x008fe200000f0c2b */
[----:B------:R-:W-:Y:S01]  /*7ae0*/  IMAD R12, R109, c[0x0][0x210], RZ ;  /* 0x000084006d0c7a24 */ /* 0x000fe200078e02ff */
[----:B------:R-:W-:Y:S01]  /*7af0*/  IADD3 R30, R42, 0x40, RZ ;  /* 0x000000402a1e7810 */ /* 0x000fe20007ffe0ff */
[C---:B------:R-:W-:Y:S01]  /*7b00*/  IMAD.SHL.U32 R15, R3.reuse, 0x40, RZ ;  /* 0x00000040030f7824 */ /* 0x040fe200078e00ff */
[----:B------:R-:W-:Y:S01]  /*7b10*/  LOP3.LUT P0, RZ, R3, 0x2, RZ, 0xc0, !PT ;  /* 0x0000000203ff7812 */ /* 0x000fe2000780c0ff */
[----:B------:R-:W-:Y:S01]  /*7b20*/  IMAD R13, R215, c[0x0][0x214], R12 ;  /* 0x00008500d70d7a24 */ /* 0x000fe200078e020c */
[----:B------:R-:W-:Y:S01]  /*7b30*/  P2R R11, PR, RZ, 0x40 ;  /* 0x00000040ff0b7803 */ /* 0x000fe20000000000 */
[----:B------:R-:W-:Y:S01]  /*7b40*/  IMAD.SHL.U32 R12, R6, 0x8, RZ ;  /* 0x00000008060c7824 */ /* 0x000fe200078e00ff */
[----:B------:R-:W-:Y:S01]  /*7b50*/  @!P1 SHF.R.S32.HI R14, RZ, 0x1f, R5 ;  /* 0x0000001fff0e9819 */ /* 0x000fe20000011405 */
[----:B------:R-:W-:Y:S01]  /*7b60*/  IMAD.SHL.U32 R47, R158, 0x40, RZ ;  /* 0x000000409e2f7824 */ /* 0x000fe200078e00ff */
[----:B------:R-:W-:Y:S01]  /*7b70*/  @!P1 SHF.R.S32.HI R11, RZ, 0x1f, R30 ;  /* 0x0000001fff0b9819 */ /* 0x000fe2000001141e */
[----:B------:R-:W-:Y:S01]  /*7b80*/  IMAD.SHL.U32 R44, R44, 0x8, RZ ;  /* 0x000000082c2c7824 */ /* 0x000fe200078e00ff */
[----:B------:R-:W-:Y:S01]  /*7b90*/  ISETP.GE.AND P4, PT, R5, c[0x0][0x198], PT ;  /* 0x0000660005007a0c */ /* 0x000fe20003f86270 */
[----:B------:R-:W-:Y:S01]  /*7ba0*/  IMAD.SHL.U32 R18, R18, 0x40, RZ ;  /* 0x0000004012127824 */ /* 0x000fe200078e00ff */
[----:B------:R-:W-:Y:S01]  /*7bb0*/  @!P1 LEA.HI R5, R14, R5, RZ, 0x3 ;  /* 0x000000050e059211 */ /* 0x000fe200078f18ff */
[----:B------:R-:W-:Y:S01]  /*7bc0*/  IMAD R222, R109, c[0x0][0x1e8], RZ ;  /* 0x00007a006dde7a24 */ /* 0x000fe200078e02ff */
[----:B------:R-:W-:Y:S01]  /*7bd0*/  LOP3.LUT R15, R15, 0x1c0, RZ, 0xc0, !PT ;  /* 0x000001c00f0f7812 */ /* 0x000fe200078ec0ff */
[----:B------:R-:W-:Y:S01]  /*7be0*/  IMAD.IADD R13, R13, 0x1, R27 ;  /* 0x000000010d0d7824 */ /* 0x000fe200078e021b */
[----:B------:R-:W-:Y:S01]  /*7bf0*/  @!P1 LEA.HI R14, R11, R30, RZ, 0x3 ;  /* 0x0000001e0b0e9211 */ /* 0x000fe200078f18ff */
[----:B------:R-:W-:Y:S01]  /*7c00*/  IMAD R222, R215, c[0x0][0x1ec], R222 ;  /* 0x00007b00d7de7a24 */ /* 0x000fe200078e02de */
[----:B------:R-:W-:-:S02]  /*7c10*/  LOP3.LUT R12, R15, 0x8, R12, 0xf8, !PT ;  /* 0x000000080f0c7812 */ /* 0x000fc400078ef80c */
[----:B------:R-:W-:Y:S01]  /*7c20*/  SHF.R.U32.HI R15, RZ, 0x3, R15 ;  /* 0x00000003ff0f7819 */ /* 0x000fe2000001160f */
[----:B------:R-:W-:Y:S01]  /*7c30*/  IMAD.IADD R223, R222, 0x1, R29 ;  /* 0x00000001dedf7824 */ /* 0x000fe200078e021d */
[----:B------:R-:W-:Y:S01]  /*7c40*/  LOP3.LUT R47, R47, 0x1c0, RZ, 0xc0, !PT ;  /* 0x000001c02f2f7812 */ /* 0x000fe200078ec0ff */
[----:B------:R-:W-:Y:S01]  /*7c50*/  IMAD.MOV.U32 R222, RZ, RZ, R28 ;  /* 0x000000ffffde7224 */ /* 0x000fe200078e001c */
[----:B------:R-:W-:Y:S02]  /*7c60*/  LOP3.LUT P5, RZ, R3, 0x4, RZ, 0xc0, !PT ;  /* 0x0000000403ff7812 */ /* 0x000fe400078ac0ff */
[----:B------:R-:W-:Y:S01]  /*7c70*/  LOP3.LUT R15, R12, R15, RZ, 0x3c, !PT ;  /* 0x0000000f0c0f7212 */ /* 0x000fe200078e3cff */
[----:B------:R-:W-:Y:S01]  /*7c80*/  IMAD.MOV.U32 R12, RZ, RZ, R26 ;  /* 0x000000ffff0c7224 */ /* 0x000fe200078e001a */
[----:B------:R-:W-:Y:S02]  /*7c90*/  LOP3.LUT R44, R44, 0xfffffe00, RZ, 0xc0, !PT ;  /* 0xfffffe002c2c7812 */ /* 0x000fe400078ec0ff */
[----:B------:R-:W-:-:S02]  /*7ca0*/  LOP3.LUT R16, R47, 0x38, R42, 0xf8, !PT ;  /* 0x000000382f107812 */ /* 0x000fc400078ef82a */
[----:B------:R-:W-:Y:S02]  /*7cb0*/  SHF.R.U32.HI R45, RZ, 0x3, R47 ;  /* 0x00000003ff2d7819 */ /* 0x000fe4000001162f */
[----:B------:R-:W-:Y:S02]  /*7cc0*/  ISETP.GE.AND P3, PT, R40, c[0x0][0x198], PT ;  /* 0x0000660028007a0c */ /* 0x000fe40003f66270 */
[----:B------:R-:W-:Y:S02]  /*7cd0*/  LOP3.LUT R16, R44, R16, R45, 0xf6, !PT ;  /* 0x000000102c107212 */ /* 0x000fe400078ef62d */
[----:B------:R-:W-:-:S03]  /*7ce0*/  @!P1 LOP3.LUT R5, R5, 0xfffffff8, RZ, 0xc0, !PT ;  /* 0xfffffff805059812 */ /* 0x000fc600078ec0ff */
[----:B------:R-:W-:-:S06]  /*7cf0*/  @!P1 IMAD.SHL.U32 R27, R16, 0x2, RZ ;  /* 0x00000002101b9824 */ /* 0x000fcc00078e00ff */
[----:B------:R-:W-:Y:S01]  /*7d00*/  @!PT LDS RZ, [RZ] ;  /* 0x00000000fffff984 */ /* 0x000fe20000000800 */
[----:B------:R1:W-:Y:S01]  /*7d10*/  @!P1 LDGSTS.E.BYPASS.LTC128B.128 [R27+0x10080], [R22.64], !P3 ;  /* 0x10080000161b9fae */ /* 0x0003e2000d901d52 */
[----:B--2---:R-:W-:Y:S01]  /*7d20*/  @P2 SHF.R.S32.HI R25, RZ, 0x1f, R24 ;  /* 0x0000001fff192819 */ /* 0x004fe20000011418 */
[----:B------:R-:W-:Y:S02]  /*7d30*/  @!P2 IMAD.MOV.U32 R25, RZ, RZ, R7 ;  /* 0x000000ffff19a224 */ /* 0x000fe400078e0007 */
[----:B------:R-:W-:Y:S02]  /*7d40*/  IMAD.MOV.U32 R7, RZ, RZ, 0x10 ;  /* 0x00000010ff077424 */ /* 0x000fe400078e00ff */
[----:B------:R-:W-:Y:S01]  /*7d50*/  @!P2 IMAD.MOV.U32 R24, RZ, RZ, R216 ;  /* 0x000000ffff18a224 */ /* 0x000fe200078e00d8 */
[----:B------:R-:W-:Y:S02]  /*7d60*/  ISETP.NE.U32.AND P2, PT, RZ, c[0x0][0x350], PT ;  /* 0x0000d400ff007a0c */ /* 0x000fe40003f45070 */
[----:B------:R-:W-:Y:S02]  /*7d70*/  SEL R7, R7, 0xfffffff0, !P0 ;  /* 0xfffffff007077807 */ /* 0x000fe40004000000 */
[----:B------:R-:W-:-:S02]  /*7d80*/  ISETP.NE.AND P0, PT, R0, RZ, PT ;  /* 0x000000ff0000720c */ /* 0x000fc40003f05270 */
[----:B------:R-:W-:Y:S02]  /*7d90*/  ISETP.NE.AND.EX P2, PT, RZ, c[0x0][0x354], PT, P2 ;  /* 0x0000d500ff007a0c */ /* 0x000fe40003f45320 */
[----:B------:R-:W-:Y:S02]  /*7da0*/  P2R R11, PR, RZ, 0x1 ;  /* 0x00000001ff0b7803 */ /* 0x000fe40000000000 */
[----:B------:R-:W-:Y:S02]  /*7db0*/  ISETP.GE.AND P0, PT, R42, c[0x0][0x1d4], PT ;  /* 0x000075002a007a0c */ /* 0x000fe40003f06270 */
[----:B------:R-:W-:Y:S02]  /*7dc0*/  SEL R218, R24, RZ, !P2 ;  /* 0x000000ff18da7207 */ /* 0x000fe40005000000 */
[----:B------:R-:W-:Y:S02]  /*7dd0*/  SEL R3, R25, RZ, !P2 ;  /* 0x000000ff19037207 */ /* 0x000fe40005000000 */
[----:B------:R-:W-:Y:S01]  /*7de0*/  ISETP.GE.AND P2, PT, R30, c[0x0][0x198], PT ;  /* 0x000066001e007a0c */ /* 0x000fe20003f46270 */
[----:B------:R-:W-:Y:S01]  /*7df0*/  IMAD.WIDE.U32 R222, R218, c[0x0][0x1f0], R222 ;  /* 0x00007c00dade7a25 */ /* 0x000fe200078e00de */
[----:B------:R-:W-:-:S02]  /*7e00*/  LOP3.LUT R0, R15, 0xfffffe00, R18, 0xf8, !PT ;  /* 0xfffffe000f007812 */ /* 0x000fc400078ef812 */
[----:B------:R-:W-:Y:S01]  /*7e10*/  @!P1 LOP3.LUT R15, R14, 0xfffffff8, RZ, 0xc0, !PT ;  /* 0xfffffff80e0f9812 */ /* 0x000fe200078ec0ff */
[C---:B------:R-:W-:Y:S01]  /*7e20*/  IMAD R227, R3.reuse, c[0x0][0x1f0], RZ ;  /* 0x00007c0003e37a24 */ /* 0x040fe200078e02ff */
[----:B------:R-:W-:Y:S01]  /*7e30*/  @!P1 LOP3.LUT R25, R10, 0xfffffff8, RZ, 0xc0, !PT ;  /* 0xfffffff80a199812 */ /* 0x000fe200078ec0ff */
[----:B------:R-:W-:Y:S01]  /*7e40*/  IMAD R225, R3, c[0x0][0x218], RZ ;  /* 0x0000860003e17a24 */ /* 0x000fe200078e02ff */
[----:B------:R-:W-:Y:S01]  /*7e50*/  @P0 LOP3.LUT R217, R217, 0x2, RZ, 0xfc, !PT ;  /* 0x00000002d9d90812 */ /* 0x000fe200078efcff */
[--C-:B------:R-:W-:Y:S01]  /*7e60*/  @!P1 IMAD.WIDE R28, R15, 0x2, R20.reuse ;  /* 0x000000020f1c9825 */ /* 0x100fe200078e0214 */
[----:B------:R-:W-:Y:S01]  /*7e70*/  SEL R18, RZ, 0x1, P0 ;  /* 0x00000001ff127807 */ /* 0x000fe20000000000 */
[----:B------:R1:W2:Y:S01]  /*7e80*/  SHFL.IDX PT, R14, R9, 0x1, 0x181f ;  /* 0x00381f00090e7f89 */ /* 0x0002a200000e0000 */
[----:B------:R-:W-:Y:S01]  /*7e90*/  ISETP.GE.AND P0, PT, R30, c[0x0][0x1d4], PT ;  /* 0x000075001e007a0c */ /* 0x000fe20003f06270 */
[--C-:B------:R-:W-:Y:S01]  /*7ea0*/  @!P1 IMAD.WIDE R24, R25, 0x2, R20.reuse ;  /* 0x0000000219189825 */ /* 0x100fe200078e0214 */
[----:B------:R-:W-:Y:S01]  /*7eb0*/  LOP3.LUT R217, R217, 0xfffffffe, RZ, 0xc0, !PT ;  /* 0xfffffffed9d97812 */ /* 0x000fe200078ec0ff */
[----:B------:R1:W-:Y:S01]  /*7ec0*/  @!P1 LDGSTS.E.BYPASS.LTC128B.128 [R27+0x14080], [R28.64], !P2 ;  /* 0x140800001c1b9fae */ /* 0x0003e2000d101d52 */
[C---:B------:R-:W-:Y:S01]  /*7ed0*/  IADD3 R10, R42.reuse, 0x80, RZ ;  /* 0x000000802a0a7810 */ /* 0x040fe20007ffe0ff */
[----:B------:R-:W-:Y:S01]  /*7ee0*/  @!P1 IMAD.WIDE R20, R5, 0x2, R20 ;  /* 0x0000000205149825 */ /* 0x000fe200078e0214 */
[----:B------:R-:W-:Y:S01]  /*7ef0*/  IADD3 R3, R42, 0xc0, RZ ;  /* 0x000000c02a037810 */ /* 0x000fe20007ffe0ff */
[----:B------:R1:W-:Y:S01]  /*7f00*/  @!P1 LDGSTS.E.BYPASS.LTC128B.128 [R27+0x18080], [R24.64], !P6 ;  /* 0x18080000181b9fae */ /* 0x0003e2000f101d52 */
[----:B------:R-:W-:Y:S01]  /*7f10*/  ISETP.GE.AND P6, PT, R10, c[0x0][0x1d4], PT ;  /* 0x000075000a007a0c */ /* 0x000fe20003fc6270 */
[----:B------:R-:W-:-:S02]  /*7f20*/  IMAD.MOV.U32 R5, RZ, RZ, 0x20 ;  /* 0x00000020ff057424 */ /* 0x000fc400078e00ff */
[----:B------:R1:W-:Y:S01]  /*7f30*/  @!P1 LDGSTS.E.BYPASS.LTC128B.128 [R27+0x1c080], [R20.64], !P4 ;  /* 0x1c080000141b9fae */ /* 0x0003e2000e101d52 */
[C---:B------:R-:W-:Y:S01]  /*7f40*/  IMAD R227, R218.reuse, c[0x0][0x1f4], R227 ;  /* 0x00007d00dae37a24 */ /* 0x040fe200078e02e3 */
[----:B------:R-:W-:Y:S01]  /*7f50*/  @P0 LOP3.LUT R217, R217, 0x1, RZ, 0xfc, !PT ;  /* 0x00000001d9d90812 */ /* 0x000fe200078efcff */
[C---:B------:R-:W-:Y:S01]  /*7f60*/  IMAD R225, R218.reuse, c[0x0][0x21c], R225 ;  /* 0x00008700dae17a24 */ /* 0x040fe200078e02e1 */
[----:B------:R-:W-:Y:S01]  /*7f70*/  ISETP.NE.AND P0, PT, R11, RZ, PT ;  /* 0x000000ff0b00720c */ /* 0x000fe20003f05270 */
[----:B------:R-:W-:Y:S01]  /*7f80*/  IMAD.WIDE.U32 R218, R218, c[0x0][0x218], R12 ;  /* 0x00008600dada7a25 */ /* 0x000fe200078e000c */
[----:B------:R1:W3:Y:S01]  /*7f90*/  SHFL.IDX PT, R15, R8, 0x1, 0x181f ;  /* 0x00381f00080f7f89 */ /* 0x0002e200000e0000 */
[----:B------:R-:W-:Y:S02]  /*7fa0*/  SEL R5, R5, 0xffffffe0, !P5 ;  /* 0xffffffe005057807 */ /* 0x000fe40006800000 */
[----:B------:R-:W-:Y:S01]  /*7fb0*/  IMAD.IADD R227, R223, 0x1, R227 ;  /* 0x00000001dfe37824 */ /* 0x000fe200078e02e3 */
[----:B------:R-:W-:Y:S01]  /*7fc0*/  ISETP.GE.AND P5, PT, R3, c[0x0][0x1d4], PT ;  /* 0x0000750003007a0c */ /* 0x000fe20003fa6270 */
[----:B------:R-:W-:-:S06]  /*7fd0*/  IMAD.IADD R225, R219, 0x1, R225 ;  /* 0x00000001dbe17824 */ /* 0x000fcc00078e02e1 */
[----:B------:R-:W-:Y:S05]  /*7fe0*/  @P0 BRA `(.L_x_786) ;  /* 0x0000016000000947 */ /* 0x000fea0003800000 */
[----:B--2---:R-:W-:Y:S01]  /*7ff0*/  IADD3 R12, R40, 0x80, RZ ;  /* 0x00000080280c7810 */ /* 0x004fe20007ffe0ff */
[----:B-1----:R-:W-:Y:S01]  /*8000*/  IMAD.SHL.U32 R23, R16, 0x2, RZ ;  /* 0x0000000210177824 */ /* 0x002fe200078e00ff */
[C---:B------:R-:W-:Y:S02]  /*8010*/  IADD3 R10, R40.reuse, 0xc0, RZ ;  /* 0x000000c0280a7810 */ /* 0x040fe40007ffe0ff */
[----:B------:R-:W-:Y:S02]  /*8020*/  SHF.R.S32.HI R13, RZ, 0x1f, R30 ;  /* 0x0000001fff0d7819 */ /* 0x000fe4000001141e */
[----:B------:R-:W-:Y:S02]  /*8030*/  LEA R20, P0, R40, R14, 0x1 ;  /* 0x0000000e28147211 */ /* 0x000fe400078008ff */
[----:B------:R-:W-:Y:S02]  /*8040*/  SHF.R.S32.HI R11, RZ, 0x1f, R12 ;  /* 0x0000001fff0b7819 */ /* 0x000fe4000001140c */
[----:B------:R-:W-:-:S02]  /*8050*/  SHF.R.S32.HI R3, RZ, 0x1f, R10 ;  /* 0x0000001fff037819 */ /* 0x000fc4000001140a */
[----:B------:R-:W-:Y:S02]  /*8060*/  LEA.HI R13, R13, R30, RZ, 0x3 ;  /* 0x0000001e0d0d7211 */ /* 0x000fe400078f18ff */
[----:B---3--:R-:W-:Y:S02]  /*8070*/  LEA.HI.X R21, R40, R15, R43, 0x1, P0 ;  /* 0x0000000f28157211 */ /* 0x008fe400000f0c2b */
[----:B------:R-:W-:Y:S02]  /*8080*/  LEA.HI R11, R11, R12, RZ, 0x3 ;  /* 0x0000000c0b0b7211 */ /* 0x000fe400078f18ff */
[----:B------:R-:W-:Y:S01]  /*8090*/  LEA.HI R3, R3, R10, RZ, 0x3 ;  /* 0x0000000a03037211 */ /* 0x000fe200078f18ff */
[----:B------:R1:W-:Y:S01]  /*80a0*/  LDGSTS.E.BYPASS.LTC128B.128 [R23+0x11080], [R20.64], !P3 ;  /* 0x1108000014177fae */ /* 0x0003e2000d901d52 */
[----:B------:R-:W-:Y:S02]  /*80b0*/  ISETP.GE.AND P0, PT, R4, c[0x0][0x198], PT ;  /* 0x0000660004007a0c */ /* 0x000fe40003f06270 */
[----:B------:R-:W-:-:S02]  /*80c0*/  LOP3.LUT R13, R13, 0xfffffff8, RZ, 0xc0, !PT ;  /* 0xfffffff80d0d7812 */ /* 0x000fc400078ec0ff */
[----:B------:R-:W-:Y:S02]  /*80d0*/  LOP3.LUT R11, R11, 0xfffffff8, RZ, 0xc0, !PT ;  /* 0xfffffff80b0b7812 */ /* 0x000fe400078ec0ff */
[----:B------:R-:W-:Y:S01]  /*80e0*/  LOP3.LUT R3, R3, 0xfffffff8, RZ, 0xc0, !PT ;  /* 0xfffffff803037812 */ /* 0x000fe200078ec0ff */
[----:B------:R-:W-:-:S04]  /*80f0*/  IMAD.WIDE R12, R13, 0x2, R14 ;  /* 0x000000020d0c7825 */ /* 0x000fc800078e020e */
[--C-:B------:R-:W-:Y:S01]  /*8100*/  IMAD.WIDE R10, R11, 0x2, R14.reuse ;  /* 0x000000020b0a7825 */ /* 0x100fe200078e020e */
[----:B------:R1:W-:Y:S03]  /*8110*/  LDGSTS.E.BYPASS.LTC128B.128 [R23+0x15080], [R12.64], !P2 ;  /* 0x150800000c177fae */ /* 0x0003e6000d101d52 */
[----:B------:R-:W-:Y:S01]  /*8120*/  IMAD.WIDE R14, R3, 0x2, R14 ;  /* 0x00000002030e7825 */ /* 0x000fe200078e020e */
[----:B------:R1:W-:Y:S04]  /*8130*/  LDGSTS.E.BYPASS.LTC128B.128 [R23+0x19080], [R10.64], !P0 ;  /* 0x190800000a177fae */ /* 0x0003e8000c101d52 */
[----:B------:R1:W-:Y:S02]  /*8140*/  LDGSTS.E.BYPASS.LTC128B.128 [R23+0x1d080], [R14.64], !P4 ;  /* 0x1d0800000e177fae */ /* 0x0003e4000e101d52 */
.L_x_786:
[----:B--2---:R-:W-:Y:S05]  /*8150*/  BSYNC B0 ;  /* 0x0000000000007941 */ /* 0x004fea0003800000 */
.L_x_785:
[----:B-1----:R-:W-:Y:S01]  /*8160*/  IADD3 R10, R2, 0x40, RZ ;  /* 0x00000040020a7810 */ /* 0x002fe20007ffe0ff */
[----:B---3--:R1:W2:Y:S01]  /*8170*/  SHFL.IDX PT, R15, R8, 0x2, 0x181f ;  /* 0x00581f00080f7f89 */ /* 0x0082a200000e0000 */
[----:B------:R-:W-:Y:S02]  /*8180*/  BSSY B0, `(.L_x_787) ;  /* 0x000001b000007945 */ /* 0x000fe40003800000 */
[----:B------:R-:W-:Y:S01]  /*8190*/  ISETP.GE.AND P0, PT, R10, R37, PT ;  /* 0x000000250a00720c */ /* 0x000fe20003f06270 */
[----:B------:R1:W3:-:S12]  /*81a0*/  SHFL.IDX PT, R14, R9, 0x2, 0x181f ;  /* 0x00581f00090e7f89 */ /* 0x0002d800000e0000 */
[----:B------:R-:W-:Y:S05]  /*81b0*/  @P0 BRA `(.L_x_788) ;  /* 0x0000017000000947 */ /* 0x000fea0003800000 */
[----:B------:R-:W-:Y:S01]  /*81c0*/  IADD3 R12, R40, 0x80, RZ ;  /* 0x00000080280c7810 */ /* 0x000fe20007ffe0ff */
[----:B------:R-:W-:Y:S01]  /*81d0*/  IMAD.SHL.U32 R23, R16, 0x2, RZ ;  /* 0x0000000210177824 */ /* 0x000fe200078e00ff */
[C---:B------:R-:W-:Y:S02]  /*81e0*/  IADD3 R10, R40.reuse, 0xc0, RZ ;  /* 0x000000c0280a7810 */ /* 0x040fe40007ffe0ff */
[----:B------:R-:W-:Y:S02]  /*81f0*/  SHF.R.S32.HI R13, RZ, 0x1f, R30 ;  /* 0x0000001fff0d7819 */ /* 0x000fe4000001141e */
[----:B---3--:R-:W-:Y:S02]  /*8200*/  LEA R20, P0, R40, R14, 0x1 ;  /* 0x0000000e28147211 */ /* 0x008fe400078008ff */
[----:B------:R-:W-:Y:S02]  /*8210*/  SHF.R.S32.HI R11, RZ, 0x1f, R12 ;  /* 0x0000001fff0b7819 */ /* 0x000fe4000001140c */
[----:B------:R-:W-:-:S02]  /*8220*/  SHF.R.S32.HI R3, RZ, 0x1f, R10 ;  /* 0x0000001fff037819 */ /* 0x000fc4000001140a */
[----:B------:R-:W-:Y:S02]  /*8230*/  LEA.HI R13, R13, R30, RZ, 0x3 ;  /* 0x0000001e0d0d7211 */ /* 0x000fe400078f18ff */
[----:B--2---:R-:W-:Y:S02]  /*8240*/  LEA.HI.X R21, R40, R15, R43, 0x1, P0 ;  /* 0x0000000f28157211 */ /* 0x004fe400000f0c2b */
[----:B------:R-:W-:Y:S02]  /*8250*/  LEA.HI R11, R11, R12, RZ, 0x3 ;  /* 0x0000000c0b0b7211 */ /* 0x000fe400078f18ff */
[----:B------:R-:W-:Y:S01]  /*8260*/  LEA.HI R3, R3, R10, RZ, 0x3 ;  /* 0x0000000a03037211 */ /* 0x000fe200078f18ff */
[----:B------:R-:W-:Y:S01]  /*8270*/  @!PT LDS RZ, [RZ] ;  /* 0x00000000fffff984 */ /* 0x000fe20000000800 */
        /* <DEDUP_REMOVED lines=11> */
.L_x_788:
[----:B------:R-:W-:Y:S05]  /*8330*/  BSYNC B0 ;  /* 0x0000000000007941 */ /* 0x000fea0003800000 */
.L_x_787:
[----:B------:R-:W-:Y:S01]  /*8340*/  IADD3 R2, R2, 0x60, RZ ;  /* 0x0000006002027810 */ /* 0x000fe20007ffe0ff */
[----:B--2---:R2:W4:Y:S01]  /*8350*/  SHFL.IDX PT, R15, R8, 0x3, 0x181f ;  /* 0x00781f00080f7f89 */ /* 0x00452200000e0000 */
[----:B------:R-:W-:Y:S01]  /*8360*/  MOV R11, 0x30 ;  /* 0x00000030000b7802 */ /* 0x000fe20000000f00 */
[----:B------:R-:W-:Y:S01]  /*8370*/  BSSY B0, `(.L_x_789) ;  /* 0x000001e000007945 */ /* 0x000fe20003800000 */
[----:B------:R-:W-:Y:S01]  /*8380*/  ISETP.GE.AND P0, PT, R2, R37, PT ;  /* 0x000000250200720c */ /* 0x000fe20003f06270 */
[----:B---3--:R2:W3:Y:S02]  /*8390*/  SHFL.IDX PT, R14, R9, 0x3, 0x181f ;  /* 0x00781f00090e7f89 */ /* 0x0084e400000e0000 */
[----:B------:R-:W-:-:S02]  /*83a0*/  IMAD R3, R11, c[0x0][0x1e4], RZ ;  /* 0x000079000b037a24 */ /* 0x000fc400078e02ff */
[----:B------:R-:W-:-:S05]  /*83b0*/  IMAD.WIDE.U32 R64, R11, c[0x0][0x1e0], RZ ;  /* 0x000078000b407a25 */ /* 0x000fca00078e00ff */
[----:B------:R-:W-:-:S03]  /*83c0*/  IADD3 R3, R65, R3, RZ ;  /* 0x0000000341037210 */ /* 0x000fc60007ffe0ff */
[----:B------:R-:W-:Y:S05]  /*83d0*/  @P0 BRA `(.L_x_790) ;  /* 0x0000017000000947 */ /* 0x000fea0003800000 */
[----:B-12---:R-:W-:Y:S01]  /*83e0*/  SHF.R.S32.HI R9, RZ, 0x1f, R30 ;  /* 0x0000001fff097819 */ /* 0x006fe2000001141e */
[----:B------:R-:W-:Y:S01]  /*83f0*/  IMAD.SHL.U32 R10, R16, 0x2, RZ ;  /* 0x00000002100a7824 */ /* 0x000fe200078e00ff */
[C---:B------:R-:W-:Y:S02]  /*8400*/  IADD3 R13, R40.reuse, 0x80, RZ ;  /* 0x00000080280d7810 */ /* 0x040fe40007ffe0ff */
[----:B------:R-:W-:Y:S02]  /*8410*/  LEA.HI R9, R9, R30, RZ, 0x3 ;  /* 0x0000001e09097211 */ /* 0x000fe400078f18ff */
[----:B---3--:R-:W-:Y:S02]  /*8420*/  LEA R20, P0, R40, R14, 0x1 ;  /* 0x0000000e28147211 */ /* 0x008fe400078008ff */
[----:B------:R-:W-:Y:S02]  /*8430*/  LOP3.LUT R9, R9, 0xfffffff8, RZ, 0xc0, !PT ;  /* 0xfffffff809097812 */ /* 0x000fe400078ec0ff */
[----:B------:R-:W-:-:S02]  /*8440*/  SHF.R.S32.HI R8, RZ, 0x1f, R13 ;  /* 0x0000001fff087819 */ /* 0x000fc4000001140d */
[C---:B----4-:R-:W-:Y:S01]  /*8450*/  LEA.HI.X R21, R40.reuse, R15, R43, 0x1, P0 ;  /* 0x0000000f28157211 */ /* 0x050fe200000f0c2b */
[----:B------:R-:W-:Y:S01]  /*8460*/  IMAD.WIDE R22, R9, 0x2, R14 ;  /* 0x0000000209167825 */ /* 0x000fe200078e020e */
[----:B------:R-:W-:Y:S02]  /*8470*/  IADD3 R9, R40, 0xc0, RZ ;  /* 0x000000c028097810 */ /* 0x000fe40007ffe0ff */
[----:B------:R-:W-:Y:S01]  /*8480*/  LEA.HI R8, R8, R13, RZ, 0x3 ;  /* 0x0000000d08087211 */ /* 0x000fe200078f18ff */
[----:B------:R-:W-:Y:S01]  /*8490*/  @!PT LDS RZ, [RZ] ;  /* 0x00000000fffff984 */ /* 0x000fe20000000800 */
[----:B------:R1:W-:Y:S01]  /*84a0*/  LDGSTS.E.BYPASS.LTC128B.128 [R10+0x13080], [R20.64], !P3 ;  /* 0x13080000140a7fae */ /* 0x0003e2000d901d52 */
[----:B------:R-:W-:Y:S02]  /*84b0*/  SHF.R.S32.HI R2, RZ, 0x1f, R9 ;  /* 0x0000001fff027819 */ /* 0x000fe40000011409 */
[----:B------:R-:W-:Y:S01]  /*84c0*/  ISETP.GE.AND P0, PT, R4, c[0x0][0x198], PT ;  /* 0x0000660004007a0c */ /* 0x000fe20003f06270 */
[----:B------:R1:W-:Y:S01]  /*84d0*/  LDGSTS.E.BYPASS.LTC128B.128 [R10+0x17080], [R22.64], !P2 ;  /* 0x17080000160a7fae */ /* 0x0003e2000d101d52 */
[----:B------:R-:W-:-:S02]  /*84e0*/  LEA.HI R2, R2, R9, RZ, 0x3 ;  /* 0x0000000902027211 */ /* 0x000fc400078f18ff */
[----:B------:R-:W-:Y:S02]  /*84f0*/  LOP3.LUT R8, R8, 0xfffffff8, RZ, 0xc0, !PT ;  /* 0xfffffff808087812 */ /* 0x000fe400078ec0ff */
[----:B------:R-:W-:-:S03]  /*8500*/  LOP3.LUT R9, R2, 0xfffffff8, RZ, 0xc0, !PT ;  /* 0xfffffff802097812 */ /* 0x000fc600078ec0ff */
[----:B------:R-:W-:-:S04]  /*8510*/  IMAD.WIDE R12, R8, 0x2, R14 ;  /* 0x00000002080c7825 */ /* 0x000fc800078e020e */
[----:B------:R-:W-:Y:S01]  /*8520*/  IMAD.WIDE R14, R9, 0x2, R14 ;  /* 0x00000002090e7825 */ /* 0x000fe200078e020e */
[----:B------:R1:W-:Y:S04]  /*8530*/  LDGSTS.E.BYPASS.LTC128B.128 [R10+0x1b080], [R12.64], !P0 ;  /* 0x1b0800000c0a7fae */ /* 0x0003e8000c101d52 */
[----:B------:R1:W-:Y:S02]  /*8540*/  LDGSTS.E.BYPASS.LTC128B.128 [R10+0x1f080], [R14.64], !P4 ;  /* 0x1f0800000e0a7fae */ /* 0x0003e4000e101d52 */
.L_x_790:
[----:B------:R-:W-:Y:S05]  /*8550*/  BSYNC B0 ;  /* 0x0000000000007941 */ /* 0x000fea0003800000 */
.L_x_789:
[C---:B------:R-:W-:Y:S01]  /*8560*/  IMAD R2, R156.reuse, -0x30, R11 ;  /* 0xffffffd09c027824 */ /* 0x040fe200078e020b */
[----:B------:R-:W0:Y:S01]  /*8570*/  LDGDEPBAR ;  /* 0x00000000000079af */ /* 0x000e220000000000 */
[----:B-1----:R-:W-:Y:S01]  /*8580*/  IADD3 R23, R156, -0x1, RZ ;  /* 0xffffffff9c177810 */ /* 0x002fe20007ffe0ff */
[----:B------:R-:W-:Y:S01]  /*8590*/  IMAD.MOV.U32 R226, RZ, RZ, R222 ;  /* 0x000000ffffe27224 */ /* 0x000fe200078e00de */
[----:B------:R-:W-:Y:S01]  /*85a0*/  LOP3.LUT P3, RZ, R217, 0x2, RZ, 0xc0, !PT ;  /* 0x00000002d9ff7812 */ /* 0x000fe2000786c0ff */
[----:B------:R-:W-:Y:S01]  /*85b0*/  IMAD.IADD R4, R87, 0x1, R2 ;  /* 0x0000000157047824 */ /* 0x000fe200078e0202 */
[----:B------:R-:W-:Y:S01]  /*85c0*/  SHF.R.S32.HI R21, RZ, 0x1f, R23 ;  /* 0x0000001fff157819 */ /* 0x000fe20000011417 */
[----:B------:R-:W-:Y:S01]  /*85d0*/  IMAD.WIDE.U32 R12, R23, R64, R226 ;  /* 0x00000040170c7225 */ /* 0x000fe200078e00e2 */
[----:B------:R-:W-:Y:S01]  /*85e0*/  BAR.SYNC.DEFER_BLOCKING 0x0 ;  /* 0x0000000000007b1d */ /* 0x000fe20000010000 */
[----:B------:R-:W-:-:S02]  /*85f0*/  LOP3.LUT P4, RZ, R217, 0x1, RZ, 0xc0, !PT ;  /* 0x00000001d9ff7812 */ /* 0x000fc4000788c0ff */
[----:B--2---:R-:W-:-:S03]  /*8600*/  IMNMX R9, R4, 0x30, PT ;  /* 0x0000003004097817 */ /* 0x004fc60003800200 */
[----:B------:R-:W-:Y:S01]  /*8610*/  UMOV UR8, 0x5 ;  /* 0x0000000500087882 */ /* 0x000fe20000000000 */
[----:B------:R-:W-:Y:S01]  /*8620*/  BSSY B0, `(.L_x_791) ;  /* 0x000001e000007945 */ /* 0x000fe20003800000 */
[----:B------:R-:W-:Y:S01]  /*8630*/  IMAD.IADD R10, R9, 0x1, -R158 ;  /* 0x00000001090a7824 */ /* 0x000fe200078e0a9e */
[----:B------:R-:W-:Y:S01]  /*8640*/  ULDC.64 UR4, c[0x0][0x1e0] ;  /* 0x0000780000047ab9 */ /* 0x000fe20000000a00 */
[----:B------:R-:W-:Y:S01]  /*8650*/  IMAD R9, R3, R23, RZ ;  /* 0x0000001703097224 */ /* 0x000fe200078e02ff */
[----:B------:R-:W-:Y:S02]  /*8660*/  USHF.L.U64.HI UR8, UR4, UR8, UR5 ;  /* 0x0000000804087299 */ /* 0x000fe40008010205 */
[----:B------:R-:W-:Y:S01]  /*8670*/  ISETP.GE.AND P0, PT, R10, 0x1, PT ;  /* 0x000000010a00780c */ /* 0x000fe20003f06270 */
[----:B------:R-:W-:Y:S01]  /*8680*/  IMAD R9, R21, R64, R9 ;  /* 0x0000004015097224 */ /* 0x000fe200078e0209 */
[----:B------:R-:W-:-:S03]  /*8690*/  USHF.L.U32 UR5, UR4, 0x5, URZ ;  /* 0x0000000504057899 */ /* 0x000fc6000800063f */
[----:B------:R-:W-:-:S08]  /*86a0*/  IMAD.IADD R9, R13, 0x1, R9 ;  /* 0x000000010d097824 */ /* 0x000fd000078e0209 */
[----:B---3--:R-:W-:Y:S01]  /*86b0*/  @P0 LEA R14, P2, R12, c[0x0][0x1c8], 0x1 ;  /* 0x000072000c0e0a11 */ /* 0x008fe200078408ff */
[----:B------:R-:W-:-:S03]  /*86c0*/  @P0 IMAD.SHL.U32 R8, R16, 0x2, RZ ;  /* 0x0000000210080824 */ /* 0x000fc600078e00ff */
[----:B----4-:R-:W-:-:S05]  /*86d0*/  @P0 LEA.HI.X R15, R12, c[0x0][0x1cc], R9, 0x1, P2 ;  /* 0x000073000c0f0a11 */ /* 0x010fca00010f0c09 */
[----:B------:R-:W-:Y:S01]  /*86e0*/  @!PT LDS RZ, [RZ] ;  /* 0x00000000fffff984 */ /* 0x000fe20000000800 */
[----:B------:R-:W-:Y:S01]  /*86f0*/  @!PT LDS RZ, [RZ] ;  /* 0x00000000fffff984 */ /* 0x000fe20000000800 */
[----:B------:R-:W-:Y:S01]  /*8700*/  @!PT LDS RZ, [RZ] ;  /* 0x00000000fffff984 */ /* 0x000fe20000000800 */
[----:B------:R1:W-:Y:S04]  /*8710*/  @P0 LDGSTS.E.BYPASS.LTC128B.128 [R8+0xa080], [R14.64], !P3 ;  /* 0x0a0800000e080fae */ /* 0x0003e8000d901d52 */
[----:B------:R1:W-:Y:S04]  /*8720*/  @P0 LDGSTS.E.BYPASS.LTC128B.128 [R8+0xb880], [R14.64+0x80], !P4 ;  /* 0x0b8800800e080fae */ /* 0x0003e8000e101d52 */
[----:B------:R1:W-:Y:S04]  /*8730*/  @P0 LDGSTS.E.BYPASS.LTC128B.128 [R8+0xd080], [R14.64+0x100], !P6 ;  /* 0x0d0801000e080fae */ /* 0x0003e8000f101d52 */
[----:B------:R1:W-:Y:S01]  /*8740*/  @P0 LDGSTS.E.BYPASS.LTC128B.128 [R8+0xe880], [R14.64+0x180], !P5 ;  /* 0x0e8801800e080fae */ /* 0x0003e2000e901d52 */
[----:B------:R-:W-:-:S13]  /*8750*/  ISETP.GE.AND P0, PT, R10, 0x21, PT ;  /* 0x000000210a00780c */ /* 0x000fda0003f06270 */
[----:B------:R-:W-:Y:S05]  /*8760*/  @!P0 BRA `(.L_x_792) ;  /* 0x0000009000008947 */ /* 0x000fea0003800000 */
[----:B-1----:R-:W-:-:S04]  /*8770*/  IADD3 R8, P0, R12, UR5, RZ ;  /* 0x000000050c087c10 */ /* 0x002fc8000ff1e0ff */
[----:B------:R-:W-:Y:S02]  /*8780*/  IADD3.X R9, R9, UR8, RZ, P0, !PT ;  /* 0x0000000809097c10 */ /* 0x000fe400087fe4ff */
[----:B------:R-:W-:-:S04]  /*8790*/  LEA R10, P0, R8, c[0x0][0x1c8], 0x1 ;  /* 0x00007200080a7a11 */ /* 0x000fc800078008ff */
[----:B------:R-:W-:Y:S01]  /*87a0*/  LEA.HI.X R11, R8, c[0x0][0x1cc], R9, 0x1, P0 ;  /* 0x00007300080b7a11 */ /* 0x000fe200000f0c09 */
[----:B------:R-:W-:-:S05]  /*87b0*/  IMAD.SHL.U32 R8, R16, 0x2, RZ ;  /* 0x0000000210087824 */ /* 0x000fca00078e00ff */
[----:B------:R1:W-:Y:S04]  /*87c0*/  LDGSTS.E.BYPASS.LTC128B.128 [R8+0xb080], [R10.64], !P3 ;  /* 0x0b0800000a087fae */ /* 0x0003e8000d901d52 */
[----:B------:R1:W-:Y:S04]  /*87d0*/  LDGSTS.E.BYPASS.LTC128B.128 [R8+0xc880], [R10.64+0x80], !P4 ;  /* 0x0c8800800a087fae */ /* 0x0003e8000e101d52 */
[----:B------:R1:W-:Y:S04]  /*87e0*/  LDGSTS.E.BYPASS.LTC128B.128 [R8+0xe080], [R10.64+0x100], !P6 ;  /* 0x0e0801000a087fae */ /* 0x0003e8000f101d52 */
[----:B------:R1:W-:Y:S02]  /*87f0*/  LDGSTS.E.BYPASS.LTC128B.128 [R8+0xf880], [R10.64+0x180], !P5 ;  /* 0x0f8801800a087fae */ /* 0x0003e4000e901d52 */
.L_x_792:
[----:B------:R-:W-:Y:S05]  /*8800*/  BSYNC B0 ;  /* 0x0000000000007941 */ /* 0x000fea0003800000 */
.L_x_791:
[----:B------:R-:W-:Y:S01]  /*8810*/  ISETP.LT.AND P0, PT, RZ, c[0x0][0x27c], PT ;  /* 0x00009f00ff007a0c */ /* 0x000fe20003f01270 */
[----:B------:R-:W0:-:S12]  /*8820*/  LDGDEPBAR ;  /* 0x00000000000079af */ /* 0x000e180000000000 */
[----:B------:R-:W-:Y:S05]  /*8830*/  @P0 BRA `(.L_x_793) ;  /* 0x0000002000000947 */ /* 0x000fea0003800000 */
[----:B------:R-:W-:-:S04]  /*8840*/  DEPBAR.LE SB0, 0x1 ;  /* 0x000080400000791a */ /* 0x000fc80000000000 */
[----:B------:R-:W-:Y:S05]  /*8850*/  BRA `(.L_x_794) ;  /* 0x00006ab000007947 */ /* 0x000fea0003800000 */
.L_x_793:
[----:B-1---5:R-:W-:Y:S01]  /*8860*/  SHF.R.S32.HI R10, RZ, 0x1f, R89 ;  /* 0x0000001fff0a7819 */ /* 0x022fe20000011459 */
[----:B------:R-:W-:Y:S01]  /*8870*/  ULDC.U8 UR4, c[0x0][0x298] ;  /* 0x0000a60000047ab9 */ /* 0x000fe20000000000 */
[C---:B------:R-:W-:Y:S01]  /*8880*/  IMAD.WIDE.U32 R12, R89.reuse, c[0x0][0x280], RZ ;  /* 0x0000a000590c7a25 */ /* 0x040fe200078e00ff */
[----:B------:R-:W-:Y:S01]  /*8890*/  ISETP.NE.AND P2, PT, RZ, UR4, PT ;  /* 0x00000004ff007c0c */ /* 0x000fe2000bf45270 */
[----:B------:R-:W-:Y:S01]  /*88a0*/  BSSY B2, `(.L_x_794) ;  /* 0x00006a6000027945 */ /* 0x000fe20003800000 */
[----:B------:R-:W-:Y:S01]  /*88b0*/  SHF.L.U32 R39, R16, 0x1, RZ ;  /* 0x0000000110277819 */ /* 0x000fe200000006ff */
[----:B------:R-:W-:Y:S01]  /*88c0*/  IMAD R8, R10, c[0x0][0x280], RZ ;  /* 0x0000a0000a087a24 */ /* 0x000fe200078e02ff */
        /* <DEDUP_REMOVED lines=52> */
[----:B------:R-:W-:Y:S01]  /*8c10*/  @!P1 IMAD.WIDE R34, R13, 0x2, R48 ;  /* 0x000000020d229825 */ /* 0x000fe200078e0230 */
[----:B------:R1:W5:Y:S01]  /*8c20*/  @!P2 LD.E.64 R52, [R32.64] ;  /* 0x000000122034a980 */ /* 0x000362000c101b00 */
[----:B------:R-:W-:Y:S02]  /*8c30*/  CS2R R12, SRZ ;  /* 0x00000000000c7805 */ /* 0x000fe4000001ff00 */
[C---:B------:R-:W-:Y:S01]  /*8c40*/  @!P0 IMAD.WIDE R28, R9.reuse, 0x2, R28 ;  /* 0x00000002091c8825 */ /* 0x040fe200078e021c */
[----:B------:R1:W5:Y:S03]  /*8c50*/  @!P1 LD.E.64 R14, [R30.64] ;  /* 0x000000121e0e9980 */ /* 0x000366000c101b00 */
[----:B------:R-:W-:Y:S01]  /*8c60*/  @!P0 IMAD.WIDE R48, R9, 0x2, R48 ;  /* 0x0000000209308825 */ /* 0x000fe200078e0230 */
[----:B------:R1:W5:Y:S01]  /*8c70*/  @!P0 LD.E.64 R12, [R28.64] ;  /* 0x000000121c0c8980 */ /* 0x000362000c101b00 */
[----:B------:R-:W-:-:S03]  /*8c80*/  CS2R R8, SRZ ;  /* 0x0000000000087805 */ /* 0x000fc6000001ff00 */
[----:B------:R1:W5:Y:S04]  /*8c90*/  @!P0 LD.E.64 R50, [R48.64] ;  /* 0x0000001230328980 */ /* 0x000368000c101b00 */
[----:B------:R1:W5:Y:S02]  /*8ca0*/  @!P1 LD.E.64 R8, [R34.64] ;  /* 0x0000001222089980 */ /* 0x000364000c101b00 */
.L_x_797:
[----:B------:R-:W-:Y:S05]  /*8cb0*/  BSYNC B0 ;  /* 0x0000000000007941 */ /* 0x000fea0003800000 */
.L_x_796:
[----:B-1----:R-:W-:Y:S01]  /*8cc0*/  IMAD R35, R88, -0x80, R37 ;  /* 0xffffff8058237824 */ /* 0x002fe200078e0225 */
[--C-:B-----5:R-:W-:Y:S01]  /*8cd0*/  SHF.R.U64 R48, R24, 0x10, R25.reuse ;  /* 0x0000001018307819 */ /* 0x120fe20000001219 */
[----:B------:R-:W-:Y:S01]  /*8ce0*/  IMAD.MOV.U32 R34, RZ, RZ, R24 ;  /* 0x000000ffff227224 */ /* 0x000fe200078e0018 */
[--C-:B------:R-:W-:Y:S01]  /*8cf0*/  SHF.R.U32.HI R32, RZ, 0x10, R25.reuse ;  /* 0x00000010ff207819 */ /* 0x100fe20000011619 */
[----:B------:R-:W-:Y:S01]  /*8d00*/  IMAD.MOV.U32 R49, RZ, RZ, R25 ;  /* 0x000000ffff317224 */ /* 0x000fe200078e0019 */
[----:B------:R-:W-:Y:S01]  /*8d10*/  IMNMX R35, R35, 0x80, PT ;  /* 0x0000008023237817 */ /* 0x000fe20003800200 */
[----:B------:R-:W-:Y:S01]  /*8d20*/  IMAD.MOV.U32 R30, RZ, RZ, R26 ;  /* 0x000000ffff1e7224 */ /* 0x000fe200078e001a */
[----:B------:R-:W-:Y:S01]  /*8d30*/  SHF.R.U64 R46, R26, 0x10, R27 ;  /* 0x000000101a2e7819 */ /* 0x000fe2000000121b */
[----:B------:R-:W-:Y:S01]  /*8d40*/  IMAD.MOV.U32 R42, RZ, RZ, R10 ;  /* 0x000000ffff2a7224 */ /* 0x000fe200078e000a */
[----:B------:R-:W-:Y:S01]  /*8d50*/  ISETP.GE.AND P0, PT, R158, R35, PT ;  /* 0x000000239e00720c */ /* 0x000fe20003f06270 */
[----:B------:R-:W-:Y:S01]  /*8d60*/  IMAD.MOV.U32 R26, RZ, RZ, R14 ;  /* 0x000000ffff1a7224 */ /* 0x000fe200078e000e */
[----:B------:R-:W-:Y:S01]  /*8d70*/  SHF.R.U64 R40, R10, 0x10, R11 ;  /* 0x000000100a287819 */ /* 0x000fe2000000120b */
[--C-:B------:R-:W-:Y:S01]  /*8d80*/  IMAD.MOV.U32 R45, RZ, RZ, R15.reuse ;  /* 0x000000ffff2d7224 */ /* 0x100fe200078e000f */
        /* <DEDUP_REMOVED lines=9> */
[----:B------:R-:W-:Y:S01]  /*8e20*/  IMAD.MOV.U32 R33, RZ, RZ, R11 ;  /* 0x000000ffff217224 */ /* 0x000fe200078e000b */
[----:B------:R-:W-:Y:S01]  /*8e30*/  SHF.R.U64 R41, R12, 0x10, R13 ;  /* 0x000000100c297819 */ /* 0x000fe2000000120d */
[----:B------:R-:W-:Y:S01]  /*8e40*/  IMAD.MOV.U32 R38, RZ, RZ, R52 ;  /* 0x000000ffff267224 */ /* 0x000fe200078e0034 */
[----:B------:R-:W-:Y:S01]  /*8e50*/  SHF.R.U32.HI R31, RZ, 0x10, R11 ;  /* 0x00000010ff1f7819 */ /* 0x000fe2000001160b */
[----:B------:R-:W-:Y:S01]  /*8e60*/  IMAD.MOV.U32 R29, RZ, RZ, R53 ;  /* 0x000000ffff1d7224 */ /* 0x000fe200078e0035 */
[----:B------:R-:W-:Y:S01]  /*8e70*/  SHF.R.U32.HI R13, RZ, 0x10, R13 ;  /* 0x00000010ff0d7819 */ /* 0x000fe2000001160d */
[----:B------:R-:W-:Y:S01]  /*8e80*/  IMAD.MOV.U32 R36, RZ, RZ, R8 ;  /* 0x000000ffff247224 */ /* 0x000fe200078e0008 */
        /* <DEDUP_REMOVED lines=30> */
[--C-:B------:R-:W-:Y:S02]  /*9070*/  HADD2.F32 R36, -RZ, R33.reuse.H1_H1 ;  /* 0x30000021ff247230 */ /* 0x100fe40000004100 */
[----:B------:R-:W-:Y:S02]  /*9080*/  HADD2.F32 R43, -RZ, R32.H1_H1 ;  /* 0x30000020ff2b7230 */ /* 0x000fe40000004100 */
[----:B------:R-:W-:Y:S02]  /*9090*/  HADD2.F32 R44, -RZ, R34.H1_H1 ;  /* 0x30000022ff2c7230 */ /* 0x000fe40000004100 */
[----:B------:R-:W-:Y:S02]  /*90a0*/  HADD2.F32 R47, -RZ, R33.H0_H0 ;  /* 0x20000021ff2f7230 */ /* 0x000fe40000004100 */
[--C-:B-1----:R-:W-:Y:S02]  /*90b0*/  HADD2.F32 R37, -RZ, R8.reuse.H0_H0 ;  /* 0x20000008ff257230 */ /* 0x102fe40000004100 */
[----:B------:R-:W-:-:S02]  /*90c0*/  HADD2.F32 R41, -RZ, R8.H1_H1 ;  /* 0x30000008ff297230 */ /* 0x000fc40000004100 */
[--C-:B------:R-:W-:Y:S01]  /*90d0*/  HADD2.F32 R8, -RZ, R9.reuse.H0_H0 ;  /* 0x20000009ff087230 */ /* 0x100fe20000004100 */
[-C--:B------:R-:W-:Y:S01]  /*90e0*/  FMUL.FTZ R46, R37, R36.reuse ;  /* 0x00000024252e7220 */ /* 0x080fe20000410000 */
[----:B------:R-:W-:Y:S01]  /*90f0*/  HADD2.F32 R38, -RZ, R9.H1_H1 ;  /* 0x30000009ff267230 */ /* 0x000fe20000004100 */
[C---:B------:R-:W-:Y:S01]  /*9100*/  FMUL.FTZ R42, R41.reuse, R36 ;  /* 0x00000024292a7220 */ /* 0x040fe20000410000 */
[--C-:B------:R-:W-:Y:S01]  /*9110*/  HADD2.F32 R9, -RZ, R10.reuse.H0_H0 ;  /* 0x2000000aff097230 */ /* 0x100fe20000004100 */
[-C--:B------:R-:W-:Y:S01]  /*9120*/  FFMA.FTZ R41, R41, R44.reuse, R46 ;  /* 0x0000002c29297223 */ /* 0x080fe2000001002e */
[----:B------:R-:W-:Y:S01]  /*9130*/  HADD2.F32 R40, -RZ, R10.H1_H1 ;  /* 0x3000000aff287230 */ /* 0x000fe20000004100 */
[----:B------:R-:W-:Y:S01]  /*9140*/  FFMA.FTZ R42, R37, R44, -R42 ;  /* 0x0000002c252a7223 */ /* 0x000fe2000001082a */
[--C-:B------:R-:W-:Y:S02]  /*9150*/  HADD2.F32 R10, -RZ, R11.reuse.H0_H0 ;  /* 0x2000000bff0a7230 */ /* 0x100fe40000004100 */
[----:B------:R-:W-:-:S02]  /*9160*/  HADD2.F32 R45, -RZ, R11.H1_H1 ;  /* 0x3000000bff2d7230 */ /* 0x000fc40000004100 */
[----:B------:R-:W-:Y:S02]  /*9170*/  HADD2.F32 R11, -RZ, R31.H1_H1 ;  /* 0x3000001fff0b7230 */ /* 0x000fe40000004100 */
[----:B------:R-:W-:-:S03]  /*9180*/  HADD2.F32 R44, -RZ, R34.H0_H0 ;  /* 0x20000022ff2c7230 */ /* 0x000fc60000004100 */
[-C--:B------:R-:W-:Y:S02]  /*9190*/  FMUL.FTZ R36, R38, R11.reuse ;  /* 0x0000000b26247220 */ /* 0x080fe40000410000 */
[C---:B------:R-:W-:Y:S02]  /*91a0*/  FMUL.FTZ R11, R8.reuse, R11 ;  /* 0x0000000b080b7220 */ /* 0x040fe40000410000 */
[-C--:B------:R-:W-:Y:S01]  /*91b0*/  FFMA.FTZ R36, R8, R43.reuse, -R36 ;  /* 0x0000002b08247223 */ /* 0x080fe20000010824 */
[----:B------:R-:W-:Y:S01]  /*91c0*/  HADD2.F32 R8, -RZ, R31.H0_H0 ;  /* 0x2000001fff087230 */ /* 0x000fe20000004100 */
[----:B------:R-:W-:Y:S01]  /*91d0*/  FFMA.FTZ R43, R38, R43, R11 ;  /* 0x0000002b262b7223 */ /* 0x000fe2000001000b */
[----:B------:R-:W-:Y:S01]  /*91e0*/  HADD2.F32 R38, -RZ, R32.H0_H0 ;  /* 0x20000020ff267230 */ /* 0x000fe20000004100 */
[-C--:B------:R-:W-:Y:S02]  /*91f0*/  FMUL.FTZ R11, R40, R47.reuse ;  /* 0x0000002f280b7220 */ /* 0x080fe40000410000 */
[----:B------:R-:W-:-:S02]  /*9200*/  FMUL.FTZ R47, R9, R47 ;  /* 0x0000002f092f7220 */ /* 0x000fc40000410000 */
[-C--:B------:R-:W-:Y:S02]  /*9210*/  FMUL.FTZ R37, R45, R8.reuse ;  /* 0x000000082d257220 */ /* 0x080fe40000410000 */
[----:B------:R-:W-:Y:S02]  /*9220*/  FMUL.FTZ R8, R10, R8 ;  /* 0x000000080a087220 */ /* 0x000fe40000410000 */
[----:B------:R-:W-:Y:S01]  /*9230*/  FFMA.FTZ R11, R9, R44, -R11 ;  /* 0x0000002c090b7223 */ /* 0x000fe2000001080b */
[----:B------:R-:W-:Y:S01]  /*9240*/  F2FP.PACK_AB R9, R43, R36 ;  /* 0x000000242b09723e */ /* 0x000fe200000000ff */
[----:B------:R-:W-:Y:S02]  /*9250*/  FFMA.FTZ R40, R40, R44, R47 ;  /* 0x0000002c28287223 */ /* 0x000fe4000001002f */
[-C--:B------:R-:W-:Y:S02]  /*9260*/  FFMA.FTZ R37, R10, R38.reuse, -R37 ;  /* 0x000000260a257223 */ /* 0x080fe40000010825 */
[----:B------:R-:W-:Y:S01]  /*9270*/  FFMA.FTZ R38, R45, R38, R8 ;  /* 0x000000262d267223 */ /* 0x000fe20000010008 */
[----:B------:R-:W-:-:S02]  /*9280*/  F2FP.PACK_AB R10, R40, R11 ;  /* 0x0000000b280a723e */ /* 0x000fc400000000ff */
[----:B------:R-:W-:Y:S02]  /*9290*/  F2FP.PACK_AB R8, R41, R42 ;  /* 0x0000002a2908723e */ /* 0x000fe400000000ff */
[----:B------:R-:W-:-:S05]  /*92a0*/  F2FP.PACK_AB R11, R38, R37 ;  /* 0x00000025260b723e */ /* 0x000fca00000000ff */
[----:B------:R1:W-:Y:S02]  /*92b0*/  STS.128 [R39+0x10080], R8 ;  /* 0x0100800827007388 */ /* 0x0003e40000000c00 */
.L_x_801:
[----:B------:R-:W-:Y:S05]  /*92c0*/  BSYNC B0 ;  /* 0x0000000000007941 */ /* 0x000fea0003800000 */
.L_x_800:
        /* <DEDUP_REMOVED lines=42> */
.L_x_803:
[----:B------:R-:W-:Y:S05]  /*9570*/  BSYNC B0 ;  /* 0x0000000000007941 */ /* 0x000fea0003800000 */
.L_x_802:
        /* <DEDUP_REMOVED lines=42> */
.L_x_805:
[----:B------:R-:W-:Y:S05]  /*9820*/  BSYNC B0 ;  /* 0x0000000000007941 */ /* 0x000fea0003800000 */
.L_x_804:
[----:B-1----:R-:W-:-:S04]  /*9830*/  IADD3 R8, R20, 0x60, RZ ;  /* 0x0000006014087810 */ /* 0x002fc80007ffe0ff */
        /* <DEDUP_REMOVED lines=40> */
.L_x_799:
[----:B------:R-:W-:Y:S05]  /*9ac0*/  BSYNC B1 ;  /* 0x0000000000017941 */ /* 0x000fea0003800000 */
.L_x_798:
        /* <DEDUP_REMOVED lines=11> */
[--C-:B-1----:R-:W-:Y:S02]  /*9b80*/  HADD2.F32 R45, -RZ, R8.reuse.H0_H0 ;  /* 0x20000008ff2d7230 */ /* 0x102fe40000004100 */
[----:B------:R-:W-:Y:S02]  /*9b90*/  HADD2.F32 R41, -RZ, R8.H1_H1 ;  /* 0x30000008ff297230 */ /* 0x000fe40000004100 */
[----:B------:R-:W-:-:S02]  /*9ba0*/  HADD2.F32 R36, -RZ, R9.H0_H0 ;  /* 0x20000009ff247230 */ /* 0x000fc40000004100 */
[--C-:B------:R-:W-:Y:S01]  /*9bb0*/  HADD2.F32 R8, -RZ, R11.reuse.H0_H0 ;  /* 0x2000000bff087230 */ /* 0x100fe20000004100 */
[C---:B------:R-:W-:Y:S01]  /*9bc0*/  FMUL.FTZ R42, R40.reuse, R41 ;  /* 0x00000029282a7220 */ /* 0x040fe20000410000 */
[----:B------:R-:W-:Y:S01]  /*9bd0*/  HADD2.F32 R46, -RZ, R11.H1_H1 ;  /* 0x3000000bff2e7230 */ /* 0x000fe20000004100 */
[-C--:B------:R-:W-:Y:S01]  /*9be0*/  FMUL.FTZ R40, R40, R45.reuse ;  /* 0x0000002d28287220 */ /* 0x080fe20000410000 */
[----:B------:R-:W-:Y:S01]  /*9bf0*/  HADD2.F32 R9, -RZ, R9.H1_H1 ;  /* 0x30000009ff097230 */ /* 0x000fe20000004100 */
[C---:B------:R-:W-:Y:S01]  /*9c00*/  FFMA.FTZ R45, R44.reuse, R45, -R42 ;  /* 0x0000002d2c2d7223 */ /* 0x040fe2000001082a */
[----:B------:R-:W-:Y:S01]  /*9c10*/  HADD2.F32 R11, -RZ, R31.H1_H1 ;  /* 0x3000001fff0b7230 */ /* 0x000fe20000004100 */
[----:B------:R-:W-:Y:S01]  /*9c20*/  FFMA.FTZ R44, R44, R41, R40 ;  /* 0x000000292c2c7223 */ /* 0x000fe20000010028 */
[--C-:B------:R-:W-:Y:S01]  /*9c30*/  HADD2.F32 R38, -RZ, R10.reuse.H0_H0 ;  /* 0x2000000aff267230 */ /* 0x100fe20000004100 */
[----:B------:R-:W-:Y:S01]  /*9c40*/  FMUL.FTZ R41, R49, R46 ;  /* 0x0000002e31297220 */ /* 0x000fe20000410000 */
[----:B------:R-:W-:Y:S01]  /*9c50*/  HADD2.F32 R37, -RZ, R10.H1_H1 ;  /* 0x3000000aff257230 */ /* 0x000fe20000004100 */
[C---:B------:R-:W-:Y:S01]  /*9c60*/  FMUL.FTZ R43, R11.reuse, R9 ;  /* 0x000000090b2b7220 */ /* 0x040fe20000410000 */
[----:B------:R-:W-:Y:S01]  /*9c70*/  HADD2.F32 R10, -RZ, R32.H1_H1 ;  /* 0x30000020ff0a7230 */ /* 0x000fe20000004100 */
[----:B------:R-:W-:Y:S01]  /*9c80*/  FMUL.FTZ R11, R11, R36 ;  /* 0x000000240b0b7220 */ /* 0x000fe20000410000 */
[----:B------:R-:W-:Y:S01]  /*9c90*/  HADD2.F32 R40, -RZ, R34.H0_H0 ;  /* 0x20000022ff287230 */ /* 0x000fe20000004100 */
[----:B------:R-:W-:-:S02]  /*9ca0*/  FMUL.FTZ R42, R49, R8 ;  /* 0x00000008312a7220 */ /* 0x000fc40000410000 */
[C---:B------:R-:W-:Y:S01]  /*9cb0*/  FFMA.FTZ R36, R10.reuse, R36, -R43 ;  /* 0x000000240a247223 */ /* 0x040fe2000001082b */
[----:B------:R-:W-:Y:S01]  /*9cc0*/  HADD2.F32 R43, -RZ, R33.H0_H0 ;  /* 0x20000021ff2b7230 */ /* 0x000fe20000004100 */
[----:B------:R-:W-:Y:S01]  /*9cd0*/  FFMA.FTZ R9, R10, R9, R11 ;  /* 0x000000090a097223 */ /* 0x000fe2000001000b */
[----:B------:R-:W-:-:S03]  /*9ce0*/  HADD2.F32 R11, -RZ, R32.H0_H0 ;  /* 0x20000020ff0b7230 */ /* 0x000fc60000004100 */
        /* <DEDUP_REMOVED lines=11> */
.L_x_809:
[----:B------:R-:W-:Y:S05]  /*9da0*/  BSYNC B0 ;  /* 0x0000000000007941 */ /* 0x000fea0003800000 */
.L_x_808:
        /* <DEDUP_REMOVED lines=42> */
.L_x_811:
[----:B------:R-:W-:Y:S05]  /*a050*/  BSYNC B0 ;  /* 0x0000000000007941 */ /* 0x000fea0003800000 */
.L_x_810:
        /* <DEDUP_REMOVED lines=42> */
.L_x_813:
[----:B------:R-:W-:Y:S05]  /*a300*/  BSYNC B0 ;  /* 0x0000000000007941 */ /* 0x000fea0003800000 */
.L_x_812:
[----:B-1----:R-:W-:-:S04]  /*a310*/  IADD3 R8, R20, 0x60, RZ ;  /* 0x0000006014087810 */ /* 0x002fc80007ffe0ff */
        /* <DEDUP_REMOVED lines=40> */
.L_x_807:
[----:B------:R-:W-:Y:S05]  /*a5a0*/  BSYNC B1 ;  /* 0x0000000000017941 */ /* 0x000fea0003800000 */
.L_x_806:
        /* <DEDUP_REMOVED lines=45> */
.L_x_817:
[----:B------:R-:W-:Y:S05]  /*a880*/  BSYNC B0 ;  /* 0x0000000000007941 */ /* 0x000fea0003800000 */
.L_x_816:
        /* <DEDUP_REMOVED lines=42> */
.L_x_819:
[----:B------:R-:W-:Y:S05]  /*ab30*/  BSYNC B0 ;  /* 0x0000000000007941 */ /* 0x000fea0003800000 */
.L_x_818:
        /* <DEDUP_REMOVED lines=42> */
.L_x_821:
[----:B------:R-:W-:Y:S05]  /*ade0*/  BSYNC B0 ;  /* 0x0000000000007941 */ /* 0x000fea0003800000 */
.L_x_820:
        /* <DEDUP_REMOVED lines=41> */
.L_x_815:
[----:B------:R-:W-:Y:S05]  /*b080*/  BSYNC B1 ;  /* 0x0000000000017941 */ /* 0x000fea0003800000 */
.L_x_814:
        /* <DEDUP_REMOVED lines=44> */
.L_x_824:
[----:B------:R-:W-:Y:S05]  /*b350*/  BSYNC B0 ;  /* 0x0000000000007941 */ /* 0x000fea0003800000 */
.L_x_823:
        /* <DEDUP_REMOVED lines=42> */
.L_x_826:
[----:B------:R-:W-:Y:S05]  /*b600*/  BSYNC B0 ;  /* 0x0000000000007941 */ /* 0x000fea0003800000 */
.L_x_825:
        /* <DEDUP_REMOVED lines=28> */
[----:B------:R-:W-:Y:S02]  /*b7d0*/  FMUL.FTZ R29, R22, R11 ;  /* 0x0000000b161d7220 */ /* 0x000fe40000410000 */
[C---:B------:R-:W-:Y:S02]  /*b7e0*/  FMUL.FTZ R25, R8.reuse, R31 ;  /* 0x0000001f08197220 */ /* 0x040fe40000410000 */
[-C--:B------:R-:W-:Y:S02]  /*b7f0*/  FMUL.FTZ R8, R8, R9.reuse ;  /* 0x0000000908087220 */ /* 0x080fe40000410000 */
[----:B------:R-:W-:Y:S02]  /*b800*/  FMUL.FTZ R22, R22, R10 ;  /* 0x0000000a16167220 */ /* 0x000fe40000410000 */
[----:B------:R-:W-:Y:S01]  /*b810*/  FFMA.FTZ R25, R26, R9, -R25 ;  /* 0x000000091a197223 */ /* 0x000fe20000010819 */
[----:B------:R-:W-:Y:S01]  /*b820*/  F2FP.PACK_AB R9, R32, R27 ;  /* 0x0000001b2009723e */ /* 0x000fe200000000ff */
[----:B------:R-:W-:-:S02]  /*b830*/  FFMA.FTZ R33, R33, R30, R36 ;  /* 0x0000001e21217223 */ /* 0x000fc40000010024 */
[----:B------:R-:W-:Y:S02]  /*b840*/  FFMA.FTZ R26, R26, R31, R8 ;  /* 0x0000001f1a1a7223 */ /* 0x000fe40000010008 */
[C---:B------:R-:W-:Y:S01]  /*b850*/  FFMA.FTZ R29, R24.reuse, R10, -R29 ;  /* 0x0000000a181d7223 */ /* 0x040fe2000001081d */
[----:B------:R-:W-:Y:S01]  /*b860*/  F2FP.PACK_AB R8, R33, R34 ;  /* 0x000000222108723e */ /* 0x000fe200000000ff */
[----:B------:R-:W-:Y:S01]  /*b870*/  FFMA.FTZ R22, R24, R11, R22 ;  /* 0x0000000b18167223 */ /* 0x000fe20000010016 */
[----:B------:R-:W-:-:S04]  /*b880*/  F2FP.PACK_AB R10, R26, R25 ;  /* 0x000000191a0a723e */ /* 0x000fc800000000ff */
[----:B------:R-:W-:-:S05]  /*b890*/  F2FP.PACK_AB R11, R22, R29 ;  /* 0x0000001d160b723e */ /* 0x000fca00000000ff */
[----:B------:R1:W-:Y:S02]  /*b8a0*/  STS.128 [R39+0x1b080], R8 ;  /* 0x01b0800827007388 */ /* 0x0003e40000000c00 */
.L_x_828:
[----:B------:R-:W-:Y:S05]  /*b8b0*/  BSYNC B0 ;  /* 0x0000000000007941 */ /* 0x000fea0003800000 */
.L_x_827:
[----:B------:R-:W-:-:S04]  /*b8c0*/  IADD3 R20, R20, 0x60, RZ ;  /* 0x0000006014147810 */ /* 0x000fc80007ffe0ff */
[----:B------:R-:W-:-:S13]  /*b8d0*/  ISETP.GE.AND P0, PT, R20, c[0x0][0x27c], PT ;  /* 0x00009f0014007a0c */ /* 0x000fda0003f06270 */
[----:B------:R-:W-:Y:S05]  /*b8e0*/  @P0 BRA `(.L_x_822) ;  /* 0x00003a1000000947 */ /* 0x000fea0003800000 */
[----:B-1----:R-:W1:Y:S01]  /*b8f0*/  LDS.128 R8, [R39+0x1f080] ;  /* 0x01f0800027087984 */ /* 0x002e620000000c00 */
        /* <DEDUP_REMOVED lines=26> */
[C---:B------:R-:W-:Y:S02]  /*baa0*/  FFMA.FTZ R28, R26.reuse, R25, -R28 ;  /* 0x000000191a1c7223 */ /* 0x040fe4000001081c */
        /* <DEDUP_REMOVED lines=11> */
.L_x_795:
        /* <DEDUP_REMOVED lines=12> */
[----:B------:R-:W-:Y:S01]  /*bc20*/  ISETP.GE.AND P1, PT, R30, c[0x0][0x27c], PT ;  /* 0x00009f001e007a0c */ /* 0x000fe20003f26270 */
[----:B------:R-:W-:-:S10]  /*bc30*/  CS2R R32, SRZ ;  /* 0x0000000000207805 */ /* 0x000fd4000001ff00 */
[C---:B------:R-:W-:Y:S01]  /*bc40*/  @!P0 IMAD.SHL.U32 R14, R40.reuse, 0x2, RZ ;  /* 0x00000002280e8824 */ /* 0x040fe200078e00ff */
[----:B------:R-:W-:Y:S02]  /*bc50*/  @!P0 SHF.L.U64.HI R13, R40, 0x1, R43 ;  /* 0x00000001280d8819 */ /* 0x000fe4000001022b */
[----:B------:R-:W-:Y:S02]  /*bc60*/  @!P1 SHF.R.S32.HI R15, RZ, 0x1f, R30 ;  /* 0x0000001fff0f9819 */ /* 0x000fe4000001141e */
[----:B------:R-:W-:Y:S02]  /*bc70*/  @!P0 IADD3 R50, P2, R14, R28, RZ ;  /* 0x0000001c0e328210 */ /* 0x000fe40007f5e0ff */
[----:B------:R-:W-:-:S03]  /*bc80*/  @!P1 LEA.HI R12, R15, R30, RZ, 0x3 ;  /* 0x0000001e0f0c9211 */ /* 0x000fc600078f18ff */
[C---:B------:R-:W-:Y:S01]  /*bc90*/  @!P0 IMAD.X R51, R13.reuse, 0x1, R29, P2 ;  /* 0x000000010d338824 */ /* 0x040fe200010e061d */
[----:B------:R-:W-:Y:S02]  /*bca0*/  @!P0 IADD3 R52, P2, R14, R48, RZ ;  /* 0x000000300e348210 */ /* 0x000fe40007f5e0ff */
[----:B------:R-:W-:Y:S01]  /*bcb0*/  @!P1 LOP3.LUT R12, R12, 0xfffffff8, RZ, 0xc0, !PT ;  /* 0xfffffff80c0c9812 */ /* 0x000fe200078ec0ff */
[----:B------:R-:W-:Y:S01]  /*bcc0*/  CS2R R14, SRZ ;  /* 0x00000000000e7805 */ /* 0x000fe2000001ff00 */
[----:B------:R1:W5:Y:S01]  /*bcd0*/  @!P0 LD.E.128 R24, [R50.64] ;  /* 0x0000001232188980 */ /* 0x000362000c101d00 */
[----:B------:R-:W-:Y:S02]  /*bce0*/  @!P0 IMAD.X R53, R13, 0x1, R49, P2 ;  /* 0x000000010d358824 */ /* 0x000fe400010e0631 */
[----:B------:R-:W-:-:S03]  /*bcf0*/  @!P1 IMAD.WIDE R28, R12, 0x2, R28 ;  /* 0x000000020c1c9825 */ /* 0x000fc600078e021c */
[----:B------:R1:W5:Y:S01]  /*bd00*/  @!P0 LD.E.128 R8, [R52.64] ;  /* 0x0000001234088980 */ /* 0x000362000c101d00 */
[----:B------:R-:W-:Y:S02]  /*bd10*/  @!P1 IMAD.WIDE R48, R12, 0x2, R48 ;  /* 0x000000020c309825 */ /* 0x000fe400078e0230 */
[----:B------:R-:W-:Y:S01]  /*bd20*/  CS2R R12, SRZ ;  /* 0x00000000000c7805 */ /* 0x000fe2000001ff00 */
[----:B------:R1:W5:Y:S05]  /*bd30*/  @!P1 LD.E.128 R32, [R28.64] ;  /* 0x000000121c209980 */ /* 0x00036a000c101d00 */
[----:B------:R1:W5:Y:S02]  /*bd40*/  @!P1 LD.E.128 R12, [R48.64] ;  /* 0x00000012300c9980 */ /* 0x000364000c101d00 */
.L_x_830:
[----:B------:R-:W-:Y:S05]  /*bd50*/  BSYNC B0 ;  /* 0x0000000000007941 */ /* 0x000fea0003800000 */
.L_x_829:
[----:B-----5:R-:W-:Y:S01]  /*bd60*/  SHF.R.U64 R41, R10, 0x10, R11 ;  /* 0x000000100a297819 */ /* 0x020fe2000000120b */
[----:B------:R-:W-:Y:S01]  /*bd70*/  IMAD R88, R88, -0x80, R37 ;  /* 0xffffff8058587824 */ /* 0x000fe200078e0225 */
[----:B------:R-:W-:Y:S01]  /*bd80*/  SHF.R.U32.HI R31, RZ, 0x10, R11 ;  /* 0x00000010ff1f7819 */ /* 0x000fe2000001160b */
[----:B------:R-:W-:Y:S01]  /*bd90*/  IMAD.MOV.U32 R60, RZ, RZ, R24 ;  /* 0x000000ffff3c7224 */ /* 0x000fe200078e0018 */
[--C-:B------:R-:W-:Y:S01]  /*bda0*/  SHF.R.U64 R38, R24, 0x10, R25.reuse ;  /* 0x0000001018267819 */ /* 0x100fe20000001219 */
[----:B------:R-:W-:Y:S01]  /*bdb0*/  IMAD.MOV.U32 R59, RZ, RZ, R25 ;  /* 0x000000ffff3b7224 */ /* 0x000fe200078e0019 */
[----:B------:R-:W-:Y:S01]  /*bdc0*/  PRMT R31, R31, 0x5410, R41 ;  /* 0x000054101f1f7816 */ /* 0x000fe20000000029 */
[----:B------:R-:W-:Y:S01]  /*bdd0*/  IMAD.MOV.U32 R56, RZ, RZ, R26 ;  /* 0x000000ffff387224 */ /* 0x000fe200078e001a */
[----:B------:R-:W-:Y:S01]  /*bde0*/  IMNMX R41, R88, 0x80, PT ;  /* 0x0000008058297817 */ /* 0x000fe20003800200 */
[----:B------:R-:W-:Y:S01]  /*bdf0*/  IMAD.MOV.U32 R57, RZ, RZ, R27 ;  /* 0x000000ffff397224 */ /* 0x000fe200078e001b */
[----:B------:R-:W-:Y:S01]  /*be00*/  SHF.R.U32.HI R58, RZ, 0x10, R25 ;  /* 0x00000010ff3a7819 */ /* 0x000fe20000011619 */
[----:B-1----:R-:W-:Y:S01]  /*be10*/  IMAD.MOV.U32 R53, RZ, RZ, R32 ;  /* 0x000000ffff357224 */ /* 0x002fe200078e0020 */
[----:B------:R-:W-:Y:S01]  /*be20*/  ISETP.GE.AND P0, PT, R158, R41, PT ;  /* 0x000000299e00720c */ /* 0x000fe20003f06270 */
[----:B------:R-:W-:Y:S01]  /*be30*/  IMAD.MOV.U32 R29, RZ, RZ, R35 ;  /* 0x000000ffff1d7224 */ /* 0x000fe200078e0023 */
[--C-:B------:R-:W-:Y:S01]  /*be40*/  SHF.R.U64 R55, R26, 0x10, R27.reuse ;  /* 0x000000101a377819 */ /* 0x100fe2000000121b */
[----:B------:R-:W-:Y:S01]  /*be50*/  IMAD.MOV.U32 R36, RZ, RZ, R10 ;  /* 0x000000ffff247224 */ /* 0x000fe200078e000a */
[----:B------:R-:W-:Y:S01]  /*be60*/  SHF.R.U32.HI R54, RZ, 0x10, R27 ;  /* 0x00000010ff367819 */ /* 0x000fe2000001161b */
[----:B------:R-:W-:Y:S01]  /*be70*/  IMAD.MOV.U32 R49, RZ, RZ, R11 ;  /* 0x000000ffff317224 */ /* 0x000fe200078e000b */
[--C-:B------:R-:W-:Y:S01]  /*be80*/  SHF.R.U64 R25, R32, 0x10, R33.reuse ;  /* 0x0000001020197819 */ /* 0x100fe20000001221 */
[----:B------:R-:W-:Y:S01]  /*be90*/  IMAD.MOV.U32 R28, RZ, RZ, R33 ;  /* 0x000000ffff1c7224 */ /* 0x000fe200078e0021 */
[--C-:B------:R-:W-:Y:S01]  /*bea0*/  SHF.R.U64 R50, R34, 0x10, R35.reuse ;  /* 0x0000001022327819 */ /* 0x100fe20000001223 */
        /* <DEDUP_REMOVED lines=45> */
[----:B------:R-:W-:Y:S01]  /*c180*/  HADD2.F32 R74, -RZ, R37.H1_H1 ;  /* 0x30000025ff4a7230 */ /* 0x000fe20000004100 */
[----:B------:R-:W-:Y:S01]  /*c190*/  LEA.HI R8, R8, R9, RZ, 0x3 ;  /* 0x0000000908087211 */ /* 0x000fe200078f18ff */
[----:B------:R-:W-:Y:S01]  /*c1a0*/  HADD2.F32 R73, -RZ, R34.H1_H1 ;  /* 0x30000022ff497230 */ /* 0x000fe20000004100 */
[----:B------:R-:W-:Y:S01]  /*c1b0*/  LOP3.LUT R10, R47, 0x38, R10, 0xf8, !PT ;  /* 0x000000382f0a7812 */ /* 0x000fe200078ef80a */
[----:B------:R-:W-:Y:S01]  /*c1c0*/  HADD2.F32 R61, -RZ, R35.H0_H0 ;  /* 0x20000023ff3d7230 */ /* 0x000fe20000004100 */
[----:B------:R-:W-:Y:S01]  /*c1d0*/  SHF.L.U32 R8, R8, 0xa, RZ ;  /* 0x0000000a08087819 */ /* 0x000fe200000006ff */
[----:B------:R-:W-:Y:S01]  /*c1e0*/  HADD2.F32 R59, -RZ, R32.H0_H0 ;  /* 0x20000020ff3b7230 */ /* 0x000fe20000004100 */
[----:B------:R-:W-:Y:S01]  /*c1f0*/  LOP3.LUT R9, R10, R45, RZ, 0x3c, !PT ;  /* 0x0000002d0a097212 */ /* 0x000fe200078e3cff */
[----:B------:R-:W-:Y:S01]  /*c200*/  HADD2.F32 R58, -RZ, R36.H1_H1 ;  /* 0x30000024ff3a7230 */ /* 0x000fe20000004100 */
[----:B------:R-:W-:Y:S01]  /*c210*/  LOP3.LUT R8, R8, 0x7fffe000, RZ, 0xc0, !PT ;  /* 0x7fffe00008087812 */ /* 0x000fe200078ec0ff */
[----:B------:R-:W-:-:S02]  /*c220*/  HADD2.F32 R72, -RZ, R37.H0_H0 ;  /* 0x20000025ff487230 */ /* 0x000fc40000004100 */
[----:B------:R-:W-:Y:S01]  /*c230*/  HADD2.F32 R71, -RZ, R34.H0_H0 ;  /* 0x20000022ff477230 */ /* 0x000fe20000004100 */
[----:B------:R-:W-:Y:S01]  /*c240*/  IADD3 R8, R9, R8, R44 ;  /* 0x0000000809087210 */ /* 0x000fe20007ffe02c */
[--C-:B------:R-:W-:Y:S02]  /*c250*/  HADD2.F32 R70, -RZ, R38.reuse.H1_H1 ;  /* 0x30000026ff467230 */ /* 0x100fe40000004100 */
[----:B------:R-:W-:Y:S01]  /*c260*/  HADD2.F32 R56, -RZ, R31.H1_H1 ;  /* 0x3000001fff387230 */ /* 0x000fe20000004100 */
[----:B------:R-:W-:Y:S01]  /*c270*/  SHF.L.U32 R46, R8, 0x1, RZ ;  /* 0x00000001082e7819 */ /* 0x000fe200000006ff */
[--C-:B------:R-:W-:Y:S02]  /*c280*/  HADD2.F32 R69, -RZ, R33.reuse.H1_H1 ;  /* 0x30000021ff457230 */ /* 0x100fe40000004100 */
[----:B------:R-:W-:Y:S02]  /*c290*/  HADD2.F32 R68, -RZ, R38.H0_H0 ;  /* 0x20000026ff447230 */ /* 0x000fe40000004100 */
[----:B------:R-:W2:Y:S01]  /*c2a0*/  LDS.128 R8, [R46+0x10080] ;  /* 0x010080002e087984 */ /* 0x000ea20000000c00 */
[----:B------:R-:W-:-:S02]  /*c2b0*/  HADD2.F32 R67, -RZ, R33.H0_H0 ;  /* 0x20000021ff437230 */ /* 0x000fc40000004100 */
[--C-:B-1----:R-:W-:Y:S02]  /*c2c0*/  HADD2.F32 R49, -RZ, R12.reuse.H0_H0 ;  /* 0x2000000cff317230 */ /* 0x102fe40000004100 */
[----:B------:R-:W-:Y:S02]  /*c2d0*/  HADD2.F32 R51, -RZ, R12.H1_H1 ;  /* 0x3000000cff337230 */ /* 0x000fe40000004100 */
[--C-:B------:R-:W-:Y:S02]  /*c2e0*/  HADD2.F32 R12, -RZ, R13.reuse.H0_H0 ;  /* 0x2000000dff0c7230 */ /* 0x100fe40000004100 */
[----:B------:R-:W-:Y:S01]  /*c2f0*/  HADD2.F32 R52, -RZ, R13.H1_H1 ;  /* 0x3000000dff347230 */ /* 0x000fe20000004100 */
[----:B------:R-:W-:Y:S01]  /*c300*/  FMUL.FTZ R60, R51, R62 ;  /* 0x0000003e333c7220 */ /* 0x000fe20000410000 */
        /* <DEDUP_REMOVED lines=8> */
[----:B------:R-:W-:Y:S01]  /*c390*/  HADD2.F32 R50, -RZ, R9.H1_H1 ;  /* 0x30000009ff327230 */ /* 0x000fe20000004100 */
[-C--:B------:R-:W-:Y:S01]  /*c3a0*/  FMUL.FTZ R9, R49, R66.reuse ;  /* 0x0000004231097220 */ /* 0x080fe20000410000 */
[--C-:B------:R-:W-:Y:S01]  /*c3b0*/  HADD2.F32 R55, -RZ, R10.reuse.H0_H0 ;  /* 0x2000000aff377230 */ /* 0x100fe20000004100 */
[C---:B------:R-:W-:Y:S01]  /*c3c0*/  FMUL.FTZ R66, R63.reuse, R66 ;  /* 0x000000423f427220 */ /* 0x040fe20000410000 */
[----:B------:R-:W-:Y:S01]  /*c3d0*/  HADD2.F32 R10, -RZ, R10.H1_H1 ;  /* 0x3000000aff0a7230 */ /* 0x000fe20000004100 */
[----:B------:R-:W-:Y:S01]  /*c3e0*/  FFMA.FTZ R63, R63, R74, R9 ;  /* 0x0000004a3f3f7223 */ /* 0x000fe20000010009 */
[--C-:B------:R-:W-:Y:S01]  /*c3f0*/  HADD2.F32 R75, -RZ, R11.reuse.H0_H0 ;  /* 0x2000000bff4b7230 */ /* 0x100fe20000004100 */
[C---:B------:R-:W-:Y:S01]  /*c400*/  FMUL.FTZ R62, R8.reuse, R62 ;  /* 0x0000003e083e7220 */ /* 0x040fe20000410000 */
[----:B------:R-:W-:Y:S01]  /*c410*/  HADD2.F32 R11, -RZ, R11.H1_H1 ;  /* 0x3000000bff0b7230 */ /* 0x000fe20000004100 */
[----:B------:R-:W-:-:S02]  /*c420*/  FFMA.FTZ R60, R8, R73, R60 ;  /* 0x00000049083c7223 */ /* 0x000fc4000001003c */
[----:B------:R-:W-:Y:S02]  /*c430*/  FMUL.FTZ R9, R52, R59 ;  /* 0x0000003b34097220 */ /* 0x000fe40000410000 */
[-C--:B------:R-:W-:Y:S02]  /*c440*/  FMUL.FTZ R8, R13, R58.reuse ;  /* 0x0000003a0d087220 */ /* 0x080fe40000410000 */
[----:B------:R-:W-:Y:S02]  /*c450*/  FMUL.FTZ R58, R55, R58 ;  /* 0x0000003a373a7220 */ /* 0x000fe40000410000 */
[C---:B------:R-:W-:Y:S02]  /*c460*/  FMUL.FTZ R61, R57.reuse, R61 ;  /* 0x0000003d393d7220 */ /* 0x040fe40000410000 */
[----:B------:R-:W-:Y:S01]  /*c470*/  FFMA.FTZ R54, R57, R72, R54 ;  /* 0x0000004839367223 */ /* 0x000fe20000010036 */
[----:B------:R-:W-:Y:S01]  /*c480*/  HADD2.F32 R57, -RZ, R36.H0_H0 ;  /* 0x20000024ff397230 */ /* 0x000fe20000004100 */
[----:B------:R-:W-:-:S02]  /*c490*/  FMUL.FTZ R59, R50, R59 ;  /* 0x0000003b323b7220 */ /* 0x000fc40000410000 */
[----:B------:R-:W-:Y:S02]  /*c4a0*/  FFMA.FTZ R9, R50, R71, R9 ;  /* 0x0000004732097223 */ /* 0x000fe40000010009 */
[----:B------:R-:W-:Y:S01]  /*c4b0*/  FFMA.FTZ R55, R55, R70, R8 ;  /* 0x0000004637377223 */ /* 0x000fe20000010008 */
[----:B------:R-:W-:Y:S01]  /*c4c0*/  HADD2.F32 R8, -RZ, R31.H0_H0 ;  /* 0x2000001fff087230 */ /* 0x000fe20000004100 */
[----:B------:R-:W-:Y:S01]  /*c4d0*/  FMUL.FTZ R50, R53, R56 ;  /* 0x0000003835327220 */ /* 0x000fe20000410000 */
[----:B------:R-:W-:Y:S01]  /*c4e0*/  F2FP.PACK_AB R9, R9, R54 ;  /* 0x000000360909723e */ /* 0x000fe200000000ff */
[C---:B------:R-:W-:Y:S02]  /*c4f0*/  FMUL.FTZ R56, R10.reuse, R56 ;  /* 0x000000380a387220 */ /* 0x040fe40000410000 */
[----:B------:R-:W-:Y:S02]  /*c500*/  FFMA.FTZ R10, R10, R69, R50 ;  /* 0x000000450a0a7223 */ /* 0x000fe40000010032 */
[----:B------:R-:W-:-:S02]  /*c510*/  FMUL.FTZ R50, R14, R57 ;  /* 0x000000390e327220 */ /* 0x000fc40000410000 */
[-C--:B------:R-:W-:Y:S01]  /*c520*/  FMUL.FTZ R76, R15, R8.reuse ;  /* 0x000000080f4c7220 */ /* 0x080fe20000410000 */
[----:B------:R-:W-:Y:S01]  /*c530*/  F2FP.PACK_AB R10, R10, R55 ;  /* 0x000000370a0a723e */ /* 0x000fe200000000ff */
[----:B------:R-:W-:Y:S02]  /*c540*/  FMUL.FTZ R57, R75, R57 ;  /* 0x000000394b397220 */ /* 0x000fe40000410000 */
[----:B------:R-:W-:Y:S02]  /*c550*/  FMUL.FTZ R8, R11, R8 ;  /* 0x000000080b087220 */ /* 0x000fe40000410000 */
[----:B------:R-:W-:Y:S02]  /*c560*/  FFMA.FTZ R53, R53, R69, -R56 ;  /* 0x0000004535357223 */ /* 0x000fe40000010838 */
        /* <DEDUP_REMOVED lines=8> */
[----:B------:R-:W-:Y:S01]  /*c5f0*/  FFMA.FTZ R56, R15, R67, -R8 ;  /* 0x000000430f387223 */ /* 0x000fe20000010808 */
[----:B------:R-:W-:Y:S01]  /*c600*/  F2FP.PACK_AB R14, R53, R58 ;  /* 0x0000003a350e723e */ /* 0x000fe200000000ff */
[----:B------:R-:W-:Y:S01]  /*c610*/  FFMA.FTZ R50, R75, R68, R50 ;  /* 0x000000444b327223 */ /* 0x000fe20000010032 */
[----:B------:R-:W-:Y:S01]  /*c620*/  F2FP.PACK_AB R8, R60, R63 ;  /* 0x0000003f3c08723e */ /* 0x000fe200000000ff */
[----:B------:R-:W-:Y:S01]  /*c630*/  FFMA.FTZ R11, R11, R67, R76 ;  /* 0x000000430b0b7223 */ /* 0x000fe2000001004c */
[----:B------:R-:W-:-:S04]  /*c640*/  F2FP.PACK_AB R15, R56, R57 ;  /* 0x00000039380f723e */ /* 0x000fc800000000ff */
[----:B------:R-:W-:Y:S01]  /*c650*/  F2FP.PACK_AB R11, R11, R50 ;  /* 0x000000320b0b723e */ /* 0x000fe200000000ff */
[----:B------:R1:W-:Y:S04]  /*c660*/  STS.128 [R39+0x10080], R12 ;  /* 0x0100800c27007388 */ /* 0x0003e80000000c00 */
[----:B------:R1:W-:Y:S02]  /*c670*/  STS.128 [R46+0x10080], R8 ;  /* 0x010080082e007388 */ /* 0x0003e40000000c00 */
.L_x_834:
[----:B------:R-:W-:Y:S05]  /*c680*/  BSYNC B0 ;  /* 0x0000000000007941 */ /* 0x000fea0003800000 */
.L_x_833:
        /* <DEDUP_REMOVED lines=16> */
[----:B------:R-:W-:Y:S01]  /*c790*/  HADD2.F32 R68, -RZ, R28.H0_H0 ;  /* 0x2000001cff447230 */ /* 0x000fe20000004100 */
[----:B------:R-:W-:Y:S01]  /*c7a0*/  SHF.L.U32 R10, R9, 0x3, RZ ;  /* 0x00000003090a7819 */ /* 0x000fe200000006ff */
[----:B------:R-:W-:Y:S01]  /*c7b0*/  HADD2.F32 R67, -RZ, R25.H0_H0 ;  /* 0x20000019ff437230 */ /* 0x000fe20000004100 */
[----:B------:R-:W-:Y:S01]  /*c7c0*/  LEA.HI R8, R8, R9, RZ, 0x3 ;  /* 0x0000000908087211 */ /* 0x000fe200078f18ff */
[--C-:B------:R-:W-:Y:S01]  /*c7d0*/  HADD2.F32 R66, -RZ, R29.reuse.H1_H1 ;  /* 0x3000001dff427230 */ /* 0x100fe20000004100 */
[----:B------:R-:W-:Y:S01]  /*c7e0*/  SHF.L.U32 R12, R12, 0x7, RZ ;  /* 0x000000070c0c7819 */ /* 0x000fe200000006ff */
[----:B------:R-:W-:Y:S01]  /*c7f0*/  HADD2.F32 R52, -RZ, R20.H1_H1 ;  /* 0x30000014ff347230 */ /* 0x000fe20000004100 */
[----:B------:R-:W-:Y:S01]  /*c800*/  LOP3.LUT R10, R47, 0x38, R10, 0xf8, !PT ;  /* 0x000000382f0a7812 */ /* 0x000fe200078ef80a */
[--C-:B------:R-:W-:Y:S01]  /*c810*/  HADD2.F32 R63, -RZ, R24.reuse.H1_H1 ;  /* 0x30000018ff3f7230 */ /* 0x100fe20000004100 */
[----:B------:R-:W-:Y:S01]  /*c820*/  SHF.L.U32 R8, R8, 0xa, RZ ;  /* 0x0000000a08087819 */ /* 0x000fe200000006ff */
[----:B------:R-:W-:Y:S01]  /*c830*/  HADD2.F32 R62, -RZ, R29.H0_H0 ;  /* 0x2000001dff3e7230 */ /* 0x000fe20000004100 */
[----:B------:R-:W-:Y:S01]  /*c840*/  LOP3.LUT R12, R12, 0x7fffe000, RZ, 0xc0, !PT ;  /* 0x7fffe0000c0c7812 */ /* 0x000fe200078ec0ff */
[----:B------:R-:W-:Y:S01]  /*c850*/  HADD2.F32 R61, -RZ, R24.H0_H0 ;  /* 0x20000018ff3d7230 */ /* 0x000fe20000004100 */
[----:B------:R-:W-:-:S02]  /*c860*/  LOP3.LUT R45, R10, R45, RZ, 0x3c, !PT ;  /* 0x0000002d0a2d7212 */ /* 0x000fc400078e3cff */
        /* <DEDUP_REMOVED lines=9> */
[----:B--2---:R-:W-:Y:S02]  /*c900*/  HADD2.F32 R59, -RZ, R8.H0_H0 ;  /* 0x20000008ff3b7230 */ /* 0x004fe40000004100 */
[--C-:B------:R-:W-:Y:S01]  /*c910*/  HADD2.F32 R12, -RZ, R13.reuse.H0_H0 ;  /* 0x2000000dff0c7230 */ /* 0x100fe20000004100 */
[----:B------:R-:W-:Y:S01]  /*c920*/  FMUL.FTZ R56, R47, R58 ;  /* 0x0000003a2f387220 */ /* 0x000fe20000410000 */
[----:B------:R-:W-:-:S02]  /*c930*/  HADD2.F32 R48, -RZ, R13.H1_H1 ;  /* 0x3000000dff307230 */ /* 0x000fc40000004100 */
[----:B------:R-:W-:Y:S01]  /*c940*/  HADD2.F32 R8, -RZ, R8.H1_H1 ;  /* 0x30000008ff087230 */ /* 0x000fe20000004100 */
[----:B------:R-:W-:Y:S01]  /*c950*/  FMUL.FTZ R50, R12, R57 ;  /* 0x000000390c327220 */ /* 0x000fe20000410000 */
[--C-:B------:R-:W-:Y:S02]  /*c960*/  HADD2.F32 R53, -RZ, R9.reuse.H0_H0 ;  /* 0x20000009ff357230 */ /* 0x100fe40000004100 */
[----:B------:R-:W-:Y:S01]  /*c970*/  HADD2.F32 R46, -RZ, R9.H1_H1 ;  /* 0x30000009ff2e7230 */ /* 0x000fe20000004100 */
[-C--:B------:R-:W-:Y:S01]  /*c980*/  FMUL.FTZ R9, R45, R60.reuse ;  /* 0x0000003c2d097220 */ /* 0x080fe20000410000 */
[----:B------:R-:W-:Y:S01]  /*c990*/  HADD2.F32 R13, -RZ, R14.H0_H0 ;  /* 0x2000000eff0d7230 */ /* 0x000fe20000004100 */
        /* <DEDUP_REMOVED lines=9> */
[----:B------:R-:W-:Y:S01]  /*ca30*/  HADD2.F32 R15, -RZ, R15.H1_H1 ;  /* 0x3000000fff0f7230 */ /* 0x000fe20000004100 */
[-C--:B------:R-:W-:Y:S01]  /*ca40*/  FMUL.FTZ R8, R13, R54.reuse ;  /* 0x000000360d087220 */ /* 0x080fe20000410000 */
[--C-:B------:R-:W-:Y:S01]  /*ca50*/  HADD2.F32 R71, -RZ, R11.reuse.H0_H0 ;  /* 0x2000000bff477230 */ /* 0x100fe20000004100 */
[----:B------:R-:W-:Y:S01]  /*ca60*/  FMUL.FTZ R54, R51, R54 ;  /* 0x0000003633367220 */ /* 0x000fe20000410000 */
[----:B------:R-:W-:Y:S01]  /*ca70*/  HADD2.F32 R11, -RZ, R11.H1_H1 ;  /* 0x3000000bff0b7230 */ /* 0x000fe20000004100 */
[----:B------:R-:W-:-:S02]  /*ca80*/  FMUL.FTZ R57, R53, R57 ;  /* 0x0000003935397220 */ /* 0x000fc40000410000 */
[----:B------:R-:W-:Y:S01]  /*ca90*/  FFMA.FTZ R50, R53, R68, R50 ;  /* 0x0000004435327223 */ /* 0x000fe20000010032 */
[----:B------:R-:W-:Y:S01]  /*caa0*/  HADD2.F32 R53, -RZ, R27.H0_H0 ;  /* 0x2000001bff357230 */ /* 0x000fe20000004100 */
[C---:B------:R-:W-:Y:S02]  /*cab0*/  FMUL.FTZ R55, R46.reuse, R55 ;  /* 0x000000372e377220 */ /* 0x040fe40000410000 */
[----:B------:R-:W-:Y:S02]  /*cac0*/  FFMA.FTZ R9, R46, R67, R9 ;  /* 0x000000432e097223 */ /* 0x000fe40000010009 */
        /* <DEDUP_REMOVED lines=29> */
.L_x_832:
[----:B------:R-:W-:Y:S05]  /*cca0*/  BSYNC B1 ;  /* 0x0000000000017941 */ /* 0x000fea0003800000 */
.L_x_831:
        /* <DEDUP_REMOVED lines=17> */
[----:B------:R-:W-:Y:S01]  /*cdc0*/  HADD2.F32 R72, -RZ, R35.H1_H1 ;  /* 0x30000023ff487230 */ /* 0x000fe20000004100 */
[----:B------:R-:W-:Y:S01]  /*cdd0*/  LOP3.LUT R11, R45, 0x38, R42, 0xf8, !PT ;  /* 0x000000382d0b7812 */ /* 0x000fe200078ef82a */
[----:B------:R-:W-:Y:S01]  /*cde0*/  HADD2.F32 R60, -RZ, R34.H1_H1 ;  /* 0x30000022ff3c7230 */ /* 0x000fe20000004100 */
[----:B------:R-:W-:Y:S01]  /*cdf0*/  SHF.R.S32.HI R8, RZ, 0x1f, R9 ;  /* 0x0000001fff087819 */ /* 0x000fe20000011409 */
[----:B------:R-:W-:Y:S01]  /*ce00*/  HADD2.F32 R62, -RZ, R37.H1_H1 ;  /* 0x30000025ff3e7230 */ /* 0x000fe20000004100 */
[----:B------:R-:W-:Y:S01]  /*ce10*/  SHF.L.U32 R10, R9, 0x3, RZ ;  /* 0x00000003090a7819 */ /* 0x000fe200000006ff */
[----:B------:R-:W-:Y:S01]  /*ce20*/  HADD2.F32 R69, -RZ, R35.H0_H0 ;  /* 0x20000023ff457230 */ /* 0x000fe20000004100 */
[----:B------:R-:W-:Y:S01]  /*ce30*/  LEA.HI R8, R8, R9, RZ, 0x3 ;  /* 0x0000000908087211 */ /* 0x000fe200078f18ff */
[----:B------:R-:W-:Y:S01]  /*ce40*/  HADD2.F32 R61, -RZ, R37.H0_H0 ;  /* 0x20000025ff3d7230 */ /* 0x000fe20000004100 */
[----:B------:R-:W-:Y:S01]  /*ce50*/  LOP3.LUT R9, R45, 0x38, R10, 0xf8, !PT ;  /* 0x000000382d097812 */ /* 0x000fe200078ef80a */
[--C-:B------:R-:W-:Y:S01]  /*ce60*/  HADD2.F32 R66, -RZ, R31.reuse.H1_H1 ;  /* 0x3000001fff427230 */ /* 0x100fe20000004100 */
[----:B------:R-:W-:Y:S01]  /*ce70*/  SHF.L.U32 R8, R8, 0xa, RZ ;  /* 0x0000000a08087819 */ /* 0x000fe200000006ff */
[----:B------:R-:W-:Y:S01]  /*ce80*/  HADD2.F32 R58, -RZ, R38.H1_H1 ;  /* 0x30000026ff3a7230 */ /* 0x000fe20000004100 */
[-C--:B------:R-:W-:Y:S01]  /*ce90*/  LOP3.LUT R9, R9, R44.reuse, RZ, 0x3c, !PT ;  /* 0x0000002c09097212 */ /* 0x080fe200078e3cff */
[----:B------:R-:W-:Y:S01]  /*cea0*/  HADD2.F32 R63, -RZ, R36.H0_H0 ;  /* 0x20000024ff3f7230 */ /* 0x000fe20000004100 */
[----:B------:R-:W-:Y:S01]  /*ceb0*/  LOP3.LUT R8, R8, 0x7fffe000, RZ, 0xc0, !PT ;  /* 0x7fffe00008087812 */ /* 0x000fe200078ec0ff */
[----:B------:R-:W-:Y:S01]  /*cec0*/  HADD2.F32 R74, -RZ, R31.H0_H0 ;  /* 0x2000001fff4a7230 */ /* 0x000fe20000004100 */
[----:B------:R-:W-:-:S02]  /*ced0*/  LOP3.LUT R48, R11, R44, RZ, 0x3c, !PT ;  /* 0x0000002c0b307212 */ /* 0x000fc400078e3cff */
        /* <DEDUP_REMOVED lines=12> */
[----:B------:R-:W-:Y:S01]  /*cfa0*/  FMUL.FTZ R70, R10, R51 ;  /* 0x000000330a467220 */ /* 0x000fe20000410000 */
[----:B------:R-:W-:Y:S01]  /*cfb0*/  HADD2.F32 R59, -RZ, R8.H1_H1 ;  /* 0x30000008ff3b7230 */ /* 0x000fe20000004100 */
[C---:B------:R-:W-:Y:S01]  /*cfc0*/  FMUL.FTZ R8, R72.reuse, R49 ;  /* 0x0000003148087220 */ /* 0x040fe20000410000 */
[--C-:B------:R-:W-:Y:S01]  /*cfd0*/  HADD2.F32 R50, -RZ, R11.reuse.H0_H0 ;  /* 0x2000000bff327230 */ /* 0x100fe20000004100 */
[----:B------:R-:W-:Y:S01]  /*cfe0*/  FMUL.FTZ R72, R72, R73 ;  /* 0x0000004948487220 */ /* 0x000fe20000410000 */
[----:B------:R-:W-:Y:S01]  /*cff0*/  HADD2.F32 R75, -RZ, R11.H1_H1 ;  /* 0x3000000bff4b7230 */ /* 0x000fe20000004100 */
[-C--:B------:R-:W-:Y:S01]  /*d000*/  FMUL.FTZ R71, R10, R59.reuse ;  /* 0x0000003b0a477220 */ /* 0x080fe20000410000 */
[--C-:B------:R-:W-:Y:S01]  /*d010*/  HADD2.F32 R12, -RZ, R13.reuse.H0_H0 ;  /* 0x2000000dff0c7230 */ /* 0x100fe20000004100 */
[----:B------:R-:W-:Y:S01]  /*d020*/  FFMA.FTZ R70, R60, R59, R70 ;  /* 0x0000003b3c467223 */ /* 0x000fe20000010046 */
[----:B------:R-:W-:Y:S01]  /*d030*/  HADD2.F32 R52, -RZ, R13.H1_H1 ;  /* 0x3000000dff347230 */ /* 0x000fe20000004100 */
[C---:B------:R-:W-:Y:S01]  /*d040*/  FFMA.FTZ R73, R62.reuse, R73, R8 ;  /* 0x000000493e497223 */ /* 0x040fe20000010008 */
[----:B------:R-:W-:Y:S01]  /*d050*/  HADD2.F32 R11, -RZ, R32.H0_H0 ;  /* 0x20000020ff0b7230 */ /* 0x000fe20000004100 */
[----:B------:R-:W-:Y:S01]  /*d060*/  FMUL.FTZ R8, R69, R12 ;  /* 0x0000000c45087220 */ /* 0x000fe20000410000 */
[--C-:B------:R-:W-:Y:S01]  /*d070*/  HADD2.F32 R54, -RZ, R9.reuse.H0_H0 ;  /* 0x20000009ff367230 */ /* 0x100fe20000004100 */
[----:B------:R-:W-:Y:S01]  /*d080*/  FFMA.FTZ R72, R62, R49, -R72 ;  /* 0x000000313e487223 */ /* 0x000fe20000010848 */
[----:B------:R-:W-:Y:S01]  /*d090*/  HADD2.F32 R56, -RZ, R9.H1_H1 ;  /* 0x30000009ff387230 */ /* 0x000fe20000004100 */
[----:B------:R-:W-:Y:S01]  /*d0a0*/  FMUL.FTZ R9, R11, R52 ;  /* 0x000000340b097220 */ /* 0x000fe20000410000 */
[----:B------:R-:W-:Y:S01]  /*d0b0*/  HADD2.F32 R59, -RZ, R34.H0_H0 ;  /* 0x20000022ff3b7230 */ /* 0x000fe20000004100 */
[-C--:B------:R-:W-:Y:S01]  /*d0c0*/  FMUL.FTZ R69, R69, R54.reuse ;  /* 0x0000003645457220 */ /* 0x080fe20000410000 */
[----:B------:R-:W-:Y:S01]  /*d0d0*/  HADD2.F32 R13, -RZ, R14.H0_H0 ;  /* 0x2000000eff0d7230 */ /* 0x000fe20000004100 */
[----:B------:R-:W-:Y:S01]  /*d0e0*/  FFMA.FTZ R54, R61, R54, R8 ;  /* 0x000000363d367223 */ /* 0x000fe20000010008 */
[----:B------:R-:W-:Y:S01]  /*d0f0*/  HADD2.F32 R10, -RZ, R36.H1_H1 ;  /* 0x30000024ff0a7230 */ /* 0x000fe20000004100 */
[-C--:B------:R-:W-:Y:S01]  /*d100*/  FMUL.FTZ R68, R11, R56.reuse ;  /* 0x000000380b447220 */ /* 0x080fe20000410000 */
[----:B------:R-:W-:Y:S01]  /*d110*/  HADD2.F32 R53, -RZ, R14.H1_H1 ;  /* 0x3000000eff357230 */ /* 0x000fe20000004100 */
[----:B------:R-:W-:Y:S01]  /*d120*/  FFMA.FTZ R9, R59, R56, R9 ;  /* 0x000000383b097223 */ /* 0x000fe20000010009 */
[----:B------:R-:W-:Y:S01]  /*d130*/  HADD2.F32 R14, -RZ, R15.H0_H0 ;  /* 0x2000000fff0e7230 */ /* 0x000fe20000004100 */
[C---:B------:R-:W-:Y:S01]  /*d140*/  FMUL.FTZ R8, R10.reuse, R13 ;  /* 0x0000000d0a087220 */ /* 0x040fe20000410000 */
[----:B------:R-:W-:Y:S01]  /*d150*/  HADD2.F32 R56, -RZ, R33.H1_H1 ;  /* 0x30000021ff387230 */ /* 0x000fe20000004100 */
[----:B------:R-:W-:Y:S01]  /*d160*/  FMUL.FTZ R67, R10, R55 ;  /* 0x000000370a437220 */ /* 0x000fe20000410000 */
[----:B------:R-:W-:Y:S01]  /*d170*/  HADD2.F32 R15, -RZ, R15.H1_H1 ;  /* 0x3000000fff0f7230 */ /* 0x000fe20000004100 */
[----:B------:R-:W-:Y:S01]  /*d180*/  FMUL.FTZ R10, R66, R53 ;  /* 0x00000035420a7220 */ /* 0x000fe20000410000 */
[----:B------:R-:W-:Y:S01]  /*d190*/  F2FP.PACK_AB R9, R9, R54 ;  /* 0x000000360909723e */ /* 0x000fe200000000ff */
[----:B------:R-:W-:Y:S01]  /*d1a0*/  FFMA.FTZ R55, R58, R55, R8 ;  /* 0x000000373a377223 */ /* 0x000fe20000010008 */
[----:B------:R-:W-:Y:S01]  /*d1b0*/  HADD2.F32 R8, -RZ, R33.H0_H0 ;  /* 0x20000021ff087230 */ /* 0x000fe20000004100 */
[----:B------:R-:W-:-:S02]  /*d1c0*/  FMUL.FTZ R66, R66, R57 ;  /* 0x0000003942427220 */ /* 0x000fc40000410000 */
[----:B------:R-:W-:Y:S01]  /*d1d0*/  FFMA.FTZ R10, R56, R57, R10 ;  /* 0x00000039380a7223 */ /* 0x000fe2000001000a */
[----:B------:R-:W-:Y:S01]  /*d1e0*/  HADD2.F32 R57, -RZ, R38.H0_H0 ;  /* 0x20000026ff397230 */ /* 0x000fe20000004100 */
[C---:B------:R-:W-:Y:S02]  /*d1f0*/  FMUL.FTZ R76, R63.reuse, R14 ;  /* 0x0000000e3f4c7220 */ /* 0x040fe40000410000 */
[----:B------:R-:W-:Y:S01]  /*d200*/  FMUL.FTZ R11, R74, R15 ;  /* 0x0000000f4a0b7220 */ /* 0x000fe20000410000 */
[----:B------:R-:W-:Y:S01]  /*d210*/  F2FP.PACK_AB R10, R10, R55 ;  /* 0x000000370a0a723e */ /* 0x000fe200000000ff */
[----:B------:R-:W-:Y:S02]  /*d220*/  FMUL.FTZ R63, R63, R50 ;  /* 0x000000323f3f7220 */ /* 0x000fe40000410000 */
[----:B------:R-:W-:Y:S02]  /*d230*/  FMUL.FTZ R74, R74, R75 ;  /* 0x0000004b4a4a7220 */ /* 0x000fe40000410000 */
[----:B------:R-:W-:-:S02]  /*d240*/  FFMA.FTZ R71, R60, R51, -R71 ;  /* 0x000000333c477223 */ /* 0x000fc40000010847 */
[----:B------:R-:W-:Y:S02]  /*d250*/  FFMA.FTZ R69, R61, R12, -R69 ;  /* 0x0000000c3d457223 */ /* 0x000fe40000010845 */
[----:B------:R-:W-:Y:S01]  /*d260*/  FFMA.FTZ R68, R59, R52, -R68 ;  /* 0x000000343b447223 */ /* 0x000fe20000010844 */
[----:B------:R-:W-:Y:S01]  /*d270*/  F2FP.PACK_AB R12, R71, R72 ;  /* 0x00000048470c723e */ /* 0x000fe200000000ff */
[----:B------:R-:W-:Y:S02]  /*d280*/  FFMA.FTZ R67, R58, R13, -R67 ;  /* 0x0000000d3a437223 */ /* 0x000fe40000010843 */
[----:B------:R-:W-:Y:S01]  /*d290*/  FFMA.FTZ R66, R56, R53, -R66 ;  /* 0x0000003538427223 */ /* 0x000fe20000010842 */
[----:B------:R-:W-:Y:S01]  /*d2a0*/  F2FP.PACK_AB R13, R68, R69 ;  /* 0x00000045440d723e */ /* 0x000fe200000000ff */
[C---:B------:R-:W-:Y:S02]  /*d2b0*/  FFMA.FTZ R63, R57.reuse, R14, -R63 ;  /* 0x0000000e393f7223 */ /* 0x040fe4000001083f */
[----:B------:R-:W-:Y:S01]  /*d2c0*/  FFMA.FTZ R74, R8, R15, -R74 ;  /* 0x0000000f084a7223 */ /* 0x000fe2000001084a */
[----:B------:R-:W-:Y:S01]  /*d2d0*/  F2FP.PACK_AB R14, R66, R67 ;  /* 0x00000043420e723e */ /* 0x000fe200000000ff */
[----:B------:R-:W-:-:S02]  /*d2e0*/  FFMA.FTZ R50, R57, R50, R76 ;  /* 0x0000003239327223 */ /* 0x000fc4000001004c */
[----:B------:R-:W-:Y:S01]  /*d2f0*/  FFMA.FTZ R11, R8, R75, R11 ;  /* 0x0000004b080b7223 */ /* 0x000fe2000001000b */
[----:B------:R-:W-:Y:S02]  /*d300*/  F2FP.PACK_AB R15, R74, R63 ;  /* 0x0000003f4a0f723e */ /* 0x000fe400000000ff */
[----:B------:R-:W-:Y:S02]  /*d310*/  F2FP.PACK_AB R8, R70, R73 ;  /* 0x000000494608723e */ /* 0x000fe400000000ff */
[----:B------:R-:W-:Y:S01]  /*d320*/  F2FP.PACK_AB R11, R11, R50 ;  /* 0x000000320b0b723e */ /* 0x000fe200000000ff */
[----:B------:R1:W-:Y:S04]  /*d330*/  STS.128 [R48+0x10080], R12 ;  /* 0x0100800c30007388 */ /* 0x0003e80000000c00 */
[----:B------:R1:W-:Y:S02]  /*d340*/  STS.128 [R47+0x10080], R8 ;  /* 0x010080082f007388 */ /* 0x0003e40000000c00 */
.L_x_838:
[----:B------:R-:W-:Y:S05]  /*d350*/  BSYNC B0 ;  /* 0x0000000000007941 */ /* 0x000fea0003800000 */
.L_x_837:
[----:B------:R-:W-:-:S13]  /*d360*/  ISETP.GE.AND P0, PT, R30, c[0x0][0x27c], PT ;  /* 0x00009f001e007a0c */ /* 0x000fda0003f06270 */
[----:B------:R-:W-:Y:S05]  /*d370*/  @P0 BRA `(.L_x_836) ;  /* 0x000005f000000947 */ /* 0x000fea0003800000 */
[----:B-1----:R-:W-:Y:S01]  /*d380*/  SHF.R.S32.HI R9, RZ, 0x1f, R30 ;  /* 0x0000001fff097819 */ /* 0x002fe2000001141e */
[--C-:B------:R-:W-:Y:S02]  /*d390*/  HADD2.F32 R57, -RZ, R26.reuse.H1_H1 ;  /* 0x3000001aff397230 */ /* 0x100fe40000004100 */
[----:B------:R-:W-:Y:S01]  /*d3a0*/  HADD2.F32 R56, -RZ, R25.H1_H1 ;  /* 0x30000019ff387230 */ /* 0x000fe20000004100 */
[CC--:B------:R-:W-:Y:S01]  /*d3b0*/  LEA.HI R11, R9.reuse, R30.reuse, RZ, 0x3 ;  /* 0x0000001e090b7211 */ /* 0x0c0fe200078f18ff */
[----:B------:R-:W-:Y:S01]  /*d3c0*/  HADD2.F32 R63, -RZ, R26.H0_H0 ;  /* 0x2000001aff3f7230 */ /* 0x000fe20000004100 */
[----:B------:R-:W-:Y:S01]  /*d3d0*/  LEA.HI R12, R9, R30, RZ, 0x6 ;  /* 0x0000001e090c7211 */ /* 0x000fe200078f30ff */
[----:B------:R-:W-:Y:S01]  /*d3e0*/  HADD2.F32 R59, -RZ, R28.H1_H1 ;  /* 0x3000001cff3b7230 */ /* 0x000fe20000004100 */
[----:B------:R-:W-:Y:S01]  /*d3f0*/  LEA.HI.SX32 R9, R11, R46, 0x1d ;  /* 0x0000002e0b097211 */ /* 0x000fe200078feaff */
[--C-:B------:R-:W-:Y:S01]  /*d400*/  HADD2.F32 R60, -RZ, R20.reuse.H1_H1 ;  /* 0x30000014ff3c7230 */ /* 0x100fe20000004100 */
[----:B------:R-:W-:Y:S01]  /*d410*/  SHF.L.U32 R12, R12, 0x7, RZ ;  /* 0x000000070c0c7819 */ /* 0x000fe200000006ff */
[----:B------:R-:W-:Y:S01]  /*d420*/  HADD2.F32 R70, -RZ, R20.H0_H0 ;  /* 0x20000014ff467230 */ /* 0x000fe20000004100 */
[----:B------:R-:W-:Y:S01]  /*d430*/  SHF.R.S32.HI R8, RZ, 0x1f, R9 ;  /* 0x0000001fff087819 */ /* 0x000fe20000011409 */
[----:B------:R-:W-:Y:S01]  /*d440*/  HADD2.F32 R73, -RZ, R27.H0_H0 ;  /* 0x2000001bff497230 */ /* 0x000fe20000004100 */
        /* <DEDUP_REMOVED lines=15> */
[--C-:B-1----:R-:W-:Y:S02]  /*d540*/  HADD2.F32 R47, -RZ, R12.reuse.H1_H1 ;  /* 0x3000000cff2f7230 */ /* 0x102fe40000004100 */
[----:B------:R-:W-:Y:S02]  /*d550*/  HADD2.F32 R44, -RZ, R12.H0_H0 ;  /* 0x2000000cff2c7230 */ /* 0x000fe40000004100 */
[--C-:B--2---:R-:W-:Y:S02]  /*d560*/  HADD2.F32 R51, -RZ, R10.reuse.H0_H0 ;  /* 0x2000000aff337230 */ /* 0x104fe40000004100 */
[----:B------:R-:W-:Y:S01]  /*d570*/  HADD2.F32 R53, -RZ, R10.H1_H1 ;  /* 0x3000000aff357230 */ /* 0x000fe20000004100 */
[----:B------:R-:W-:Y:S01]  /*d580*/  FMUL.FTZ R69, R57, R44 ;  /* 0x0000002c39457220 */ /* 0x000fe20000410000 */
[----:B------:R-:W-:-:S02]  /*d590*/  HADD2.F32 R10, -RZ, R22.H1_H1 ;  /* 0x30000016ff0a7230 */ /* 0x000fc40000004100 */
[--C-:B------:R-:W-:Y:S02]  /*d5a0*/  HADD2.F32 R54, -RZ, R8.reuse.H0_H0 ;  /* 0x20000008ff367230 */ /* 0x100fe40000004100 */
        /* <DEDUP_REMOVED lines=20> */
[--C-:B------:R-:W-:Y:S01]  /*d6f0*/  HADD2.F32 R13, -RZ, R14.reuse.H0_H0 ;  /* 0x2000000eff0d7230 */ /* 0x100fe20000004100 */
[----:B------:R-:W-:Y:S01]  /*d700*/  FFMA.FTZ R50, R57, R50, R8 ;  /* 0x0000003239327223 */ /* 0x000fe20000010008 */
[----:B------:R-:W-:Y:S01]  /*d710*/  HADD2.F32 R10, -RZ, R27.H1_H1 ;  /* 0x3000001bff0a7230 */ /* 0x000fe20000004100 */
[----:B------:R-:W-:Y:S01]  /*d720*/  FFMA.FTZ R9, R55, R52, R9 ;  /* 0x0000003437097223 */ /* 0x000fe20000010009 */
[----:B------:R-:W-:Y:S01]  /*d730*/  HADD2.F32 R49, -RZ, R14.H1_H1 ;  /* 0x3000000eff317230 */ /* 0x000fe20000004100 */
[----:B------:R-:W-:Y:S01]  /*d740*/  FFMA.FTZ R68, R59, R44, -R68 ;  /* 0x0000002c3b447223 */ /* 0x000fe20000010844 */
[----:B------:R-:W-:Y:S01]  /*d750*/  HADD2.F32 R14, -RZ, R15.H0_H0 ;  /* 0x2000000fff0e7230 */ /* 0x000fe20000004100 */
[C---:B------:R-:W-:Y:S01]  /*d760*/  FMUL.FTZ R8, R10.reuse, R13 ;  /* 0x0000000d0a087220 */ /* 0x040fe20000410000 */
[----:B------:R-:W-:Y:S01]  /*d770*/  HADD2.F32 R54, -RZ, R29.H1_H1 ;  /* 0x3000001dff367230 */ /* 0x000fe20000004100 */
[----:B------:R-:W-:Y:S01]  /*d780*/  FMUL.FTZ R61, R10, R51 ;  /* 0x000000330a3d7220 */ /* 0x000fe20000410000 */
[--C-:B------:R-:W-:Y:S01]  /*d790*/  HADD2.F32 R52, -RZ, R24.reuse.H1_H1 ;  /* 0x30000018ff347230 */ /* 0x100fe20000004100 */
        /* <DEDUP_REMOVED lines=29> */
.L_x_836:
[----:B------:R-:W-:Y:S05]  /*d970*/  BSYNC B1 ;  /* 0x0000000000017941 */ /* 0x000fea0003800000 */
.L_x_835:
        /* <DEDUP_REMOVED lines=106> */
.L_x_842:
[----:B------:R-:W-:Y:S05]  /*e020*/  BSYNC B0 ;  /* 0x0000000000007941 */ /* 0x000fea0003800000 */
.L_x_841:
        /* <DEDUP_REMOVED lines=12> */
[--C-:B------:R-:W-:Y:S01]  /*e0f0*/  HADD2.F32 R60, -RZ, R20.reuse.H1_H1 ;  /* 0x30000014ff3c7230 */ /* 0x100fe20000004100 */
[----:B------:R-:W-:Y:S01]  /*e100*/  SHF.R.S32.HI R8, RZ, 0x1f, R9 ;  /* 0x0000001fff087819 */ /* 0x000fe20000011409 */
[----:B------:R-:W-:Y:S01]  /*e110*/  HADD2.F32 R54, -RZ, R29.H1_H1 ;  /* 0x3000001dff367230 */ /* 0x000fe20000004100 */
[----:B------:R-:W-:Y:S01]  /*e120*/  LOP3.LUT R11, R10, R47, RZ, 0x3c, !PT ;  /* 0x0000002f0a0b7212 */ /* 0x000fe200078e3cff */
[----:B------:R-:W-:Y:S01]  /*e130*/  HADD2.F32 R59, -RZ, R27.H0_H0 ;  /* 0x2000001bff3b7230 */ /* 0x000fe20000004100 */
[----:B------:R-:W-:Y:S01]  /*e140*/  SHF.L.U32 R10, R9, 0x3, RZ ;  /* 0x00000003090a7819 */ /* 0x000fe200000006ff */
[----:B------:R-:W-:Y:S01]  /*e150*/  HADD2.F32 R70, -RZ, R20.H0_H0 ;  /* 0x20000014ff467230 */ /* 0x000fe20000004100 */
[----:B------:R-:W-:-:S02]  /*e160*/  LEA.HI R8, R8, R9, RZ, 0x3 ;  /* 0x0000000908087211 */ /* 0x000fc400078f18ff */
[----:B------:R-:W-:Y:S02]  /*e170*/  SHF.L.U32 R12, R12, 0x7, RZ ;  /* 0x000000070c0c7819 */ /* 0x000fe400000006ff */
[----:B------:R-:W-:Y:S02]  /*e180*/  LOP3.LUT R10, R49, 0x38, R10, 0xf8, !PT ;  /* 0x00000038310a7812 */ /* 0x000fe400078ef80a */
[----:B------:R-:W-:Y:S02]  /*e190*/  SHF.L.U32 R8, R8, 0xa, RZ ;  /* 0x0000000a08087819 */ /* 0x000fe400000006ff */
[----:B------:R-:W-:Y:S02]  /*e1a0*/  LOP3.LUT R12, R12, 0x7fffe000, RZ, 0xc0, !PT ;  /* 0x7fffe0000c0c7812 */ /* 0x000fe400078ec0ff */
[----:B------:R-:W-:Y:S02]  /*e1b0*/  LOP3.LUT R47, R10, R47, RZ, 0x3c, !PT ;  /* 0x0000002f0a2f7212 */ /* 0x000fe400078e3cff */
[----:B------:R-:W-:-:S02]  /*e1c0*/  LOP3.LUT R8, R8, 0x7fffe000, RZ, 0xc0, !PT ;  /* 0x7fffe00008087812 */ /* 0x000fc400078ec0ff */
        /* <DEDUP_REMOVED lines=9> */
[----:B------:R-:W-:-:S02]  /*e260*/  HADD2.F32 R53, -RZ, R10.H1_H1 ;  /* 0x3000000aff357230 */ /* 0x000fc40000004100 */
[----:B------:R-:W-:Y:S02]  /*e270*/  HADD2.F32 R10, -RZ, R22.H1_H1 ;  /* 0x30000016ff0a7230 */ /* 0x000fe40000004100 */
[--C-:B------:R-:W-:Y:S02]  /*e280*/  HADD2.F32 R69, -RZ, R8.reuse.H0_H0 ;  /* 0x20000008ff457230 */ /* 0x100fe40000004100 */
[----:B------:R-:W-:Y:S01]  /*e290*/  HADD2.F32 R55, -RZ, R8.H1_H1 ;  /* 0x30000008ff377230 */ /* 0x000fe20000004100 */
[----:B------:R-:W-:Y:S01]  /*e2a0*/  FMUL.FTZ R66, R10, R47 ;  /* 0x0000002f0a427220 */ /* 0x000fe20000410000 */
[--C-:B------:R-:W-:Y:S01]  /*e2b0*/  HADD2.F32 R46, -RZ, R11.reuse.H0_H0 ;  /* 0x2000000bff2e7230 */ /* 0x100fe20000004100 */
[C---:B------:R-:W-:Y:S01]  /*e2c0*/  FMUL.FTZ R8, R68.reuse, R45 ;  /* 0x0000002d44087220 */ /* 0x040fe20000410000 */
[----:B------:R-:W-:Y:S01]  /*e2d0*/  HADD2.F32 R71, -RZ, R11.H1_H1 ;  /* 0x3000000bff477230 */ /* 0x000fe20000004100 */
[----:B------:R-:W-:Y:S01]  /*e2e0*/  FMUL.FTZ R68, R68, R69 ;  /* 0x0000004544447220 */ /* 0x000fe20000410000 */
[--C-:B------:R-:W-:Y:S01]  /*e2f0*/  HADD2.F32 R12, -RZ, R13.reuse.H0_H0 ;  /* 0x2000000dff0c7230 */ /* 0x100fe20000004100 */
[-C--:B------:R-:W-:Y:S01]  /*e300*/  FMUL.FTZ R67, R10, R55.reuse ;  /* 0x000000370a437220 */ /* 0x080fe20000410000 */
[----:B------:R-:W-:Y:S01]  /*e310*/  HADD2.F32 R48, -RZ, R13.H1_H1 ;  /* 0x3000000dff307230 */ /* 0x000fe20000004100 */
[----:B------:R-:W-:Y:S01]  /*e320*/  FFMA.FTZ R66, R56, R55, R66 ;  /* 0x0000003738427223 */ /* 0x000fe20000010042 */
[----:B------:R-:W-:Y:S01]  /*e330*/  HADD2.F32 R11, -RZ, R22.H0_H0 ;  /* 0x20000016ff0b7230 */ /* 0x000fe20000004100 */
[----:B------:R-:W-:Y:S01]  /*e340*/  FFMA.FTZ R69, R58, R69, R8 ;  /* 0x000000453a457223 */ /* 0x000fe20000010008 */
[--C-:B------:R-:W-:Y:S01]  /*e350*/  HADD2.F32 R50, -RZ, R9.reuse.H0_H0 ;  /* 0x20000009ff327230 */ /* 0x100fe20000004100 */
[----:B------:R-:W-:Y:S01]  /*e360*/  FMUL.FTZ R8, R63, R12 ;  /* 0x0000000c3f087220 */ /* 0x000fe20000410000 */
[----:B------:R-:W-:Y:S01]  /*e370*/  HADD2.F32 R52, -RZ, R9.H1_H1 ;  /* 0x30000009ff347230 */ /* 0x000fe20000004100 */
[----:B------:R-:W-:Y:S01]  /*e380*/  FMUL.FTZ R9, R11, R48 ;  /* 0x000000300b097220 */ /* 0x000fe20000410000 */
[----:B------:R-:W-:Y:S01]  /*e390*/  HADD2.F32 R55, -RZ, R25.H0_H0 ;  /* 0x20000019ff377230 */ /* 0x000fe20000004100 */
[-C--:B------:R-:W-:Y:S01]  /*e3a0*/  FMUL.FTZ R63, R63, R50.reuse ;  /* 0x000000323f3f7220 */ /* 0x080fe20000410000 */
[--C-:B------:R-:W-:Y:S01]  /*e3b0*/  HADD2.F32 R13, -RZ, R14.reuse.H0_H0 ;  /* 0x2000000eff0d7230 */ /* 0x100fe20000004100 */
[----:B------:R-:W-:Y:S01]  /*e3c0*/  FFMA.FTZ R50, R57, R50, R8 ;  /* 0x0000003239327223 */ /* 0x000fe20000010008 */
[----:B------:R-:W-:Y:S01]  /*e3d0*/  HADD2.F32 R10, -RZ, R27.H1_H1 ;  /* 0x3000001bff0a7230 */ /* 0x000fe20000004100 */
[-C--:B------:R-:W-:Y:S01]  /*e3e0*/  FMUL.FTZ R62, R11, R52.reuse ;  /* 0x000000340b3e7220 */ /* 0x080fe20000410000 */
[----:B------:R-:W-:Y:S01]  /*e3f0*/  HADD2.F32 R49, -RZ, R14.H1_H1 ;  /* 0x3000000eff317230 */ /* 0x000fe20000004100 */
[----:B------:R-:W-:Y:S01]  /*e400*/  FFMA.FTZ R9, R55, R52, R9 ;  /* 0x0000003437097223 */ /* 0x000fe20000010009 */
[--C-:B------:R-:W-:Y:S01]  /*e410*/  HADD2.F32 R14, -RZ, R15.reuse.H0_H0 ;  /* 0x2000000fff0e7230 */ /* 0x100fe20000004100 */
[C---:B------:R-:W-:Y:S01]  /*e420*/  FMUL.FTZ R8, R10.reuse, R13 ;  /* 0x0000000d0a087220 */ /* 0x040fe20000410000 */
[--C-:B------:R-:W-:Y:S01]  /*e430*/  HADD2.F32 R52, -RZ, R24.reuse.H1_H1 ;  /* 0x30000018ff347230 */ /* 0x100fe20000004100 */
        /* <DEDUP_REMOVED lines=32> */
.L_x_840:
[----:B------:R-:W-:Y:S05]  /*e640*/  BSYNC B1 ;  /* 0x0000000000017941 */ /* 0x000fea0003800000 */
.L_x_839:
        /* <DEDUP_REMOVED lines=20> */
[----:B------:R-:W-:Y:S01]  /*e790*/  HADD2.F32 R35, -RZ, R35.H0_H0 ;  /* 0x20000023ff237230 */ /* 0x000fe20000004100 */
[----:B------:R-:W-:Y:S01]  /*e7a0*/  SHF.L.U32 R10, R8, 0x3, RZ ;  /* 0x00000003080a7819 */ /* 0x000fe200000006ff */
[--C-:B------:R-:W-:Y:S01]  /*e7b0*/  HADD2.F32 R54, -RZ, R32.reuse.H1_H1 ;  /* 0x30000020ff367230 */ /* 0x100fe20000004100 */
[----:B------:R-:W-:Y:S01]  /*e7c0*/  LEA.HI R8, R9, R8, RZ, 0x3 ;  /* 0x0000000809087211 */ /* 0x000fe200078f18ff */
[----:B------:R-:W-:Y:S01]  /*e7d0*/  HADD2.F32 R32, -RZ, R32.H0_H0 ;  /* 0x20000020ff207230 */ /* 0x000fe20000004100 */
[----:B------:R-:W-:Y:S01]  /*e7e0*/  LOP3.LUT R10, R45, 0x38, R10, 0xf8, !PT ;  /* 0x000000382d0a7812 */ /* 0x000fe200078ef80a */
[----:B------:R-:W-:Y:S01]  /*e7f0*/  HADD2.F32 R37, -RZ, R37.H0_H0 ;  /* 0x20000025ff257230 */ /* 0x000fe20000004100 */
[----:B------:R-:W-:Y:S01]  /*e800*/  SHF.L.U32 R8, R8, 0xa, RZ ;  /* 0x0000000a08087819 */ /* 0x000fe200000006ff */
[----:B------:R-:W-:Y:S01]  /*e810*/  HADD2.F32 R63, -RZ, R38.H0_H0 ;  /* 0x20000026ff3f7230 */ /* 0x000fe20000004100 */
[----:B------:R-:W-:-:S02]  /*e820*/  LOP3.LUT R12, R12, R41, RZ, 0x3c, !PT ;  /* 0x000000290c0c7212 */ /* 0x000fc400078e3cff */
[----:B------:R-:W-:Y:S02]  /*e830*/  LOP3.LUT R9, R10, R41, RZ, 0x3c, !PT ;  /* 0x000000290a097212 */ /* 0x000fe400078e3cff */
[----:B------:R-:W-:Y:S02]  /*e840*/  LOP3.LUT R8, R8, 0x7fffe000, RZ, 0xc0, !PT ;  /* 0x7fffe00008087812 */ /* 0x000fe400078ec0ff */
[----:B------:R-:W-:Y:S02]  /*e850*/  IADD3 R43, R39, R12, RZ ;  /* 0x0000000c272b7210 */ /* 0x000fe40007ffe0ff */
[----:B------:R-:W-:Y:S02]  /*e860*/  IADD3 R8, R9, R8, R39 ;  /* 0x0000000809087210 */ /* 0x000fe40007ffe027 */
[----:B------:R-:W-:Y:S02]  /*e870*/  SHF.L.U32 R43, R43, 0x1, RZ ;  /* 0x000000012b2b7819 */ /* 0x000fe400000006ff */
[----:B------:R-:W-:-:S03]  /*e880*/  SHF.L.U32 R42, R8, 0x1, RZ ;  /* 0x00000001082a7819 */ /* 0x000fc600000006ff */
[----:B------:R-:W1:Y:S04]  /*e890*/  LDS.128 R12, [R43+0x10080] ;  /* 0x010080002b0c7984 */ /* 0x000e680000000c00 */
[----:B------:R-:W2:Y:S01]  /*e8a0*/  LDS.128 R8, [R42+0x10080] ;  /* 0x010080002a087984 */ /* 0x000ea20000000c00 */
[--C-:B-1----:R-:W-:Y:S02]  /*e8b0*/  HADD2.F32 R44, -RZ, R12.reuse.H0_H0 ;  /* 0x2000000cff2c7230 */ /* 0x102fe40000004100 */
[----:B------:R-:W-:Y:S02]  /*e8c0*/  HADD2.F32 R46, -RZ, R12.H1_H1 ;  /* 0x3000000cff2e7230 */ /* 0x000fe40000004100 */
[--C-:B--2---:R-:W-:Y:S01]  /*e8d0*/  HADD2.F32 R50, -RZ, R8.reuse.H0_H0 ;  /* 0x20000008ff327230 */ /* 0x104fe20000004100 */
[C---:B------:R-:W-:Y:S01]  /*e8e0*/  FMUL.FTZ R56, R49.reuse, R44 ;  /* 0x0000002c31387220 */ /* 0x040fe20000410000 */
[--C-:B------:R-:W-:Y:S01]  /*e8f0*/  HADD2.F32 R12, -RZ, R13.reuse.H0_H0 ;  /* 0x2000000dff0c7230 */ /* 0x100fe20000004100 */
[----:B------:R-:W-:Y:S01]  /*e900*/  FMUL.FTZ R58, R54, R46 ;  /* 0x0000002e363a7220 */ /* 0x000fe20000410000 */
[----:B------:R-:W-:Y:S01]  /*e910*/  HADD2.F32 R47, -RZ, R13.H1_H1 ;  /* 0x3000000dff2f7230 */ /* 0x000fe20000004100 */
[-C--:B------:R-:W-:Y:S01]  /*e920*/  FMUL.FTZ R49, R49, R50.reuse ;  /* 0x0000003231317220 */ /* 0x080fe20000410000 */
[----:B------:R-:W-:Y:S01]  /*e930*/  HADD2.F32 R51, -RZ, R8.H1_H1 ;  /* 0x30000008ff337230 */ /* 0x000fe20000004100 */
[----:B------:R-:W-:Y:S01]  /*e940*/  FFMA.FTZ R50, R55, R50, R56 ;  /* 0x0000003237327223 */ /* 0x000fe20000010038 */
[--C-:B------:R-:W-:Y:S01]  /*e950*/  HADD2.F32 R8, -RZ, R9.reuse.H0_H0 ;  /* 0x20000009ff087230 */ /* 0x100fe20000004100 */
[C---:B------:R-:W-:Y:S01]  /*e960*/  FMUL.FTZ R57, R35.reuse, R12 ;  /* 0x0000000c23397220 */ /* 0x040fe20000410000 */
[----:B------:R-:W-:Y:S01]  /*e970*/  HADD2.F32 R52, -RZ, R9.H1_H1 ;  /* 0x30000009ff347230 */ /* 0x000fe20000004100 */
[C---:B------:R-:W-:Y:S01]  /*e980*/  FMUL.FTZ R61, R32.reuse, R47 ;  /* 0x0000002f203d7220 */ /* 0x040fe20000410000 */
[--C-:B------:R-:W-:Y:S01]  /*e990*/  HADD2.F32 R56, -RZ, R34.reuse.H1_H1 ;  /* 0x30000022ff387230 */ /* 0x100fe20000004100 */
[-C--:B------:R-:W-:Y:S01]  /*e9a0*/  FMUL.FTZ R35, R35, R8.reuse ;  /* 0x0000000823237220 */ /* 0x080fe20000410000 */
[----:B------:R-:W-:Y:S01]  /*e9b0*/  HADD2.F32 R34, -RZ, R34.H0_H0 ;  /* 0x20000022ff227230 */ /* 0x000fe20000004100 */
[----:B------:R-:W-:Y:S01]  /*e9c0*/  FFMA.FTZ R57, R37, R8, R57 ;  /* 0x0000000825397223 */ /* 0x000fe20000010039 */
[----:B------:R-:W-:Y:S01]  /*e9d0*/  HADD2.F32 R13, -RZ, R14.H0_H0 ;  /* 0x2000000eff0d7230 */ /* 0x000fe20000004100 */
[-C--:B------:R-:W-:Y:S01]  /*e9e0*/  FMUL.FTZ R32, R32, R52.reuse ;  /* 0x0000003420207220 */ /* 0x080fe20000410000 */
[----:B------:R-:W-:Y:S01]  /*e9f0*/  HADD2.F32 R8, -RZ, R36.H1_H1 ;  /* 0x30000024ff087230 */ /* 0x000fe20000004100 */
[----:B------:R-:W-:Y:S01]  /*ea00*/  FFMA.FTZ R52, R34, R52, R61 ;  /* 0x0000003422347223 */ /* 0x000fe2000001003d */
[----:B------:R-:W-:Y:S01]  /*ea10*/  HADD2.F32 R48, -RZ, R14.H1_H1 ;  /* 0x3000000eff307230 */ /* 0x000fe20000004100 */
[-C--:B------:R-:W-:Y:S01]  /*ea20*/  FMUL.FTZ R59, R54, R51.reuse ;  /* 0x00000033363b7220 */ /* 0x080fe20000410000 */
[--C-:B------:R-:W-:Y:S01]  /*ea30*/  HADD2.F32 R14, -RZ, R15.reuse.H0_H0 ;  /* 0x2000000fff0e7230 */ /* 0x100fe20000004100 */
[----:B------:R-:W-:Y:S01]  /*ea40*/  FFMA.FTZ R51, R56, R51, R58 ;  /* 0x0000003338337223 */ /* 0x000fe2000001003a */
[----:B------:R-:W-:Y:S01]  /*ea50*/  HADD2.F32 R61, -RZ, R36.H0_H0 ;  /* 0x20000024ff3d7230 */ /* 0x000fe20000004100 */
[----:B------:R-:W-:Y:S01]  /*ea60*/  FMUL.FTZ R60, R8, R13 ;  /* 0x0000000d083c7220 */ /* 0x000fe20000410000 */
[----:B------:R-:W-:Y:S01]  /*ea70*/  HADD2.F32 R9, -RZ, R10.H0_H0 ;  /* 0x2000000aff097230 */ /* 0x000fe20000004100 */
[----:B------:R-:W-:Y:S01]  /*ea80*/  FFMA.FTZ R49, R55, R44, -R49 ;  /* 0x0000002c37317223 */ /* 0x000fe20000010831 */
[----:B------:R-:W-:Y:S01]  /*ea90*/  HADD2.F32 R54, -RZ, R38.H1_H1 ;  /* 0x30000026ff367230 */ /* 0x000fe20000004100 */
[----:B------:R-:W-:Y:S01]  /*eaa0*/  FFMA.FTZ R46, R56, R46, -R59 ;  /* 0x0000002e382e7223 */ /* 0x000fe2000001083b */
[----:B------:R-:W-:Y:S01]  /*eab0*/  HADD2.F32 R53, -RZ, R10.H1_H1 ;  /* 0x3000000aff357230 */ /* 0x000fe20000004100 */
[-C--:B------:R-:W-:Y:S01]  /*eac0*/  FMUL.FTZ R8, R8, R9.reuse ;  /* 0x0000000908087220 */ /* 0x080fe20000410000 */
[----:B------:R-:W-:Y:S01]  /*ead0*/  HADD2.F32 R15, -RZ, R15.H1_H1 ;  /* 0x3000000fff0f7230 */ /* 0x000fe20000004100 */
[----:B------:R-:W-:Y:S01]  /*eae0*/  FFMA.FTZ R60, R54, R9, R60 ;  /* 0x00000009363c7223 */ /* 0x000fe2000001003c */
[----:B------:R-:W-:Y:S01]  /*eaf0*/  HADD2.F32 R10, -RZ, R11.H0_H0 ;  /* 0x2000000bff0a7230 */ /* 0x000fe20000004100 */
[----:B------:R-:W-:Y:S01]  /*eb00*/  FFMA.FTZ R35, R37, R12, -R35 ;  /* 0x0000000c25237223 */ /* 0x000fe20000010823 */
[--C-:B------:R-:W-:Y:S01]  /*eb10*/  HADD2.F32 R58, -RZ, R31.reuse.H1_H1 ;  /* 0x3000001fff3a7230 */ /* 0x100fe20000004100 */
[----:B------:R-:W-:Y:S01]  /*eb20*/  FFMA.FTZ R32, R34, R47, -R32 ;  /* 0x0000002f22207223 */ /* 0x000fe20000010820 */
[----:B------:R-:W-:Y:S01]  /*eb30*/  HADD2.F32 R36, -RZ, R31.H0_H0 ;  /* 0x2000001fff247230 */ /* 0x000fe20000004100 */
[C---:B------:R-:W-:Y:S01]  /*eb40*/  FMUL.FTZ R31, R61.reuse, R14 ;  /* 0x0000000e3d1f7220 */ /* 0x040fe20000410000 */
[----:B------:R-:W-:Y:S01]  /*eb50*/  HADD2.F32 R11, -RZ, R11.H1_H1 ;  /* 0x3000000bff0b7230 */ /* 0x000fe20000004100 */
[----:B------:R-:W-:Y:S01]  /*eb60*/  FMUL.FTZ R62, R58, R48 ;  /* 0x000000303a3e7220 */ /* 0x000fe20000410000 */
[--C-:B------:R-:W-:Y:S01]  /*eb70*/  HADD2.F32 R9, -RZ, R33.reuse.H1_H1 ;  /* 0x30000021ff097230 */ /* 0x100fe20000004100 */
[-C--:B------:R-:W-:Y:S01]  /*eb80*/  FMUL.FTZ R61, R61, R10.reuse ;  /* 0x0000000a3d3d7220 */ /* 0x080fe20000410000 */
[----:B------:R-:W-:Y:S01]  /*eb90*/  HADD2.F32 R38, -RZ, R33.H0_H0 ;  /* 0x20000021ff267230 */ /* 0x000fe20000004100 */
[----:B------:R-:W-:Y:S01]  /*eba0*/  FMUL.FTZ R33, R36, R15 ;  /* 0x0000000f24217220 */ /* 0x000fe20000410000 */
[----:B------:R-:W-:Y:S01]  /*ebb0*/  F2FP.PACK_AB R12, R46, R49 ;  /* 0x000000312e0c723e */ /* 0x000fe200000000ff */
[----:B------:R-:W-:-:S02]  /*ebc0*/  FFMA.FTZ R31, R63, R10, R31 ;  /* 0x0000000a3f1f7223 */ /* 0x000fc4000001001f */
[----:B------:R-:W-:Y:S02]  /*ebd0*/  FMUL.FTZ R58, R58, R53 ;  /* 0x000000353a3a7220 */ /* 0x000fe40000410000 */
[-C--:B------:R-:W-:Y:S02]  /*ebe0*/  FMUL.FTZ R10, R36, R11.reuse ;  /* 0x0000000b240a7220 */ /* 0x080fe40000410000 */
[----:B------:R-:W-:Y:S02]  /*ebf0*/  FFMA.FTZ R36, R38, R11, R33 ;  /* 0x0000000b26247223 */ /* 0x000fe40000010021 */
[----:B------:R-:W-:Y:S01]  /*ec00*/  FFMA.FTZ R54, R54, R13, -R8 ;  /* 0x0000000d36367223 */ /* 0x000fe20000010808 */
[----:B------:R-:W-:Y:S01]  /*ec10*/  F2FP.PACK_AB R13, R32, R35 ;  /* 0x00000023200d723e */ /* 0x000fe200000000ff */
        /* <DEDUP_REMOVED lines=8> */
[----:B------:R-:W-:Y:S02]  /*eca0*/  F2FP.PACK_AB R10, R53, R60 ;  /* 0x0000003c350a723e */ /* 0x000fe400000000ff */
[----:B------:R-:W-:Y:S01]  /*ecb0*/  F2FP.PACK_AB R11, R36, R31 ;  /* 0x0000001f240b723e */ /* 0x000fe200000000ff */
[----:B------:R1:W-:Y:S04]  /*ecc0*/  STS.128 [R43+0x10080], R12 ;  /* 0x0100800c2b007388 */ /* 0x0003e80000000c00 */
[----:B------:R1:W-:Y:S02]  /*ecd0*/  STS.128 [R42+0x10080], R8 ;  /* 0x010080082a007388 */ /* 0x0003e40000000c00 */
.L_x_844:
[----:B------:R-:W-:Y:S05]  /*ece0*/  BSYNC B0 ;  /* 0x0000000000007941 */ /* 0x000fea0003800000 */
.L_x_843:
[----:B------:R-:W-:-:S13]  /*ecf0*/  ISETP.GE.AND P0, PT, R30, c[0x0][0x27c], PT ;  /* 0x00009f001e007a0c */ /* 0x000fda0003f06270 */
[----:B------:R-:W-:Y:S05]  /*ed00*/  @P0 BRA `(.L_x_822) ;  /* 0x000005f000000947 */ /* 0x000fea0003800000 */
[----:B-1----:R-:W-:Y:S01]  /*ed10*/  SHF.R.S32.HI R9, RZ, 0x1f, R30 ;  /* 0x0000001fff097819 */ /* 0x002fe2000001141e */
[----:B------:R-:W-:Y:S02]  /*ed20*/  HADD2.F32 R37, -RZ, R26.H0_H0 ;  /* 0x2000001aff257230 */ /* 0x000fe40000004100 */
[----:B------:R-:W-:Y:S01]  /*ed30*/  HADD2.F32 R43, -RZ, R22.H0_H0 ;  /* 0x20000016ff2b7230 */ /* 0x000fe20000004100 */
        /* <DEDUP_REMOVED lines=10> */
[----:B------:R-:W-:-:S02]  /*ede0*/  LOP3.LUT R11, R10, R41, RZ, 0x3c, !PT ;  /* 0x000000290a0b7212 */ /* 0x000fc400078e3cff */
[----:B------:R-:W-:Y:S02]  /*edf0*/  SHF.L.U32 R12, R12, 0x7, RZ ;  /* 0x000000070c0c7819 */ /* 0x000fe400000006ff */
[----:B------:R-:W-:Y:S02]  /*ee00*/  SHF.L.U32 R10, R9, 0x3, RZ ;  /* 0x00000003090a7819 */ /* 0x000fe400000006ff */
[----:B------:R-:W-:Y:S02]  /*ee10*/  LEA.HI R8, R8, R9, RZ, 0x3 ;  /* 0x0000000908087211 */ /* 0x000fe400078f18ff */
[----:B------:R-:W-:Y:S02]  /*ee20*/  LOP3.LUT R12, R12, 0x7fffe000, RZ, 0xc0, !PT ;  /* 0x7fffe0000c0c7812 */ /* 0x000fe400078ec0ff */
[----:B------:R-:W-:Y:S02]  /*ee30*/  LOP3.LUT R10, R45, 0x38, R10, 0xf8, !PT ;  /* 0x000000382d0a7812 */ /* 0x000fe400078ef80a */
[----:B------:R-:W-:-:S02]  /*ee40*/  SHF.L.U32 R8, R8, 0xa, RZ ;  /* 0x0000000a08087819 */ /* 0x000fc400000006ff */
[--C-:B------:R-:W-:Y:S02]  /*ee50*/  IADD3 R11, R11, R12, R39.reuse ;  /* 0x0000000c0b0b7210 */ /* 0x100fe40007ffe027 */
[----:B------:R-:W-:Y:S02]  /*ee60*/  LOP3.LUT R41, R10, R41, RZ, 0x3c, !PT ;  /* 0x000000290a297212 */ /* 0x000fe400078e3cff */
[----:B------:R-:W-:Y:S02]  /*ee70*/  LOP3.LUT R8, R8, 0x7fffe000, RZ, 0xc0, !PT ;  /* 0x7fffe00008087812 */ /* 0x000fe400078ec0ff */
[----:B------:R-:W-:Y:S02]  /*ee80*/  SHF.L.U32 R30, R11, 0x1, RZ ;  /* 0x000000010b1e7819 */ /* 0x000fe400000006ff */
[----:B------:R-:W-:Y:S01]  /*ee90*/  IADD3 R8, R41, R8, R39 ;  /* 0x0000000829087210 */ /* 0x000fe20007ffe027 */
[--C-:B------:R-:W-:Y:S02]  /*eea0*/  HADD2.F32 R41, -RZ, R28.reuse.H0_H0 ;  /* 0x2000001cff297230 */ /* 0x100fe40000004100 */
[----:B------:R-:W1:Y:S01]  /*eeb0*/  LDS.128 R12, [R30+0x10080] ;  /* 0x010080001e0c7984 */ /* 0x000e620000000c00 */
[----:B------:R-:W-:Y:S01]  /*eec0*/  SHF.L.U32 R31, R8, 0x1, RZ ;  /* 0x00000001081f7819 */ /* 0x000fe200000006ff */
[----:B------:R-:W-:-:S04]  /*eed0*/  HADD2.F32 R28, -RZ, R28.H1_H1 ;  /* 0x3000001cff1c7230 */ /* 0x000fc80000004100 */
        /* <DEDUP_REMOVED lines=66> */
.L_x_822:
[----:B------:R-:W-:Y:S05]  /*f300*/  BSYNC B2 ;  /* 0x0000000000027941 */ /* 0x000fea0003800000 */
.L_x_794:
[----:B------:R-:W-:Y:S01]  /*f310*/  IMAD.SHL.U32 R213, R17, 0x40, RZ ;  /* 0x0000004011d57824 */ /* 0x000fe200078e00ff */
[----:B------:R-:W-:Y:S01]  /*f320*/  ISETP.GT.AND P3, PT, R86, 0x7f, PT ;  /* 0x0000007f5600780c */ /* 0x000fe20003f64270 */
[----:B-1----:R-:W-:Y:S01]  /*f330*/  IMAD.SHL.U32 R10, R158, 0x8, RZ ;  /* 0x000000089e0a7824 */ /* 0x002fe200078e00ff */
[----:B------:R-:W-:Y:S01]  /*f340*/  SEL R11, RZ, 0x4, P6 ;  /* 0x00000004ff0b7807 */ /* 0x000fe20003000000 */
[----:B------:R-:W-:Y:S01]  /*f350*/  IMAD R8, R21, c[0x0][0x208], RZ ;  /* 0x0000820015087a24 */ /* 0x000fe200078e02ff */
[----:B------:R-:W-:Y:S01]  /*f360*/  LOP3.LUT R213, R213, 0x1c0, RZ, 0xc0, !PT ;  /* 0x000001c0d5d57812 */ /* 0x000fe200078ec0ff */
[----:B------:R-:W-:Y:S01]  /*f370*/  IMAD.WIDE.U32 R12, R23, c[0x0][0x208], RZ ;  /* 0x00008200170c7a25 */ /* 0x000fe200078e00ff */
[----:B------:R-:W-:Y:S01]  /*f380*/  SEL R15, RZ, 0x8, P5 ;  /* 0x00000008ff0f7807 */ /* 0x000fe20002800000 */
[----:B------:R-:W-:-:S04]  /*f390*/  DEPBAR.LE SB0, 0x0 ;  /* 0x000080000000791a */ /* 0x000fc80000000000 */
[----:B------:R-:W-:Y:S01]  /*f3a0*/  LOP3.LUT R10, R213, 0x8, R10, 0xf8, !PT ;  /* 0x00000008d50a7812 */ /* 0x000fe200078ef80a */
[----:B------:R-:W-:Y:S01]  /*f3b0*/  IMAD R8, R23, c[0x0][0x20c], R8 ;  /* 0x0000830017087a24 */ /* 0x000fe200078e0208 */
[----:B------:R-:W-:Y:S01]  /*f3c0*/  SHF.R.U32.HI R213, RZ, 0x3, R213 ;  /* 0x00000003ffd57819 */ /* 0x000fe200000116d5 */
[----:B------:R-:W-:Y:S01]  /*f3d0*/  IMAD.MOV.U32 R224, RZ, RZ, R218 ;  /* 0x000000ffffe07224 */ /* 0x000fe200078e00da */
[----:B------:R-:W-:Y:S01]  /*f3e0*/  BAR.SYNC.DEFER_BLOCKING 0x0 ;  /* 0x0000000000007b1d */ /* 0x000fe20000010000 */
[----:B------:R-:W-:Y:S01]  /*f3f0*/  IMAD.IADD R8, R13, 0x1, R8 ;  /* 0x000000010d087824 */ /* 0x000fe200078e0208 */
[----:B------:R-:W-:Y:S01]  /*f400*/  LOP3.LUT R213, R10, R213, RZ, 0x3c, !PT ;  /* 0x000000d50ad57212 */ /* 0x000fe200078e3cff */
[----:B------:R-:W-:Y:S01]  /*f410*/  IMAD.WIDE.U32 R12, R12, 0x30, R224 ;  /* 0x000000300c0c7825 */ /* 0x000fe200078e00e0 */
[----:B------:R-:W-:Y:S02]  /*f420*/  SEL R10, RZ, 0x2, P4 ;  /* 0x00000002ff0a7807 */ /* 0x000fe40002000000 */
[----:B------:R-:W-:Y:S01]  /*f430*/  LOP3.LUT P1, RZ, R17, 0x2, RZ, 0xc0, !PT ;  /* 0x0000000211ff7812 */ /* 0x000fe2000782c0ff */
[----:B------:R-:W-:Y:S01]  /*f440*/  IMAD R8, R8, 0x30, RZ ;  /* 0x0000003008087824 */ /* 0x000fe200078e02ff */
[----:B------:R-:W-:Y:S01]  /*f450*/  LEA R32, P0, R12, c[0x0][0x1f8], 0x1 ;  /* 0x00007e000c207a11 */ /* 0x000fe200078008ff */
[----:B------:R-:W-:Y:S01]  /*f460*/  IMAD R213, R6, 0x200, R213 ;  /* 0x0000020006d57824 */ /* 0x000fe200078e02d5 */
[----:B------:R-:W-:Y:S01]  /*f470*/  LEA.HI R6, R19, R86, RZ, 0x5 ;  /* 0x0000005613067211 */ /* 0x000fe200078f28ff */
[----:B------:R-:W-:Y:S01]  /*f480*/  IMAD.IADD R8, R13, 0x1, R8 ;  /* 0x000000010d087824 */ /* 0x000fe200078e0208 */
[----:B------:R-:W-:Y:S01]  /*f490*/  IADD3 R10, R11, R10, R18 ;  /* 0x0000000a0b0a7210 */ /* 0x000fe20007ffe012 */
[----:B------:R-:W-:Y:S01]  /*f4a0*/  @!P3 IMAD.MOV.U32 R11, RZ, RZ, c[0x0][0x208] ;  /* 0x00008200ff0bb624 */ /* 0x000fe200078e00ff */
[----:B------:R-:W-:Y:S01]  /*f4b0*/  P2R R9, PR, RZ, 0x40 ;  /* 0x00000040ff097803 */ /* 0x000fe20000000000 */
[----:B------:R-:W-:Y:S01]  /*f4c0*/  IMAD.SHL.U32 R13, R6, 0x20, RZ ;  /* 0x00000020060d7824 */ /* 0x000fe200078e00ff */
[----:B------:R-:W-:Y:S01]  /*f4d0*/  LEA.HI.X R33, R12, c[0x0][0x1fc], R8, 0x1, P0 ;  /* 0x00007f000c217a11 */ /* 0x000fe200000f0c08 */
[----:B------:R-:W-:Y:S01]  /*f4e0*/  @!P3 IMAD.MOV.U32 R8, RZ, RZ, c[0x0][0x20c] ;  /* 0x00008300ff08b624 */ /* 0x000fe200078e00ff */
[----:B------:R-:W-:Y:S01]  /*f4f0*/  @!P3 LEA R66, P0, R11, R32, 0x6 ;  /* 0x000000200b42b211 */ /* 0x000fe200078030ff */
[----:B------:R-:W-:Y:S01]  /*f500*/  IMAD.IADD R10, R15, 0x1, R10 ;  /* 0x000000010f0a7824 */ /* 0x000fe200078e020a */
[----:B------:R-:W-:Y:S01]  /*f510*/  LOP3.LUT R13, R13, 0x7ffffc00, RZ, 0xc0, !PT ;  /* 0x7ffffc000d0d7812 */ /* 0x000fe200078ec0ff */
[----:B------:R-:W-:Y:S01]  /*f520*/  IMAD.SHL.U32 R213, R213, 0x2, RZ ;  /* 0x00000002d5d57824 */ /* 0x000fe200078e00ff */
[----:B------:R-:W-:Y:S01]  /*f530*/  @!P3 LEA.HI.X R67, R11, R33, R8, 0x6, P0 ;  /* 0x000000210b43b211 */ /* 0x000fe200000f3408 */
[----:B------:R-:W-:Y:S01]  /*f540*/  IMAD.SHL.U32 R220, R16, 0x2, RZ ;  /* 0x0000000210dc7824 */ /* 0x000fe200078e00ff */
[----:B------:R-:W-:Y:S01]  /*f550*/  IADD3 R8, R2, R87, -R158 ;  /* 0x0000005702087210 */ /* 0x000fe20007ffe89e */
[----:B------:R-:W-:Y:S01]  /*f560*/  IMAD.IADD R2, R0, 0x1, R13 ;  /* 0x0000000100027824 */ /* 0x000fe200078e020d */
[----:B------:R-:W-:Y:S01]  /*f570*/  LOP3.LUT P4, RZ, R10, 0x1, RZ, 0xc0, !PT ;  /* 0x000000010aff7812 */ /* 0x000fe2000788c0ff */
[----:B------:R-:W-:Y:S01]  /*f580*/  LDSM.16.M88.4 R20, [R213+0xa080] ;  /* 0x00a08000d514783b */ /* 0x000fe20000000200 */
[C---:B------:R-:W-:Y:S01]  /*f590*/  IADD3 R12, R213.reuse, 0xa080, RZ ;  /* 0x0000a080d50c7810 */ /* 0x040fe20007ffe0ff */
[----:B------:R-:W-:Y:S01]  /*f5a0*/  IMAD.SHL.U32 R60, R2, 0x2, RZ ;  /* 0x00000002023c7824 */ /* 0x000fe200078e00ff */
[----:B------:R-:W-:Y:S01]  /*f5b0*/  ISETP.LT.OR P0, PT, R8, 0x1, !P4 ;  /* 0x000000010800780c */ /* 0x000fe20006701670 */
[----:B------:R-:W-:Y:S01]  /*f5c0*/  LDSM.16.M88.4 R28, [R213+0xb080] ;  /* 0x00b08000d51c783b */ /* 0x000fe20000000200 */
[----:B------:R-:W-:Y:S01]  /*f5d0*/  LEA R214, R2, 0x10080, 0x1 ;  /* 0x0001008002d67811 */ /* 0x000fe200078e08ff */
[----:B------:R-:W-:Y:S01]  /*f5e0*/  IMAD.MOV.U32 R2, RZ, RZ, 0x40 ;  /* 0x00000040ff027424 */ /* 0x000fe200078e00ff */
[----:B------:R-:W-:Y:S01]  /*f5f0*/  IADD3 R211, R213, 0xa0a0, RZ ;  /* 0x0000a0a0d5d37810 */ /* 0x000fe20007ffe0ff */
[----:B------:R-:W1:Y:S01]  /*f600*/  LDSM.16.M88.4 R60, [R60+0x10080] ;  /* 0x010080003c3c783b */ /* 0x000e620000000200 */
[----:B------:R-:W-:Y:S01]  /*f610*/  @P1 IADD3 R211, R12, -0x20, RZ ;  /* 0xffffffe00cd31810 */ /* 0x000fe20007ffe0ff */
[--C-:B------:R-:W-:Y:S01]  /*f620*/  IMAD R212, R7, 0x2, R214.reuse ;  /* 0x0000000207d47824 */ /* 0x100fe200078e02d6 */
[C---:B------:R-:W-:Y:S01]  /*f630*/  LOP3.LUT P2, RZ, R10.reuse, 0x2, RZ, 0xc0, !PT ;  /* 0x000000020aff7812 */ /* 0x040fe2000784c0ff */
[----:B------:R-:W2:Y:S01]  /*f640*/  LDSM.16.M88.4 R12, [R213+0xa880] ;  /* 0x00a88000d50c783b */ /* 0x000ea20000000200 */
[----:B------:R-:W-:Y:S01]  /*f650*/  LOP3.LUT P1, RZ, R10, 0x4, RZ, 0xc0, !PT ;  /* 0x000000040aff7812 */ /* 0x000fe2000782c0ff */
[C---:B------:R-:W-:Y:S01]  /*f660*/  IMAD R210, R5.reuse, 0x2, R214 ;  /* 0x0000000205d27824 */ /* 0x040fe200078e02d6 */
[----:B------:R-:W-:Y:S01]  /*f670*/  @!P3 ISETP.LT.OR P4, PT, R8, 0x21, !P4 ;  /* 0x000000210800b80c */ /* 0x000fe20006781670 */
[----:B------:R-:W-:Y:S01]  /*f680*/  LDSM.16.M88.4 R44, [R212] ;  /* 0x00000000d42c783b */ /* 0x000fe20000000200 */
[----:B------:R-:W-:Y:S01]  /*f690*/  IMAD R209, R5, 0x2, R212 ;  /* 0x0000000205d17824 */ /* 0x000fe200078e02d4 */
[----:B------:R-:W-:-:S02]  /*f6a0*/  IADD3 R203, R211, 0x800, RZ ;  /* 0x00000800d3cb7810 */ /* 0x000fc40007ffe0ff */
[----:B------:R-:W3:Y:S01]  /*f6b0*/  LDSM.16.M88.4 R56, [R211] ;  /* 0x00000000d338783b */ /* 0x000ee20000000200 */
[C---:B------:R-:W-:Y:S02]  /*f6c0*/  IADD3 R202, R211.reuse, 0x1000, RZ ;  /* 0x00001000d3ca7810 */ /* 0x040fe40007ffe0ff */
[C---:B------:R-:W-:Y:S01]  /*f6d0*/  IADD3 R200, R211.reuse, 0x1800, RZ ;  /* 0x00001800d3c87810 */ /* 0x040fe20007ffe0ff */
[----:B------:R-:W4:Y:S01]  /*f6e0*/  LDSM.16.M88.4 R52, [R211+0x800] ;  /* 0x00080000d334783b */ /* 0x000f220000000200 */
[C---:B------:R-:W-:Y:S02]  /*f6f0*/  IADD3 R199, R211.reuse, 0x2000, RZ ;  /* 0x00002000d3c77810 */ /* 0x040fe40007ffe0ff */
[C---:B------:R-:W-:Y:S01]  /*f700*/  IADD3 R198, R211.reuse, 0x2800, RZ ;  /* 0x00002800d3c67810 */ /* 0x040fe20007ffe0ff */
[----:B------:R-:W3:Y:S01]  /*f710*/  LDSM.16.M88.4 R48, [R211+0x1000] ;  /* 0x00100000d330783b */ /* 0x000ee20000000200 */
[C---:B------:R-:W-:Y:S02]  /*f720*/  IADD3 R197, R211.reuse, 0x3000, RZ ;  /* 0x00003000d3c57810 */ /* 0x040fe40007ffe0ff */
[----:B------:R-:W-:Y:S01]  /*f730*/  IADD3 R196, R211, 0x3800, RZ ;  /* 0x00003800d3c47810 */ /* 0x000fe20007ffe0ff */
[----:B------:R-:W-:Y:S01]  /*f740*/  @!PT LDS RZ, [RZ] ;  /* 0x00000000fffff984 */ /* 0x000fe20000000800 */
[----:B------:R-:W-:Y:S01]  /*f750*/  @!PT LDS RZ, [RZ] ;  /* 0x00000000fffff984 */ /* 0x000fe20000000800 */
[----:B------:R-:W-:Y:S01]  /*f760*/  @!PT LDS RZ, [RZ] ;  /* 0x00000000fffff984 */ /* 0x000fe20000000800 */
[----:B------:R3:W-:Y:S01]  /*f770*/  LDGSTS.E.BYPASS.LTC128B.128 [R220+0x4080], [R32.64], !P0 ;  /* 0x0408000020dc7fae */ /* 0x0007e2000c101d52 */
[----:B------:R-:W-:-:S02]  /*f780*/  LOP3.LUT P0, RZ, R17, 0x4, RZ, 0xc0, !PT ;  /* 0x0000000411ff7812 */ /* 0x000fc4000780c0ff */
[----:B------:R-:W-:Y:S02]  /*f790*/  IADD3 R195, R211, 0x4000, RZ ;  /* 0x00004000d3c37810 */ /* 0x000fe40007ffe0ff */
[----:B------:R-:W-:Y:S02]  /*f7a0*/  SEL R2, R2, 0xffffffc0, !P0 ;  /* 0xffffffc002027807 */ /* 0x000fe40004000000 */
[C---:B------:R-:W-:Y:S02]  /*f7b0*/  ISETP.LT.OR P0, PT, R8.reuse, 0x1, !P2 ;  /* 0x000000010800780c */ /* 0x040fe40005701670 */
[----:B------:R-:W-:Y:S01]  /*f7c0*/  @!P3 ISETP.LT.OR P2, PT, R8, 0x21, !P2 ;  /* 0x000000210800b80c */ /* 0x000fe20005741670 */
[--C-:B------:R-:W-:Y:S01]  /*f7d0*/  IMAD.IADD R207, R213, 0x1, R2.reuse ;  /* 0x00000001d5cf7824 */ /* 0x100fe200078e0202 */
[C---:B------:R-:W-:Y:S01]  /*f7e0*/  IADD3 R194, R211.reuse, 0x4800, RZ ;  /* 0x00004800d3c27810 */ /* 0x040fe20007ffe0ff */
[C---:B------:R-:W-:Y:S01]  /*f7f0*/  IMAD.IADD R201, R211.reuse, 0x1, R2 ;  /* 0x00000001d3c97824 */ /* 0x040fe200078e0202 */
[----:B------:R-:W-:-:S02]  /*f800*/  IADD3 R193, R211, 0x5000, RZ ;  /* 0x00005000d3c17810 */ /* 0x000fc40007ffe0ff */
[----:B------:R-:W-:Y:S01]  /*f810*/  IADD3 R192, R211, 0x5800, RZ ;  /* 0x00005800d3c07810 */ /* 0x000fe20007ffe0ff */
[C---:B-1----:R-:W-:Y:S04]  /*f820*/  HMMA.16816.F32 R24, R60.reuse, R20, RZ ;  /* 0x000000143c18723c */ /* 0x042fe800000018ff */
[----:B------:R1:W-:Y:S01]  /*f830*/  LDGSTS.E.BYPASS.LTC128B.128 [R220+0x5880], [R32.64+0x80], !P0 ;  /* 0x0588008020dc7fae */ /* 0x0003e2000c101d52 */
[C---:B------:R-:W-:Y:S02]  /*f840*/  ISETP.LT.OR P0, PT, R8.reuse, 0x1, !P1 ;  /* 0x000000010800780c */ /* 0x040fe40004f01670 */
[----:B------:R-:W-:Y:S01]  /*f850*/  @!P3 ISETP.LT.OR P1, PT, R8, 0x21, !P1 ;  /* 0x000000210800b80c */ /* 0x000fe20004f21670 */
[C---:B--2---:R-:W-:Y:S08]  /*f860*/  HMMA.16816.F32 R16, R60.reuse, R12, RZ ;  /* 0x0000000c3c10723c */ /* 0x044ff000000018ff */
[----:B------:R-:W-:Y:S02]  /*f870*/  HMMA.16816.F32 R20, R60, R22, RZ ;  /* 0x000000163c14723c */ /* 0x000fe400000018ff */
[----:B------:R1:W-:Y:S01]  /*f880*/  LDGSTS.E.BYPASS.LTC128B.128 [R220+0x7080], [R32.64+0x100], !P0 ;  /* 0x0708010020dc7fae */ /* 0x0003e2000c101d52 */
[----:B------:R-:W-:-:S04]  /*f890*/  LOP3.LUT P0, RZ, R10, 0x8, RZ, 0xc0, !PT ;  /* 0x000000080aff7812 */ /* 0x000fc8000780c0ff */
[C---:B------:R-:W-:Y:S01]  /*f8a0*/  ISETP.LT.OR P6, PT, R8.reuse, 0x1, !P0 ;  /* 0x000000010800780c */ /* 0x040fe200047c1670 */
[----:B------:R-:W-:Y:S01]  /*f8b0*/  HMMA.16816.F32 R12, R60, R14, RZ ;  /* 0x0000000e3c0c723c */ /* 0x000fe200000018ff */
[----:B------:R-:W-:-:S07]  /*f8c0*/  @!P3 ISETP.LT.OR P0, PT, R8, 0x21, !P0 ;  /* 0x000000210800b80c */ /* 0x000fce0004701670 */
[----:B---3--:R-:W-:Y:S04]  /*f8d0*/  HMMA.16816.F32 R24, R44, R56, R24 ;  /* 0x000000382c18723c */ /* 0x008fe80000001818 */
[----:B------:R1:W-:Y:S01]  /*f8e0*/  LDGSTS.E.BYPASS.LTC128B.128 [R220+0x8880], [R32.64+0x180], !P6 ;  /* 0x0888018020dc7fae */ /* 0x0003e2000f101d52 */
[----:B------:R-:W-:-:S03]  /*f8f0*/  ISETP.NE.AND P6, PT, R9, RZ, PT ;  /* 0x000000ff0900720c */ /* 0x000fc60003fc5270 */
[----:B------:R-:W-:Y:S01]  /*f900*/  HMMA.16816.F32 R8, R60, R28, RZ ;  /* 0x0000001c3c08723c */ /* 0x000fe200000018ff */
[----:B------:R2:W-:Y:S01]  /*f910*/  @!P3 LDGSTS.E.BYPASS.LTC128B.128 [R220+0x5080], [R66.64], !P4 ;  /* 0x0508000042dcbfae */ /* 0x0005e2000e101d52 */
[----:B------:R-:W-:-:S03]  /*f920*/  ISETP.GE.AND P4, PT, R87, 0x31, PT ;  /* 0x000000315700780c */ /* 0x000fc60003f86270 */
[----:B------:R2:W-:Y:S03]  /*f930*/  @!P3 LDGSTS.E.BYPASS.LTC128B.128 [R220+0x6880], [R66.64+0x80], !P2 ;  /* 0x0688008042dcbfae */ /* 0x0005e6000d101d52 */
[----:B------:R-:W-:Y:S01]  /*f940*/  HMMA.16816.F32 R60, R60, R30, RZ ;  /* 0x0000001e3c3c723c */ /* 0x000fe200000018ff */
[----:B------:R2:W-:Y:S04]  /*f950*/  @!P3 LDGSTS.E.BYPASS.LTC128B.128 [R220+0x8080], [R66.64+0x100], !P1 ;  /* 0x0808010042dcbfae */ /* 0x0005e8000c901d52 */
[----:B------:R2:W-:Y:S03]  /*f960*/  @!P3 LDGSTS.E.BYPASS.LTC128B.128 [R220+0x9880], [R66.64+0x180], !P0 ;  /* 0x0988018042dcbfae */ /* 0x0005e6000c101d52 */
[C---:B------:R-:W-:Y:S01]  /*f970*/  HMMA.16816.F32 R20, R44.reuse, R58, R20 ;  /* 0x0000003a2c14723c */ /* 0x040fe20000001814 */
[----:B------:R-:W-:Y:S04]  /*f980*/  LDSM.16.M88.4 R40, [R210] ;  /* 0x00000000d228783b */ /* 0x000fe80000000200 */
[----:B------:R-:W3:Y:S03]  /*f990*/  LDSM.16.M88.4 R36, [R207+0xa080] ;  /* 0x00a08000cf24783b */ /* 0x000ee60000000200 */
[C---:B----4-:R-:W-:Y:S01]  /*f9a0*/  HMMA.16816.F32 R16, R44.reuse, R52, R16 ;  /* 0x000000342c10723c */ /* 0x050fe20000001810 */
[----:B-1----:R-:W1:Y:S04]  /*f9b0*/  LDSM.16.M88.4 R32, [R207+0xa880] ;  /* 0x00a88000cf20783b */ /* 0x002e680000000200 */
[----:B------:R-:W4:Y:S03]  /*f9c0*/  LDSM.16.M88.4 R28, [R207+0xb080] ;  /* 0x00b08000cf1c783b */ /* 0x000f260000000200 */
[C---:B------:R-:W-:Y:S01]  /*f9d0*/  HMMA.16816.F32 R12, R44.reuse, R54, R12 ;  /* 0x000000362c0c723c */ /* 0x040fe2000000180c */
[----:B------:R-:W-:Y:S04]  /*f9e0*/  LDSM.16.M88.4 R56, [R209] ;  /* 0x00000000d138783b */ /* 0x000fe80000000200 */
[----:B------:R-:W1:Y:S03]  /*f9f0*/  LDSM.16.M88.4 R52, [R201] ;  /* 0x00000000c934783b */ /* 0x000e660000000200 */
[C---:B------:R-:W-:Y:S01]  /*fa00*/  HMMA.16816.F32 R8, R44.reuse, R48, R8 ;  /* 0x000000302c08723c */ /* 0x040fe20000001808 */
[----:B------:R-:W0:Y:S07]  /*fa10*/  LDGDEPBAR ;  /* 0x00000000000079af */ /* 0x000e2e0000000000 */
[----:B------:R-:W-:Y:S01]  /*fa20*/  HMMA.16816.F32 R60, R44, R50, R60 ;  /* 0x000000322c3c723c */ /* 0x000fe2000000183c */
[----:B------:R-:W2:Y:S04]  /*fa30*/  LDSM.16.M88.4 R48, [R201+0x800] ;  /* 0x00080000c930783b */ /* 0x000ea80000000200 */
[----:B------:R-:W2:Y:S03]  /*fa40*/  LDSM.16.M88.4 R44, [R201+0x1000] ;  /* 0x00100000c92c783b */ /* 0x000ea60000000200 */
[C---:B---3--:R-:W-:Y:S08]  /*fa50*/  HMMA.16816.F32 R24, R40.reuse, R36, R24 ;  /* 0x000000242818723c */ /* 0x048ff00000001818 */
[C---:B------:R-:W-:Y:S01]  /*fa60*/  HMMA.16816.F32 R20, R40.reuse, R38, R20 ;  /* 0x000000262814723c */ /* 0x040fe20000001814 */
[----:B------:R-:W-:Y:S07]  /*fa70*/  LDSM.16.M88.4 R36, [R213+0xb880] ;  /* 0x00b88000d524783b */ /* 0x000fee0000000200 */
[C---:B-1----:R-:W-:Y:S08]  /*fa80*/  HMMA.16816.F32 R16, R40.reuse, R32, R16 ;  /* 0x000000202810723c */ /* 0x042ff00000001810 */
[C---:B------:R-:W-:Y:S01]  /*fa90*/  HMMA.16816.F32 R12, R40.reuse, R34, R12 ;  /* 0x00000022280c723c */ /* 0x040fe2000000180c */
[----:B------:R-:W-:Y:S07]  /*faa0*/  LDSM.16.M88.4 R32, [R213+0xc080] ;  /* 0x00c08000d520783b */ /* 0x000fee0000000200 */
[C---:B----4-:R-:W-:Y:S08]  /*fab0*/  HMMA.16816.F32 R8, R40.reuse, R28, R8 ;  /* 0x0000001c2808723c */ /* 0x050ff00000001808 */
[----:B------:R-:W-:Y:S01]  /*fac0*/  HMMA.16816.F32 R60, R40, R30, R60 ;  /* 0x0000001e283c723c */ /* 0x000fe2000000183c */
[----:B------:R-:W1:Y:S04]  /*fad0*/  LDSM.16.M88.4 R40, [R214+0x4000] ;  /* 0x00400000d628783b */ /* 0x000e680000000200 */
[----:B------:R-:W3:Y:S03]  /*fae0*/  LDSM.16.M88.4 R28, [R213+0xc880] ;  /* 0x00c88000d51c783b */ /* 0x000ee60000000200 */
[C---:B------:R-:W-:Y:S08]  /*faf0*/  HMMA.16816.F32 R24, R56.reuse, R52, R24 ;  /* 0x000000343818723c */ /* 0x040ff00000001818 */
[C---:B------:R-:W-:Y:S01]  /*fb00*/  HMMA.16816.F32 R20, R56.reuse, R54, R20 ;  /* 0x000000363814723c */ /* 0x040fe20000001814 */
[----:B------:R-:W-:Y:S07]  /*fb10*/  LDSM.16.M88.4 R52, [R211+0x1800] ;  /* 0x00180000d334783b */ /* 0x000fee0000000200 */
[C---:B--2---:R-:W-:Y:S08]  /*fb20*/  HMMA.16816.F32 R16, R56.reuse, R48, R16 ;  /* 0x000000303810723c */ /* 0x044ff00000001810 */
[C---:B------:R-:W-:Y:S01]  /*fb30*/  HMMA.16816.F32 R12, R56.reuse, R50, R12 ;  /* 0x00000032380c723c */ /* 0x040fe2000000180c */
[----:B------:R-:W-:Y:S07]  /*fb40*/  LDSM.16.M88.4 R48, [R211+0x2000] ;  /* 0x00200000d330783b */ /* 0x000fee0000000200 */
[C---:B------:R-:W-:Y:S08]  /*fb50*/  HMMA.16816.F32 R8, R56.reuse, R44, R8 ;  /* 0x0000002c3808723c */ /* 0x040ff00000001808 */
[----:B------:R-:W-:Y:S01]  /*fb60*/  HMMA.16816.F32 R60, R56, R46, R60 ;  /* 0x0000002e383c723c */ /* 0x000fe2000000183c */
[----:B------:R-:W2:Y:S04]  /*fb70*/  LDSM.16.M88.4 R56, [R212+0x4000] ;  /* 0x00400000d438783b */ /* 0x000ea80000000200 */
[----:B------:R-:W4:Y:S03]  /*fb80*/  LDSM.16.M88.4 R44, [R211+0x2800] ;  /* 0x00280000d32c783b */ /* 0x000f260000000200 */
[C---:B-1----:R-:W-:Y:S08]  /*fb90*/  HMMA.16816.F32 R24, R40.reuse, R36, R24 ;  /* 0x000000242818723c */ /* 0x042ff00000001818 */
[C---:B------:R-:W-:Y:S01]  /*fba0*/  HMMA.16816.F32 R20, R40.reuse, R38, R20 ;  /* 0x000000262814723c */ /* 0x040fe20000001814 */
[----:B------:R-:W-:Y:S07]  /*fbb0*/  LDSM.16.M88.4 R36, [R207+0xb880] ;  /* 0x00b88000cf24783b */ /* 0x000fee0000000200 */
[C---:B------:R-:W-:Y:S08]  /*fbc0*/  HMMA.16816.F32 R16, R40.reuse, R32, R16 ;  /* 0x000000202810723c */ /* 0x040ff00000001810 */
[C---:B------:R-:W-:Y:S01]  /*fbd0*/  HMMA.16816.F32 R12, R40.reuse, R34, R12 ;  /* 0x00000022280c723c */ /* 0x040fe2000000180c */
[----:B------:R-:W-:Y:S07]  /*fbe0*/  LDSM.16.M88.4 R32, [R207+0xc080] ;  /* 0x00c08000cf20783b */ /* 0x000fee0000000200 */
[C---:B---3--:R-:W-:Y:S08]  /*fbf0*/  HMMA.16816.F32 R8, R40.reuse, R28, R8 ;  /* 0x0000001c2808723c */ /* 0x048ff00000001808 */
[----:B------:R-:W-:Y:S01]  /*fc00*/  HMMA.16816.F32 R60, R40, R30, R60 ;  /* 0x0000001e283c723c */ /* 0x000fe2000000183c */
[----:B------:R-:W1:Y:S04]  /*fc10*/  LDSM.16.M88.4 R40, [R210+0x4000] ;  /* 0x00400000d228783b */ /* 0x000e680000000200 */
[----:B------:R-:W3:Y:S03]  /*fc20*/  LDSM.16.M88.4 R28, [R207+0xc880] ;  /* 0x00c88000cf1c783b */ /* 0x000ee60000000200 */
[C---:B--2---:R-:W-:Y:S08]  /*fc30*/  HMMA.16816.F32 R24, R56.reuse, R52, R24 ;  /* 0x000000343818723c */ /* 0x044ff00000001818 */
[C---:B------:R-:W-:Y:S01]  /*fc40*/  HMMA.16816.F32 R20, R56.reuse, R54, R20 ;  /* 0x000000363814723c */ /* 0x040fe20000001814 */
[----:B------:R-:W-:Y:S07]  /*fc50*/  LDSM.16.M88.4 R52, [R201+0x1800] ;  /* 0x00180000c934783b */ /* 0x000fee0000000200 */
[C---:B------:R-:W-:Y:S08]  /*fc60*/  HMMA.16816.F32 R16, R56.reuse, R48, R16 ;  /* 0x000000303810723c */ /* 0x040ff00000001810 */
[C---:B------:R-:W-:Y:S01]  /*fc70*/  HMMA.16816.F32 R12, R56.reuse, R50, R12 ;  /* 0x00000032380c723c */ /* 0x040fe2000000180c */
[----:B------:R-:W-:Y:S07]  /*fc80*/  LDSM.16.M88.4 R48, [R201+0x2000] ;  /* 0x00200000c930783b */ /* 0x000fee0000000200 */
[C---:B----4-:R-:W-:Y:S08]  /*fc90*/  HMMA.16816.F32 R8, R56.reuse, R44, R8 ;  /* 0x0000002c3808723c */ /* 0x050ff00000001808 */
        /* <DEDUP_REMOVED lines=82> */
[----:B------:R-:W4:Y:S01]  /*101c0*/  LDSM.16.M88.4 R44, [R201+0x5800] ;  /* 0x00580000c92c783b */ /* 0x000f220000000200 */
[----:B------:R-:W-:-:S04]  /*101d0*/  DEPBAR.LE SB0, 0x0 ;  /* 0x000080000000791a */ /* 0x000fc80000000000 */
[C---:B-1----:R-:W-:Y:S08]  /*101e0*/  HMMA.16816.F32 R24, R40.reuse, R36, R24 ;  /* 0x000000242818723c */ /* 0x042ff00000001818 */
[C---:B------:R-:W-:Y:S08]  /*101f0*/  HMMA.16816.F32 R20, R40.reuse, R38, R20 ;  /* 0x000000262814723c */ /* 0x040ff00000001814 */
[C---:B------:R-:W-:Y:S08]  /*10200*/  HMMA.16816.F32 R16, R40.reuse, R32, R16 ;  /* 0x000000202810723c */ /* 0x040ff00000001810 */
[C---:B------:R-:W-:Y:S08]  /*10210*/  HMMA.16816.F32 R12, R40.reuse, R34, R12 ;  /* 0x00000022280c723c */ /* 0x040ff0000000180c */
[C---:B---3--:R-:W-:Y:S08]  /*10220*/  HMMA.16816.F32 R8, R40.reuse, R28, R8 ;  /* 0x0000001c2808723c */ /* 0x048ff00000001808 */
[----:B------:R-:W-:Y:S08]  /*10230*/  HMMA.16816.F32 R60, R40, R30, R60 ;  /* 0x0000001e283c723c */ /* 0x000ff0000000183c */
[C---:B--2---:R-:W-:Y:S08]  /*10240*/  HMMA.16816.F32 R24, R56.reuse, R52, R24 ;  /* 0x000000343818723c */ /* 0x044ff00000001818 */
[C---:B------:R-:W-:Y:S08]  /*10250*/  HMMA.16816.F32 R20, R56.reuse, R54, R20 ;  /* 0x000000363814723c */ /* 0x040ff00000001814 */
[C---:B------:R-:W-:Y:S08]  /*10260*/  HMMA.16816.F32 R16, R56.reuse, R48, R16 ;  /* 0x000000303810723c */ /* 0x040ff00000001810 */
[C---:B------:R-:W-:Y:S08]  /*10270*/  HMMA.16816.F32 R12, R56.reuse, R50, R12 ;  /* 0x00000032380c723c */ /* 0x040ff0000000180c */
[C---:B----4-:R-:W-:Y:S08]  /*10280*/  HMMA.16816.F32 R8, R56.reuse, R44, R8 ;  /* 0x0000002c3808723c */ /* 0x050ff00000001808 */
[----:B------:R-:W-:Y:S01]  /*10290*/  HMMA.16816.F32 R60, R56, R46, R60 ;  /* 0x0000002e383c723c */ /* 0x000fe2000000183c */
[----:B------:R-:W-:Y:S06]  /*102a0*/  BAR.SYNC.DEFER_BLOCKING 0x0 ;  /* 0x0000000000007b1d */ /* 0x000fec0000010000 */
[----:B------:R-:W-:Y:S05]  /*102b0*/  @!P4 BRA `(.L_x_845) ;  /* 0x000002100000c947 */ /* 0x000fea0003800000 */
[----:B------:R-:W-:Y:S02]  /*102c0*/  IADD3 R2, -R158, 0x30, RZ ;  /* 0x000000309e027810 */ /* 0x000fe40007ffe1ff */
[----:B------:R-:W-:-:S02]  /*102d0*/  IADD3 R28, R156, -0x2, RZ ;  /* 0xfffffffe9c1c7810 */ /* 0x000fc40007ffe0ff */
[----:B------:R-:W-:Y:S02]  /*102e0*/  ISETP.GE.AND P0, PT, R2, 0x21, PT ;  /* 0x000000210200780c */ /* 0x000fe40003f06270 */
[----:B------:R-:W-:Y:S01]  /*102f0*/  SHF.R.S32.HI R29, RZ, 0x1f, R28 ;  /* 0x0000001fff1d7819 */ /* 0x000fe2000001141c */
[-C--:B------:R-:W-:Y:S01]  /*10300*/  IMAD R3, R3, R28.reuse, RZ ;  /* 0x0000001c03037224 */ /* 0x080fe200078e02ff */
[----:B------:R-:W-:Y:S01]  /*10310*/  P2R R30, PR, RZ, 0x8 ;  /* 0x00000008ff1e7803 */ /* 0x000fe20000000000 */
[----:B------:R-:W-:Y:S01]  /*10320*/  IMAD.WIDE.U32 R32, R64, R28, RZ ;  /* 0x0000001c40207225 */ /* 0x000fe200078e00ff */
[----:B------:R-:W-:-:S03]  /*10330*/  LOP3.LUT P3, RZ, R217, 0x2, RZ, 0xc0, !PT ;  /* 0x00000002d9ff7812 */ /* 0x000fc6000786c0ff */
[----:B------:R-:W-:-:S04]  /*10340*/  IMAD R3, R29, R64, R3 ;  /* 0x000000401d037224 */ /* 0x000fc800078e0203 */
[----:B------:R-:W-:Y:S01]  /*10350*/  IMAD.IADD R3, R33, 0x1, R3 ;  /* 0x0000000121037824 */ /* 0x000fe200078e0203 */
[----:B------:R-:W-:-:S04]  /*10360*/  @P0 IADD3 R29, P2, P1, R222, UR5, R32 ;  /* 0x00000005de1d0c10 */ /* 0x000fc8000f95e020 */
[----:B------:R-:W-:Y:S02]  /*10370*/  @P0 IADD3.X R28, R227, UR8, R3, P2, P1 ;  /* 0x00000008e31c0c10 */ /* 0x000fe400097e2403 */
[----:B------:R-:W-:-:S13]  /*10380*/  ISETP.GE.AND P1, PT, R2, 0x1, PT ;  /* 0x000000010200780c */ /* 0x000fda0003f26270 */
[----:B------:R-:W-:-:S05]  /*10390*/  @P1 IADD3 R32, P2, R222, R32, RZ ;  /* 0x00000020de201210 */ /* 0x000fca0007f5e0ff */
[----:B------:R-:W-:Y:S01]  /*103a0*/  @P1 IMAD.X R3, R3, 0x1, R227, P2 ;  /* 0x0000000103031824 */ /* 0x000fe200010e06e3 */
[----:B------:R-:W-:-:S04]  /*103b0*/  @P1 LEA R2, P2, R32, c[0x0][0x1c8], 0x1 ;  /* 0x0000720020021a11 */ /* 0x000fc800078408ff */
[----:B------:R-:W-:Y:S02]  /*103c0*/  @P1 LEA.HI.X R3, R32, c[0x0][0x1cc], R3, 0x1, P2 ;  /* 0x0000730020031a11 */ /* 0x000fe400010f0c03 */
[----:B------:R-:W-:-:S03]  /*103d0*/  @P0 LEA R32, P2, R29, c[0x0][0x1c8], 0x1 ;  /* 0x000072001d200a11 */ /* 0x000fc600078408ff */
[----:B------:R-:W-:Y:S01]  /*103e0*/  @!PT LDS RZ, [RZ] ;  /* 0x00000000fffff984 */ /* 0x000fe20000000800 */
[----:B------:R-:W-:Y:S01]  /*103f0*/  @!PT LDS RZ, [RZ] ;  /* 0x00000000fffff984 */ /* 0x000fe20000000800 */
[----:B------:R-:W-:Y:S01]  /*10400*/  @!PT LDS RZ, [RZ] ;  /* 0x00000000fffff984 */ /* 0x000fe20000000800 */
[----:B------:R1:W-:Y:S01]  /*10410*/  @P1 LDGSTS.E.BYPASS.LTC128B.128 [R220+0xa080], [R2.64], !P3 ;  /* 0x0a08000002dc1fae */ /* 0x0003e2000d901d52 */
[----:B------:R-:W-:Y:S02]  /*10420*/  @P0 LEA.HI.X R33, R29, c[0x0][0x1cc], R28, 0x1, P2 ;  /* 0x000073001d210a11 */ /* 0x000fe400010f0c1c */
[----:B------:R-:W-:Y:S02]  /*10430*/  LOP3.LUT P2, RZ, R217, 0x1, RZ, 0xc0, !PT ;  /* 0x00000001d9ff7812 */ /* 0x000fe4000784c0ff */
[----:B------:R-:W-:-:S11]  /*10440*/  ISETP.NE.AND P3, PT, R30, RZ, PT ;  /* 0x000000ff1e00720c */ /* 0x000fd60003f65270 */
[----:B------:R1:W-:Y:S04]  /*10450*/  @P1 LDGSTS.E.BYPASS.LTC128B.128 [R220+0xb880], [R2.64+0x80], !P2 ;  /* 0x0b88008002dc1fae */ /* 0x0003e8000d101d52 */
[----:B------:R1:W-:Y:S04]  /*10460*/  @P1 LDGSTS.E.BYPASS.LTC128B.128 [R220+0xd080], [R2.64+0x100], !P6 ;  /* 0x0d08010002dc1fae */ /* 0x0003e8000f101d52 */
[----:B------:R1:W-:Y:S01]  /*10470*/  @P1 LDGSTS.E.BYPASS.LTC128B.128 [R220+0xe880], [R2.64+0x180], !P5 ;  /* 0x0e88018002dc1fae */ /* 0x0003e2000e901d52 */
[----:B------:R-:W-:-:S13]  /*10480*/  LOP3.LUT P1, RZ, R217, 0x2, RZ, 0xc0, !PT ;  /* 0x00000002d9ff7812 */ /* 0x000fda000782c0ff */
[----:B------:R1:W-:Y:S04]  /*10490*/  @P0 LDGSTS.E.BYPASS.LTC128B.128 [R220+0xb080], [R32.64], !P1 ;  /* 0x0b08000020dc0fae */ /* 0x0003e8000c901d52 */
[----:B------:R1:W-:Y:S04]  /*104a0*/  @P0 LDGSTS.E.BYPASS.LTC128B.128 [R220+0xc880], [R32.64+0x80], !P2 ;  /* 0x0c88008020dc0fae */ /* 0x0003e8000d101d52 */
[----:B------:R1:W-:Y:S04]  /*104b0*/  @P0 LDGSTS.E.BYPASS.LTC128B.128 [R220+0xe080], [R32.64+0x100], !P6 ;  /* 0x0e08010020dc0fae */ /* 0x0003e8000f101d52 */
[----:B------:R1:W-:Y:S02]  /*104c0*/  @P0 LDGSTS.E.BYPASS.LTC128B.128 [R220+0xf880], [R32.64+0x180], !P5 ;  /* 0x0f88018020dc0fae */ /* 0x0003e4000e901d52 */
.L_x_845:
[----:B-1----:R-:W-:Y:S01]  /*104d0*/  LOP3.LUT R3, R6, 0xffffffe0, RZ, 0xc0, !PT ;  /* 0xffffffe006037812 */ /* 0x002fe200078ec0ff */
[----:B------:R-:W-:Y:S01]  /*104e0*/  IMAD.SHL.U32 R208, R0, 0x2, RZ ;  /* 0x0000000200d07824 */ /* 0x000fe200078e00ff */
[----:B------:R-:W0:Y:S03]  /*104f0*/  LDGDEPBAR ;  /* 0x00000000000079af */ /* 0x000e260000000000 */
[----:B------:R-:W-:Y:S01]  /*10500*/  IMAD.IADD R3, R86, 0x1, -R3 ;  /* 0x0000000156037824 */ /* 0x000fe200078e0a03 */
[----:B------:R-:W-:Y:S01]  /*10510*/  LDSM.16.MT88.4 R92, [R208+0x7080] ;  /* 0x00708000d05c783b */ /* 0x000fe20000004200 */
[----:B------:R-:W-:-:S02]  /*10520*/  IMAD R206, R7, 0x2, R208 ;  /* 0x0000000207ce7824 */ /* 0x000fc400078e02d0 */
[C---:B------:R-:W-:Y:S01]  /*10530*/  IMAD R205, R5.reuse, 0x2, R208 ;  /* 0x0000000205cd7824 */ /* 0x040fe200078e02d0 */
[----:B------:R-:W-:Y:S01]  /*10540*/  SHF.R.S32.HI R2, RZ, 0x1f, R3 ;  /* 0x0000001fff027819 */ /* 0x000fe20000011403 */
[----:B------:R-:W-:Y:S01]  /*10550*/  IMAD R204, R5, 0x2, R206 ;  /* 0x0000000205cc7824 */ /* 0x000fe200078e02ce */
[----:B------:R-:W-:Y:S02]  /*10560*/  LDSM.16.MT88.4 R68, [R206+0x5880] ;  /* 0x00588000ce44783b */ /* 0x000fe40000004200 */
[----:B------:R-:W-:Y:S02]  /*10570*/  LEA.HI R2, R2, R3, RZ, 0x2 ;  /* 0x0000000302027211 */ /* 0x000fe400078f10ff */
[----:B------:R-:W-:Y:S02]  /*10580*/  LDSM.16.MT88.4 R44, [R205+0x4080] ;  /* 0x00408000cd2c783b */ /* 0x000fe40000004200 */
[----:B------:R-:W-:Y:S02]  /*10590*/  LOP3.LUT R2, R2, 0x7ffffffc, RZ, 0xc0, !PT ;  /* 0x7ffffffc02027812 */ /* 0x000fe400078ec0ff */
[----:B------:R-:W-:Y:S03]  /*105a0*/  LDSM.16.MT88.4 R52, [R204+0x4080] ;  /* 0x00408000cc34783b */ /* 0x000fe60000004200 */
[----:B------:R-:W-:Y:S01]  /*105b0*/  IMAD.IADD R3, R3, 0x1, -R2 ;  /* 0x0000000103037824 */ /* 0x000fe200078e0a02 */
[----:B------:R-:W-:Y:S03]  /*105c0*/  LDSM.16.MT88.4 R76, [R205+0x5880] ;  /* 0x00588000cd4c783b */ /* 0x000fe60000004200 */
[----:B------:R-:W-:Y:S01]  /*105d0*/  IMAD R4, R3, -0x2, R4 ;  /* 0xfffffffe03047824 */ /* 0x000fe200078e0204 */
[----:B------:R-:W-:Y:S04]  /*105e0*/  LDSM.16.MT88.4 R84, [R204+0x5880] ;  /* 0x00588000cc54783b */ /* 0x000fe80000004200 */
[----:B------:R-:W-:Y:S01]  /*105f0*/  ISETP.GT.AND P0, PT, R4, RZ, PT ;  /* 0x000000ff0400720c */ /* 0x000fe20003f04270 */
[----:B------:R-:W-:Y:S03]  /*10600*/  LDSM.16.MT88.4 R100, [R206+0x7080] ;  /* 0x00708000ce64783b */ /* 0x000fe60000004200 */
[----:B------:R-:W-:Y:S01]  /*10610*/  FSEL R26, R26, -INF , P0 ;  /* 0xff8000001a1a7808 */ /* 0x000fe20000000000 */
[----:B------:R-:W-:Y:S01]  /*10620*/  LDSM.16.MT88.4 R108, [R205+0x7080] ;  /* 0x00708000cd6c783b */ /* 0x000fe20000004200 */
[----:B------:R-:W-:-:S02]  /*10630*/  FSEL R24, R24, -INF , P0 ;  /* 0xff80000018187808 */ /* 0x000fc40000000000 */
[C---:B------:R-:W-:Y:S01]  /*10640*/  ISETP.GT.AND P0, PT, R4.reuse, 0x1, PT ;  /* 0x000000010400780c */ /* 0x040fe20003f04270 */
[----:B------:R-:W-:Y:S03]  /*10650*/  LDSM.16.MT88.4 R116, [R204+0x7080] ;  /* 0x00708000cc74783b */ /* 0x000fe60000004200 */
[----:B------:R-:W-:Y:S01]  /*10660*/  FSEL R29, R27, -INF , P0 ;  /* 0xff8000001b1d7808 */ /* 0x000fe20000000000 */
[----:B------:R-:W-:Y:S01]  /*10670*/  LDSM.16.MT88.4 R124, [R208+0x8880] ;  /* 0x00888000d07c783b */ /* 0x000fe20000004200 */
[----:B------:R-:W-:Y:S02]  /*10680*/  FSEL R31, R25, -INF , P0 ;  /* 0xff800000191f7808 */ /* 0x000fe40000000000 */
[----:B------:R-:W-:Y:S01]  /*10690*/  ISETP.GT.AND P0, PT, R4, 0x8, PT ;  /* 0x000000080400780c */ /* 0x000fe20003f04270 */
[----:B------:R-:W-:Y:S01]  /*106a0*/  LDSM.16.MT88.4 R148, [R206+0x8880] ;  /* 0x00888000ce94783b */ /* 0x000fe20000004200 */
[----:B------:R-:W-:-:S02]  /*106b0*/  FMNMX.FTZ R2, R24, R31, !PT ;  /* 0x0000001f18027209 */ /* 0x000fc40007810000 */
[----:B------:R-:W-:Y:S01]  /*106c0*/  FSEL R35, R22, -INF , P0 ;  /* 0xff80000016237808 */ /* 0x000fe20000000000 */
[----:B------:R-:W-:Y:S01]  /*106d0*/  LDSM.16.MT88.4 R136, [R205+0x8880] ;  /* 0x00888000cd88783b */ /* 0x000fe20000004200 */
[----:B------:R-:W-:Y:S02]  /*106e0*/  FSEL R39, R20, -INF , P0 ;  /* 0xff80000014277808 */ /* 0x000fe40000000000 */
[----:B------:R-:W-:Y:S01]  /*106f0*/  ISETP.GT.AND P0, PT, R4, 0x9, PT ;  /* 0x000000090400780c */ /* 0x000fe20003f04270 */
[----:B------:R-:W-:Y:S01]  /*10700*/  LDSM.16.MT88.4 R164, [R206+0x6080] ;  /* 0x00608000cea4783b */ /* 0x000fe20000004200 */
[----:B------:R-:W-:Y:S02]  /*10710*/  FMNMX.FTZ R2, R39, R2, !PT ;  /* 0x0000000227027209 */ /* 0x000fe40007810000 */
[----:B------:R-:W-:Y:S01]  /*10720*/  FSEL R33, R23, -INF , P0 ;  /* 0xff80000017217808 */ /* 0x000fe20000000000 */
[----:B------:R-:W-:Y:S01]  /*10730*/  LDSM.16.MT88.4 R160, [R204+0x6080] ;  /* 0x00608000cca0783b */ /* 0x000fe20000004200 */
[----:B------:R-:W-:-:S02]  /*10740*/  FSEL R37, R21, -INF , P0 ;  /* 0xff80000015257808 */ /* 0x000fc40000000000 */
[----:B------:R-:W-:Y:S02]  /*10750*/  ISETP.GT.AND P0, PT, R4, 0x10, PT ;  /* 0x000000100400780c */ /* 0x000fe40003f04270 */
[----:B------:R-:W-:Y:S02]  /*10760*/  FMNMX.FTZ R2, R37, R2, !PT ;  /* 0x0000000225027209 */ /* 0x000fe40007810000 */
[----:B------:R-:W-:Y:S02]  /*10770*/  FSEL R21, R18, -INF , P0 ;  /* 0xff80000012157808 */ /* 0x000fe40000000000 */
[----:B------:R-:W-:Y:S02]  /*10780*/  FSEL R27, R16, -INF , P0 ;  /* 0xff800000101b7808 */ /* 0x000fe40000000000 */
[----:B------:R-:W-:Y:S02]  /*10790*/  ISETP.GT.AND P0, PT, R4, 0x11, PT ;  /* 0x000000110400780c */ /* 0x000fe40003f04270 */
[----:B------:R-:W-:-:S02]  /*107a0*/  FMNMX.FTZ R2, R27, R2, !PT ;  /* 0x000000021b027209 */ /* 0x000fc40007810000 */
[----:B------:R-:W-:Y:S02]  /*107b0*/  FSEL R19, R19, -INF , P0 ;  /* 0xff80000013137808 */ /* 0x000fe40000000000 */
[----:B------:R-:W-:Y:S02]  /*107c0*/  FSEL R25, R17, -INF , P0 ;  /* 0xff80000011197808 */ /* 0x000fe40000000000 */
[----:B------:R-:W-:Y:S02]  /*107d0*/  ISETP.GT.AND P0, PT, R4, 0x18, PT ;  /* 0x000000180400780c */ /* 0x000fe40003f04270 */
[----:B------:R-:W-:Y:S02]  /*107e0*/  FMNMX.FTZ R2, R25, R2, !PT ;  /* 0x0000000219027209 */ /* 0x000fe40007810000 */
[----:B------:R-:W-:Y:S02]  /*107f0*/  FSEL R17, R14, -INF , P0 ;  /* 0xff8000000e117808 */ /* 0x000fe40000000000 */
[----:B------:R-:W-:-:S02]  /*10800*/  FSEL R23, R12, -INF , P0 ;  /* 0xff8000000c177808 */ /* 0x000fc40000000000 */
[----:B------:R-:W-:Y:S02]  /*10810*/  ISETP.GT.AND P0, PT, R4, 0x19, PT ;  /* 0x000000190400780c */ /* 0x000fe40003f04270 */
[----:B------:R-:W-:Y:S02]  /*10820*/  FMNMX.FTZ R6, R26, R29, !PT ;  /* 0x0000001d1a067209 */ /* 0x000fe40007810000 */
[----:B------:R-:W-:Y:S02]  /*10830*/  FSEL R15, R15, -INF , P0 ;  /* 0xff8000000f0f7808 */ /* 0x000fe40000000000 */
[----:B------:R-:W-:Y:S02]  /*10840*/  FSEL R13, R13, -INF , P0 ;  /* 0xff8000000d0d7808 */ /* 0x000fe40000000000 */
[----:B------:R-:W-:Y:S02]  /*10850*/  ISETP.GT.AND P0, PT, R4, 0x20, PT ;  /* 0x000000200400780c */ /* 0x000fe40003f04270 */
        /* <DEDUP_REMOVED lines=13> */
[----:B------:R-:W-:Y:S02]  /*10930*/  FMNMX.FTZ R2, R181, R2, !PT ;  /* 0x00000002b5027209 */ /* 0x000fe40007810000 */
[----:B------:R-:W-:Y:S02]  /*10940*/  FMNMX.FTZ R6, R19, R6, !PT ;  /* 0x0000000613067209 */ /* 0x000fe40007810000 */
[----:B------:R-:W-:Y:S02]  /*10950*/  FSEL R171, R62, -INF , P0 ;  /* 0xff8000003eab7808 */ /* 0x000fe40000000000 */
[----:B------:R-:W-:Y:S02]  /*10960*/  ISETP.GT.AND P0, PT, R4, 0x29, PT ;  /* 0x000000290400780c */ /* 0x000fe40003f04270 */
[----:B------:R-:W-:Y:S02]  /*10970*/  FMNMX.FTZ R4, R179, R2, !PT ;  /* 0x00000002b3047209 */ /* 0x000fe40007810000 */
[----:B------:R-:W-:-:S02]  /*10980*/  FMNMX.FTZ R2, R17, R6, !PT ;  /* 0x0000000611027209 */ /* 0x000fc40007810000 */
[----:B------:R-:W-:Y:S02]  /*10990*/  FSEL R177, R61, -INF , P0 ;  /* 0xff8000003db17808 */ /* 0x000fe40000000000 */
[----:B------:R-:W-:Y:S02]  /*109a0*/  FMNMX.FTZ R2, R15, R2, !PT ;  /* 0x000000020f027209 */ /* 0x000fe40007810000 */
[----:B------:R-:W-:Y:S02]  /*109b0*/  FMNMX.FTZ R11, R177, R4, !PT ;  /* 0x00000004b10b7209 */ /* 0x000fe40007810000 */
[----:B------:R-:W-:Y:S02]  /*109c0*/  FMNMX.FTZ R2, R175, R2, !PT ;  /* 0x00000002af027209 */ /* 0x000fe40007810000 */
[----:B------:R-:W-:Y:S01]  /*109d0*/  FSEL R169, R63, -INF , P0 ;  /* 0xff8000003fa97808 */ /* 0x000fe20000000000 */
[----:B------:R-:W1:Y:S01]  /*109e0*/  SHFL.BFLY PT, R4, R11, 0x2, 0x1f ;  /* 0x0c401f000b047f89 */ /* 0x000e6200000e0000 */
[----:B------:R-:W-:-:S03]  /*109f0*/  FMNMX.FTZ R2, R173, R2, !PT ;  /* 0x00000002ad027209 */ /* 0x000fc60007810000 */
[----:B------:R-:W-:Y:S01]  /*10a00*/  LDSM.16.MT88.4 R60, [R208+0x5880] ;  /* 0x00588000d03c783b */ /* 0x000fe20000004200 */
[----:B------:R-:W-:-:S04]  /*10a10*/  FMNMX.FTZ R2, R171, R2, !PT ;  /* 0x00000002ab027209 */ /* 0x000fc80007810000 */
[----:B------:R-:W-:-:S05]  /*10a20*/  FMNMX.FTZ R9, R169, R2, !PT ;  /* 0x00000002a9097209 */ /* 0x000fca0007810000 */
[----:B------:R-:W2:Y:S01]  /*10a30*/  SHFL.BFLY PT, R2, R9, 0x2, 0x1f ;  /* 0x0c401f0009027f89 */ /* 0x000ea200000e0000 */
[----:B-1----:R-:W-:-:S05]  /*10a40*/  FMNMX.FTZ R4, R11, R4, !PT ;  /* 0x000000040b047209 */ /* 0x002fca0007810000 */
[----:B------:R-:W1:Y:S01]  /*10a50*/  SHFL.BFLY PT, R3, R4, 0x1, 0x1f ;  /* 0x0c201f0004037f89 */ /* 0x000e6200000e0000 */
[----:B--2---:R-:W-:-:S03]  /*10a60*/  FMNMX.FTZ R2, R9, R2, !PT ;  /* 0x0000000209027209 */ /* 0x004fc60007810000 */
[----:B------:R-:W-:Y:S04]  /*10a70*/  LDSM.16.MT88.4 R8, [R206+0x4880] ;  /* 0x00488000ce08783b */ /* 0x000fe80000004200 */
[----:B------:R-:W2:Y:S01]  /*10a80*/  SHFL.BFLY PT, R157, R2, 0x1, 0x1f ;  /* 0x0c201f00029d7f89 */ /* 0x000ea200000e0000 */
[----:B-1----:R-:W-:-:S03]  /*10a90*/  FMNMX.FTZ R3, R4, R3, !PT ;  /* 0x0000000304037209 */ /* 0x002fc60007810000 */
[----:B------:R-:W-:Y:S01]  /*10aa0*/  LDSM.16.MT88.4 R4, [R204+0x8880] ;  /* 0x00888000cc04783b */ /* 0x000fe20000004200 */
[C---:B------:R-:W-:Y:S01]  /*10ab0*/  FSETP.NEU.FTZ.AND P0, PT, R3.reuse, -INF , PT ;  /* 0xff8000000300780b */ /* 0x040fe20003f1d000 */
[----:B------:R-:W-:-:S05]  /*10ac0*/  FMUL.FTZ R170, R3, c[0x0][0x2d0] ;  /* 0x0000b40003aa7a20 */ /* 0x000fca0000410000 */
[----:B------:R-:W-:Y:S02]  /*10ad0*/  FSEL R170, R170, RZ, P0 ;  /* 0x000000ffaaaa7208 */ /* 0x000fe40000000000 */
[----:B--2---:R-:W-:-:S03]  /*10ae0*/  FMNMX.FTZ R157, R2, R157, !PT ;  /* 0x0000009d029d7209 */ /* 0x004fc60007810000 */
[--C-:B------:R-:W-:Y:S02]  /*10af0*/  FFMA.FTZ R187, R39, c[0x0][0x2d0], -R170.reuse ;  /* 0x0000b40027bb7a23 */ /* 0x100fe400000108aa */
[--C-:B------:R-:W-:Y:S01]  /*10b00*/  FFMA.FTZ R2, R37, c[0x0][0x2d0], -R170.reuse ;  /* 0x0000b40025027a23 */ /* 0x100fe200000108aa */
[C---:B------:R-:W-:Y:S01]  /*10b10*/  FSETP.NEU.FTZ.AND P0, PT, R157.reuse, -INF , PT ;  /* 0xff8000009d00780b */ /* 0x040fe20003f1d000 */
[----:B------:R-:W1:Y:S01]  /*10b20*/  LDSM.16.MT88.4 R36, [R206+0x4080] ;  /* 0x00408000ce24783b */ /* 0x000e620000004200 */
        /* <DEDUP_REMOVED lines=9> */
[--C-:B------:R-:W-:Y:S01]  /*10bc0*/  FFMA.FTZ R188, R29, c[0x0][0x2d0], -R168.reuse ;  /* 0x0000b4001dbc7a23 */ /* 0x100fe200000108a8 */
[----:B------:R-:W-:Y:S01]  /*10bd0*/  LDSM.16.MT88.4 R24, [R208+0x4880] ;  /* 0x00488000d018783b */ /* 0x000fe20000004200 */
[--C-:B------:R-:W-:Y:S02]  /*10be0*/  FFMA.FTZ R191, R35, c[0x0][0x2d0], -R168.reuse ;  /* 0x0000b40023bf7a23 */ /* 0x100fe400000108a8 */
[----:B------:R-:W-:Y:S01]  /*10bf0*/  FFMA.FTZ R184, R33, c[0x0][0x2d0], -R168 ;  /* 0x0000b40021b87a23 */ /* 0x000fe200000108a8 */
[----:B------:R-:W2:Y:S01]  /*10c00*/  LDSM.16.MT88.4 R28, [R208+0x4080] ;  /* 0x00408000d01c783b */ /* 0x000ea20000004200 */
[----:B------:R-:W3:Y:S01]  /*10c10*/  MUFU.EX2 R186, R186 ;  /* 0x000000ba00ba7308 */ /* 0x000ee20000000800 */
[----:B------:R-:W-:-:S02]  /*10c20*/  FFMA.FTZ R221, R23, c[0x0][0x2d0], -R170 ;  /* 0x0000b40017dd7a23 */ /* 0x000fc400000108aa */
[----:B------:R-:W-:Y:S02]  /*10c30*/  FFMA.FTZ R0, R13, c[0x0][0x2d0], -R170 ;  /* 0x0000b4000d007a23 */ /* 0x000fe400000108aa */
[--C-:B------:R-:W-:Y:S02]  /*10c40*/  FFMA.FTZ R230, R21, c[0x0][0x2d0], -R168.reuse ;  /* 0x0000b40015e67a23 */ /* 0x100fe400000108a8 */
[--C-:B------:R-:W-:Y:S01]  /*10c50*/  FFMA.FTZ R229, R19, c[0x0][0x2d0], -R168.reuse ;  /* 0x0000b40013e57a23 */ /* 0x100fe200000108a8 */
[----:B------:R-:W4:Y:S01]  /*10c60*/  MUFU.EX2 R2, R2 ;  /* 0x0000000200027308 */ /* 0x000f220000000800 */
[--C-:B------:R-:W-:Y:S01]  /*10c70*/  FFMA.FTZ R231, R17, c[0x0][0x2d0], -R168.reuse ;  /* 0x0000b40011e77a23 */ /* 0x100fe200000108a8 */
[----:B------:R-:W-:Y:S01]  /*10c80*/  LDSM.16.MT88.4 R20, [R204+0x4880] ;  /* 0x00488000cc14783b */ /* 0x000fe20000004200 */
[----:B------:R-:W-:Y:S02]  /*10c90*/  FFMA.FTZ R228, R15, c[0x0][0x2d0], -R168 ;  /* 0x0000b4000fe47a23 */ /* 0x000fe400000108a8 */
[--C-:B------:R-:W-:Y:S01]  /*10ca0*/  FFMA.FTZ R232, R183, c[0x0][0x2d0], -R170.reuse ;  /* 0x0000b400b7e87a23 */ /* 0x100fe200000108aa */
[----:B------:R-:W1:Y:S01]  /*10cb0*/  LDSM.16.MT88.4 R16, [R205+0x4880] ;  /* 0x00488000cd10783b */ /* 0x000e620000004200 */
[--C-:B------:R-:W-:Y:S01]  /*10cc0*/  FFMA.FTZ R233, R181, c[0x0][0x2d0], -R170.reuse ;  /* 0x0000b400b5e97a23 */ /* 0x100fe200000108aa */
[----:B------:R-:W-:Y:S01]  /*10cd0*/  MUFU.EX2 R185, R185 ;  /* 0x000000b900b97308 */ /* 0x000fe20000000800 */
[----:B---3--:R-:W-:Y:S01]  /*10ce0*/  F2FP.PACK_AB R140, R186, R189 ;  /* 0x000000bdba8c723e */ /* 0x008fe200000000ff */
[----:B------:R-:W3:Y:S01]  /*10cf0*/  LDSM.16.MT88.4 R12, [R208+0x6080] ;  /* 0x00608000d00c783b */ /* 0x000ee20000004200 */
[----:B------:R-:W-:-:S02]  /*10d00*/  FFMA.FTZ R234, R179, c[0x0][0x2d0], -R170 ;  /* 0x0000b400b3ea7a23 */ /* 0x000fc400000108aa */
[----:B------:R-:W-:Y:S01]  /*10d10*/  FFMA.FTZ R239, R177, c[0x0][0x2d0], -R170 ;  /* 0x0000b400b1ef7a23 */ /* 0x000fe200000108aa */
[----:B------:R-:W-:Y:S01]  /*10d20*/  LDSM.16.MT88.4 R180, [R208+0x6880] ;  /* 0x00688000d0b4783b */ /* 0x000fe20000004200 */
[--C-:B------:R-:W-:Y:S01]  /*10d30*/  FFMA.FTZ R235, R175, c[0x0][0x2d0], -R168.reuse ;  /* 0x0000b400afeb7a23 */ /* 0x100fe200000108a8 */
[----:B------:R-:W2:Y:S01]  /*10d40*/  MUFU.EX2 R188, R188 ;  /* 0x000000bc00bc7308 */ /* 0x000ea20000000800 */
[----:B----4-:R-:W-:Y:S01]  /*10d50*/  F2FP.PACK_AB R142, R2, R187 ;  /* 0x000000bb028e723e */ /* 0x010fe200000000ff */
[--C-:B------:R-:W-:Y:S01]  /*10d60*/  FFMA.FTZ R236, R173, c[0x0][0x2d0], -R168.reuse ;  /* 0x0000b400adec7a23 */ /* 0x100fe200000108a8 */
[----:B------:R-:W-:Y:S01]  /*10d70*/  LDSM.16.MT88.4 R176, [R205+0x6880] ;  /* 0x00688000cdb0783b */ /* 0x000fe20000004200 */
[--C-:B------:R-:W-:Y:S02]  /*10d80*/  FFMA.FTZ R237, R171, c[0x0][0x2d0], -R168.reuse ;  /* 0x0000b400abed7a23 */ /* 0x100fe400000108a8 */
[----:B------:R-:W-:Y:S01]  /*10d90*/  FFMA.FTZ R238, R169, c[0x0][0x2d0], -R168 ;  /* 0x0000b400a9ee7a23 */ /* 0x000fe200000108a8 */
[----:B------:R-:W-:Y:S01]  /*10da0*/  LDSM.16.MT88.4 R172, [R204+0x6880] ;  /* 0x00688000ccac783b */ /* 0x000fe20000004200 */
[----:B------:R-:W-:Y:S01]  /*10db0*/  MUFU.EX2 R191, R191 ;  /* 0x000000bf00bf7308 */ /* 0x000fe20000000800 */
[----:B------:R-:W-:-:S02]  /*10dc0*/  FADD.FTZ R186, R189, R186 ;  /* 0x000000babdba7221 */ /* 0x000fc40000010000 */
[----:B------:R-:W-:Y:S02]  /*10dd0*/  LDSM.16.MT88.4 R168, [R208+0x8080] ;  /* 0x00808000d0a8783b */ /* 0x000fe40000004200 */
[----:B------:R-:W-:-:S03]  /*10de0*/  FADD.FTZ R187, R187, R186 ;  /* 0x000000babbbb7221 */ /* 0x000fc60000010000 */
[----:B------:R-:W4:Y:S01]  /*10df0*/  MUFU.EX2 R184, R184 ;  /* 0x000000b800b87308 */ /* 0x000f220000000800 */
[----:B--2---:R-:W-:Y:S01]  /*10e00*/  F2FP.PACK_AB R141, R188, R185 ;  /* 0x000000b9bc8d723e */ /* 0x004fe200000000ff */
[----:B------:R-:W-:Y:S02]  /*10e10*/  FADD.FTZ R188, R185, R188 ;  /* 0x000000bcb9bc7221 */ /* 0x000fe40000010000 */
[----:B------:R-:W-:-:S04]  /*10e20*/  FADD.FTZ R187, R2, R187 ;  /* 0x000000bb02bb7221 */ /* 0x000fc80000010000 */
[----:B------:R-:W-:Y:S01]  /*10e30*/  MUFU.EX2 R190, R190 ;  /* 0x000000be00be7308 */ /* 0x000fe20000000800 */
[----:B----4-:R-:W-:-:S07]  /*10e40*/  F2FP.PACK_AB R143, R184, R191 ;  /* 0x000000bfb88f723e */ /* 0x010fce00000000ff */
[----:B------:R-:W2:Y:S01]  /*10e50*/  MUFU.EX2 R159, R159 ;  /* 0x0000009f009f7308 */ /* 0x000ea20000000800 */
[----:B------:R-:W-:-:S04]  /*10e60*/  FADD.FTZ R191, R191, R188 ;  /* 0x000000bcbfbf7221 */ /* 0x000fc80000010000 */
[----:B------:R-:W-:Y:S01]  /*10e70*/  FADD.FTZ R191, R184, R191 ;  /* 0x000000bfb8bf7221 */ /* 0x000fe20000010000 */
[C---:B-1----:R-:W-:Y:S02]  /*10e80*/  HMMA.16816.F32 R32, R140.reuse, R36, RZ ;  /* 0x000000248c20723c */ /* 0x042fe400000018ff */
[----:B------:R-:W-:Y:S06]  /*10e90*/  MUFU.EX2 R221, R221 ;  /* 0x000000dd00dd7308 */ /* 0x000fec0000000800 */
[C---:B------:R-:W-:Y:S02]  /*10ea0*/  HMMA.16816.F32 R36, R140.reuse, R38, RZ ;  /* 0x000000268c24723c */ /* 0x040fe400000018ff */
[----:B------:R-:W-:Y:S06]  /*10eb0*/  MUFU.EX2 R0, R0 ;  /* 0x0000000000007308 */ /* 0x000fec0000000800 */
[C---:B------:R-:W-:Y:S02]  /*10ec0*/  HMMA.16816.F32 R152, R140.reuse, R28, RZ ;  /* 0x0000001c8c98723c */ /* 0x040fe400000018ff */
[----:B------:R-:W-:Y:S06]  /*10ed0*/  MUFU.EX2 R230, R230 ;  /* 0x000000e600e67308 */ /* 0x000fec0000000800 */
[C---:B------:R-:W-:Y:S02]  /*10ee0*/  HMMA.16816.F32 R40, R140.reuse, R44, RZ ;  /* 0x0000002c8c28723c */ /* 0x040fe400000018ff */
[----:B------:R-:W1:Y:S06]  /*10ef0*/  MUFU.EX2 R229, R229 ;  /* 0x000000e500e57308 */ /* 0x000e6c0000000800 */
[C---:B------:R-:W-:Y:S02]  /*10f00*/  HMMA.16816.F32 R48, R140.reuse, R52, RZ ;  /* 0x000000348c30723c */ /* 0x040fe400000018ff */
[----:B------:R-:W-:Y:S06]  /*10f10*/  MUFU.EX2 R231, R231 ;  /* 0x000000e700e77308 */ /* 0x000fec0000000800 */
[C---:B------:R-:W-:Y:S02]  /*10f20*/  HMMA.16816.F32 R56, R140.reuse, R60, RZ ;  /* 0x0000003c8c38723c */ /* 0x040fe400000018ff */
[----:B------:R-:W4:Y:S06]  /*10f30*/  MUFU.EX2 R228, R228 ;  /* 0x000000e400e47308 */ /* 0x000f2c0000000800 */
[C---:B------:R-:W-:Y:S02]  /*10f40*/  HMMA.16816.F32 R64, R140.reuse, R68, RZ ;  /* 0x000000448c40723c */ /* 0x040fe400000018ff */
[----:B------:R-:W-:Y:S06]  /*10f50*/  MUFU.EX2 R232, R232 ;  /* 0x000000e800e87308 */ /* 0x000fec0000000800 */
[C---:B------:R-:W-:Y:S02]  /*10f60*/  HMMA.16816.F32 R72, R140.reuse, R76, RZ ;  /* 0x0000004c8c48723c */ /* 0x040fe400000018ff */
[----:B------:R-:W1:Y:S06]  /*10f70*/  MUFU.EX2 R233, R233 ;  /* 0x000000e900e97308 */ /* 0x000e6c0000000800 */
[C---:B------:R-:W-:Y:S02]  /*10f80*/  HMMA.16816.F32 R80, R140.reuse, R84, RZ ;  /* 0x000000548c50723c */ /* 0x040fe400000018ff */
[----:B------:R-:W-:Y:S06]  /*10f90*/  MUFU.EX2 R234, R234 ;  /* 0x000000ea00ea7308 */ /* 0x000fec0000000800 */
[C---:B-----5:R-:W-:Y:S02]  /*10fa0*/  HMMA.16816.F32 R88, R140.reuse, R92, RZ ;  /* 0x0000005c8c58723c */ /* 0x060fe400000018ff */
[----:B------:R-:W1:Y:S06]  /*10fb0*/  MUFU.EX2 R239, R239 ;  /* 0x000000ef00ef7308 */ /* 0x000e6c0000000800 */
[C---:B------:R-:W-:Y:S02]  /*10fc0*/  HMMA.16816.F32 R96, R140.reuse, R100, RZ ;  /* 0x000000648c60723c */ /* 0x040fe400000018ff */
[----:B------:R-:W-:Y:S06]  /*10fd0*/  MUFU.EX2 R235, R235 ;  /* 0x000000eb00eb7308 */ /* 0x000fec0000000800 */
[C---:B------:R-:W-:Y:S02]  /*10fe0*/  HMMA.16816.F32 R104, R140.reuse, R108, RZ ;  /* 0x0000006c8c68723c */ /* 0x040fe400000018ff */
[----:B------:R-:W1:Y:S06]  /*10ff0*/  MUFU.EX2 R236, R236 ;  /* 0x000000ec00ec7308 */ /* 0x000e6c0000000800 */
[C---:B------:R-:W-:Y:S02]  /*11000*/  HMMA.16816.F32 R112, R140.reuse, R116, RZ ;  /* 0x000000748c70723c */ /* 0x040fe400000018ff */
        /* <DEDUP_REMOVED lines=20> */
[----:B--2---:R-:W-:Y:S01]  /*11150*/  F2FP.PACK_AB R4, R159, R190 ;  /* 0x000000be9f04723e */ /* 0x004fe200000000ff */
[----:B------:R-:W-:Y:S01]  /*11160*/  HMMA.16816.F32 R140, R140, R6, RZ ;  /* 0x000000068c8c723c */ /* 0x000fe200000018ff */
[----:B-1----:R-:W-:Y:S01]  /*11170*/  F2FP.PACK_AB R5, R229, R230 ;  /* 0x000000e6e505723e */ /* 0x002fe200000000ff */
[----:B------:R-:W-:-:S02]  /*11180*/  FADD.FTZ R190, R190, R187 ;  /* 0x000000bbbebe7221 */ /* 0x000fc40000010000 */
[----:B------:R-:W-:Y:S02]  /*11190*/  FADD.FTZ R230, R230, R191 ;  /* 0x000000bfe6e67221 */ /* 0x000fe40000010000 */
[----:B------:R-:W-:Y:S01]  /*111a0*/  FADD.FTZ R190, R159, R190 ;  /* 0x000000be9fbe7221 */ /* 0x000fe20000010000 */
[----:B------:R-:W-:Y:S01]  /*111b0*/  F2FP.PACK_AB R6, R0, R221 ;  /* 0x000000dd0006723e */ /* 0x000fe200000000ff */
[----:B------:R-:W-:Y:S01]  /*111c0*/  FADD.FTZ R230, R229, R230 ;  /* 0x000000e6e5e67221 */ /* 0x000fe20000010000 */
[----:B----4-:R-:W-:Y:S01]  /*111d0*/  F2FP.PACK_AB R7, R228, R231 ;  /* 0x000000e7e407723e */ /* 0x010fe200000000ff */
[----:B------:R-:W-:Y:S02]  /*111e0*/  FADD.FTZ R221, R221, R190 ;  /* 0x000000bedddd7221 */ /* 0x000fe40000010000 */
[----:B------:R-:W-:Y:S02]  /*111f0*/  FADD.FTZ R231, R231, R230 ;  /* 0x000000e6e7e77221 */ /* 0x000fe40000010000 */
[----:B------:R-:W-:-:S02]  /*11200*/  FADD.FTZ R221, R0, R221 ;  /* 0x000000dd00dd7221 */ /* 0x000fc40000010000 */
[----:B------:R-:W-:Y:S01]  /*11210*/  HMMA.16816.F32 R32, R4, R8, R32 ;  /* 0x000000080420723c */ /* 0x000fe20000001820 */
[----:B------:R-:W-:-:S07]  /*11220*/  FADD.FTZ R228, R228, R231 ;  /* 0x000000e7e4e47221 */ /* 0x000fce0000010000 */
[C---:B------:R-:W-:Y:S01]  /*11230*/  HMMA.16816.F32 R36, R4.reuse, R10, R36 ;  /* 0x0000000a0424723c */ /* 0x040fe20000001824 */
[----:B------:R-:W1:Y:S07]  /*11240*/  LDSM.16.MT88.4 R8, [R205+0x6080] ;  /* 0x00608000cd08783b */ /* 0x000e6e0000004200 */
[C---:B------:R-:W-:Y:S08]  /*11250*/  HMMA.16816.F32 R152, R4.reuse, R24, R152 ;  /* 0x000000180498723c */ /* 0x040ff00000001898 */
[C---:B------:R-:W-:Y:S01]  /*11260*/  HMMA.16816.F32 R28, R4.reuse, R26, R28 ;  /* 0x0000001a041c723c */ /* 0x040fe2000000181c */
[----:B------:R-:W-:Y:S07]  /*11270*/  LDSM.16.MT88.4 R24, [R206+0x7880] ;  /* 0x00788000ce18783b */ /* 0x000fee0000004200 */
        /* <DEDUP_REMOVED lines=9> */
[C---:B------:R-:W-:Y:S08]  /*11310*/  HMMA.16816.F32 R48, R4.reuse, R20, R48 ;  /* 0x000000140430723c */ /* 0x040ff00000001830 */
[C---:B------:R-:W-:Y:S01]  /*11320*/  HMMA.16816.F32 R52, R4.reuse, R22, R52 ;  /* 0x000000160434723c */ /* 0x040fe20000001834 */
[----:B------:R-:W4:Y:S07]  /*11330*/  LDSM.16.MT88.4 R20, [R204+0x7880] ;  /* 0x00788000cc14783b */ /* 0x000f2e0000004200 */
        /* <DEDUP_REMOVED lines=17> */
[----:B------:R-:W-:Y:S07]  /*11450*/  LDSM.16.MT88.4 R160, [R205+0x8080] ;  /* 0x00808000cda0783b */ /* 0x000fee0000004200 */
        /* <DEDUP_REMOVED lines=10> */
[----:B------:R-:W-:Y:S01]  /*11500*/  HMMA.16816.F32 R140, R4, R26, R140 ;  /* 0x0000001a048c723c */ /* 0x000fe2000000188c */
[----:B------:R-:W-:Y:S06]  /*11510*/  LDSM.16.MT88.4 R24, [R204+0x8080] ;  /* 0x00808000cc18783b */ /* 0x000fec0000004200 */
[----:B------:R-:W-:Y:S01]  /*11520*/  F2FP.PACK_AB R4, R233, R232 ;  /* 0x000000e8e904723e */ /* 0x000fe200000000ff */
[----:B------:R-:W-:Y:S01]  /*11530*/  FADD.FTZ R232, R232, R221 ;  /* 0x000000dde8e87221 */ /* 0x000fe20000010000 */
[----:B------:R-:W-:-:S02]  /*11540*/  F2FP.PACK_AB R6, R239, R234 ;  /* 0x000000eaef06723e */ /* 0x000fc400000000ff */
[----:B------:R-:W-:Y:S01]  /*11550*/  F2FP.PACK_AB R5, R236, R235 ;  /* 0x000000ebec05723e */ /* 0x000fe200000000ff */
[----:B------:R-:W-:Y:S01]  /*11560*/  FADD.FTZ R235, R235, R228 ;  /* 0x000000e4ebeb7221 */ /* 0x000fe20000010000 */
[----:B------:R-:W-:Y:S01]  /*11570*/  F2FP.PACK_AB R7, R238, R237 ;  /* 0x000000edee07723e */ /* 0x000fe200000000ff */
[----:B------:R-:W-:Y:S02]  /*11580*/  FADD.FTZ R233, R233, R232 ;  /* 0x000000e8e9e97221 */ /* 0x000fe40000010000 */
[----:B------:R-:W-:Y:S02]  /*11590*/  FADD.FTZ R236, R236, R235 ;  /* 0x000000ebecec7221 */ /* 0x000fe40000010000 */
[----:B------:R-:W-:Y:S02]  /*115a0*/  FADD.FTZ R234, R234, R233 ;  /* 0x000000e9eaea7221 */ /* 0x000fe40000010000 */
[----:B-1----:R-:W-:Y:S01]  /*115b0*/  HMMA.16816.F32 R32, R4, R8, R32 ;  /* 0x000000080420723c */ /* 0x002fe20000001820 */
[----:B------:R-:W-:-:S02]  /*115c0*/  FADD.FTZ R237, R237, R236 ;  /* 0x000000eceded7221 */ /* 0x000fc40000010000 */
[----:B------:R-:W-:Y:S02]  /*115d0*/  FADD.FTZ R239, R239, R234 ;  /* 0x000000eaefef7221 */ /* 0x000fe40000010000 */
[----:B------:R-:W-:-:S03]  /*115e0*/  FADD.FTZ R237, R238, R237 ;  /* 0x000000edeeed7221 */ /* 0x000fc60000010000 */
        /* <DEDUP_REMOVED lines=30> */
[C---:B--2---:R-:W-:Y:S08]  /*117d0*/  HMMA.16816.F32 R128, R4.reuse, R16, R128 ;  /* 0x000000100480723c */ /* 0x044ff00000001880 */
[C---:B------:R-:W-:Y:S08]  /*117e0*/  HMMA.16816.F32 R148, R4.reuse, R18, R148 ;  /* 0x000000120494723c */ /* 0x040ff00000001894 */
[C---:B---3--:R-:W-:Y:S08]  /*117f0*/  HMMA.16816.F32 R132, R4.reuse, R12, R132 ;  /* 0x0000000c0484723c */ /* 0x048ff00000001884 */
[C---:B------:R-:W-:Y:S08]  /*11800*/  HMMA.16816.F32 R136, R4.reuse, R14, R136 ;  /* 0x0000000e0488723c */ /* 0x040ff00000001888 */
[C---:B-1----:R-:W-:Y:S08]  /*11810*/  HMMA.16816.F32 R144, R4.reuse, R8, R144 ;  /* 0x000000080490723c */ /* 0x042ff00000001890 */
[----:B------:R-:W-:Y:S01]  /*11820*/  HMMA.16816.F32 R140, R4, R10, R140 ;  /* 0x0000000a048c723c */ /* 0x000fe2000000188c */
[----:B------:R-:W-:Y:S07]  /*11830*/  @!P4 BRA `(.L_x_846) ;  /* 0x00002c900000c947 */ /* 0x000fee0003800000 */
[----:B------:R-:W-:Y:S01]  /*11840*/  IADD3 R156, R156, -0x2, RZ ;  /* 0xfffffffe9c9c7810 */ /* 0x000fe20007ffe0ff */
[----:B------:R-:W-:Y:S01]  /*11850*/  IMAD.MOV.U32 R234, RZ, RZ, c[0x0][0x208] ;  /* 0x00008200ffea7624 */ /* 0x000fe200078e00ff */
[C---:B------:R-:W-:Y:S01]  /*11860*/  IADD3 R232, P0, R218.reuse, 0x40, RZ ;  /* 0x00000040dae87810 */ /* 0x040fe20007f1e0ff */
[----:B------:R-:W-:Y:S01]  /*11870*/  IMAD.MOV.U32 R233, RZ, RZ, c[0x0][0x20c] ;  /* 0x00008300ffe97624 */ /* 0x000fe200078e00ff */
[----:B------:R1:W2:Y:S01]  /*11880*/  R2UR UR11, R156 ;  /* 0x000000009c0b73c2 */ /* 0x0002a200000e0000 */
[C---:B------:R-:W-:Y:S01]  /*11890*/  IADD3 R231, P1, R218.reuse, 0x80, RZ ;  /* 0x00000080dae77810 */ /* 0x040fe20007f3e0ff */
[----:B------:R-:W-:Y:S01]  /*118a0*/  ULDC.64 UR12, c[0x0][0x118] ;  /* 0x00004600000c7ab9 */ /* 0x000fe20000000a00 */
[--C-:B------:R-:W-:Y:S01]  /*118b0*/  IMAD.X R229, RZ, RZ, R225.reuse, P0 ;  /* 0x000000ffffe57224 */ /* 0x100fe200000e06e1 */
[----:B------:R-:W-:Y:S01]  /*118c0*/  IADD3 R230, P0, R218, 0xc0, RZ ;  /* 0x000000c0dae67810 */ /* 0x000fe20007f1e0ff */
[----:B------:R-:W-:Y:S01]  /*118d0*/  ULDC.64 UR4, c[0x0][0x208] ;  /* 0x0000820000047ab9 */ /* 0x000fe20000000a00 */
[----:B------:R-:W-:Y:S01]  /*118e0*/  IADD3 R235, -R158, 0x30, RZ ;  /* 0x000000309eeb7810 */ /* 0x000fe20007ffe1ff */
[----:B------:R-:W-:-:S02]  /*118f0*/  IMAD.X R228, RZ, RZ, R225, P1 ;  /* 0x000000ffffe47224 */ /* 0x000fc400008e06e1 */
[----:B------:R-:W-:Y:S01]  /*11900*/  IMAD.X R221, RZ, RZ, R225, P0 ;  /* 0x000000ffffdd7224 */ /* 0x000fe200000e06e1 */
[----:B-12---:R-:W-:Y:S05]  /*11910*/  BRA `(.L_x_847) ;  /* 0x000004c000007947 */ /* 0x006fea0003800000 */
.L_x_849:
[----:B------:R-:W-:Y:S01]  /*11920*/  ISETP.GE.AND P1, PT, R235, 0x1, PT ;  /* 0x00000001eb00780c */ /* 0x000fe20003f26270 */
[----:B------:R-:W-:Y:S01]  /*11930*/  UIADD3 UR10, UR11, -0x1, URZ ;  /* 0xffffffff0b0a7890 */ /* 0x000fe2000fffe03f */
[C---:B------:R-:W-:Y:S01]  /*11940*/  IADD3 R159, P0, R222.reuse, 0x40, RZ ;  /* 0x00000040de9f7810 */ /* 0x040fe20007f1e0ff */
[----:B------:R-:W-:Y:S01]  /*11950*/  ULDC.64 UR6, c[0x0][0x1e0] ;  /* 0x0000780000067ab9 */ /* 0x000fe20000000a00 */
[----:B------:R-:W-:Y:S01]  /*11960*/  P2R R164, PR, RZ, 0x8 ;  /* 0x00000008ffa47803 */ /* 0x000fe20000000000 */
[----:B------:R-:W-:Y:S01]  /*11970*/  USHF.R.S32.HI UR9, URZ, 0x1f, UR10 ;  /* 0x0000001f3f097899 */ /* 0x000fe2000801140a */
[----:B------:R-:W-:Y:S01]  /*11980*/  LOP3.LUT P3, RZ, R217, 0x2, RZ, 0xc0, !PT ;  /* 0x00000002d9ff7812 */ /* 0x000fe2000786c0ff */
[----:B------:R-:W-:Y:S01]  /*11990*/  UIMAD.WIDE.U32 UR14, UR10, UR6, URZ ;  /* 0x000000060a0e72a5 */ /* 0x000fe2000f8e003f */
[--C-:B------:R-:W-:Y:S01]  /*119a0*/  IMAD.X R156, RZ, RZ, R227.reuse, P0 ;  /* 0x000000ffff9c7224 */ /* 0x100fe200000e06e3 */
[C---:B------:R-:W-:Y:S01]  /*119b0*/  IADD3 R158, P0, R222.reuse, 0x80, RZ ;  /* 0x00000080de9e7810 */ /* 0x040fe20007f1e0ff */
[----:B------:R-:W-:Y:S02]  /*119c0*/  UIMAD UR9, UR9, UR6, URZ ;  /* 0x00000006090972a4 */ /* 0x000fe4000f8e023f */
[----:B------:R-:W-:Y:S02]  /*119d0*/  USHF.L.U32 UR6, UR6, 0x5, URZ ;  /* 0x0000000506067899 */ /* 0x000fe4000800063f */
[----:B------:R-:W-:Y:S01]  /*119e0*/  UIMAD UR9, UR10, UR7, UR9 ;  /* 0x000000070a0972a4 */ /* 0x000fe2000f8e0209 */
[--C-:B------:R-:W-:Y:S03]  /*119f0*/  IMAD.X R2, RZ, RZ, R227.reuse, P0 ;  /* 0x000000ffff027224 */ /* 0x100fe600000e06e3 */
[----:B------:R-:W-:Y:S02]  /*11a00*/  UIADD3 UR7, UR15, UR9, URZ ;  /* 0x000000090f077290 */ /* 0x000fe4000fffe03f */
[----:B------:R-:W-:Y:S02]  /*11a10*/  UIMAD.WIDE.U32 UR14, UR14, 0x30, URZ ;  /* 0x000000300e0e78a5 */ /* 0x000fe4000f8e003f */
[----:B------:R-:W-:Y:S04]  /*11a20*/  UIMAD UR7, UR7, 0x30, URZ ;  /* 0x00000030070778a4 */ /* 0x000fe8000f8e023f */
[----:B------:R-:W-:Y:S02]  /*11a30*/  @P1 IADD3 R167, P0, R222, UR14, RZ ;  /* 0x0000000edea71c10 */ /* 0x000fe4000ff1e0ff */
[----:B------:R-:W-:Y:S05]  /*11a40*/  IMAD.U32 R163, RZ, RZ, UR7 ;  /* 0x00000007ffa37e24 */ /* 0x000fea000f8e00ff */
[----:B------:R-:W-:Y:S05]  /*11a50*/  IADD3 R163, R163, UR15, RZ ;  /* 0x0000000fa3a37c10 */ /* 0x000fea000fffe0ff */
[--C-:B------:R-:W-:Y:S01]  /*11a60*/  @P1 IMAD.X R166, R163, 0x1, R227.reuse, P0 ;  /* 0x00000001a3a61824 */ /* 0x100fe200000e06e3 */
[----:B------:R-:W-:Y:S05]  /*11a70*/  @P1 IADD3 R165, P0, R159, UR14, RZ ;  /* 0x0000000e9fa51c10 */ /* 0x000fea000ff1e0ff */
[C---:B------:R-:W-:Y:S01]  /*11a80*/  @P1 IMAD.X R162, R163.reuse, 0x1, R156, P0 ;  /* 0x00000001a3a21824 */ /* 0x040fe200000e069c */
[----:B------:R-:W-:Y:S05]  /*11a90*/  @P1 IADD3 R161, P0, R158, UR14, RZ ;  /* 0x0000000e9ea11c10 */ /* 0x000fea000ff1e0ff */
[----:B------:R-:W-:Y:S01]  /*11aa0*/  @P1 IMAD.X R160, R163, 0x1, R2, P0 ;  /* 0x00000001a3a01824 */ /* 0x000fe200000e0602 */
[C---:B------:R-:W-:Y:S04]  /*11ab0*/  @P1 LEA R172, P0, R167.reuse, c[0x0][0x1c8], 0x1 ;  /* 0x00007200a7ac1a11 */ /* 0x040fe800078008ff */
[----:B------:R-:W-:Y:S02]  /*11ac0*/  @P1 LEA.HI.X R173, R167, c[0x0][0x1cc], R166, 0x1, P0 ;  /* 0x00007300a7ad1a11 */ /* 0x000fe400000f0ca6 */
[C---:B------:R-:W-:Y:S03]  /*11ad0*/  @P1 LEA R170, P0, R165.reuse, c[0x0][0x1c8], 0x1 ;  /* 0x00007200a5aa1a11 */ /* 0x040fe600078008ff */
[----:B------:R-:W-:Y:S01]  /*11ae0*/  @!PT LDS RZ, [RZ] ;  /* 0x00000000fffff984 */ /* 0x000fe20000000800 */
[----:B------:R-:W-:Y:S01]  /*11af0*/  @!PT LDS RZ, [RZ] ;  /* 0x00000000fffff984 */ /* 0x000fe20000000800 */
[----:B------:R-:W-:Y:S01]  /*11b00*/  @!PT LDS RZ, [RZ] ;  /* 0x00000000fffff984 */ /* 0x000fe20000000800 */
[----:B------:R1:W-:Y:S01]  /*11b10*/  @P1 LDGSTS.E.BYPASS.LTC128B.128 [R220+0xa080], [R172.64], !P3 ;  /* 0x0a080000acdc1fae */ /* 0x0003e2000d901d4c */
[----:B------:R-:W-:Y:S02]  /*11b20*/  @P1 LEA.HI.X R171, R165, c[0x0][0x1cc], R162, 0x1, P0 ;  /* 0x00007300a5ab1a11 */ /* 0x000fe400000f0ca2 */
[C---:B------:R-:W-:Y:S02]  /*11b30*/  @P1 LEA R168, P0, R161.reuse, c[0x0][0x1c8], 0x1 ;  /* 0x00007200a1a81a11 */ /* 0x040fe400078008ff */
[----:B------:R-:W-:Y:S02]  /*11b40*/  ISETP.NE.AND P3, PT, R164, RZ, PT ;  /* 0x000000ffa400720c */ /* 0x000fe40003f65270 */
[----:B------:R-:W-:Y:S02]  /*11b50*/  @P1 LEA.HI.X R169, R161, c[0x0][0x1cc], R160, 0x1, P0 ;  /* 0x00007300a1a91a11 */ /* 0x000fe400000f0ca0 */
[----:B------:R-:W-:Y:S05]  /*11b60*/  IADD3 R161, P0, R222, 0xc0, RZ ;  /* 0x000000c0dea17810 */ /* 0x000fea0007f1e0ff */
[--C-:B------:R-:W-:Y:S01]  /*11b70*/  IMAD.X R160, RZ, RZ, R227.reuse, P0 ;  /* 0x000000ffffa07224 */ /* 0x100fe200000e06e3 */
[----:B------:R-:W-:Y:S05]  /*11b80*/  @P1 IADD3 R165, P0, R161, UR14, RZ ;  /* 0x0000000ea1a51c10 */ /* 0x000fea000ff1e0ff */
[----:B------:R-:W-:Y:S01]  /*11b90*/  @P1 IMAD.X R162, R163, 0x1, R160, P0 ;  /* 0x00000001a3a21824 */ /* 0x000fe200000e06a0 */
[C---:B------:R-:W-:Y:S04]  /*11ba0*/  @P1 LEA R166, P0, R165.reuse, c[0x0][0x1c8], 0x1 ;  /* 0x00007200a5a61a11 */ /* 0x040fe800078008ff */
[----:B------:R-:W-:Y:S02]  /*11bb0*/  @P1 LEA.HI.X R167, R165, c[0x0][0x1cc], R162, 0x1, P0 ;  /* 0x00007300a5a71a11 */ /* 0x000fe400000f0ca2 */
[----:B------:R-:W-:Y:S11]  /*11bc0*/  ISETP.GE.AND P0, PT, R235, 0x21, PT ;  /* 0x00000021eb00780c */ /* 0x000ff60003f06270 */
[----:B------:R-:W-:Y:S02]  /*11bd0*/  @!UPT UIADD3 URZ, URZ, URZ, URZ ;  /* 0x0000003f3f3ff290 */ /* 0x000fe4000fffe03f */
[----:B------:R-:W-:Y:S05]  /*11be0*/  VOTEU.ANY UP0, P0 ;  /* 0x00000000003f7886 */ /* 0x000fea0000000100 */
[----:B------:R-:W-:Y:S11]  /*11bf0*/  @UP0 UIADD3 UR6, UP0, UR6, UR14, URZ ;  /* 0x0000000e06060290 */ /* 0x000ff6000ff1e03f */
[----:B------:R-:W-:Y:S04]  /*11c00*/  PLOP3.LUT P2, PT, PT, PT, UP0, 0x80, 0x0 ;  /* 0x000000000000781c */ /* 0x000fe80003f4f008 */
[----:B------:R-:W-:Y:S02]  /*11c10*/  @P0 IADD3.X R163, R163, UR8, RZ, P2, !PT ;  /* 0x00000008a3a30c10 */ /* 0x000fe400097fe4ff */
[----:B------:R-:W-:Y:S05]  /*11c20*/  @P0 IADD3 R159, P2, R159, UR6, RZ ;  /* 0x000000069f9f0c10 */ /* 0x000fea000ff5e0ff */
[C---:B------:R-:W-:Y:S01]  /*11c30*/  @P0 IMAD.X R156, R163.reuse, 0x1, R156, P2 ;  /* 0x00000001a39c0824 */ /* 0x040fe200010e069c */
[----:B------:R-:W-:Y:S05]  /*11c40*/  @P0 IADD3 R158, P2, R158, UR6, RZ ;  /* 0x000000069e9e0c10 */ /* 0x000fea000ff5e0ff */
[----:B------:R-:W-:Y:S01]  /*11c50*/  @P0 IMAD.X R165, R163, 0x1, R2, P2 ;  /* 0x00000001a3a50824 */ /* 0x000fe200010e0602 */
[----:B------:R-:W-:Y:S05]  /*11c60*/  @P0 IADD3 R161, P2, R161, UR6, RZ ;  /* 0x00000006a1a10c10 */ /* 0x000fea000ff5e0ff */
[C---:B------:R-:W-:Y:S01]  /*11c70*/  @P0 IMAD.X R160, R163.reuse, 0x1, R160, P2 ;  /* 0x00000001a3a00824 */ /* 0x040fe200010e06a0 */
[----:B------:R-:W-:Y:S05]  /*11c80*/  @P0 IADD3 R2, P2, R222, UR6, RZ ;  /* 0x00000006de020c10 */ /* 0x000fea000ff5e0ff */
[----:B------:R-:W-:Y:S01]  /*11c90*/  @P0 IMAD.X R163, R163, 0x1, R227, P2 ;  /* 0x00000001a3a30824 */ /* 0x000fe200010e06e3 */
[C---:B------:R-:W-:Y:S04]  /*11ca0*/  @P0 LEA R162, P2, R2.reuse, c[0x0][0x1c8], 0x1 ;  /* 0x0000720002a20a11 */ /* 0x040fe800078408ff */
[----:B------:R-:W-:Y:S02]  /*11cb0*/  @P0 LEA.HI.X R163, R2, c[0x0][0x1cc], R163, 0x1, P2 ;  /* 0x0000730002a30a11 */ /* 0x000fe400010f0ca3 */
[C---:B------:R-:W-:Y:S04]  /*11cc0*/  @P0 LEA R174, P2, R159.reuse, c[0x0][0x1c8], 0x1 ;  /* 0x000072009fae0a11 */ /* 0x040fe800078408ff */
[----:B------:R-:W-:Y:S02]  /*11cd0*/  @P0 LEA.HI.X R175, R159, c[0x0][0x1cc], R156, 0x1, P2 ;  /* 0x000073009faf0a11 */ /* 0x000fe400010f0c9c */
[C---:B------:R-:W-:Y:S04]  /*11ce0*/  @P0 LEA R176, P2, R158.reuse, c[0x0][0x1c8], 0x1 ;  /* 0x000072009eb00a11 */ /* 0x040fe800078408ff */
[----:B------:R-:W-:Y:S02]  /*11cf0*/  @P0 LEA.HI.X R177, R158, c[0x0][0x1cc], R165, 0x1, P2 ;  /* 0x000073009eb10a11 */ /* 0x000fe400010f0ca5 */
[C---:B------:R-:W-:Y:S04]  /*11d00*/  @P0 LEA R158, P2, R161.reuse, c[0x0][0x1c8], 0x1 ;  /* 0x00007200a19e0a11 */ /* 0x040fe800078408ff */
[----:B------:R-:W-:Y:S02]  /*11d10*/  @P0 LEA.HI.X R159, R161, c[0x0][0x1cc], R160, 0x1, P2 ;  /* 0x00007300a19f0a11 */ /* 0x000fe400010f0ca0 */
[C---:B------:R-:W-:Y:S11]  /*11d20*/  LOP3.LUT P2, RZ, R217.reuse, 0x1, RZ, 0xc0, !PT ;  /* 0x00000001d9ff7812 */ /* 0x040ff6000784c0ff */
[----:B------:R-:W-:Y:S02]  /*11d30*/  @!UPT UIADD3 URZ, URZ, URZ, URZ ;  /* 0x0000003f3f3ff290 */ /* 0x000fe4000fffe03f */
[----:B------:R1:W-:Y:S06]  /*11d40*/  @P1 LDGSTS.E.BYPASS.LTC128B.128 [R220+0xb880], [R170.64], !P2 ;  /* 0x0b880000aadc1fae */ /* 0x0003ec000d101d4c */
[----:B------:R1:W-:Y:S06]  /*11d50*/  @P1 LDGSTS.E.BYPASS.LTC128B.128 [R220+0xd080], [R168.64], !P6 ;  /* 0x0d080000a8dc1fae */ /* 0x0003ec000f101d4c */
[----:B------:R1:W-:Y:S01]  /*11d60*/  @P1 LDGSTS.E.BYPASS.LTC128B.128 [R220+0xe880], [R166.64], !P5 ;  /* 0x0e880000a6dc1fae */ /* 0x0003e2000e901d4c */
[----:B------:R-:W-:Y:S11]  /*11d70*/  LOP3.LUT P1, RZ, R217, 0x2, RZ, 0xc0, !PT ;  /* 0x00000002d9ff7812 */ /* 0x000ff6000782c0ff */
[----:B------:R-:W-:Y:S02]  /*11d80*/  @!UPT UIADD3 URZ, URZ, URZ, URZ ;  /* 0x0000003f3f3ff290 */ /* 0x000fe4000fffe03f */
[----:B------:R1:W-:Y:S06]  /*11d90*/  @P0 LDGSTS.E.BYPASS.LTC128B.128 [R220+0xb080], [R162.64], !P1 ;  /* 0x0b080000a2dc0fae */ /* 0x0003ec000c901d4c */
[----:B------:R1:W-:Y:S06]  /*11da0*/  @P0 LDGSTS.E.BYPASS.LTC128B.128 [R220+0xc880], [R174.64], !P2 ;  /* 0x0c880000aedc0fae */ /* 0x0003ec000d101d4c */
[----:B------:R1:W-:Y:S06]  /*11db0*/  @P0 LDGSTS.E.BYPASS.LTC128B.128 [R220+0xe080], [R176.64], !P6 ;  /* 0x0e080000b0dc0fae */ /* 0x0003ec000f101d4c */
[----:B------:R1:W-:Y:S01]  /*11dc0*/  @P0 LDGSTS.E.BYPASS.LTC128B.128 [R220+0xf880], [R158.64], !P5 ;  /* 0x0f8800009edc0fae */ /* 0x0003e2000e901d4c */
[----:B------:R-:W-:-:S05]  /*11dd0*/  BRA `(.L_x_848) ;  /* 0x00000df000007947 */ /* 0x000fca0003800000 */
.L_x_847:
[----:B------:R-:W-:Y:S04]  /*11de0*/  DEPBAR.LE SB0, 0x0 ;  /* 0x000080000000791a */ /* 0x000fe80000000000 */
[----:B------:R-:W-:Y:S01]  /*11df0*/  BAR.SYNC.DEFER_BLOCKING 0x0 ;  /* 0x0000000000007b1d */ /* 0x000fe20000010000 */
[----:B------:R-:W-:Y:S01]  /*11e00*/  USHF.R.S32.HI UR6, URZ, 0x1f, UR11 ;  /* 0x0000001f3f067899 */ /* 0x000fe2000801140b */
[----:B------:R-:W-:Y:S01]  /*11e10*/  LOP3.LUT P4, RZ, R217, 0x1, RZ, 0xc0, !PT ;  /* 0x00000001d9ff7812 */ /* 0x000fe2000788c0ff */
[----:B------:R-:W-:Y:S02]  /*11e20*/  UIMAD.WIDE.U32 UR14, UR11, UR4, URZ ;  /* 0x000000040b0e72a5 */ /* 0x000fe4000f8e003f */
[----:B------:R-:W-:Y:S04]  /*11e30*/  UIMAD UR6, UR6, UR4, URZ ;  /* 0x00000004060672a4 */ /* 0x000fe8000f8e023f */
[----:B------:R-:W-:Y:S04]  /*11e40*/  UIMAD UR6, UR11, UR5, UR6 ;  /* 0x000000050b0672a4 */ /* 0x000fe8000f8e0206 */
[----:B------:R-:W-:Y:S02]  /*11e50*/  UIADD3 UR6, UR15, UR6, URZ ;  /* 0x000000060f067290 */ /* 0x000fe4000fffe03f */
[----:B------:R-:W-:Y:S02]  /*11e60*/  UIMAD.WIDE.U32 UR14, UR14, 0x30, URZ ;  /* 0x000000300e0e78a5 */ /* 0x000fe4000f8e003f */
[----:B------:R-:W-:Y:S04]  /*11e70*/  UIMAD UR6, UR6, 0x30, URZ ;  /* 0x00000030060678a4 */ /* 0x000fe8000f8e023f */
[----:B------:R-:W-:Y:S01]  /*11e80*/  UIADD3 UR6, UR15, UR6, URZ ;  /* 0x000000060f067290 */ /* 0x000fe2000fffe03f */
[----:B------:R-:W-:Y:S01]  /*11e90*/  IADD3 R17, P0, R218, UR14, RZ ;  /* 0x0000000eda117c10 */ /* 0x000fe2000ff1e0ff */
[----:B------:R-:W-:Y:S01]  /*11ea0*/  LDSM.16.M88.4 R160, [R214] ;  /* 0x00000000d6a0783b */ /* 0x000fe20000000200 */
[----:B------:R-:W-:Y:S02]  /*11eb0*/  IADD3 R19, P1, R232, UR14, RZ ;  /* 0x0000000ee8137c10 */ /* 0x000fe4000ff3e0ff */
[----:B------:R-:W-:Y:S01]  /*11ec0*/  LEA R24, P2, R17, c[0x0][0x1f8], 0x1 ;  /* 0x00007e0011187a11 */ /* 0x000fe200078408ff */
[----:B------:R-:W1:Y:S01]  /*11ed0*/  LDSM.16.M88.4 R164, [R213+0xa080] ;  /* 0x00a08000d5a4783b */ /* 0x000e620000000200 */
[----:B------:R-:W-:Y:S02]  /*11ee0*/  IADD3.X R0, R225, UR6, RZ, P0, !PT ;  /* 0x00000006e1007c10 */ /* 0x000fe400087fe4ff */
[----:B------:R-:W-:Y:S01]  /*11ef0*/  IADD3.X R2, R229, UR6, RZ, P1, !PT ;  /* 0x00000006e5027c10 */ /* 0x000fe20008ffe4ff */
[----:B------:R-:W2:Y:S01]  /*11f00*/  LDSM.16.M88.4 R168, [R213+0xa880] ;  /* 0x00a88000d5a8783b */ /* 0x000ea20000000200 */
[----:B------:R-:W-:Y:S02]  /*11f10*/  LEA R248, P1, R19, c[0x0][0x1f8], 0x1 ;  /* 0x00007e0013f87a11 */ /* 0x000fe400078208ff */
[----:B------:R-:W-:Y:S01]  /*11f20*/  LEA.HI.X R25, R17, c[0x0][0x1fc], R0, 0x1, P2 ;  /* 0x00007f0011197a11 */ /* 0x000fe200010f0c00 */
[----:B------:R-:W3:Y:S01]  /*11f30*/  LDSM.16.M88.4 R172, [R213+0xb080] ;  /* 0x00b08000d5ac783b */ /* 0x000ee20000000200 */
[----:B------:R-:W-:Y:S02]  /*11f40*/  IADD3 R17, P0, R231, UR14, RZ ;  /* 0x0000000ee7117c10 */ /* 0x000fe4000ff1e0ff */
[----:B------:R-:W-:Y:S01]  /*11f50*/  LEA.HI.X R249, R19, c[0x0][0x1fc], R2, 0x1, P1 ;  /* 0x00007f0013f97a11 */ /* 0x000fe200008f0c02 */
[----:B------:R-:W-:Y:S01]  /*11f60*/  LDSM.16.M88.4 R176, [R211] ;  /* 0x00000000d3b0783b */ /* 0x000fe20000000200 */
[----:B------:R-:W-:Y:S02]  /*11f70*/  IADD3 R19, P1, R230, UR14, RZ ;  /* 0x0000000ee6137c10 */ /* 0x000fe4000ff3e0ff */
[----:B------:R-:W-:Y:S01]  /*11f80*/  IADD3.X R0, R228, UR6, RZ, P0, !PT ;  /* 0x00000006e4007c10 */ /* 0x000fe200087fe4ff */
[----:B------:R-:W-:Y:S01]  /*11f90*/  LDSM.16.M88.4 R180, [R203] ;  /* 0x00000000cbb4783b */ /* 0x000fe20000000200 */
[----:B------:R-:W-:Y:S02]  /*11fa0*/  LEA R246, P0, R17, c[0x0][0x1f8], 0x1 ;  /* 0x00007e0011f67a11 */ /* 0x000fe400078008ff */
[----:B------:R-:W-:Y:S01]  /*11fb0*/  LEA R244, P2, R19, c[0x0][0x1f8], 0x1 ;  /* 0x00007e0013f47a11 */ /* 0x000fe200078408ff */
[----:B------:R-:W-:Y:S01]  /*11fc0*/  LDSM.16.M88.4 R184, [R202] ;  /* 0x00000000cab8783b */ /* 0x000fe20000000200 */
[----:B------:R-:W-:Y:S02]  /*11fd0*/  IADD3.X R16, R221, UR6, RZ, P1, !PT ;  /* 0x00000006dd107c10 */ /* 0x000fe40008ffe4ff */
[----:B------:R-:W-:Y:S02]  /*11fe0*/  LEA.HI.X R247, R17, c[0x0][0x1fc], R0, 0x1, P0 ;  /* 0x00007f0011f77a11 */ /* 0x000fe400000f0c00 */
[C---:B------:R-:W-:Y:S02]  /*11ff0*/  @!P3 LEA R17, P0, R234.reuse, UR14, 0x5 ;  /* 0x0000000eea11bc11 */ /* 0x040fe4000f8028ff */
[----:B------:R-:W-:Y:S02]  /*12000*/  LEA.HI.X R245, R19, c[0x0][0x1fc], R16, 0x1, P2 ;  /* 0x00007f0013f57a11 */ /* 0x000fe400010f0c10 */
[----:B------:R-:W-:Y:S02]  /*12010*/  LOP3.LUT P2, RZ, R217, 0x2, RZ, 0xc0, !PT ;  /* 0x00000002d9ff7812 */ /* 0x000fe4000784c0ff */
[C---:B------:R-:W-:Y:S02]  /*12020*/  @!P3 IADD3 R2, P1, R17.reuse, R218, RZ ;  /* 0x000000da1102b210 */ /* 0x040fe40007f3e0ff */
[----:B------:R-:W-:Y:S02]  /*12030*/  @!P3 LEA.HI.X R0, R234, UR6, R233, 0x5, P0 ;  /* 0x00000006ea00bc11 */ /* 0x000fe400080f2ce9 */
[C---:B------:R-:W-:Y:S03]  /*12040*/  @!P3 IADD3 R16, P0, R17.reuse, R232, RZ ;  /* 0x000000e81110b210 */ /* 0x040fe60007f1e0ff */
[----:B------:R-:W-:Y:S01]  /*12050*/  @!P3 IMAD.X R21, R0, 0x1, R225, P1 ;  /* 0x000000010015b824 */ /* 0x000fe200008e06e1 */
[----:B------:R-:W-:Y:S01]  /*12060*/  @!P3 LEA R250, P1, R2, c[0x0][0x1f8], 0x1 ;  /* 0x00007e0002faba11 */ /* 0x000fe200078208ff */
[C---:B-1----:R-:W-:Y:S03]  /*12070*/  HMMA.16816.F32 R4, R160.reuse, R164, RZ ;  /* 0x000000a4a004723c */ /* 0x042fe600000018ff */
[----:B------:R-:W-:Y:S01]  /*12080*/  @!P3 IMAD.X R19, R0, 0x1, R229, P0 ;  /* 0x000000010013b824 */ /* 0x000fe200000e06e5 */
[----:B------:R-:W-:Y:S02]  /*12090*/  @!P3 LEA R158, P0, R16, c[0x0][0x1f8], 0x1 ;  /* 0x00007e00109eba11 */ /* 0x000fe400078008ff */
[----:B------:R-:W-:Y:S02]  /*120a0*/  @!P3 LEA.HI.X R251, R2, c[0x0][0x1fc], R21, 0x1, P1 ;  /* 0x00007f0002fbba11 */ /* 0x000fe400008f0c15 */
[C---:B------:R-:W-:Y:S01]  /*120b0*/  HMMA.16816.F32 R8, R160.reuse, R166, RZ ;  /* 0x000000a6a008723c */ /* 0x040fe200000018ff */
[----:B------:R-:W1:Y:S03]  /*120c0*/  LDSM.16.M88.4 R164, [R212] ;  /* 0x00000000d4a4783b */ /* 0x000e660000000200 */
[----:B------:R-:W-:Y:S01]  /*120d0*/  @!P3 LEA.HI.X R159, R16, c[0x0][0x1fc], R19, 0x1, P0 ;  /* 0x00007f00109fba11 */ /* 0x000fe200000f0c13 */
[----:B------:R-:W-:Y:S01]  /*120e0*/  @!PT LDS RZ, [RZ] ;  /* 0x00000000fffff984 */ /* 0x000fe20000000800 */
[----:B------:R-:W-:Y:S01]  /*120f0*/  @!PT LDS RZ, [RZ] ;  /* 0x00000000fffff984 */ /* 0x000fe20000000800 */
[----:B------:R-:W-:Y:S01]  /*12100*/  @!PT LDS RZ, [RZ] ;  /* 0x00000000fffff984 */ /* 0x000fe20000000800 */
[----:B------:R4:W-:Y:S01]  /*12110*/  LDGSTS.E.BYPASS.LTC128B.128 [R220+0x4080], [R24.64], !P2 ;  /* 0x0408000018dc7fae */ /* 0x0009e2000d101d4c */
[C---:B------:R-:W-:Y:S02]  /*12120*/  @!P3 IADD3 R2, P1, R17.reuse, R231, RZ ;  /* 0x000000e71102b210 */ /* 0x040fe40007f3e0ff */
[C---:B--2---:R-:W-:Y:S01]  /*12130*/  HMMA.16816.F32 R12, R160.reuse, R168, RZ ;  /* 0x000000a8a00c723c */ /* 0x044fe200000018ff */
[----:B------:R-:W-:Y:S01]  /*12140*/  @!P3 IADD3 R17, P0, R17, R230, RZ ;  /* 0x000000e61111b210 */ /* 0x000fe20007f1e0ff */
[----:B------:R2:W-:Y:S02]  /*12150*/  LDGSTS.E.BYPASS.LTC128B.128 [R220+0x5880], [R248.64], !P4 ;  /* 0x05880000f8dc7fae */ /* 0x0005e4000e101d4c */
[----:B------:R-:W-:Y:S01]  /*12160*/  @!P3 IMAD.X R19, R0, 0x1, R228, P1 ;  /* 0x000000010013b824 */ /* 0x000fe200008e06e4 */
[----:B------:R-:W-:Y:S01]  /*12170*/  @!P3 LEA R242, P1, R2, c[0x0][0x1f8], 0x1 ;  /* 0x00007e0002f2ba11 */ /* 0x000fe200078208ff */
[----:B------:R-:W-:Y:S01]  /*12180*/  @!P3 IMAD.X R0, R0, 0x1, R221, P0 ;  /* 0x000000010000b824 */ /* 0x000fe200000e06dd */
[C---:B------:R-:W-:Y:S01]  /*12190*/  @!P3 LEA R240, P0, R17.reuse, c[0x0][0x1f8], 0x1 ;  /* 0x00007e0011f0ba11 */ /* 0x040fe200078008ff */
[----:B------:R2:W-:Y:S01]  /*121a0*/  LDGSTS.E.BYPASS.LTC128B.128 [R220+0x7080], [R246.64], !P6 ;  /* 0x07080000f6dc7fae */ /* 0x0005e2000f101d4c */
[----:B------:R-:W-:Y:S03]  /*121b0*/  @!P3 LEA.HI.X R243, R2, c[0x0][0x1fc], R19, 0x1, P1 ;  /* 0x00007f0002f3ba11 */ /* 0x000fe600008f0c13 */
[----:B------:R-:W-:Y:S01]  /*121c0*/  @!P3 LEA.HI.X R241, R17, c[0x0][0x1fc], R0, 0x1, P0 ;  /* 0x00007f0011f1ba11 */ /* 0x000fe200000f0c00 */
[----:B------:R2:W-:Y:S01]  /*121d0*/  LDGSTS.E.BYPASS.LTC128B.128 [R220+0x8880], [R244.64], !P5 ;  /* 0x08880000f4dc7fae */ /* 0x0005e2000e901d4c */
[C---:B------:R-:W-:Y:S01]  /*121e0*/  HMMA.16816.F32 R16, R160.reuse, R170, RZ ;  /* 0x000000aaa010723c */ /* 0x040fe200000018ff */
[----:B------:R-:W-:Y:S02]  /*121f0*/  IMAD.MOV.U32 R0, RZ, RZ, R3 ;  /* 0x000000ffff007224 */ /* 0x000fe400078e0003 */
[----:B------:R2:W-:Y:S04]  /*12200*/  @!P3 LDGSTS.E.BYPASS.LTC128B.128 [R220+0x5080], [R250.64], !P2 ;  /* 0x05080000fadcbfae */ /* 0x0005e8000d101d4c */
[----:B------:R2:W-:Y:S01]  /*12210*/  @!P3 LDGSTS.E.BYPASS.LTC128B.128 [R220+0x6880], [R158.64], !P4 ;  /* 0x068800009edcbfae */ /* 0x0005e2000e101d4c */
[C---:B---3--:R-:W-:Y:S01]  /*12220*/  HMMA.16816.F32 R20, R160.reuse, R172, RZ ;  /* 0x000000aca014723c */ /* 0x048fe200000018ff */
[----:B------:R-:W-:Y:S02]  /*12230*/  ISETP.LT.AND P4, PT, RZ, UR11, PT ;  /* 0x0000000bff007c0c */ /* 0x000fe4000bf81270 */
[----:B------:R2:W-:Y:S04]  /*12240*/  @!P3 LDGSTS.E.BYPASS.LTC128B.128 [R220+0x8080], [R242.64], !P6 ;  /* 0x08080000f2dcbfae */ /* 0x0005e8000f101d4c */
[----:B------:R2:W-:Y:S01]  /*12250*/  @!P3 LDGSTS.E.BYPASS.LTC128B.128 [R220+0x9880], [R240.64], !P5 ;  /* 0x09880000f0dcbfae */ /* 0x0005e2000e901d4c */
[----:B----4-:R-:W-:Y:S03]  /*12260*/  HMMA.16816.F32 R24, R160, R174, RZ ;  /* 0x000000aea018723c */ /* 0x010fe600000018ff */
[----:B------:R-:W-:Y:S04]  /*12270*/  LDSM.16.M88.4 R168, [R210] ;  /* 0x00000000d2a8783b */ /* 0x000fe80000000200 */
[----:B------:R-:W0:Y:S01]  /*12280*/  LDGDEPBAR ;  /* 0x00000000000079af */ /* 0x000e220000000000 */
[C---:B-1----:R-:W-:Y:S03]  /*12290*/  HMMA.16816.F32 R4, R164.reuse, R176, R4 ;  /* 0x000000b0a404723c */ /* 0x042fe60000001804 */
[----:B------:R-:W1:Y:S04]  /*122a0*/  LDSM.16.M88.4 R188, [R207+0xa080] ;  /* 0x00a08000cfbc783b */ /* 0x000e680000000200 */
[----:B------:R-:W3:Y:S01]  /*122b0*/  LDSM.16.M88.4 R160, [R207+0xa880] ;  /* 0x00a88000cfa0783b */ /* 0x000ee20000000200 */
[C---:B------:R-:W-:Y:S03]  /*122c0*/  HMMA.16816.F32 R8, R164.reuse, R178, R8 ;  /* 0x000000b2a408723c */ /* 0x040fe60000001808 */
[----:B------:R-:W4:Y:S04]  /*122d0*/  LDSM.16.M88.4 R172, [R207+0xb080] ;  /* 0x00b08000cfac783b */ /* 0x000f280000000200 */
[----:B------:R-:W-:Y:S01]  /*122e0*/  LDSM.16.M88.4 R176, [R209] ;  /* 0x00000000d1b0783b */ /* 0x000fe20000000200 */
[C---:B------:R-:W-:Y:S08]  /*122f0*/  HMMA.16816.F32 R12, R164.reuse, R180, R12 ;  /* 0x000000b4a40c723c */ /* 0x040ff0000000180c */
[C---:B------:R-:W-:Y:S01]  /*12300*/  HMMA.16816.F32 R16, R164.reuse, R182, R16 ;  /* 0x000000b6a410723c */ /* 0x040fe20000001810 */
[----:B------:R-:W5:Y:S07]  /*12310*/  LDSM.16.M88.4 R180, [R201] ;  /* 0x00000000c9b4783b */ /* 0x000f6e0000000200 */
[C---:B------:R-:W-:Y:S08]  /*12320*/  HMMA.16816.F32 R20, R164.reuse, R184, R20 ;  /* 0x000000b8a414723c */ /* 0x040ff00000001814 */
[----:B------:R-:W-:Y:S01]  /*12330*/  HMMA.16816.F32 R24, R164, R186, R24 ;  /* 0x000000baa418723c */ /* 0x000fe20000001818 */
[----:B------:R-:W2:Y:S04]  /*12340*/  LDSM.16.M88.4 R164, [R201+0x800] ;  /* 0x00080000c9a4783b */ /* 0x000ea80000000200 */
[----:B------:R-:W2:Y:S03]  /*12350*/  LDSM.16.M88.4 R184, [R201+0x1000] ;  /* 0x00100000c9b8783b */ /* 0x000ea60000000200 */
[C---:B-1----:R-:W-:Y:S08]  /*12360*/  HMMA.16816.F32 R4, R168.reuse, R188, R4 ;  /* 0x000000bca804723c */ /* 0x042ff00000001804 */
[C---:B------:R-:W-:Y:S01]  /*12370*/  HMMA.16816.F32 R8, R168.reuse, R190, R8 ;  /* 0x000000bea808723c */ /* 0x040fe20000001808 */
[----:B------:R-:W-:Y:S07]  /*12380*/  LDSM.16.M88.4 R188, [R213+0xb880] ;  /* 0x00b88000d5bc783b */ /* 0x000fee0000000200 */
[C---:B---3--:R-:W-:Y:S08]  /*12390*/  HMMA.16816.F32 R12, R168.reuse, R160, R12 ;  /* 0x000000a0a80c723c */ /* 0x048ff0000000180c */
[C---:B------:R-:W-:Y:S01]  /*123a0*/  HMMA.16816.F32 R16, R168.reuse, R162, R16 ;  /* 0x000000a2a810723c */ /* 0x040fe20000001810 */
[----:B------:R-:W1:Y:S07]  /*123b0*/  LDSM.16.M88.4 R160, [R214+0x4000] ;  /* 0x00400000d6a0783b */ /* 0x000e6e0000000200 */
[C---:B----4-:R-:W-:Y:S08]  /*123c0*/  HMMA.16816.F32 R20, R168.reuse, R172, R20 ;  /* 0x000000aca814723c */ /* 0x050ff00000001814 */
[----:B------:R-:W-:Y:S01]  /*123d0*/  HMMA.16816.F32 R24, R168, R174, R24 ;  /* 0x000000aea818723c */ /* 0x000fe20000001818 */
[----:B------:R-:W3:Y:S04]  /*123e0*/  LDSM.16.M88.4 R168, [R213+0xc080] ;  /* 0x00c08000d5a8783b */ /* 0x000ee80000000200 */
[----:B------:R-:W4:Y:S03]  /*123f0*/  LDSM.16.M88.4 R172, [R213+0xc880] ;  /* 0x00c88000d5ac783b */ /* 0x000f260000000200 */
[C---:B-----5:R-:W-:Y:S08]  /*12400*/  HMMA.16816.F32 R4, R176.reuse, R180, R4 ;  /* 0x000000b4b004723c */ /* 0x060ff00000001804 */
[C---:B------:R-:W-:Y:S01]  /*12410*/  HMMA.16816.F32 R8, R176.reuse, R182, R8 ;  /* 0x000000b6b008723c */ /* 0x040fe20000001808 */
[----:B------:R-:W-:Y:S07]  /*12420*/  LDSM.16.M88.4 R180, [R200] ;  /* 0x00000000c8b4783b */ /* 0x000fee0000000200 */
[C---:B--2---:R-:W-:Y:S08]  /*12430*/  HMMA.16816.F32 R12, R176.reuse, R164, R12 ;  /* 0x000000a4b00c723c */ /* 0x044ff0000000180c */
[C---:B------:R-:W-:Y:S01]  /*12440*/  HMMA.16816.F32 R16, R176.reuse, R166, R16 ;  /* 0x000000a6b010723c */ /* 0x040fe20000001810 */
[----:B------:R-:W2:Y:S07]  /*12450*/  LDSM.16.M88.4 R164, [R212+0x4000] ;  /* 0x00400000d4a4783b */ /* 0x000eae0000000200 */
[C---:B------:R-:W-:Y:S08]  /*12460*/  HMMA.16816.F32 R20, R176.reuse, R184, R20 ;  /* 0x000000b8b014723c */ /* 0x040ff00000001814 */
[----:B------:R-:W-:Y:S01]  /*12470*/  HMMA.16816.F32 R24, R176, R186, R24 ;  /* 0x000000bab018723c */ /* 0x000fe20000001818 */
[----:B------:R-:W5:Y:S04]  /*12480*/  LDSM.16.M88.4 R176, [R199] ;  /* 0x00000000c7b0783b */ /* 0x000f680000000200 */
[----:B------:R-:W2:Y:S03]  /*12490*/  LDSM.16.M88.4 R184, [R198] ;  /* 0x00000000c6b8783b */ /* 0x000ea60000000200 */
        /* <DEDUP_REMOVED lines=10> */
[C---:B--2---:R-:W-:Y:S08]  /*12540*/  HMMA.16816.F32 R4, R164.reuse, R180, R4 ;  /* 0x000000b4a404723c */ /* 0x044ff00000001804 */
[C---:B------:R-:W-:Y:S01]  /*12550*/  HMMA.16816.F32 R8, R164.reuse, R182, R8 ;  /* 0x000000b6a408723c */ /* 0x040fe20000001808 */
[----:B------:R-:W-:Y:S07]  /*12560*/  LDSM.16.M88.4 R180, [R201+0x1800] ;  /* 0x00180000c9b4783b */ /* 0x000fee0000000200 */
[C---:B-----5:R-:W-:Y:S08]  /*12570*/  HMMA.16816.F32 R12, R164.reuse, R176, R12 ;  /* 0x000000b0a40c723c */ /* 0x060ff0000000180c */
[C---:B------:R-:W-:Y:S01]  /*12580*/  HMMA.16816.F32 R16, R164.reuse, R178, R16 ;  /* 0x000000b2a410723c */ /* 0x040fe20000001810 */
[----:B------:R-:W2:Y:S07]  /*12590*/  LDSM.16.M88.4 R176, [R209+0x4000] ;  /* 0x00400000d1b0783b */ /* 0x000eae0000000200 */
[C---:B------:R-:W-:Y:S08]  /*125a0*/  HMMA.16816.F32 R20, R164.reuse, R184, R20 ;  /* 0x000000b8a414723c */ /* 0x040ff00000001814 */
[----:B------:R-:W-:Y:S01]  /*125b0*/  HMMA.16816.F32 R24, R164, R186, R24 ;  /* 0x000000baa418723c */ /* 0x000fe20000001818 */
[----:B------:R-:W5:Y:S04]  /*125c0*/  LDSM.16.M88.4 R164, [R201+0x2000] ;  /* 0x00200000c9a4783b */ /* 0x000f680000000200 */
        /* <DEDUP_REMOVED lines=13> */
[----:B------:R-:W-:Y:S07]  /*126a0*/  LDSM.16.M88.4 R180, [R197] ;  /* 0x00000000c5b4783b */ /* 0x000fee0000000200 */
[C---:B-----5:R-:W-:Y:S08]  /*126b0*/  HMMA.16816.F32 R12, R176.reuse, R164, R12 ;  /* 0x000000a4b00c723c */ /* 0x060ff0000000180c */
        /* <DEDUP_REMOVED lines=66> */
[C---:B-1----:R-:W-:Y:S01]  /*12ae0*/  HMMA.16816.F32 R4, R168.reuse, R188, R4 ;  /* 0x000000bca804723c */ /* 0x042fe20000001804 */
[----:B------:R-:W-:Y:S04]  /*12af0*/  DEPBAR.LE SB0, 0x0 ;  /* 0x000080000000791a */ /* 0x000fe80000000000 */
[----:B------:R-:W-:Y:S03]  /*12b00*/  BAR.SYNC.DEFER_BLOCKING 0x0 ;  /* 0x0000000000007b1d */ /* 0x000fe60000010000 */
[C---:B------:R-:W-:Y:S08]  /*12b10*/  HMMA.16816.F32 R8, R168.reuse, R190, R8 ;  /* 0x000000bea808723c */ /* 0x040ff00000001808 */
[C---:B---3--:R-:W-:Y:S08]  /*12b20*/  HMMA.16816.F32 R12, R168.reuse, R160, R12 ;  /* 0x000000a0a80c723c */ /* 0x048ff0000000180c */
[C---:B------:R-:W-:Y:S08]  /*12b30*/  HMMA.16816.F32 R16, R168.reuse, R162, R16 ;  /* 0x000000a2a810723c */ /* 0x040ff00000001810 */
[C---:B----4-:R-:W-:Y:S08]  /*12b40*/  HMMA.16816.F32 R20, R168.reuse, R172, R20 ;  /* 0x000000aca814723c */ /* 0x050ff00000001814 */
[----:B------:R-:W-:Y:S08]  /*12b50*/  HMMA.16816.F32 R24, R168, R174, R24 ;  /* 0x000000aea818723c */ /* 0x000ff00000001818 */
[C---:B--2---:R-:W-:Y:S08]  /*12b60*/  HMMA.16816.F32 R4, R176.reuse, R180, R4 ;  /* 0x000000b4b004723c */ /* 0x044ff00000001804 */
[C---:B------:R-:W-:Y:S08]  /*12b70*/  HMMA.16816.F32 R8, R176.reuse, R182, R8 ;  /* 0x000000b6b008723c */ /* 0x040ff00000001808 */
[C---:B-----5:R-:W-:Y:S08]  /*12b80*/  HMMA.16816.F32 R12, R176.reuse, R164, R12 ;  /* 0x000000a4b00c723c */ /* 0x060ff0000000180c */
[C---:B------:R-:W-:Y:S08]  /*12b90*/  HMMA.16816.F32 R16, R176.reuse, R166, R16 ;  /* 0x000000a6b010723c */ /* 0x040ff00000001810 */
[C---:B------:R-:W-:Y:S08]  /*12ba0*/  HMMA.16816.F32 R20, R176.reuse, R184, R20 ;  /* 0x000000b8b014723c */ /* 0x040ff00000001814 */
[----:B------:R-:W-:Y:S01]  /*12bb0*/  HMMA.16816.F32 R24, R176, R186, R24 ;  /* 0x000000bab018723c */ /* 0x000fe20000001818 */
[----:B------:R-:W-:-:S07]  /*12bc0*/  @P4 BRA `(.L_x_849) ;  /* 0xffffed5000004947 */ /* 0x000fce000383ffff */
.L_x_848:
[----:B------:R-:W-:Y:S01]  /*12bd0*/  FMNMX.FTZ R2, R4, R3, !PT ;  /* 0x0000000304027209 */ /* 0x000fe20007810000 */
[----:B-1----:R-:W-:Y:S01]  /*12be0*/  LDSM.16.MT88.4 R164, [R206+0x4080] ;  /* 0x00408000cea4783b */ /* 0x002fe20000004200 */
[----:B------:R-:W-:Y:S01]  /*12bf0*/  FMNMX.FTZ R156, R6, R157, !PT ;  /* 0x0000009d069c7209 */ /* 0x000fe20007810000 */
[----:B------:R-:W-:Y:S01]  /*12c00*/  UIADD3 UR11, UR11, -0x1, URZ ;  /* 0xffffffff0b0b7890 */ /* 0x000fe2000fffe03f */
[----:B------:R-:W-:Y:S02]  /*12c10*/  FMNMX.FTZ R159, R5, R2, !PT ;  /* 0x00000002059f7209 */ /* 0x000fe40007810000 */
[----:B------:R-:W-:Y:S02]  /*12c20*/  FMNMX.FTZ R161, R7, R156, !PT ;  /* 0x0000009c07a17209 */ /* 0x000fe40007810000 */
[----:B------:R-:W-:Y:S01]  /*12c30*/  FMNMX.FTZ R2, R8, R159, !PT ;  /* 0x0000009f08027209 */ /* 0x000fe20007810000 */
[----:B------:R-:W-:Y:S01]  /*12c40*/  LDSM.16.MT88.4 R168, [R205+0x4080] ;  /* 0x00408000cda8783b */ /* 0x000fe20000004200 */
[----:B------:R-:W-:Y:S02]  /*12c50*/  FMNMX.FTZ R156, R10, R161, !PT ;  /* 0x000000a10a9c7209 */ /* 0x000fe40007810000 */
        /* <DEDUP_REMOVED lines=18> */
[----:B------:R-:W-:Y:S03]  /*12d80*/  LDSM.16.MT88.4 R184, [R208+0x7880] ;  /* 0x00788000d0b8783b */ /* 0x000fe60000004200 */
[----:B------:R-:W-:Y:S02]  /*12d90*/  FMNMX.FTZ R162, R25, R2, !PT ;  /* 0x0000000219a27209 */ /* 0x000fe40007810000 */
[----:B------:R-:W-:Y:S03]  /*12da0*/  FMNMX.FTZ R2, R26, R3, !PT ;  /* 0x000000031a027209 */ /* 0x000fe60007810000 */
[----:B------:R-:W-:Y:S01]  /*12db0*/  SHFL.BFLY PT, R163, R162, 0x2, 0x1f ;  /* 0x0c401f00a2a37f89 */ /* 0x000fe200000e0000 */
[----:B------:R-:W-:Y:S07]  /*12dc0*/  FMNMX.FTZ R158, R27, R2, !PT ;  /* 0x000000021b9e7209 */ /* 0x000fee0007810000 */
[----:B------:R-:W1:Y:S08]  /*12dd0*/  SHFL.BFLY PT, R3, R158, 0x2, 0x1f ;  /* 0x0c401f009e037f89 */ /* 0x000e7000000e0000 */
[----:B------:R-:W0:Y:S01]  /*12de0*/  LDGDEPBAR ;  /* 0x00000000000079af */ /* 0x000e220000000000 */
[----:B-1----:R-:W-:Y:S02]  /*12df0*/  FMNMX.FTZ R159, R158, R3, !PT ;  /* 0x000000039e9f7209 */ /* 0x002fe40007810000 */
[----:B------:R-:W-:Y:S05]  /*12e00*/  FMNMX.FTZ R161, R162, R163, !PT ;  /* 0x000000a3a2a17209 */ /* 0x000fea0007810000 */
[----:B------:R-:W1:Y:S08]  /*12e10*/  SHFL.BFLY PT, R156, R159, 0x1, 0x1f ;  /* 0x0c201f009f9c7f89 */ /* 0x000e7000000e0000 */
[----:B------:R-:W2:Y:S01]  /*12e20*/  SHFL.BFLY PT, R160, R161, 0x1, 0x1f ;  /* 0x0c201f00a1a07f89 */ /* 0x000ea200000e0000 */
[----:B-1----:R-:W-:Y:S05]  /*12e30*/  FMNMX.FTZ R156, R159, R156, !PT ;  /* 0x0000009c9f9c7209 */ /* 0x002fea0007810000 */
[----:B------:R-:W-:Y:S01]  /*12e40*/  FMUL.FTZ R189, R156, c[0x0][0x2d0] ;  /* 0x0000b4009cbd7a20 */ /* 0x000fe20000410000 */
[----:B--2---:R-:W-:Y:S03]  /*12e50*/  FMNMX.FTZ R3, R161, R160, !PT ;  /* 0x000000a0a1037209 */ /* 0x004fe60007810000 */
[--C-:B------:R-:W-:Y:S01]  /*12e60*/  FFMA.FTZ R6, R6, c[0x0][0x2d0], -R189.reuse ;  /* 0x0000b40006067a23 */ /* 0x100fe200000108bd */
[----:B------:R-:W1:Y:S01]  /*12e70*/  LDSM.16.MT88.4 R160, [R208+0x4080] ;  /* 0x00408000d0a0783b */ /* 0x000e620000004200 */
[----:B------:R-:W-:Y:S02]  /*12e80*/  FFMA.FTZ R7, R7, c[0x0][0x2d0], -R189 ;  /* 0x0000b40007077a23 */ /* 0x000fe400000108bd */
[C---:B------:R-:W-:Y:S02]  /*12e90*/  FADD.FTZ R0, -R3.reuse, R0 ;  /* 0x0000000003007221 */ /* 0x040fe40000010100 */
[----:B------:R-:W-:Y:S01]  /*12ea0*/  FMUL.FTZ R191, R3, c[0x0][0x2d0] ;  /* 0x0000b40003bf7a20 */ /* 0x000fe20000410000 */
[----:B------:R-:W-:Y:S01]  /*12eb0*/  MUFU.EX2 R6, R6 ;  /* 0x0000000600067308 */ /* 0x000fe20000000800 */
[----:B------:R-:W-:Y:S02]  /*12ec0*/  FMUL.FTZ R2, R0, c[0x0][0x2d0] ;  /* 0x0000b40000027a20 */ /* 0x000fe40000410000 */
[----:B------:R-:W-:Y:S02]  /*12ed0*/  FADD.FTZ R0, -R156, R157 ;  /* 0x0000009d9c007221 */ /* 0x000fe40000010100 */
[--C-:B------:R-:W-:Y:S02]  /*12ee0*/  FFMA.FTZ R158, R4, c[0x0][0x2d0], -R191.reuse ;  /* 0x0000b400049e7a23 */ /* 0x100fe400000108bf */
[----:B------:R-:W-:Y:S02]  /*12ef0*/  FMUL.FTZ R157, R0, c[0x0][0x2d0] ;  /* 0x0000b400009d7a20 */ /* 0x000fe40000410000 */
[--C-:B------:R-:W-:Y:S01]  /*12f00*/  FFMA.FTZ R5, R5, c[0x0][0x2d0], -R191.reuse ;  /* 0x0000b40005057a23 */ /* 0x100fe200000108bf */
[----:B------:R-:W2:Y:S01]  /*12f10*/  MUFU.EX2 R2, R2 ;  /* 0x0000000200027308 */ /* 0x000ea20000000800 */
[--C-:B------:R-:W-:Y:S02]  /*12f20*/  FFMA.FTZ R159, R8, c[0x0][0x2d0], -R191.reuse ;  /* 0x0000b400089f7a23 */ /* 0x100fe400000108bf */
[----:B------:R-:W-:Y:S02]  /*12f30*/  FFMA.FTZ R188, R9, c[0x0][0x2d0], -R191 ;  /* 0x0000b40009bc7a23 */ /* 0x000fe400000108bf */
[----:B------:R-:W-:Y:S02]  /*12f40*/  FFMA.FTZ R190, R11, c[0x0][0x2d0], -R189 ;  /* 0x0000b4000bbe7a23 */ /* 0x000fe400000108bd */
[----:B------:R-:W-:Y:S02]  /*12f50*/  FFMA.FTZ R244, R24, c[0x0][0x2d0], -R191 ;  /* 0x0000b40018f47a23 */ /* 0x000fe400000108bf */
[----:B------:R-:W-:Y:S01]  /*12f60*/  FFMA.FTZ R246, R26, c[0x0][0x2d0], -R189 ;  /* 0x0000b4001af67a23 */ /* 0x000fe200000108bd */
[----:B------:R3:W4:Y:S01]  /*12f70*/  MUFU.EX2 R0, R157 ;  /* 0x0000009d00007308 */ /* 0x0007220000000800 */
[--C-:B------:R-:W-:Y:S02]  /*12f80*/  FFMA.FTZ R236, R12, c[0x0][0x2d0], -R191.reuse ;  /* 0x0000b4000cec7a23 */ /* 0x100fe400000108bf */
[----:B------:R-:W-:Y:S02]  /*12f90*/  FFMA.FTZ R241, R13, c[0x0][0x2d0], -R191 ;  /* 0x0000b4000df17a23 */ /* 0x000fe400000108bf */
[--C-:B------:R-:W-:Y:S02]  /*12fa0*/  FFMA.FTZ R238, R14, c[0x0][0x2d0], -R189.reuse ;  /* 0x0000b4000eee7a23 */ /* 0x100fe400000108bd */
[----:B------:R-:W-:Y:S02]  /*12fb0*/  FFMA.FTZ R243, R15, c[0x0][0x2d0], -R189 ;  /* 0x0000b4000ff37a23 */ /* 0x000fe400000108bd */
[--C-:B------:R-:W-:Y:S01]  /*12fc0*/  FFMA.FTZ R240, R16, c[0x0][0x2d0], -R191.reuse ;  /* 0x0000b40010f07a23 */ /* 0x100fe200000108bf */
[----:B------:R-:W-:Y:S01]  /*12fd0*/  MUFU.EX2 R158, R158 ;  /* 0x0000009e009e7308 */ /* 0x000fe20000000800 */
[----:B------:R-:W-:Y:S02]  /*12fe0*/  FFMA.FTZ R245, R17, c[0x0][0x2d0], -R191 ;  /* 0x0000b40011f57a23 */ /* 0x000fe400000108bf */
[--C-:B------:R-:W-:Y:S02]  /*12ff0*/  FFMA.FTZ R242, R18, c[0x0][0x2d0], -R189.reuse ;  /* 0x0000b40012f27a23 */ /* 0x100fe400000108bd */
[C---:B--2---:R-:W-:Y:S02]  /*13000*/  FMUL.FTZ R8, R2.reuse, R152 ;  /* 0x0000009802087220 */ /* 0x044fe40000410000 */
[C---:B------:R-:W-:Y:S02]  /*13010*/  FMUL.FTZ R9, R2.reuse, R153 ;  /* 0x0000009902097220 */ /* 0x040fe40000410000 */
[C---:B------:R-:W-:Y:S01]  /*13020*/  FMUL.FTZ R28, R2.reuse, R28 ;  /* 0x0000001c021c7220 */ /* 0x040fe20000410000 */
[----:B------:R-:W2:Y:S01]  /*13030*/  MUFU.EX2 R5, R5 ;  /* 0x0000000500057308 */ /* 0x000ea20000000800 */
[C---:B------:R-:W-:Y:S02]  /*13040*/  FMUL.FTZ R29, R2.reuse, R29 ;  /* 0x0000001d021d7220 */ /* 0x040fe40000410000 */
[----:B------:R-:W-:Y:S02]  /*13050*/  FMUL.FTZ R32, R2, R32 ;  /* 0x0000002002207220 */ /* 0x000fe40000410000 */
[--C-:B---3--:R-:W-:Y:S02]  /*13060*/  FFMA.FTZ R157, R10, c[0x0][0x2d0], -R189.reuse ;  /* 0x0000b4000a9d7a23 */ /* 0x108fe400000108bd */
[C---:B----4-:R-:W-:Y:S02]  /*13070*/  FMUL.FTZ R10, R0.reuse, R154 ;  /* 0x0000009a000a7220 */ /* 0x050fe40000410000 */
[C---:B------:R-:W-:Y:S01]  /*13080*/  FMUL.FTZ R11, R0.reuse, R155 ;  /* 0x0000009b000b7220 */ /* 0x040fe20000410000 */
[----:B------:R-:W-:Y:S01]  /*13090*/  MUFU.EX2 R159, R159 ;  /* 0x0000009f009f7308 */ /* 0x000fe20000000800 */
[C---:B------:R-:W-:Y:S02]  /*130a0*/  FMUL.FTZ R30, R0.reuse, R30 ;  /* 0x0000001e001e7220 */ /* 0x040fe40000410000 */
[----:B------:R-:W-:Y:S02]  /*130b0*/  FMUL.FTZ R31, R0, R31 ;  /* 0x0000001f001f7220 */ /* 0x000fe40000410000 */
[----:B------:R-:W-:Y:S02]  /*130c0*/  FMUL.FTZ R33, R2, R33 ;  /* 0x0000002102217220 */ /* 0x000fe40000410000 */
[C---:B------:R-:W-:Y:S02]  /*130d0*/  FMUL.FTZ R34, R0.reuse, R34 ;  /* 0x0000002200227220 */ /* 0x040fe40000410000 */
[----:B------:R-:W-:Y:S01]  /*130e0*/  FMUL.FTZ R35, R0, R35 ;  /* 0x0000002300237220 */ /* 0x000fe20000410000 */
[----:B------:R-:W3:Y:S01]  /*130f0*/  MUFU.EX2 R188, R188 ;  /* 0x000000bc00bc7308 */ /* 0x000ee20000000800 */
[C---:B------:R-:W-:Y:S02]  /*13100*/  FMUL.FTZ R36, R2.reuse, R36 ;  /* 0x0000002402247220 */ /* 0x040fe40000410000 */
[----:B------:R-:W-:Y:S01]  /*13110*/  FMUL.FTZ R37, R2, R37 ;  /* 0x0000002502257220 */ /* 0x000fe20000410000 */
[----:B--2---:R-:W-:Y:S01]  /*13120*/  F2FP.PACK_AB R152, R5, R158 ;  /* 0x0000009e0598723e */ /* 0x004fe200000000ff */
[C---:B------:R-:W-:Y:S02]  /*13130*/  FMUL.FTZ R38, R0.reuse, R38 ;  /* 0x0000002600267220 */ /* 0x040fe40000410000 */
[----:B------:R-:W-:Y:S02]  /*13140*/  FMUL.FTZ R39, R0, R39 ;  /* 0x0000002700277220 */ /* 0x000fe40000410000 */
[C---:B------:R-:W-:Y:S01]  /*13150*/  FMUL.FTZ R12, R2.reuse, R148 ;  /* 0x00000094020c7220 */ /* 0x040fe20000410000 */
[----:B------:R-:W2:Y:S01]  /*13160*/  MUFU.EX2 R7, R7 ;  /* 0x0000000700077308 */ /* 0x000ea20000000800 */
[----:B------:R-:W-:Y:S02]  /*13170*/  FMUL.FTZ R13, R2, R149 ;  /* 0x00000095020d7220 */ /* 0x000fe40000410000 */
[C---:B------:R-:W-:Y:S02]  /*13180*/  FMUL.FTZ R14, R0.reuse, R150 ;  /* 0x00000096000e7220 */ /* 0x040fe40000410000 */
[----:B------:R-:W-:Y:S02]  /*13190*/  FMUL.FTZ R15, R0, R151 ;  /* 0x00000097000f7220 */ /* 0x000fe40000410000 */
[----:B------:R-:W-:Y:S01]  /*131a0*/  LDSM.16.MT88.4 R148, [R204+0x8880] ;  /* 0x00888000cc94783b */ /* 0x000fe20000004200 */
[C---:B------:R-:W-:Y:S02]  /*131b0*/  FMUL.FTZ R40, R2.reuse, R40 ;  /* 0x0000002802287220 */ /* 0x040fe40000410000 */
[----:B------:R-:W-:Y:S01]  /*131c0*/  MUFU.EX2 R157, R157 ;  /* 0x0000009d009d7308 */ /* 0x000fe20000000800 */
[----:B------:R-:W-:Y:S02]  /*131d0*/  FMUL.FTZ R41, R2, R41 ;  /* 0x0000002902297220 */ /* 0x000fe40000410000 */
[----:B------:R-:W-:Y:S01]  /*131e0*/  FMUL.FTZ R42, R0, R42 ;  /* 0x0000002a002a7220 */ /* 0x000fe20000410000 */
[----:B---3--:R-:W-:Y:S01]  /*131f0*/  F2FP.PACK_AB R154, R188, R159 ;  /* 0x0000009fbc9a723e */ /* 0x008fe200000000ff */
        /* <DEDUP_REMOVED lines=10> */
[----:B------:R-:W-:Y:S01]  /*132a0*/  MUFU.EX2 R236, R236 ;  /* 0x000000ec00ec7308 */ /* 0x000fe20000000800 */
[----:B------:R-:W-:Y:S02]  /*132b0*/  FMUL.FTZ R51, R0, R51 ;  /* 0x0000003300337220 */ /* 0x000fe40000410000 */
[C---:B------:R-:W-:Y:S02]  /*132c0*/  FMUL.FTZ R52, R2.reuse, R52 ;  /* 0x0000003402347220 */ /* 0x040fe40000410000 */
[----:B------:R-:W-:Y:S02]  /*132d0*/  FMUL.FTZ R53, R2, R53 ;  /* 0x0000003502357220 */ /* 0x000fe40000410000 */
[C---:B------:R-:W-:Y:S02]  /*132e0*/  FMUL.FTZ R54, R0.reuse, R54 ;  /* 0x0000003600367220 */ /* 0x040fe40000410000 */
[----:B------:R-:W-:Y:S01]  /*132f0*/  FMUL.FTZ R55, R0, R55 ;  /* 0x0000003700377220 */ /* 0x000fe20000410000 */
[----:B------:R-:W2:Y:S01]  /*13300*/  MUFU.EX2 R241, R241 ;  /* 0x000000f100f17308 */ /* 0x000ea20000000800 */
[C---:B------:R-:W-:Y:S02]  /*13310*/  FMUL.FTZ R56, R2.reuse, R56 ;  /* 0x0000003802387220 */ /* 0x040fe40000410000 */
[----:B------:R-:W-:Y:S01]  /*13320*/  FMUL.FTZ R57, R2, R57 ;  /* 0x0000003902397220 */ /* 0x000fe20000410000 */
[----:B---3--:R-:W-:Y:S01]  /*13330*/  F2FP.PACK_AB R155, R190, R157 ;  /* 0x0000009dbe9b723e */ /* 0x008fe200000000ff */
[C---:B------:R-:W-:Y:S02]  /*13340*/  FMUL.FTZ R58, R0.reuse, R58 ;  /* 0x0000003a003a7220 */ /* 0x040fe40000410000 */
[----:B------:R-:W-:Y:S02]  /*13350*/  FMUL.FTZ R59, R0, R59 ;  /* 0x0000003b003b7220 */ /* 0x000fe40000410000 */
[C---:B------:R-:W-:Y:S01]  /*13360*/  FMUL.FTZ R60, R2.reuse, R60 ;  /* 0x0000003c023c7220 */ /* 0x040fe20000410000 */
[----:B------:R-:W-:Y:S01]  /*13370*/  MUFU.EX2 R238, R238 ;  /* 0x000000ee00ee7308 */ /* 0x000fe20000000800 */
[C---:B-1----:R-:W-:Y:S05]  /*13380*/  HMMA.16816.F32 R8, R152.reuse, R160, R8 ;  /* 0x000000a09808723c */ /* 0x042fea0000001808 */
[----:B------:R-:W-:Y:S02]  /*13390*/  FMUL.FTZ R61, R2, R61 ;  /* 0x0000003d023d7220 */ /* 0x000fe40000410000 */
[C---:B------:R-:W-:Y:S01]  /*133a0*/  FMUL.FTZ R62, R0.reuse, R62 ;  /* 0x0000003e003e7220 */ /* 0x040fe20000410000 */
[C---:B------:R-:W-:Y:S01]  /*133b0*/  HMMA.16816.F32 R28, R152.reuse, R162, R28 ;  /* 0x000000a2981c723c */ /* 0x040fe2000000181c */
[----:B------:R-:W1:Y:S01]  /*133c0*/  LDSM.16.MT88.4 R160, [R204+0x4080] ;  /* 0x00408000cca0783b */ /* 0x000e620000004200 */
[----:B------:R-:W3:Y:S02]  /*133d0*/  MUFU.EX2 R243, R243 ;  /* 0x000000f300f37308 */ /* 0x000ee40000000800 */
[----:B------:R-:W-:Y:S02]  /*133e0*/  FMUL.FTZ R63, R0, R63 ;  /* 0x0000003f003f7220 */ /* 0x000fe40000410000 */
[C---:B------:R-:W-:Y:S02]  /*133f0*/  FMUL.FTZ R64, R2.reuse, R64 ;  /* 0x0000004002407220 */ /* 0x040fe40000410000 */
[C---:B------:R-:W-:Y:S04]  /*13400*/  HMMA.16816.F32 R32, R152.reuse, R164, R32 ;  /* 0x000000a49820723c */ /* 0x040fe80000001820 */
[----:B------:R-:W-:Y:S01]  /*13410*/  FMUL.FTZ R65, R2, R65 ;  /* 0x0000004102417220 */ /* 0x000fe20000410000 */
[----:B------:R-:W-:Y:S01]  /*13420*/  MUFU.EX2 R240, R240 ;  /* 0x000000f000f07308 */ /* 0x000fe20000000800 */
[C---:B------:R-:W-:Y:S02]  /*13430*/  FMUL.FTZ R66, R0.reuse, R66 ;  /* 0x0000004200427220 */ /* 0x040fe40000410000 */
[C---:B------:R-:W-:Y:S01]  /*13440*/  HMMA.16816.F32 R36, R152.reuse, R166, R36 ;  /* 0x000000a69824723c */ /* 0x040fe20000001824 */
[----:B------:R-:W4:Y:S03]  /*13450*/  LDSM.16.MT88.4 R164, [R208+0x5880] ;  /* 0x00588000d0a4783b */ /* 0x000f260000004200 */
[----:B------:R-:W-:Y:S02]  /*13460*/  FMUL.FTZ R67, R0, R67 ;  /* 0x0000004300437220 */ /* 0x000fe40000410000 */
[C---:B------:R-:W-:Y:S01]  /*13470*/  FMUL.FTZ R68, R2.reuse, R68 ;  /* 0x0000004402447220 */ /* 0x040fe20000410000 */
[----:B------:R-:W5:Y:S01]  /*13480*/  MUFU.EX2 R245, R245 ;  /* 0x000000f500f57308 */ /* 0x000f620000000800 */
[C---:B------:R-:W-:Y:S04]  /*13490*/  HMMA.16816.F32 R40, R152.reuse, R168, R40 ;  /* 0x000000a89828723c */ /* 0x040fe80000001828 */
[----:B------:R-:W-:Y:S02]  /*134a0*/  FMUL.FTZ R69, R2, R69 ;  /* 0x0000004502457220 */ /* 0x000fe40000410000 */
[C---:B------:R-:W-:Y:S02]  /*134b0*/  FMUL.FTZ R70, R0.reuse, R70 ;  /* 0x0000004600467220 */ /* 0x040fe40000410000 */
[C---:B------:R-:W-:Y:S01]  /*134c0*/  HMMA.16816.F32 R44, R152.reuse, R170, R44 ;  /* 0x000000aa982c723c */ /* 0x040fe2000000182c */
[----:B------:R-:W2:Y:S01]  /*134d0*/  LDSM.16.MT88.4 R168, [R206+0x5880] ;  /* 0x00588000cea8783b */ /* 0x000ea20000004200 */
[----:B------:R-:W-:Y:S02]  /*134e0*/  MUFU.EX2 R242, R242 ;  /* 0x000000f200f27308 */ /* 0x000fe40000000800 */
[----:B------:R-:W-:Y:S02]  /*134f0*/  FMUL.FTZ R71, R0, R71 ;  /* 0x0000004700477220 */ /* 0x000fe40000410000 */
[C---:B------:R-:W-:Y:S02]  /*13500*/  FMUL.FTZ R72, R2.reuse, R72 ;  /* 0x0000004802487220 */ /* 0x040fe40000410000 */
[----:B------:R-:W-:Y:S01]  /*13510*/  FMUL.FTZ R73, R2, R73 ;  /* 0x0000004902497220 */ /* 0x000fe20000410000 */
[C---:B-1----:R-:W-:Y:S03]  /*13520*/  HMMA.16816.F32 R48, R152.reuse, R160, R48 ;  /* 0x000000a09830723c */ /* 0x042fe60000001830 */
[C---:B------:R-:W-:Y:S01]  /*13530*/  FMUL.FTZ R74, R0.reuse, R74 ;  /* 0x0000004a004a7220 */ /* 0x040fe20000410000 */
[----:B------:R-:W-:Y:S01]  /*13540*/  MUFU.EX2 R244, R244 ;  /* 0x000000f400f47308 */ /* 0x000fe20000000800 */
[----:B------:R-:W-:Y:S02]  /*13550*/  FMUL.FTZ R75, R0, R75 ;  /* 0x0000004b004b7220 */ /* 0x000fe40000410000 */
[C---:B------:R-:W-:Y:S01]  /*13560*/  FMUL.FTZ R76, R2.reuse, R76 ;  /* 0x0000004c024c7220 */ /* 0x040fe20000410000 */
[C---:B------:R-:W-:Y:S01]  /*13570*/  HMMA.16816.F32 R52, R152.reuse, R162, R52 ;  /* 0x000000a29834723c */ /* 0x040fe20000001834 */
[----:B------:R-:W1:Y:S03]  /*13580*/  LDSM.16.MT88.4 R160, [R205+0x5880] ;  /* 0x00588000cda0783b */ /* 0x000e660000004200 */
[----:B------:R-:W-:Y:S02]  /*13590*/  FMUL.FTZ R77, R2, R77 ;  /* 0x0000004d024d7220 */ /* 0x000fe40000410000 */
[C---:B------:R-:W-:Y:S01]  /*135a0*/  FMUL.FTZ R78, R0.reuse, R78 ;  /* 0x0000004e004e7220 */ /* 0x040fe20000410000 */
[----:B------:R-:W-:Y:S01]  /*135b0*/  MUFU.EX2 R246, R246 ;  /* 0x000000f600f67308 */ /* 0x000fe20000000800 */
[C---:B----4-:R-:W-:Y:S04]  /*135c0*/  HMMA.16816.F32 R56, R152.reuse, R164, R56 ;  /* 0x000000a49838723c */ /* 0x050fe80000001838 */
[----:B------:R-:W-:Y:S02]  /*135d0*/  FMUL.FTZ R79, R0, R79 ;  /* 0x0000004f004f7220 */ /* 0x000fe40000410000 */
[C---:B------:R-:W-:Y:S02]  /*135e0*/  FMUL.FTZ R80, R2.reuse, R80 ;  /* 0x0000005002507220 */ /* 0x040fe40000410000 */
[C---:B------:R-:W-:Y:S01]  /*135f0*/  HMMA.16816.F32 R60, R152.reuse, R166, R60 ;  /* 0x000000a6983c723c */ /* 0x040fe2000000183c */
[----:B------:R-:W4:Y:S03]  /*13600*/  LDSM.16.MT88.4 R164, [R204+0x5880] ;  /* 0x00588000cca4783b */ /* 0x000f260000004200 */
        /* <DEDUP_REMOVED lines=10> */
[C---:B-1----:R-:W-:Y:S03]  /*136b0*/  HMMA.16816.F32 R72, R152.reuse, R160, R72 ;  /* 0x000000a09848723c */ /* 0x042fe60000001848 */
[C---:B------:R-:W-:Y:S02]  /*136c0*/  FMUL.FTZ R88, R2.reuse, R88 ;  /* 0x0000005802587220 */ /* 0x040fe40000410000 */
[----:B------:R-:W-:Y:S02]  /*136d0*/  FMUL.FTZ R89, R2, R89 ;  /* 0x0000005902597220 */ /* 0x000fe40000410000 */
[C---:B------:R-:W-:Y:S01]  /*136e0*/  FMUL.FTZ R90, R0.reuse, R90 ;  /* 0x0000005a005a7220 */ /* 0x040fe20000410000 */
[C---:B------:R-:W-:Y:S01]  /*136f0*/  HMMA.16816.F32 R76, R152.reuse, R162, R76 ;  /* 0x000000a2984c723c */ /* 0x040fe2000000184c */
[----:B------:R-:W1:Y:S03]  /*13700*/  LDSM.16.MT88.4 R160, [R206+0x7080] ;  /* 0x00708000cea0783b */ /* 0x000e660000004200 */
[----:B------:R-:W-:Y:S02]  /*13710*/  FMUL.FTZ R91, R0, R91 ;  /* 0x0000005b005b7220 */ /* 0x000fe40000410000 */
[C---:B------:R-:W-:Y:S02]  /*13720*/  FMUL.FTZ R92, R2.reuse, R92 ;  /* 0x0000005c025c7220 */ /* 0x040fe40000410000 */
        /* <DEDUP_REMOVED lines=62> */
[----:B------:R-:W-:Y:S01]  /*13b10*/  FFMA.FTZ R247, R19, c[0x0][0x2d0], -R189 ;  /* 0x0000b40013f77a23 */ /* 0x000fe200000108bd */
[C---:B------:R-:W-:Y:S01]  /*13b20*/  HMMA.16816.F32 R12, R152.reuse, R166, R12 ;  /* 0x000000a6980c723c */ /* 0x040fe2000000180c */
[----:B------:R-:W4:Y:S03]  /*13b30*/  LDSM.16.MT88.4 R164, [R206+0x4880] ;  /* 0x00488000cea4783b */ /* 0x000f260000004200 */
[C---:B------:R-:W-:Y:S01]  /*13b40*/  FMUL.FTZ R136, R2.reuse, R136 ;  /* 0x0000008802887220 */ /* 0x040fe20000410000 */
[----:B------:R-:W1:Y:S01]  /*13b50*/  MUFU.EX2 R247, R247 ;  /* 0x000000f700f77308 */ /* 0x000e620000000800 */
[----:B------:R-:W-:Y:S02]  /*13b60*/  FMUL.FTZ R137, R2, R137 ;  /* 0x0000008902897220 */ /* 0x000fe40000410000 */
[C---:B--2---:R-:W-:Y:S04]  /*13b70*/  HMMA.16816.F32 R132, R152.reuse, R168, R132 ;  /* 0x000000a89884723c */ /* 0x044fe80000001884 */
[C---:B------:R-:W-:Y:S02]  /*13b80*/  FMUL.FTZ R138, R0.reuse, R138 ;  /* 0x0000008a008a7220 */ /* 0x040fe40000410000 */
[----:B------:R-:W-:Y:S02]  /*13b90*/  FMUL.FTZ R139, R0, R139 ;  /* 0x0000008b008b7220 */ /* 0x000fe40000410000 */
[C---:B------:R-:W-:Y:S01]  /*13ba0*/  FMUL.FTZ R16, R2.reuse, R144 ;  /* 0x0000009002107220 */ /* 0x040fe20000410000 */
[----:B------:R-:W-:Y:S03]  /*13bb0*/  F2FP.PACK_AB R144, R241, R236 ;  /* 0x000000ecf190723e */ /* 0x000fe600000000ff */
[----:B------:R-:W-:Y:S01]  /*13bc0*/  FMUL.FTZ R17, R2, R145 ;  /* 0x0000009102117220 */ /* 0x000fe20000410000 */
[C---:B------:R-:W-:Y:S01]  /*13bd0*/  HMMA.16816.F32 R136, R152.reuse, R170, R136 ;  /* 0x000000aa9888723c */ /* 0x040fe20000001888 */
[----:B------:R-:W2:Y:S02]  /*13be0*/  LDSM.16.MT88.4 R168, [R205+0x4880] ;  /* 0x00488000cda8783b */ /* 0x000ea40000004200 */
[C---:B------:R-:W-:Y:S01]  /*13bf0*/  FMUL.FTZ R18, R0.reuse, R146 ;  /* 0x0000009200127220 */ /* 0x040fe20000410000 */
[----:B---3--:R-:W-:Y:S01]  /*13c00*/  F2FP.PACK_AB R145, R243, R238 ;  /* 0x000000eef391723e */ /* 0x008fe200000000ff */
[----:B------:R-:W-:Y:S01]  /*13c10*/  FMUL.FTZ R19, R0, R147 ;  /* 0x0000009300137220 */ /* 0x000fe20000410000 */
[----:B-----5:R-:W-:Y:S01]  /*13c20*/  F2FP.PACK_AB R146, R245, R240 ;  /* 0x000000f0f592723e */ /* 0x020fe200000000ff */
[C---:B------:R-:W-:Y:S01]  /*13c30*/  FMUL.FTZ R140, R2.reuse, R140 ;  /* 0x0000008c028c7220 */ /* 0x040fe20000410000 */
[----:B-1----:R-:W-:Y:S01]  /*13c40*/  F2FP.PACK_AB R147, R247, R242 ;  /* 0x000000f2f793723e */ /* 0x002fe200000000ff */
[----:B------:R-:W-:Y:S03]  /*13c50*/  FMUL.FTZ R141, R2, R141 ;  /* 0x0000008d028d7220 */ /* 0x000fe60000410000 */
[C---:B------:R-:W-:Y:S03]  /*13c60*/  HMMA.16816.F32 R16, R152.reuse, R148, R16 ;  /* 0x000000949810723c */ /* 0x040fe60000001810 */
[C---:B------:R-:W-:Y:S02]  /*13c70*/  FMUL.FTZ R142, R0.reuse, R142 ;  /* 0x0000008e008e7220 */ /* 0x040fe40000410000 */
[----:B------:R-:W-:Y:S02]  /*13c80*/  FMUL.FTZ R143, R0, R143 ;  /* 0x0000008f008f7220 */ /* 0x000fe40000410000 */
[----:B------:R-:W-:Y:S02]  /*13c90*/  FFMA.FTZ R158, R2, R239, R158 ;  /* 0x000000ef029e7223 */ /* 0x000fe4000001009e */
[----:B------:R-:W-:Y:S03]  /*13ca0*/  FFMA.FTZ R6, R0, R237, R6 ;  /* 0x000000ed00067223 */ /* 0x000fe60000010006 */
[----:B------:R-:W-:Y:S01]  /*13cb0*/  HMMA.16816.F32 R140, R152, R150, R140 ;  /* 0x00000096988c723c */ /* 0x000fe2000000188c */
[----:B------:R-:W1:Y:S02]  /*13cc0*/  LDSM.16.MT88.4 R148, [R206+0x6080] ;  /* 0x00608000ce94783b */ /* 0x000e640000004200 */
[----:B------:R-:W-:Y:S02]  /*13cd0*/  FADD.FTZ R158, R5, R158 ;  /* 0x0000009e059e7221 */ /* 0x000fe40000010000 */
[----:B------:R-:W-:Y:S02]  /*13ce0*/  FADD.FTZ R6, R7, R6 ;  /* 0x0000000607067221 */ /* 0x000fe40000010000 */
[----:B------:R-:W-:Y:S01]  /*13cf0*/  FADD.FTZ R5, R159, R158 ;  /* 0x0000009e9f057221 */ /* 0x000fe20000010000 */
[C---:B------:R-:W-:Y:S01]  /*13d00*/  HMMA.16816.F32 R8, R144.reuse, R160, R8 ;  /* 0x000000a09008723c */ /* 0x040fe20000001808 */
[----:B------:R-:W3:Y:S04]  /*13d10*/  LDSM.16.MT88.4 R152, [R205+0x6080] ;  /* 0x00608000cd98783b */ /* 0x000ee80000004200 */
[----:B------:R-:W-:Y:S01]  /*13d20*/  FADD.FTZ R7, R157, R6 ;  /* 0x000000069d077221 */ /* 0x000fe20000010000 */
[----:B------:R-:W-:Y:S01]  /*13d30*/  MOV R157, R156 ;  /* 0x0000009c009d7202 */ /* 0x000fe20000000f00 */
[----:B------:R-:W-:Y:S01]  /*13d40*/  FADD.FTZ R5, R188, R5 ;  /* 0x00000005bc057221 */ /* 0x000fe20000010000 */
[C---:B------:R-:W-:Y:S01]  /*13d50*/  HMMA.16816.F32 R28, R144.reuse, R162, R28 ;  /* 0x000000a2901c723c */ /* 0x040fe2000000181c */
[----:B------:R-:W5:Y:S03]  /*13d60*/  LDSM.16.MT88.4 R160, [R206+0x7880] ;  /* 0x00788000cea0783b */ /* 0x000f660000004200 */
        /* <DEDUP_REMOVED lines=13> */
[----:B------:R-:W-:Y:S03]  /*13e40*/  LDSM.16.MT88.4 R168, [R206+0x5080] ;  /* 0x00508000cea8783b */ /* 0x000fe60000004200 */
[----:B------:R-:W-:Y:S04]  /*13e50*/  FADD.FTZ R247, R247, R242 ;  /* 0x000000f2f7f77221 */ /* 0x000fe80000010000 */
[C---:B------:R-:W-:Y:S08]  /*13e60*/  HMMA.16816.F32 R48, R144.reuse, R172, R48 ;  /* 0x000000ac9030723c */ /* 0x040ff00000001830 */
[C---:B------:R-:W-:Y:S01]  /*13e70*/  HMMA.16816.F32 R52, R144.reuse, R174, R52 ;  /* 0x000000ae9034723c */ /* 0x040fe20000001834 */
[----:B------:R-:W-:Y:S07]  /*13e80*/  LDSM.16.MT88.4 R172, [R204+0x8080] ;  /* 0x00808000ccac783b */ /* 0x000fee0000004200 */
        /* <DEDUP_REMOVED lines=11> */
[----:B------:R-:W-:Y:S07]  /*13f40*/  LDSM.16.MT88.4 R180, [R205+0x9880] ;  /* 0x00988000cdb4783b */ /* 0x000fee0000004200 */
[C---:B------:R-:W-:Y:S07]  /*13f50*/  HMMA.16816.F32 R88, R144.reuse, R184, R88 ;  /* 0x000000b89058723c */ /* 0x040fee0000001858 */
[--C-:B------:R-:W-:Y:S01]  /*13f60*/  FFMA.FTZ R184, R20, c[0x0][0x2d0], -R191.reuse ;  /* 0x0000b40014b87a23 */ /* 0x100fe200000108bf */
[C---:B------:R-:W-:Y:S04]  /*13f70*/  HMMA.16816.F32 R92, R144.reuse, R186, R92 ;  /* 0x000000ba905c723c */ /* 0x040fe8000000185c */
[--C-:B------:R-:W-:Y:S01]  /*13f80*/  FFMA.FTZ R185, R21, c[0x0][0x2d0], -R191.reuse ;  /* 0x0000b40015b97a23 */ /* 0x100fe200000108bf */
[----:B------:R-:W-:Y:S01]  /*13f90*/  MUFU.EX2 R184, R184 ;  /* 0x000000b800b87308 */ /* 0x000fe20000000800 */
[----:B------:R-:W-:Y:S02]  /*13fa0*/  FFMA.FTZ R191, R25, c[0x0][0x2d0], -R191 ;  /* 0x0000b40019bf7a23 */ /* 0x000fe400000108bf */
[C---:B-----5:R-:W-:Y:S04]  /*13fb0*/  HMMA.16816.F32 R96, R144.reuse, R160, R96 ;  /* 0x000000a09060723c */ /* 0x060fe80000001860 */
[--C-:B------:R-:W-:Y:S02]  /*13fc0*/  FFMA.FTZ R186, R22, c[0x0][0x2d0], -R189.reuse ;  /* 0x0000b40016ba7a23 */ /* 0x100fe400000108bd */
[--C-:B------:R-:W-:Y:S01]  /*13fd0*/  FFMA.FTZ R187, R23, c[0x0][0x2d0], -R189.reuse ;  /* 0x0000b40017bb7a23 */ /* 0x100fe200000108bd */
[----:B------:R-:W3:Y:S01]  /*13fe0*/  MUFU.EX2 R185, R185 ;  /* 0x000000b900b97308 */ /* 0x000ee20000000800 */
[C---:B------:R-:W-:Y:S01]  /*13ff0*/  HMMA.16816.F32 R100, R144.reuse, R162, R100 ;  /* 0x000000a29064723c */ /* 0x040fe20000001864 */
[----:B------:R-:W5:Y:S03]  /*14000*/  LDSM.16.MT88.4 R160, [R206+0x9080] ;  /* 0x00908000cea0783b */ /* 0x000f660000004200 */
[----:B------:R-:W-:Y:S04]  /*14010*/  FFMA.FTZ R189, R27, c[0x0][0x2d0], -R189 ;  /* 0x0000b4001bbd7a23 */ /* 0x000fe800000108bd */
[C---:B----4-:R-:W-:Y:S01]  /*14020*/  HMMA.16816.F32 R104, R144.reuse, R164, R104 ;  /* 0x000000a49068723c */ /* 0x050fe20000001868 */
[----:B------:R-:W-:Y:S01]  /*14030*/  LDSM.16.MT88.4 R20, [R204+0x9080] ;  /* 0x00908000cc14783b */ /* 0x000fe20000004200 */
[----:B------:R-:W-:Y:S06]  /*14040*/  MUFU.EX2 R186, R186 ;  /* 0x000000ba00ba7308 */ /* 0x000fec0000000800 */
[C---:B------:R-:W-:Y:S01]  /*14050*/  HMMA.16816.F32 R108, R144.reuse, R166, R108 ;  /* 0x000000a6906c723c */ /* 0x040fe2000000186c */
[----:B------:R-:W4:Y:S03]  /*14060*/  LDSM.16.MT88.4 R164, [R205+0x9080] ;  /* 0x00908000cda4783b */ /* 0x000f260000004200 */
[----:B------:R-:W3:Y:S04]  /*14070*/  MUFU.EX2 R187, R187 ;  /* 0x000000bb00bb7308 */ /* 0x000ee80000000800 */
[C---:B-1----:R-:W-:Y:S01]  /*14080*/  HMMA.16816.F32 R112, R144.reuse, R148, R112 ;  /* 0x000000949070723c */ /* 0x042fe20000001870 */
[----:B------:R-:W-:Y:S05]  /*14090*/  LDSM.16.MT88.4 R24, [R205+0x5080] ;  /* 0x00508000cd18783b */ /* 0x000fea0000004200 */
[----:B------:R-:W1:Y:S02]  /*140a0*/  MUFU.EX2 R191, R191 ;  /* 0x000000bf00bf7308 */ /* 0x000e640000000800 */
[C---:B------:R-:W-:Y:S01]  /*140b0*/  HMMA.16816.F32 R116, R144.reuse, R150, R116 ;  /* 0x000000969074723c */ /* 0x040fe20000001874 */
[----:B------:R-:W1:Y:S07]  /*140c0*/  LDSM.16.MT88.4 R148, [R208+0x5080] ;  /* 0x00508000d094783b */ /* 0x000e6e0000004200 */
[C---:B--2---:R-:W-:Y:S01]  /*140d0*/  HMMA.16816.F32 R120, R144.reuse, R152, R120 ;  /* 0x000000989078723c */ /* 0x044fe20000001878 */
[----:B------:R-:W2:Y:S07]  /*140e0*/  MUFU.EX2 R189, R189 ;  /* 0x000000bd00bd7308 */ /* 0x000eae0000000800 */
[C---:B------:R-:W-:Y:S08]  /*140f0*/  HMMA.16816.F32 R124, R144.reuse, R154, R124 ;  /* 0x0000009a907c723c */ /* 0x040ff0000000187c */
[C---:B-----5:R-:W-:Y:S08]  /*14100*/  HMMA.16816.F32 R128, R144.reuse, R160, R128 ;  /* 0x000000a09080723c */ /* 0x060ff00000001880 */
[C---:B------:R-:W-:Y:S01]  /*14110*/  HMMA.16816.F32 R12, R144.reuse, R162, R12 ;  /* 0x000000a2900c723c */ /* 0x040fe2000000180c */
[----:B------:R-:W5:Y:S07]  /*14120*/  LDSM.16.MT88.4 R160, [R204+0x5080] ;  /* 0x00508000cca0783b */ /* 0x000f6e0000004200 */
[C---:B----4-:R-:W-:Y:S08]  /*14130*/  HMMA.16816.F32 R132, R144.reuse, R164, R132 ;  /* 0x000000a49084723c */ /* 0x050ff00000001884 */
[C---:B------:R-:W-:Y:S01]  /*14140*/  HMMA.16816.F32 R136, R144.reuse, R166, R136 ;  /* 0x000000a69088723c */ /* 0x040fe20000001888 */
[----:B------:R-:W-:Y:S07]  /*14150*/  LDSM.16.MT88.4 R164, [R208+0x8080] ;  /* 0x00808000d0a4783b */ /* 0x000fee0000004200 */
[C---:B------:R-:W-:Y:S07]  /*14160*/  HMMA.16816.F32 R16, R144.reuse, R20, R16 ;  /* 0x000000149010723c */ /* 0x040fee0000001810 */
[----:B---3--:R-:W-:Y:S01]  /*14170*/  F2FP.PACK_AB R20, R185, R184 ;  /* 0x000000b8b914723e */ /* 0x008fe200000000ff */
[----:B------:R-:W-:Y:S01]  /*14180*/  HMMA.16816.F32 R140, R144, R22, R140 ;  /* 0x00000016908c723c */ /* 0x000fe2000000188c */
[----:B------:R-:W3:Y:S03]  /*14190*/  LDSM.16.MT88.4 R144, [R208+0x6880] ;  /* 0x00688000d090783b */ /* 0x000ee60000004200 */
[----:B------:R-:W-:Y:S01]  /*141a0*/  F2FP.PACK_AB R21, R187, R186 ;  /* 0x000000babb15723e */ /* 0x000fe200000000ff */
[----:B------:R-:W-:Y:S02]  /*141b0*/  FADD.FTZ R184, R184, R245 ;  /* 0x000000f5b8b87221 */ /* 0x000fe40000010000 */
[----:B-1----:R-:W-:Y:S01]  /*141c0*/  F2FP.PACK_AB R22, R191, R244 ;  /* 0x000000f4bf16723e */ /* 0x002fe200000000ff */
[----:B------:R-:W-:Y:S01]  /*141d0*/  FADD.FTZ R186, R186, R247 ;  /* 0x000000f7baba7221 */ /* 0x000fe20000010000 */
[----:B--2---:R-:W-:Y:S03]  /*141e0*/  F2FP.PACK_AB R23, R189, R246 ;  /* 0x000000f6bd17723e */ /* 0x004fe600000000ff */
[----:B------:R-:W-:Y:S02]  /*141f0*/  FADD.FTZ R185, R185, R184 ;  /* 0x000000b8b9b97221 */ /* 0x000fe40000010000 */
[----:B------:R-:W-:Y:S02]  /*14200*/  FADD.FTZ R187, R187, R186 ;  /* 0x000000babbbb7221 */ /* 0x000fe40000010000 */
[C---:B------:R-:W-:Y:S01]  /*14210*/  HMMA.16816.F32 R152, R20.reuse, R148, R8 ;  /* 0x000000941498723c */ /* 0x040fe20000001808 */
[----:B------:R-:W1:Y:S04]  /*14220*/  LDSM.16.MT88.4 R8, [R206+0x6880] ;  /* 0x00688000ce08783b */ /* 0x000e680000004200 */
[----:B------:R-:W-:Y:S02]  /*14230*/  FADD.FTZ R244, R244, R185 ;  /* 0x000000b9f4f47221 */ /* 0x000fe40000010000 */
[----:B------:R-:W-:Y:S01]  /*14240*/  FADD.FTZ R246, R246, R187 ;  /* 0x000000bbf6f67221 */ /* 0x000fe20000010000 */
[C---:B------:R-:W-:Y:S01]  /*14250*/  HMMA.16816.F32 R28, R20.reuse, R150, R28 ;  /* 0x00000096141c723c */ /* 0x040fe2000000181c */
[----:B------:R-:W-:Y:S03]  /*14260*/  LDSM.16.MT88.4 R148, [R204+0x6880] ;  /* 0x00688000cc94783b */ /* 0x000fe60000004200 */
[----:B------:R-:W-:Y:S02]  /*14270*/  FADD.FTZ R239, R191, R244 ;  /* 0x000000f4bfef7221 */ /* 0x000fe40000010000 */
[----:B------:R-:W-:Y:S02]  /*14280*/  FADD.FTZ R237, R189, R246 ;  /* 0x000000f6bded7221 */ /* 0x000fe40000010000 */
[C---:B------:R-:W-:Y:S08]  /*14290*/  HMMA.16816.F32 R32, R20.reuse, R168, R32 ;  /* 0x000000a81420723c */ /* 0x040ff00000001820 */
[C---:B------:R-:W-:Y:S01]  /*142a0*/  HMMA.16816.F32 R36, R20.reuse, R170, R36 ;  /* 0x000000aa1424723c */ /* 0x040fe20000001824 */
[----:B------:R-:W-:Y:S07]  /*142b0*/  LDSM.16.MT88.4 R168, [R206+0x8080] ;  /* 0x00808000cea8783b */ /* 0x000fee0000004200 */
[C---:B------:R-:W-:Y:S08]  /*142c0*/  HMMA.16816.F32 R40, R20.reuse, R24, R40 ;  /* 0x000000181428723c */ /* 0x040ff00000001828 */
[C---:B------:R-:W-:Y:S01]  /*142d0*/  HMMA.16816.F32 R44, R20.reuse, R26, R44 ;  /* 0x0000001a142c723c */ /* 0x040fe2000000182c */
[----:B------:R-:W2:Y:S07]  /*142e0*/  LDSM.16.MT88.4 R24, [R205+0x6880] ;  /* 0x00688000cd18783b */ /* 0x000eae0000004200 */
[C---:B-----5:R-:W-:Y:S08]  /*142f0*/  HMMA.16816.F32 R48, R20.reuse, R160, R48 ;  /* 0x000000a01430723c */ /* 0x060ff00000001830 */
[C---:B------:R-:W-:Y:S01]  /*14300*/  HMMA.16816.F32 R52, R20.reuse, R162, R52 ;  /* 0x000000a21434723c */ /* 0x040fe20000001834 */
[----:B------:R-:W4:Y:S07]  /*14310*/  LDSM.16.MT88.4 R160, [R205+0x8080] ;  /* 0x00808000cda0783b */ /* 0x000f2e0000004200 */
[C---:B---3--:R-:W-:Y:S08]  /*14320*/  HMMA.16816.F32 R56, R20.reuse, R144, R56 ;  /* 0x000000901438723c */ /* 0x048ff00000001838 */
[C---:B------:R-:W-:Y:S01]  /*14330*/  HMMA.16816.F32 R60, R20.reuse, R146, R60 ;  /* 0x00000092143c723c */ /* 0x040fe2000000183c */
[----:B------:R-:W3:Y:S07]  /*14340*/  LDSM.16.MT88.4 R144, [R206+0x9880] ;  /* 0x00988000ce90783b */ /* 0x000eee0000004200 */
[C---:B-1----:R-:W-:Y:S08]  /*14350*/  HMMA.16816.F32 R64, R20.reuse, R8, R64 ;  /* 0x000000081440723c */ /* 0x042ff00000001840 */
[C---:B------:R-:W-:Y:S01]  /*14360*/  HMMA.16816.F32 R68, R20.reuse, R10, R68 ;  /* 0x0000000a1444723c */ /* 0x040fe20000001844 */
[----:B------:R-:W1:Y:S07]  /*14370*/  LDSM.16.MT88.4 R8, [R204+0x9880] ;  /* 0x00988000cc08783b */ /* 0x000e6e0000004200 */
        /* <DEDUP_REMOVED lines=18> */
[C---:B-1----:R-:W-:Y:S08]  /*144a0*/  HMMA.16816.F32 R144, R20.reuse, R8, R16 ;  /* 0x000000081490723c */ /* 0x042ff00000001810 */
[----:B------:R-:W-:Y:S01]  /*144b0*/  HMMA.16816.F32 R140, R20, R10, R140 ;  /* 0x0000000a148c723c */ /* 0x000fe2000000188c */
[----:B------:R-:W-:-:S07]  /*144c0*/  @P4 BRA `(.L_x_847) ;  /* 0xffffd91000004947 */ /* 0x000fce000383ffff */
.L_x_846:
        /* <DEDUP_REMOVED lines=18> */
[----:B------:R-:W2:Y:S08]  /*145f0*/  @P1 MUFU.LG2 R5, R5 ;  /* 0x0000000500051308 */ /* 0x000eb00000000c00 */
[----:B------:R-:W-:Y:S01]  /*14600*/  @P0 MUFU.RCP R2, R0 ;  /* 0x0000000000020308 */ /* 0x000fe20000001000 */
[C---:B-1----:R-:W-:Y:S02]  /*14610*/  FMUL.FTZ R152, R4.reuse, R152 ;  /* 0x0000009804987220 */ /* 0x042fe40000410000 */
[----:B------:R-:W-:-:S02]  /*14620*/  FMUL.FTZ R153, R4, R153 ;  /* 0x0000009904997220 */ /* 0x000fc40000410000 */
[C---:B------:R-:W-:Y:S02]  /*14630*/  FMUL.FTZ R28, R4.reuse, R28 ;  /* 0x0000001c041c7220 */ /* 0x040fe40000410000 */
[C---:B------:R-:W-:Y:S01]  /*14640*/  FMUL.FTZ R29, R4.reuse, R29 ;  /* 0x0000001d041d7220 */ /* 0x040fe20000410000 */
[----:B------:R-:W1:Y:S01]  /*14650*/  @P0 MUFU.LG2 R0, R0 ;  /* 0x0000000000000308 */ /* 0x000e620000000c00 */
[----:B--2---:R-:W-:Y:S02]  /*14660*/  @P1 FMUL.FTZ R14, R5, 0.69314718246459960938 ;  /* 0x3f317218050e1820 */ /* 0x004fe40000410000 */
[----:B------:R-:W-:Y:S02]  /*14670*/  @P1 FMUL.FTZ R5, R15, c[0x0][0x2d0] ;  /* 0x0000b4000f051a20 */ /* 0x000fe40000410000 */
[C---:B------:R-:W-:Y:S02]  /*14680*/  FMUL.FTZ R32, R4.reuse, R32 ;  /* 0x0000002004207220 */ /* 0x040fe40000410000 */
[----:B------:R-:W-:-:S02]  /*14690*/  FMUL.FTZ R33, R4, R33 ;  /* 0x0000002104217220 */ /* 0x000fc40000410000 */
[C---:B------:R-:W-:Y:S02]  /*146a0*/  FMUL.FTZ R36, R4.reuse, R36 ;  /* 0x0000002404247220 */ /* 0x040fe40000410000 */
[C---:B------:R-:W-:Y:S02]  /*146b0*/  FMUL.FTZ R37, R4.reuse, R37 ;  /* 0x0000002504257220 */ /* 0x040fe40000410000 */
[C---:B------:R-:W-:Y:S02]  /*146c0*/  FMUL.FTZ R40, R4.reuse, R40 ;  /* 0x0000002804287220 */ /* 0x040fe40000410000 */
[----:B------:R-:W-:Y:S02]  /*146d0*/  FMUL.FTZ R41, R4, R41 ;  /* 0x0000002904297220 */ /* 0x000fe40000410000 */
[----:B-1----:R-:W-:Y:S02]  /*146e0*/  @P0 FMUL.FTZ R15, R0, 0.69314718246459960938 ;  /* 0x3f317218000f0820 */ /* 0x002fe40000410000 */
        /* <DEDUP_REMOVED lines=121> */
.L_x_784:
[----:B------:R-:W-:Y:S01]  /*14e80*/  ULDC.64 UR4, c[0x0][0x118] ;  /* 0x0000460000047ab9 */ /* 0x000fe20000000a00 */
[----:B------:R-:W-:Y:S01]  /*14e90*/  SHF.R.S32.HI R0, RZ, 0x1f, R215 ;  /* 0x0000001fff007819 */ /* 0x000fe200000114d7 */
[----:B------:R-:W-:Y:S05]  /*14ea0*/  @P2 BRA `(.L_x_850) ;  /* 0x00001a8000002947 */ /* 0x000fea0003800000 */
[----:B------:R-:W1:Y:S01]  /*14eb0*/  S2R R2, SR_TID.X ;  /* 0x0000000000027919 */ /* 0x000e620000002100 */
[----:B------:R-:W-:-:S02]  /*14ec0*/  F2FP.PACK_AB R6, R7, R6 ;  /* 0x000000060706723e */ /* 0x000fc400000000ff */
[----:B------:R-:W-:Y:S01]  /*14ed0*/  F2FP.PACK_AB R4, R11, R4 ;  /* 0x000000040b04723e */ /* 0x000fe200000000ff */
[----:B------:R-:W-:Y:S01]  /*14ee0*/  BAR.SYNC.DEFER_BLOCKING 0x1, 0x100 ;  /* 0x0044000000007b1d */ /* 0x000fe20000010000 */
        /* <DEDUP_REMOVED lines=10> */
[----:B-1----:R-:W-:-:S02]  /*14f90*/  SHF.R.S32.HI R3, RZ, 0x1f, R2 ;  /* 0x0000001fff037819 */ /* 0x002fc40000011402 */
[----:B------:R-:W-:Y:S02]  /*14fa0*/  F2FP.PACK_AB R44, R45, R44 ;  /* 0x0000002c2d2c723e */ /* 0x000fe400000000ff */
[----:B------:R-:W-:Y:S02]  /*14fb0*/  LEA.HI R5, R3, R2, RZ, 0x2 ;  /* 0x0000000203057211 */ /* 0x000fe400078f10ff */
[----:B------:R-:W-:Y:S02]  /*14fc0*/  F2FP.PACK_AB R46, R47, R46 ;  /* 0x0000002e2f2e723e */ /* 0x000fe400000000ff */
[--C-:B------:R-:W-:Y:S02]  /*14fd0*/  SHF.R.S32.HI R14, RZ, 0x2, R5.reuse ;  /* 0x00000002ff0e7819 */ /* 0x100fe40000011405 */
[----:B------:R-:W-:Y:S02]  /*14fe0*/  SHF.R.S32.HI R7, RZ, 0x1f, R5 ;  /* 0x0000001fff077819 */ /* 0x000fe40000011405 */
[----:B------:R-:W-:-:S02]  /*14ff0*/  LOP3.LUT R5, R5, 0xfffffffc, RZ, 0xc0, !PT ;  /* 0xfffffffc05057812 */ /* 0x000fc400078ec0ff */
[----:B------:R-:W-:Y:S02]  /*15000*/  LEA.HI R7, R7, R14, RZ, 0x3 ;  /* 0x0000000e07077211 */ /* 0x000fe400078f18ff */
[----:B------:R-:W-:Y:S01]  /*15010*/  F2FP.PACK_AB R48, R49, R48 ;  /* 0x000000303130723e */ /* 0x000fe200000000ff */
[----:B------:R-:W-:Y:S01]  /*15020*/  IMAD.IADD R16, R2, 0x1, -R5 ;  /* 0x0000000102107824 */ /* 0x000fe200078e0a05 */
[----:B------:R-:W-:Y:S02]  /*15030*/  LOP3.LUT R7, R7, 0xfffffff8, RZ, 0xc0, !PT ;  /* 0xfffffff807077812 */ /* 0x000fe400078ec0ff */
[----:B------:R-:W-:Y:S02]  /*15040*/  F2FP.PACK_AB R50, R51, R50 ;  /* 0x000000323332723e */ /* 0x000fe400000000ff */
[----:B------:R-:W-:Y:S01]  /*15050*/  F2FP.PACK_AB R52, R53, R52 ;  /* 0x000000343534723e */ /* 0x000fe200000000ff */
[----:B------:R-:W-:Y:S01]  /*15060*/  IMAD.IADD R14, R14, 0x1, -R7 ;  /* 0x000000010e0e7824 */ /* 0x000fe200078e0a07 */
[----:B------:R-:W-:-:S02]  /*15070*/  LEA.HI R7, R3, R2, RZ, 0x5 ;  /* 0x0000000203077211 */ /* 0x000fc400078f28ff */
[----:B------:R-:W-:Y:S01]  /*15080*/  F2FP.PACK_AB R54, R55, R54 ;  /* 0x000000363736723e */ /* 0x000fe200000000ff */
[C---:B------:R-:W-:Y:S01]  /*15090*/  IMAD.SHL.U32 R15, R14.reuse, 0x40, RZ ;  /* 0x000000400e0f7824 */ /* 0x040fe200078e00ff */
[----:B------:R-:W-:Y:S02]  /*150a0*/  SHF.R.S32.HI R11, RZ, 0x5, R7 ;  /* 0x00000005ff0b7819 */ /* 0x000fe40000011407 */
[----:B------:R-:W-:Y:S02]  /*150b0*/  LOP3.LUT R17, R14, 0x1, RZ, 0xc0, !PT ;  /* 0x000000010e117812 */ /* 0x000fe400078ec0ff */
[----:B------:R-:W-:Y:S01]  /*150c0*/  LOP3.LUT R15, R15, 0x1c0, RZ, 0xc0, !PT ;  /* 0x000001c00f0f7812 */ /* 0x000fe200078ec0ff */
[----:B------:R-:W-:Y:S01]  /*150d0*/  IMAD R5, R11, 0x200, R16 ;  /* 0x000002000b057824 */ /* 0x000fe200078e0210 */
[----:B------:R-:W-:Y:S02]  /*150e0*/  ISETP.NE.U32.AND P0, PT, R17, 0x1, PT ;  /* 0x000000011100780c */ /* 0x000fe40003f05070 */
[----:B------:R-:W-:-:S02]  /*150f0*/  LEA.HI R18, R15, R15, RZ, 0x1d ;  /* 0x0000000f0f127211 */ /* 0x000fc400078fe8ff */
[----:B------:R-:W-:Y:S01]  /*15100*/  R2P PR, R14, 0x6 ;  /* 0x000000060e007804 */ /* 0x000fe20000000000 */
[----:B------:R-:W-:Y:S01]  /*15110*/  IMAD.MOV.U32 R14, RZ, RZ, 0x20 ;  /* 0x00000020ff0e7424 */ /* 0x000fe200078e00ff */
[----:B------:R-:W-:Y:S01]  /*15120*/  F2FP.PACK_AB R56, R57, R56 ;  /* 0x000000383938723e */ /* 0x000fe200000000ff */
[----:B------:R-:W-:Y:S01]  /*15130*/  IMAD.U32 R5, R5, 0x2, R18 ;  /* 0x0000000205057824 */ /* 0x000fe200078e0012 */
[----:B------:R-:W-:Y:S02]  /*15140*/  F2FP.PACK_AB R58, R59, R58 ;  /* 0x0000003a3b3a723e */ /* 0x000fe400000000ff */
[----:B------:R-:W-:Y:S01]  /*15150*/  SEL R14, R14, 0xffffffe0, !P1 ;  /* 0xffffffe00e0e7807 */ /* 0x000fe20004800000 */
[----:B------:R-:W-:Y:S01]  /*15160*/  IMAD.SHL.U32 R5, R5, 0x2, RZ ;  /* 0x0000000205057824 */ /* 0x000fe200078e00ff */
[----:B------:R-:W-:Y:S02]  /*15170*/  F2FP.PACK_AB R60, R61, R60 ;  /* 0x0000003c3d3c723e */ /* 0x000fe400000000ff */
[----:B------:R-:W-:Y:S01]  /*15180*/  F2FP.PACK_AB R62, R63, R62 ;  /* 0x0000003e3f3e723e */ /* 0x000fe200000000ff */
[C---:B------:R-:W-:Y:S01]  /*15190*/  IMAD.IADD R19, R5.reuse, 0x1, R14 ;  /* 0x0000000105137824 */ /* 0x040fe200078e020e */
[C---:B------:R-:W-:Y:S01]  /*151a0*/  IADD3 R17, R5.reuse, 0x80, RZ ;  /* 0x0000008005117810 */ /* 0x040fe20007ffe0ff */
[----:B------:R-:W-:Y:S01]  /*151b0*/  STS [R5+0x80], R152 ;  /* 0x0000809805007388 */ /* 0x000fe20000000800 */
[----:B------:R-:W-:-:S02]  /*151c0*/  IADD3 R15, R5, 0x70, RZ ;  /* 0x00000070050f7810 */ /* 0x000fc40007ffe0ff */
        /* <DEDUP_REMOVED lines=105> */
[----:B------:R-:W-:Y:S04]  /*15860*/  STS [R19+0xc080], R128 ;  /* 0x00c0808013007388 */ /* 0x000fe80000000800 */
[----:B------:R3:W-:Y:S04]  /*15870*/  STS [R19+0xc480], R130 ;  /* 0x00c4808213007388 */ /* 0x0007e80000000800 */
[----:B------:R-:W-:Y:S04]  /*15880*/  STS [R17+0xc000], R148 ;  /* 0x00c0009411007388 */ /* 0x000fe80000000800 */
[----:B------:R-:W-:Y:S01]  /*15890*/  STS [R17+0xc400], R150 ;  /* 0x00c4009611007388 */ /* 0x000fe20000000800 */
[----:B-1----:R-:W-:-:S03]  /*158a0*/  IMAD.MOV.U32 R5, RZ, RZ, 0x4 ;  /* 0x00000004ff057424 */ /* 0x002fc600078e00ff */
[----:B------:R-:W-:Y:S04]  /*158b0*/  STS [R21+0xc080], R8 ;  /* 0x00c0800815007388 */ /* 0x000fe80000000800 */
        /* <DEDUP_REMOVED lines=11> */
[----:B------:R-:W3:Y:S04]  /*15970*/  @P0 LDG.E R9, [R14.64] ;  /* 0x000000040e090981 */ /* 0x000ee8000c1e1900 */
[----:B------:R2:W5:Y:S01]  /*15980*/  @P1 LDG.E R4, [R18.64] ;  /* 0x0000000412041981 */ /* 0x000562000c1e1900 */
[----:B-1----:R-:W-:Y:S02]  /*15990*/  CS2R R20, SRZ ;  /* 0x0000000000147805 */ /* 0x002fe4000001ff00 */
[--C-:B---3--:R-:W-:Y:S01]  /*159a0*/  @P0 SHF.R.S32.HI R21, RZ, 0x1f, R9.reuse ;  /* 0x0000001fff150819 */ /* 0x108fe20000011409 */
[----:B------:R-:W-:Y:S01]  /*159b0*/  @P0 IMAD.MOV.U32 R20, RZ, RZ, R9 ;  /* 0x000000ffff140224 */ /* 0x000fe200078e0009 */
[----:B------:R-:W-:Y:S05]  /*159c0*/  @P1 BRA `(.L_x_851) ;  /* 0x0000004000001947 */ /* 0x000fea0003800000 */
[----:B--2---:R-:W-:Y:S05]  /*159d0*/  @!P0 BRA `(.L_x_851) ;  /* 0x0000003000008947 */ /* 0x004fea0003800000 */
[----:B-----5:R-:W2:Y:S04]  /*159e0*/  LDG.E R4, [R14.64] ;  /* 0x000000040e047981 */ /* 0x020ea8000c1e1900 */
[----:B------:R-:W2:Y:S02]  /*159f0*/  LDG.E R5, [R14.64+0x4] ;  /* 0x000004040e057981 */ /* 0x000ea4000c1e1900 */
[----:B--2---:R-:W-:-:S02]  /*15a00*/  IADD3 R4, -R4, R5, RZ ;  /* 0x0000000504047210 */ /* 0x004fc40007ffe1ff */
.L_x_851:
[----:B--2---:R-:W-:Y:S01]  /*15a10*/  LOP3.LUT R7, R7, 0xffffffe0, RZ, 0xc0, !PT ;  /* 0xffffffe007077812 */ /* 0x004fe200078ec0ff */
        /* <DEDUP_REMOVED lines=15> */
[----:B------:R-:W-:Y:S02]  /*15b10*/  LOP3.LUT P2, RZ, R6, 0x3, RZ, 0xc0, !PT ;  /* 0x0000000306ff7812 */ /* 0x000fe4000784c0ff */
[----:B------:R-:W-:Y:S01]  /*15b20*/  ISETP.NE.AND P1, PT, R7, 0x1, PT ;  /* 0x000000010700780c */ /* 0x000fe20003f25270 */
[----:B------:R-:W-:Y:S01]  /*15b30*/  IMAD R6, R11, 0x10, R8 ;  /* 0x000000100b067824 */ /* 0x000fe200078e0208 */
[----:B------:R-:W-:Y:S01]  /*15b40*/  MOV R18, R20 ;  /* 0x0000001400127202 */ /* 0x000fe20000000f00 */
[----:B------:R-:W-:Y:S01]  /*15b50*/  IMAD R8, R0, c[0x0][0x490], RZ ;  /* 0x0001240000087a24 */ /* 0x000fe200078e02ff */
[-C--:B------:R-:W-:Y:S01]  /*15b60*/  LEA.HI R14, R3, R2.reuse, RZ, 0x3 ;  /* 0x00000002030e7211 */ /* 0x080fe200078f18ff */
[----:B------:R-:W-:Y:S01]  /*15b70*/  IMAD R7, R21, c[0x0][0x3a0], RZ ;  /* 0x0000e80015077a24 */ /* 0x000fe200078e02ff */
[----:B------:R-:W-:Y:S01]  /*15b80*/  LEA.HI R3, R3, R2, RZ, 0x6 ;  /* 0x0000000203037211 */ /* 0x000fe200078f30ff */
[----:B------:R-:W-:-:S02]  /*15b90*/  IMAD R9, R215, c[0x0][0x494], R8 ;  /* 0x00012500d7097a24 */ /* 0x000fc400078e0208 */
[----:B------:R-:W-:Y:S01]  /*15ba0*/  IMAD R8, R5, 0x8, R6 ;  /* 0x0000000805087824 */ /* 0x000fe200078e0206 */
[----:B------:R-:W-:Y:S01]  /*15bb0*/  LOP3.LUT R5, R14, 0xfffffff8, RZ, 0xc0, !PT ;  /* 0xfffffff80e057812 */ /* 0x000fe200078ec0ff */
[----:B------:R-:W-:Y:S01]  /*15bc0*/  IMAD.WIDE.U32 R18, R215, c[0x0][0x490], R18 ;  /* 0x00012400d7127a25 */ /* 0x000fe200078e0012 */
[----:B------:R-:W-:Y:S02]  /*15bd0*/  SHF.R.S32.HI R14, RZ, 0x3, R14 ;  /* 0x00000003ff0e7819 */ /* 0x000fe4000001140e */
[----:B-1----:R-:W-:Y:S01]  /*15be0*/  LEA R8, R73, R8, 0x7 ;  /* 0x0000000849087211 */ /* 0x002fe200078e38ff */
[C---:B------:R-:W-:Y:S02]  /*15bf0*/  IMAD R7, R20.reuse, c[0x0][0x3a4], R7 ;  /* 0x0000e90014077a24 */ /* 0x040fe400078e0207 */
[----:B------:R-:W-:-:S04]  /*15c00*/  IMAD.WIDE.U32 R10, R20, c[0x0][0x3a0], RZ ;  /* 0x0000e800140a7a25 */ /* 0x000fc800078e00ff */
[----:B------:R-:W-:Y:S01]  /*15c10*/  IMAD.IADD R19, R19, 0x1, R9 ;  /* 0x0000000113137824 */ /* 0x000fe200078e0209 */
[----:B------:R-:W-:Y:S01]  /*15c20*/  IADD3 R11, R11, R7, RZ ;  /* 0x000000070b0b7210 */ /* 0x000fe20007ffe0ff */
[----:B------:R-:W-:-:S04]  /*15c30*/  @P1 IMAD.HI.U32 R9, R8, c[0x0][0x4ec], RZ ;  /* 0x00013b0008091a27 */ /* 0x000fc800078e00ff */
        /* <DEDUP_REMOVED lines=10> */
[----:B------:R-:W-:-:S04]  /*15ce0*/  IMAD.WIDE.U32 R18, R216, c[0x0][0x498], R18 ;  /* 0x00012600d8127a25 */ /* 0x000fc800078e0012 */
[----:B------:R-:W-:Y:S01]  /*15cf0*/  IMAD R9, R9, c[0x0][0x4e8], R8 ;  /* 0x00013a0009097a24 */ /* 0x000fe200078e0208 */
[----:B------:R-:W-:Y:S01]  /*15d00*/  IADD3 R20, P0, R7, R18, RZ ;  /* 0x0000001207147210 */ /* 0x000fe20007f1e0ff */
[----:B------:R-:W-:Y:S02]  /*15d10*/  IMAD R15, R2, c[0x0][0x498], RZ ;  /* 0x00012600020f7a24 */ /* 0x000fe400078e02ff */
[----:B------:R-:W-:Y:S01]  /*15d20*/  IMAD R17, R215, c[0x0][0x3ec], R0 ;  /* 0x0000fb00d7117a24 */ /* 0x000fe200078e0200 */
[----:B------:R-:W-:Y:S01]  /*15d30*/  LEA R0, R5, R14, 0x5 ;  /* 0x0000000e05007211 */ /* 0x000fe200078e28ff */
[----:B------:R-:W-:Y:S01]  /*15d40*/  IMAD R15, R216, c[0x0][0x49c], R15 ;  /* 0x00012700d80f7a24 */ /* 0x000fe200078e020f */
[----:B------:R-:W-:Y:S02]  /*15d50*/  SHF.R.S32.HI R18, RZ, 0x1f, R9 ;  /* 0x0000001fff127819 */ /* 0x000fe40000011409 */
[----:B------:R-:W-:Y:S01]  /*15d60*/  IADD3 R11, R11, R17, RZ ;  /* 0x000000110b0b7210 */ /* 0x000fe20007ffe0ff */
[----:B------:R-:W-:Y:S01]  /*15d70*/  IMAD R8, R73, 0x80, R0 ;  /* 0x0000008049087824 */ /* 0x000fe200078e0200 */
[----:B------:R-:W-:Y:S01]  /*15d80*/  IADD3.X R21, R16, R19, R15, P0, !PT ;  /* 0x0000001310157210 */ /* 0x000fe200007fe40f */
[----:B------:R-:W-:-:S02]  /*15d90*/  IMAD R18, R18, c[0x0][0x488], RZ ;  /* 0x0001220012127a24 */ /* 0x000fc400078e02ff */
[----:B------:R-:W-:Y:S02]  /*15da0*/  IMAD.SHL.U32 R0, R14, 0x40, RZ ;  /* 0x000000400e007824 */ /* 0x000fe400078e00ff */
        /* <DEDUP_REMOVED lines=90> */
.L_x_853:
[----:B--234-:R-:W-:Y:S05]  /*16350*/  BSYNC B0 ;  /* 0x0000000000007941 */ /* 0x01cfea0003800000 */
.L_x_852:
        /* <DEDUP_REMOVED lines=30> */
.L_x_855:
[----:B------:R-:W-:Y:S05]  /*16540*/  BSYNC B0 ;  /* 0x0000000000007941 */ /* 0x000fea0003800000 */
.L_x_854:
        /* <DEDUP_REMOVED lines=30> */
.L_x_857:
[----:B------:R-:W-:Y:S05]  /*16730*/  BSYNC B0 ;  /* 0x0000000000007941 */ /* 0x000fea0003800000 */
.L_x_856:
        /* <DEDUP_REMOVED lines=31> */
.L_x_850:
        /* <DEDUP_REMOVED lines=18> */
.L_x_858:
        /* <DEDUP_REMOVED lines=41> */
.L_x_860:
[----:B------:R-:W-:Y:S05]  /*16ce0*/  BSYNC B0 ;  /* 0x0000000000007941 */ /* 0x000fea0003800000 */
.L_x_859:
        /* <DEDUP_REMOVED lines=72> */
.L_x_862:
[----:B------:R-:W-:Y:S05]  /*17170*/  BSYNC B0 ;  /* 0x0000000000007941 */ /* 0x000fea0003800000 */
.L_x_861:
        /* <DEDUP_REMOVED lines=27> */
.L_x_864:
[----:B------:R-:W-:Y:S05]  /*17330*/  BSYNC B0 ;  /* 0x0000000000007941 */ /* 0x000fea0003800000 */
.L_x_863:
        /* <DEDUP_REMOVED lines=27> */
.L_x_866:
[----:B------:R-:W-:Y:S05]  /*174f0*/  BSYNC B0 ;  /* 0x0000000000007941 */ /* 0x000fea0003800000 */
.L_x_865:
        /* <DEDUP_REMOVED lines=28> */
.L_x_867:
        /* <DEDUP_REMOVED lines=12> */
.L_x_1474:


//--------------------- .text._ZN7cutlass13device_kernelIN5flash19enable_sm80_to_sm89INS1_16FlashAttnFwdSm80INS1_25CollectiveMainloopFwdSm80ILi8ELi1ELb0EN4cute5tupleIJNS5_1CILi128EEENS7_ILi64EEENS7_ILi256EEEEEELi256ENS_6half_tEfNS_4arch4Sm80ELb0ELb1ELb0ELb0ELb0ELb0ELb1ELb0EEENS1_21CollectiveEpilogueFwdINS6_IJS8_SA_S9_EEENS6_IJNS7_ILi1EEESI_SI_EEESC_SE_Li256ELb0ELb1ELb0ELb0EEENS1_19SingleTileSchedulerILb0ELb0ELb1ELi128EEEEEEEEEvNT_6ParamsE --------------------------
	.section	.text._ZN7cutlass13device_kernelIN5flash19enable_sm80_to_sm89INS1_16FlashAttnFwdSm80INS1_25CollectiveMainloopFwdSm80ILi8ELi1ELb0EN4cute5tupleIJNS5_1CILi128EEENS7_ILi64EEENS7_ILi256EEEEEELi256ENS_6half_tEfNS_4arch4Sm80ELb0ELb1ELb0ELb0ELb0ELb0ELb1ELb0EEENS1_21CollectiveEpilogueFwdINS6_IJS8_SA_S9_EEENS6_IJNS7_ILi1EEESI_SI_EEESC_SE_Li256ELb0ELb1ELb0ELb0EEENS1_19SingleTileSchedulerILb0ELb0ELb1ELi128EEEEEEEEEvNT_6ParamsE,"ax",@progbits
	.sectioninfo	@"SHI_REGISTERS=255"
	.align	128
.text._ZN7cutlass13device_kernelIN5flash19enable_sm80_to_sm89INS1_16FlashAttnFwdSm80INS1_25CollectiveMainloopFwdSm80ILi8ELi1ELb0EN4cute5tupleIJNS5_1CILi128EEENS7_ILi64EEENS7_ILi256EEEEEELi256ENS_6half_tEfNS_4arch4Sm80ELb0ELb1ELb0ELb0ELb0ELb0ELb1ELb0EEENS1_21CollectiveEpilogueFwdINS6_IJS8_SA_S9_EEENS6_IJNS7_ILi1EEESI_SI_EEESC_SE_Li256ELb0ELb1ELb0ELb0EEENS1_19SingleTileSchedulerILb0ELb0ELb1ELi128EEEEEEEEEvNT_6ParamsE:
        .type           _ZN7cutlass13device_kernelIN5flash19enable_sm80_to_sm89INS1_16FlashAttnFwdSm80INS1_25CollectiveMainloopFwdSm80ILi8ELi1ELb0EN4cute5tupleIJNS5_1CILi128EEENS7_ILi64EEENS7_ILi256EEEEEELi256ENS_6half_tEfNS_4arch4Sm80ELb0ELb1ELb0ELb0ELb0ELb0ELb1ELb0EEENS1_21CollectiveEpilogueFwdINS6_IJS8_SA_S9_EEENS6_IJNS7_ILi1EEESI_SI_EEESC_SE_Li256ELb0ELb1ELb0ELb0EEENS1_19SingleTileSchedulerILb0ELb0ELb1ELi128EEEEEEEEEvNT_6ParamsE,@function
        .size           _ZN7cutlass13device_kernelIN5flash19enable_sm80_to_sm89INS1_16FlashAttnFwdSm80INS1_25CollectiveMainloopFwdSm80ILi8ELi1ELb0EN4cute5tupleIJNS5_1CILi128EEENS7_ILi64EEENS7_ILi256EEEEEELi256ENS_6half_tEfNS_4arch4Sm80ELb0ELb1ELb0ELb0ELb0ELb0ELb1ELb0EEENS1_21CollectiveEpilogueFwdINS6_IJS8_SA_S9_EEENS6_IJNS7_ILi1EEESI_SI_EEESC_SE_Li256ELb0ELb1ELb0ELb0EEENS1_19SingleTileSchedulerILb0ELb0ELb1ELi128EEEEEEEEEvNT_6ParamsE,(.L_x_1475 - _ZN7cutlass13device_kernelIN5flash19enable_sm80_to_sm89INS1_16FlashAttnFwdSm80INS1_25CollectiveMainloopFwdSm80ILi8ELi1ELb0EN4cute5tupleIJNS5_1CILi128EEENS7_ILi64EEENS7_ILi256EEEEEELi256ENS_6half_tEfNS_4arch4Sm80ELb0ELb1ELb0ELb0ELb0ELb0ELb1ELb0EEENS1_21CollectiveEpilogueFwdINS6_IJS8_SA_S9_EEENS6_IJNS7_ILi1EEESI_SI_EEESC_SE_Li256ELb0ELb1ELb0ELb0EEENS1_19SingleTileSchedulerILb0ELb0ELb1ELi128EEEEEEEEEvNT_6ParamsE)
        .other          _ZN7cutlass13device_kernelIN5flash19enable_sm80_to_sm89INS1_16FlashAttnFwdSm80INS1_25CollectiveMainloopFwdSm80ILi8ELi1ELb0EN4cute5tupleIJNS5_1CILi128EEENS7_ILi64EEENS7_ILi256EEEEEELi256ENS_6half_tEfNS_4arch4Sm80ELb0ELb1ELb0ELb0ELb0ELb0ELb1ELb0EEENS1_21CollectiveEpilogueFwdINS6_IJS8_SA_S9_EEENS6_IJNS7_ILi1EEESI_SI_EEESC_SE_Li256ELb0ELb1ELb0ELb0EEENS1_19SingleTileSchedulerILb0ELb0ELb1ELi128EEEEEEEEEvNT_6ParamsE,@"STO_CUDA_ENTRY STV_DEFAULT"
_ZN7cutlass13device_kernelIN5flash19enable_sm80_to_sm89INS1_16FlashAttnFwdSm80INS1_25CollectiveMainloopFwdSm80ILi8ELi1ELb0EN4cute5tupleIJNS5_1CILi128EEENS7_ILi64EEENS7_ILi256EEEEEELi256ENS_6half_tEfNS_4arch4Sm80ELb0ELb1ELb0ELb0ELb0ELb0ELb1ELb0EEENS1_21CollectiveEpilogueFwdINS6_IJS8_SA_S9_EEENS6_IJNS7_ILi1EEESI_SI_EEESC_SE_Li256ELb0ELb1ELb0ELb0EEENS1_19SingleTileSchedulerILb0ELb0ELb1ELi128EEEEEEEEEvNT_6ParamsE:
[----:B------:R-:W-:-:S03]  /*0000*/  MOV R1, c[0x0][0x28] ;  /* 0x00000a0000017a02 */ /* 0x000fc60000000f00 */
[----:B------:R-:W1:Y:S01]  /*0010*/  S2R R41, SR_CTAID.Z ;  /* 0x0000000000297919 */ /* 0x000e620000002700 */
[----:B------:R-:W-:Y:S02]  /*0020*/  IADD3 R1, R1, -0x40, RZ ;  /* 0xffffffc001017810 */ /* 0x000fe40007ffe0ff */
[----:B-1----:R-:W-:-:S13]  /*0030*/  ISETP.GE.AND P0, PT, R41, RZ, PT ;  /* 0x000000ff2900720c */ /* 0x002fda0003f06270 */
[----:B------:R-:W-:Y:S05]  /*0040*/  @!P0 EXIT ;  /* 0x000000000000894d */ /* 0x000fea0003800000 */
[----:B------:R-:W1:Y:S01]  /*0050*/  S2R R2, SR_CTAID.X ;  /* 0x0000000000027919 */ /* 0x000e620000002500 */
[----:B------:R-:W-:Y:S02]  /*0060*/  IMAD.MOV.U32 R121, RZ, RZ, c[0x0][0x2c4] ;  /* 0x0000b100ff797624 */ /* 0x000fe400078e00ff */
[----:B------:R-:W-:Y:S01]  /*0070*/  IMAD.MOV.U32 R117, RZ, RZ, 0x1 ;  /* 0x00000001ff757424 */ /* 0x000fe200078e00ff */
[----:B------:R-:W2:Y:S02]  /*0080*/  S2R R113, SR_TID.X ;  /* 0x0000000000717919 */ /* 0x000ea40000002100 */
[----:B------:R-:W-:Y:S02]  /*0090*/  ISETP.NE.AND P1, PT, R121, 0x1, PT ;  /* 0x000000017900780c */ /* 0x000fe40003f25270 */
[----:B------:R-:W-:Y:S01]  /*00a0*/  ISETP.LE.AND P2, PT, R117, c[0x0][0x32c], PT ;  /* 0x0000cb0075007a0c */ /* 0x000fe20003f43270 */
[----:B-1----:R-:W-:-:S04]  /*00b0*/  IMAD.SHL.U32 R4, R2, 0x80, RZ ;  /* 0x0000008002047824 */ /* 0x002fc800078e00ff */
[----:B------:R-:W-:-:S06]  /*00c0*/  IMAD.MOV.U32 R186, RZ, RZ, R4 ;  /* 0x000000ffffba7224 */ /* 0x000fcc00078e0004 */
[----:B------:R-:W-:-:S05]  /*00d0*/  @P1 IADD3 R2, R186, 0x7f, RZ ;  /* 0x0000007fba021810 */ /* 0x000fca0007ffe0ff */
[----:B------:R-:W-:Y:S01]  /*00e0*/  @P1 IMAD.HI.U32 R3, R2, c[0x0][0x2c8], RZ ;  /* 0x0000b20002031a27 */ /* 0x000fe200078e00ff */
[----:B------:R-:W-:Y:S02]  /*00f0*/  IADD3 R2, R4, 0x7f, RZ ;  /* 0x0000007f04027810 */ /* 0x000fe40007ffe0ff */
[----:B------:R-:W-:Y:S02]  /*0100*/  IADD3 R4, R117, -c[0x0][0x168], RZ ;  /* 0x80005a0075047a10 */ /* 0x000fe40007ffe0ff */
[----:B------:R-:W-:-:S04]  /*0110*/  @P1 SHF.R.U32.HI R2, RZ, c[0x0][0x2cc], R3 ;  /* 0x0000b300ff021a19 */ /* 0x000fc80000011603 */
[----:B------:R-:W-:-:S04]  /*0120*/  IADD3 R2, R2, c[0x0][0x1d0], R4 ;  /* 0x0000740002027a10 */ /* 0x000fc80007ffe004 */
[----:B------:R-:W-:Y:S01]  /*0130*/  IADD3 R3, R2, c[0x0][0x328], RZ ;  /* 0x0000ca0002037a10 */ /* 0x000fe20007ffe0ff */
[----:B------:R-:W-:Y:S05]  /*0140*/  @!P2 BRA `(.L_x_868) ;  /* 0x000000f00000a947 */ /* 0x000fea0003800000 */
[C---:B--2---:R-:W-:Y:S02]  /*0150*/  ISETP.GT.AND P0, PT, R2.reuse, RZ, PT ;  /* 0x000000ff0200720c */ /* 0x044fe40003f04270 */
[----:B------:R-:W-:-:S11]  /*0160*/  IADD3 R0, R2, -0x1, RZ ;  /* 0xffffffff02007810 */ /* 0x000fd60007ffe0ff */
[----:B------:R-:W-:Y:S05]  /*0170*/  @P0 BRA `(.L_x_869) ;  /* 0x0000006000000947 */ /* 0x000fea0003800000 */
[----:B------:R-:W-:Y:S01]  /*0180*/  ISETP.NE.AND P0, PT, R117, c[0x0][0x32c], PT ;  /* 0x0000cb0075007a0c */ /* 0x000fe20003f05270 */
[----:B------:R-:W-:-:S12]  /*0190*/  IMAD.MOV R0, RZ, RZ, -R2 ;  /* 0x000000ffff007224 */ /* 0x000fd800078e0a02 */
[----:B------:R-:W-:-:S05]  /*01a0*/  @P0 IMAD.HI.U32 R2, R0, c[0x0][0x330], RZ ;  /* 0x0000cc0000020a27 */ /* 0x000fca00078e00ff */
[----:B------:R-:W-:-:S04]  /*01b0*/  @P0 SHF.R.U32.HI R0, RZ, c[0x0][0x334], R2 ;  /* 0x0000cd00ff000a19 */ /* 0x000fc80000011602 */
[----:B------:R-:W-:Y:S01]  /*01c0*/  LOP3.LUT R0, RZ, R0, RZ, 0x33, !PT ;  /* 0x00000000ff007212 */ /* 0x000fe200078e33ff */
[----:B------:R-:W-:Y:S05]  /*01d0*/  BRA `(.L_x_870) ;  /* 0x0000003000007947 */ /* 0x000fea0003800000 */
.L_x_869:
[----:B------:R-:W-:-:S13]  /*01e0*/  ISETP.NE.AND P0, PT, R117, c[0x0][0x32c], PT ;  /* 0x0000cb0075007a0c */ /* 0x000fda0003f05270 */
[----:B------:R-:W-:-:S05]  /*01f0*/  @P0 IMAD.HI.U32 R2, R0, c[0x0][0x330], RZ ;  /* 0x0000cc0000020a27 */ /* 0x000fca00078e00ff */
[----:B------:R-:W-:Y:S02]  /*0200*/  @P0 SHF.R.U32.HI R0, RZ, c[0x0][0x334], R2 ;  /* 0x0000cd00ff000a19 */ /* 0x000fe40000011602 */
.L_x_870:
[----:B------:R-:W-:-:S05]  /*0210*/  MOV R2, c[0x0][0x32c] ;  /* 0x0000cb0000027a02 */ /* 0x000fca0000000f00 */
[----:B------:R-:W-:-:S05]  /*0220*/  IMAD R0, R0, R2, c[0x0][0x32c] ;  /* 0x0000cb0000007624 */ /* 0x000fca00078e0202 */
[----:B------:R-:W-:-:S03]  /*0230*/  IMNMX R3, R3, R0, PT ;  /* 0x0000000003037217 */ /* 0x000fc60003800200 */
.L_x_868:
[----:B--2---:R-:W-:Y:S01]  /*0240*/  IMAD.MOV.U32 R5, RZ, RZ, 0x3f ;  /* 0x0000003fff057424 */ /* 0x004fe200078e00ff */
[----:B------:R-:W-:Y:S01]  /*0250*/  IADD3 R2, R3, 0x3f, RZ ;  /* 0x0000003f03027810 */ /* 0x000fe20007ffe0ff */
[----:B------:R-:W-:-:S03]  /*0260*/  @P1 IMAD.HI.U32 R3, R186, c[0x0][0x2c8], RZ ;  /* 0x0000b200ba031a27 */ /* 0x000fc600078e00ff */
[----:B------:R-:W-:Y:S01]  /*0270*/  IADD3 R5, R5, c[0x0][0x1d0], RZ ;  /* 0x0000740005057a10 */ /* 0x000fe20007ffe0ff */
[----:B------:R-:W-:Y:S01]  /*0280*/  IMAD.MOV.U32 R7, RZ, RZ, c[0x0][0x1d0] ;  /* 0x00007400ff077624 */ /* 0x000fe200078e00ff */
[----:B------:R-:W-:Y:S01]  /*0290*/  SHF.R.S32.HI R4, RZ, 0x1f, R2 ;  /* 0x0000001fff047819 */ /* 0x000fe20000011402 */
[----:B------:R-:W-:Y:S01]  /*02a0*/  IMAD.MOV.U32 R0, RZ, RZ, R186 ;  /* 0x000000ffff007224 */ /* 0x000fe200078e00ba */
[----:B------:R-:W-:Y:S02]  /*02b0*/  SHF.R.S32.HI R6, RZ, 0x1f, R5 ;  /* 0x0000001fff067819 */ /* 0x000fe40000011405 */
[----:B------:R-:W-:Y:S02]  /*02c0*/  @P1 SHF.R.U32.HI R0, RZ, c[0x0][0x2cc], R3 ;  /* 0x0000b300ff001a19 */ /* 0x000fe40000011603 */
[----:B------:R-:W-:Y:S02]  /*02d0*/  IADD3 R8, R7, -c[0x0][0x168], RZ ;  /* 0x80005a0007087a10 */ /* 0x000fe40007ffe0ff */
[----:B------:R-:W-:-:S02]  /*02e0*/  LEA.HI R2, R4, R2, RZ, 0x6 ;  /* 0x0000000204027211 */ /* 0x000fc400078f30ff */
[----:B------:R-:W-:Y:S01]  /*02f0*/  LEA.HI R4, R6, R5, RZ, 0x6 ;  /* 0x0000000506047211 */ /* 0x000fe200078f30ff */
[----:B------:R-:W-:Y:S01]  /*0300*/  IMAD.IADD R0, R8, 0x1, R0 ;  /* 0x0000000108007824 */ /* 0x000fe200078e0200 */
[----:B------:R-:W-:Y:S02]  /*0310*/  SHF.R.S32.HI R2, RZ, 0x6, R2 ;  /* 0x00000006ff027819 */ /* 0x000fe40000011402 */
[----:B------:R-:W-:Y:S02]  /*0320*/  SHF.R.S32.HI R4, RZ, 0x6, R4 ;  /* 0x00000006ff047819 */ /* 0x000fe40000011404 */
[----:B------:R-:W-:Y:S02]  /*0330*/  IADD3 R3, R0, -c[0x0][0x324], RZ ;  /* 0x8000c90000037a10 */ /* 0x000fe40007ffe0ff */
[----:B------:R-:W-:Y:S01]  /*0340*/  IMNMX R187, R4, R2, PT ;  /* 0x0000000204bb7217 */ /* 0x000fe20003800200 */
[----:B------:R-:W-:Y:S05]  /*0350*/  @!P2 BRA `(.L_x_871) ;  /* 0x000000f00000a947 */ /* 0x000fea0003800000 */
        /* <DEDUP_REMOVED lines=9> */
.L_x_872:
[----:B------:R-:W-:-:S04]  /*03f0*/  MOV R2, c[0x0][0x32c] ;  /* 0x0000cb0000027a02 */ /* 0x000fc80000000f00 */
[----:B------:R-:W-:-:S13]  /*0400*/  ISETP.NE.AND P0, PT, R2, 0x1, PT ;  /* 0x000000010200780c */ /* 0x000fda0003f05270 */
[----:B------:R-:W-:-:S05]  /*0410*/  @P0 IMAD.HI.U32 R2, R0, c[0x0][0x330], RZ ;  /* 0x0000cc0000020a27 */ /* 0x000fca00078e00ff */
[----:B------:R-:W-:-:S05]  /*0420*/  @P0 SHF.R.U32.HI R0, RZ, c[0x0][0x334], R2 ;  /* 0x0000cd00ff000a19 */ /* 0x000fca0000011602 */
.L_x_873:
[----:B------:R-:W-:-:S05]  /*0430*/  IMAD R0, R0, c[0x0][0x32c], RZ ;  /* 0x0000cb0000007a24 */ /* 0x000fca00078e02ff */
[----:B------:R-:W-:-:S04]  /*0440*/  IMNMX R3, R3, R0, !PT ;  /* 0x0000000003037217 */ /* 0x000fc80007800200 */
.L_x_871:
[----:B------:R-:W-:Y:S01]  /*0450*/  SHF.R.S32.HI R0, RZ, 0x1f, R3 ;  /* 0x0000001fff007819 */ /* 0x000fe20000011403 */
[----:B------:R-:W-:Y:S01]  /*0460*/  ULDC.64 UR8, c[0x0][0x118] ;  /* 0x0000460000087ab9 */ /* 0x000fe20000000a00 */
[----:B------:R-:W-:Y:S01]  /*0470*/  PLOP3.LUT P2, PT, PT, PT, PT, 0x80, 0x0 ;  /* 0x000000000000781c */ /* 0x000fe20003f4f070 */
[----:B------:R-:W-:Y:S01]  /*0480*/  CS2R R130, SRZ ;  /* 0x0000000000827805 */ /* 0x000fe2000001ff00 */
[----:B------:R-:W-:Y:S01]  /*0490*/  LEA.HI R0, R0, R3, RZ, 0x6 ;  /* 0x0000000300007211 */ /* 0x000fe200078f30ff */
[----:B------:R-:W-:Y:S01]  /*04a0*/  CS2R R22, SRZ ;  /* 0x0000000000167805 */ /* 0x000fe2000001ff00 */
[----:B------:R-:W-:Y:S01]  /*04b0*/  IMAD.MOV.U32 R128, RZ, RZ, RZ ;  /* 0x000000ffff807224 */ /* 0x000fe200078e00ff */
[----:B------:R-:W-:Y:S01]  /*04c0*/  CS2R R126, SRZ ;  /* 0x00000000007e7805 */ /* 0x000fe2000001ff00 */
[----:B------:R-:W-:Y:S01]  /*04d0*/  SHF.R.S32.HI R0, RZ, 0x6, R0 ;  /* 0x00000006ff007819 */ /* 0x000fe20000011400 */
[----:B------:R-:W-:Y:S01]  /*04e0*/  IMAD.MOV.U32 R124, RZ, RZ, RZ ;  /* 0x000000ffff7c7224 */ /* 0x000fe200078e00ff */
[----:B------:R-:W-:Y:S01]  /*04f0*/  CS2R R122, SRZ ;  /* 0x00000000007a7805 */ /* 0x000fe2000001ff00 */
[----:B------:R-:W-:Y:S01]  /*0500*/  CS2R R24, SRZ ;  /* 0x0000000000187805 */ /* 0x000fe2000001ff00 */
[----:B------:R-:W-:Y:S01]  /*0510*/  IMNMX R232, RZ, R0, !PT ;  /* 0x00000000ffe87217 */ /* 0x000fe20007800200 */
[----:B------:R-:W-:Y:S01]  /*0520*/  CS2R R118, SRZ ;  /* 0x0000000000767805 */ /* 0x000fe2000001ff00 */
[----:B------:R-:W-:Y:S01]  /*0530*/  MOV R120, RZ ;  /* 0x000000ff00787202 */ /* 0x000fe20000000f00 */
[----:B------:R-:W-:Y:S01]  /*0540*/  IMAD.MOV.U32 R116, RZ, RZ, RZ ;  /* 0x000000ffff747224 */ /* 0x000fe200078e00ff */
[----:B------:R-:W-:Y:S01]  /*0550*/  ISETP.GT.AND P0, PT, R187, R232, PT ;  /* 0x000000e8bb00720c */ /* 0x000fe20003f04270 */
[----:B------:R-:W-:Y:S01]  /*0560*/  CS2R R114, SRZ ;  /* 0x0000000000727805 */ /* 0x000fe2000001ff00 */
[----:B------:R-:W-:Y:S01]  /*0570*/  CS2R R26, SRZ ;  /* 0x00000000001a7805 */ /* 0x000fe2000001ff00 */
[----:B------:R-:W-:Y:S01]  /*0580*/  IMAD.MOV.U32 R112, RZ, RZ, RZ ;  /* 0x000000ffff707224 */ /* 0x000fe200078e00ff */
[----:B------:R-:W-:Y:S01]  /*0590*/  CS2R R110, SRZ ;  /* 0x00000000006e7805 */ /* 0x000fe2000001ff00 */
[----:B------:R-:W-:Y:S01]  /*05a0*/  MOV R108, RZ ;  /* 0x000000ff006c7202 */ /* 0x000fe20000000f00 */
        /* <DEDUP_REMOVED lines=60> */
[----:B------:R-:W1:Y:S01]  /*0970*/  S2R R33, SR_CTAID.Y ;  /* 0x0000000000217919 */ /* 0x000e620000002600 */
[----:B------:R-:W-:Y:S01]  /*0980*/  SHF.R.S32.HI R111, RZ, 0x1f, R113 ;  /* 0x0000001fff6f7819 */ /* 0x000fe20000011471 */
[----:B------:R-:W-:Y:S01]  /*0990*/  IMAD R29, R121, c[0x0][0x168], RZ ;  /* 0x00005a00791d7a24 */ /* 0x000fe200078e02ff */
[----:B------:R-:W-:-:S02]  /*09a0*/  SHF.R.S32.HI R30, RZ, 0x1f, R41 ;  /* 0x0000001fff1e7819 */ /* 0x000fc40000011429 */
[CC--:B------:R-:W-:Y:S02]  /*09b0*/  LEA.HI R2, R111.reuse, R113.reuse, RZ, 0x3 ;  /* 0x000000716f027211 */ /* 0x0c0fe400078f18ff */
[----:B------:R-:W-:Y:S02]  /*09c0*/  LEA.HI R19, R111, R113, RZ, 0x6 ;  /* 0x000000716f137211 */ /* 0x000fe400078f30ff */
[----:B------:R-:W-:Y:S02]  /*09d0*/  LOP3.LUT R0, R2, 0xfffffff8, RZ, 0xc0, !PT ;  /* 0xfffffff802007812 */ /* 0x000fe400078ec0ff */
[----:B------:R-:W-:Y:S01]  /*09e0*/  SHF.R.S32.HI R22, RZ, 0x3, R2 ;  /* 0x00000003ff167819 */ /* 0x000fe20000011402 */
[----:B------:R-:W-:Y:S02]  /*09f0*/  IMAD.SHL.U32 R19, R19, 0x8, RZ ;  /* 0x0000000813137824 */ /* 0x000fe400078e00ff */
[----:B------:R-:W-:Y:S02]  /*0a00*/  IMAD.IADD R32, R113, 0x1, -R0 ;  /* 0x0000000171207824 */ /* 0x000fe400078e0a00 */
[----:B------:R-:W-:-:S02]  /*0a10*/  IMAD.IADD R13, R186, 0x1, R22 ;  /* 0x00000001ba0d7824 */ /* 0x000fc400078e0216 */
[----:B------:R-:W-:-:S03]  /*0a20*/  IMAD R0, R32, 0x20, R22 ;  /* 0x0000002020007824 */ /* 0x000fc600078e0216 */
[----:B------:R-:W-:Y:S01]  /*0a30*/  IADD3 R10, R13, 0x40, RZ ;  /* 0x000000400d0a7810 */ /* 0x000fe20007ffe0ff */
[----:B------:R-:W-:Y:S01]  /*0a40*/  IMAD.IADD R4, R186, 0x1, R0 ;  /* 0x00000001ba047824 */ /* 0x000fe200078e0200 */
[----:B-1----:R-:W-:Y:S01]  /*0a50*/  SHF.R.S32.HI R34, RZ, 0x1f, R33 ;  /* 0x0000001fff227819 */ /* 0x002fe20000011421 */
[----:B------:R-:W-:Y:S01]  /*0a60*/  IMAD.WIDE.U32 R6, R33, c[0x0][0x1b8], RZ ;  /* 0x00006e0021067a25 */ /* 0x000fe200078e00ff */
[----:B------:R-:W-:-:S03]  /*0a70*/  ISETP.GE.AND P2, PT, R10, R29, PT ;  /* 0x0000001d0a00720c */ /* 0x000fc60003f46270 */
[----:B------:R-:W-:Y:S02]  /*0a80*/  IMAD R2, R34, c[0x0][0x1b8], RZ ;  /* 0x00006e0022027a24 */ /* 0x000fe400078e02ff */
[----:B------:R-:W-:-:S04]  /*0a90*/  @P1 IMAD.HI.U32 R5, R4, c[0x0][0x2c8], RZ ;  /* 0x0000b20004051a27 */ /* 0x000fc800078e00ff */
[----:B------:R-:W-:Y:S02]  /*0aa0*/  IMAD R2, R33, c[0x0][0x1bc], R2 ;  /* 0x00006f0021027a24 */ /* 0x000fe400078e0202 */
[----:B------:R-:W-:Y:S01]  /*0ab0*/  IMAD.MOV.U32 R0, RZ, RZ, R4 ;  /* 0x000000ffff007224 */ /* 0x000fe200078e0004 */
[----:B------:R-:W-:Y:S01]  /*0ac0*/  @P1 SHF.R.U32.HI R0, RZ, c[0x0][0x2cc], R5 ;  /* 0x0000b300ff001a19 */ /* 0x000fe20000011605 */
[----:B------:R-:W-:Y:S02]  /*0ad0*/  IMAD.IADD R3, R7, 0x1, R2 ;  /* 0x0000000107037824 */ /* 0x000fe400078e0202 */
[----:B------:R-:W-:Y:S02]  /*0ae0*/  IMAD R7, R30, c[0x0][0x1c0], RZ ;  /* 0x000070001e077a24 */ /* 0x000fe400078e02ff */
[----:B------:R-:W-:Y:S01]  /*0af0*/  IMAD.MOV.U32 R2, RZ, RZ, R6 ;  /* 0x000000ffff027224 */ /* 0x000fe200078e0006 */
[----:B------:R-:W-:Y:S01]  /*0b00*/  SHF.R.S32.HI R6, RZ, 0x1f, R0 ;  /* 0x0000001fff067819 */ /* 0x000fe20000011400 */
[----:B------:R-:W-:-:S02]  /*0b10*/  IMAD R7, R41, c[0x0][0x1c4], R7 ;  /* 0x0000710029077a24 */ /* 0x000fc400078e0207 */
[----:B------:R-:W-:-:S04]  /*0b20*/  IMAD.WIDE.U32 R2, R41, c[0x0][0x1c0], R2 ;  /* 0x0000700029027a25 */ /* 0x000fc800078e0002 */
[----:B------:R-:W-:Y:S02]  /*0b30*/  IMAD.MOV R5, RZ, RZ, -R0 ;  /* 0x000000ffff057224 */ /* 0x000fe400078e0a00 */
[----:B------:R-:W-:Y:S02]  /*0b40*/  IMAD.IADD R3, R3, 0x1, R7 ;  /* 0x0000000103037824 */ /* 0x000fe400078e0207 */
[----:B------:R-:W-:Y:S02]  /*0b50*/  IMAD R5, R5, c[0x0][0x2c4], R4 ;  /* 0x0000b10005057a24 */ /* 0x000fe400078e0204 */
[----:B------:R-:W-:Y:S02]  /*0b60*/  IMAD R6, R6, c[0x0][0x1b0], RZ ;  /* 0x00006c0006067a24 */ /* 0x000fe400078e02ff */
[----:B------:R-:W-:Y:S01]  /*0b70*/  IMAD.WIDE.U32 R2, R0, c[0x0][0x1b0], R2 ;  /* 0x00006c0000027a25 */ /* 0x000fe200078e0002 */
[----:B------:R-:W-:-:S03]  /*0b80*/  SHF.R.S32.HI R4, RZ, 0x1f, R5 ;  /* 0x0000001fff047819 */ /* 0x000fc60000011405 */
[----:B------:R-:W-:-:S04]  /*0b90*/  IMAD R0, R0, c[0x0][0x1b4], R6 ;  /* 0x00006d0000007a24 */ /* 0x000fc800078e0206 */
[----:B------:R-:W-:Y:S02]  /*0ba0*/  IMAD.IADD R3, R3, 0x1, R0 ;  /* 0x0000000103037824 */ /* 0x000fe400078e0200 */
[----:B------:R-:W-:Y:S02]  /*0bb0*/  IMAD R0, R4, c[0x0][0x1a8], RZ ;  /* 0x00006a0004007a24 */ /* 0x000fe400078e02ff */
[----:B------:R-:W-:-:S04]  /*0bc0*/  IMAD.WIDE.U32 R2, R5, c[0x0][0x1a8], R2 ;  /* 0x00006a0005027a25 */ /* 0x000fc800078e0002 */
[----:B------:R-:W-:Y:S01]  /*0bd0*/  IMAD R0, R5, c[0x0][0x1ac], R0 ;  /* 0x00006b0005007a24 */ /* 0x000fe200078e0200 */
[----:B------:R-:W-:-:S03]  /*0be0*/  LEA R12, P0, R2, c[0x0][0x160], 0x1 ;  /* 0x00005800020c7a11 */ /* 0x000fc600078008ff */
[----:B------:R-:W-:Y:S02]  /*0bf0*/  IMAD.IADD R0, R3, 0x1, R0 ;  /* 0x0000000103007824 */ /* 0x000fe400078e0200 */
[----:B------:R-:W1:Y:S01]  /*0c00*/  SHFL.IDX PT, R8, R12, RZ, 0x181f ;  /* 0x00181fff0c087589 */ /* 0x000e6200000e0000 */
[----:B------:R-:W-:Y:S02]  /*0c10*/  IMAD.SHL.U32 R3, R22, 0x40, RZ ;  /* 0x0000004016037824 */ /* 0x000fe400078e00ff */
[----:B------:R-:W-:Y:S01]  /*0c20*/  LEA.HI.X R0, R2, c[0x0][0x164], R0, 0x1, P0 ;  /* 0x0000590002007a11 */ /* 0x000fe200000f0c00 */
[----:B------:R-:W-:Y:S01]  /*0c30*/  SHFL.IDX PT, R6, R12, 0x1, 0x181f ;  /* 0x00381f000c067f89 */ /* 0x000fe200000e0000 */
[C---:B------:R-:W-:Y:S02]  /*0c40*/  IADD3 R2, R13.reuse, 0x20, RZ ;  /* 0x000000200d027810 */ /* 0x040fe40007ffe0ff */
[-C--:B------:R-:W-:Y:S01]  /*0c50*/  ISETP.GE.AND P0, PT, R13, R29.reuse, PT ;  /* 0x0000001d0d00720c */ /* 0x080fe20003f06270 */
[----:B------:R-:W2:Y:S01]  /*0c60*/  SHFL.IDX PT, R9, R0, RZ, 0x181f ;  /* 0x00181fff00097589 */ /* 0x000ea200000e0000 */
[----:B------:R-:W-:Y:S01]  /*0c70*/  ISETP.GE.AND P3, PT, R2, R29, PT ;  /* 0x0000001d0200720c */ /* 0x000fe20003f66270 */
[----:B------:R-:W-:Y:S01]  /*0c80*/  IMAD.SHL.U32 R2, R32, 0x8, RZ ;  /* 0x0000000820027824 */ /* 0x000fe200078e00ff */
[----:B------:R-:W-:Y:S01]  /*0c90*/  LOP3.LUT R3, R3, 0x1c0, RZ, 0xc0, !PT ;  /* 0x000001c003037812 */ /* 0x000fe200078ec0ff */
[----:B------:R-:W3:Y:S03]  /*0ca0*/  SHFL.IDX PT, R7, R0, 0x1, 0x181f ;  /* 0x00381f0000077f89 */ /* 0x000ee600000e0000 */
[----:B------:R-:W-:Y:S01]  /*0cb0*/  LOP3.LUT R14, R3, 0x38, R2, 0xf8, !PT ;  /* 0x00000038030e7812 */ /* 0x000fe200078ef802 */
[----:B------:R-:W4:Y:S01]  /*0cc0*/  SHFL.IDX PT, R4, R12, 0x2, 0x181f ;  /* 0x00581f000c047f89 */ /* 0x000f2200000e0000 */
[----:B------:R-:W-:-:S02]  /*0cd0*/  SHF.R.U32.HI R11, RZ, 0x3, R3 ;  /* 0x00000003ff0b7819 */ /* 0x000fc40000011603 */
[----:B------:R-:W-:Y:S01]  /*0ce0*/  ISETP.GE.AND P5, PT, R2, c[0x0][0x198], PT ;  /* 0x0000660002007a0c */ /* 0x000fe20003fa6270 */
[----:B------:R-:W5:Y:S01]  /*0cf0*/  SHFL.IDX PT, R5, R0, 0x2, 0x181f ;  /* 0x00581f0000057f89 */ /* 0x000f6200000e0000 */
[----:B------:R-:W-:Y:S02]  /*0d00*/  LOP3.LUT R18, R14, R11, RZ, 0x3c, !PT ;  /* 0x0000000b0e127212 */ /* 0x000fe400078e3cff */
[----:B------:R-:W-:Y:S02]  /*0d10*/  SHF.R.S32.HI R3, RZ, 0x1f, R2 ;  /* 0x0000001fff037819 */ /* 0x000fe40000011402 */
[----:B------:R-:W-:Y:S02]  /*0d20*/  LOP3.LUT R19, R18, 0xfffffe00, R19, 0xf8, !PT ;  /* 0xfffffe0012137812 */ /* 0x000fe400078ef813 */
[C---:B-1----:R-:W-:Y:S02]  /*0d30*/  @!P0 LEA R10, P1, R2.reuse, R8, 0x1 ;  /* 0x00000008020a8211 */ /* 0x042fe400078208ff */
[C---:B------:R-:W-:Y:S01]  /*0d40*/  IADD3 R28, R2.reuse, 0x40, RZ ;  /* 0x00000040021c7810 */ /* 0x040fe20007ffe0ff */
[----:B------:R-:W-:Y:S01]  /*0d50*/  IMAD.SHL.U32 R233, R19, 0x2, RZ ;  /* 0x0000000213e97824 */ /* 0x000fe200078e00ff */
[----:B------:R-:W-:-:S02]  /*0d60*/  IADD3 R27, R2, 0x80, RZ ;  /* 0x00000080021b7810 */ /* 0x000fc40007ffe0ff */
[C---:B------:R-:W-:Y:S02]  /*0d70*/  IADD3 R26, R2.reuse, 0xc0, RZ ;  /* 0x000000c0021a7810 */ /* 0x040fe40007ffe0ff */
[----:B--2---:R-:W-:Y:S02]  /*0d80*/  @!P0 LEA.HI.X R11, R2, R9, R3, 0x1, P1 ;  /* 0x00000009020b8211 */ /* 0x004fe400008f0c03 */
[----:B------:R-:W-:Y:S02]  /*0d90*/  @!P0 SHF.R.S32.HI R15, RZ, 0x1f, R28 ;  /* 0x0000001fff0f8819 */ /* 0x000fe4000001141c */
[----:B------:R-:W-:Y:S01]  /*0da0*/  @!P0 SHF.R.S32.HI R14, RZ, 0x1f, R27 ;  /* 0x0000001fff0e8819 */ /* 0x000fe2000001141b */
[----:B------:R1:W-:Y:S01]  /*0db0*/  @!P0 LDGSTS.E.BYPASS.LTC128B.128 [R233+0x10100], [R10.64], !P5 ;  /* 0x101000000ae98fae */ /* 0x0003e2000e901d48 */
[----:B------:R-:W-:Y:S02]  /*0dc0*/  @!P0 SHF.R.S32.HI R16, RZ, 0x1f, R26 ;  /* 0x0000001fff108819 */ /* 0x000fe4000001141a */
[----:B------:R-:W-:-:S02]  /*0dd0*/  @!P0 LEA.HI R17, R15, R28, RZ, 0x3 ;  /* 0x0000001c0f118211 */ /* 0x000fc400078f18ff */
[----:B------:R-:W-:Y:S02]  /*0de0*/  P2R R23, PR, RZ, 0x20 ;  /* 0x00000020ff177803 */ /* 0x000fe40000000000 */
[----:B------:R-:W-:Y:S02]  /*0df0*/  ISETP.GE.AND P4, PT, R28, c[0x0][0x198], PT ;  /* 0x000066001c007a0c */ /* 0x000fe40003f86270 */
[----:B------:R-:W-:Y:S02]  /*0e00*/  @!P0 LEA.HI R15, R14, R27, RZ, 0x3 ;  /* 0x0000001b0e0f8211 */ /* 0x000fe400078f18ff */
[----:B------:R-:W-:Y:S02]  /*0e10*/  ISETP.GE.AND P5, PT, R27, c[0x0][0x198], PT ;  /* 0x000066001b007a0c */ /* 0x000fe40003fa6270 */
[----:B------:R-:W-:Y:S02]  /*0e20*/  @!P0 LEA.HI R14, R16, R26, RZ, 0x3 ;  /* 0x0000001a100e8211 */ /* 0x000fe400078f18ff */
[----:B------:R-:W-:-:S02]  /*0e30*/  @!P0 LOP3.LUT R16, R17, 0xfffffff8, RZ, 0xc0, !PT ;  /* 0xfffffff811108812 */ /* 0x000fc400078ec0ff */
[----:B------:R-:W-:Y:S02]  /*0e40*/  @!P0 LOP3.LUT R15, R15, 0xfffffff8, RZ, 0xc0, !PT ;  /* 0xfffffff80f0f8812 */ /* 0x000fe400078ec0ff */
[----:B------:R-:W-:Y:S01]  /*0e50*/  @!P0 LOP3.LUT R18, R14, 0xfffffff8, RZ, 0xc0, !PT ;  /* 0xfffffff80e128812 */ /* 0x000fe200078ec0ff */
[--C-:B------:R-:W-:Y:S01]  /*0e60*/  @!P0 IMAD.WIDE R16, R16, 0x2, R8.reuse ;  /* 0x0000000210108825 */ /* 0x100fe200078e0208 */
[----:B------:R-:W-:Y:S02]  /*0e70*/  @!P3 LEA R20, P1, R2, R6, 0x1 ;  /* 0x000000060214b211 */ /* 0x000fe400078208ff */
[----:B------:R-:W-:Y:S01]  /*0e80*/  ISETP.GE.AND P6, PT, R26, c[0x0][0x198], PT ;  /* 0x000066001a007a0c */ /* 0x000fe20003fc6270 */
[----:B------:R-:W-:Y:S01]  /*0e90*/  @!P0 IMAD.WIDE R14, R15, 0x2, R8 ;  /* 0x000000020f0e8825 */ /* 0x000fe200078e0208 */
[----:B------:R2:W-:Y:S01]  /*0ea0*/  @!P0 LDGSTS.E.BYPASS.LTC128B.128 [R233+0x14100], [R16.64], !P4 ;  /* 0x1410000010e98fae */ /* 0x0005e2000e101d48 */
[C---:B---3--:R-:W-:Y:S02]  /*0eb0*/  @!P3 LEA.HI.X R21, R2.reuse, R7, R3, 0x1, P1 ;  /* 0x000000070215b211 */ /* 0x048fe400008f0c03 */
[----:B----4-:R-:W-:Y:S01]  /*0ec0*/  @!P2 LEA R24, P1, R2, R4, 0x1 ;  /* 0x000000040218a211 */ /* 0x010fe200078208ff */
[----:B------:R3:W-:Y:S01]  /*0ed0*/  @!P0 LDGSTS.E.BYPASS.LTC128B.128 [R233+0x18100], [R14.64], !P5 ;  /* 0x181000000ee98fae */ /* 0x0007e2000e901d48 */
[----:B------:R-:W-:-:S02]  /*0ee0*/  @!P0 IMAD.WIDE R8, R18, 0x2, R8 ;  /* 0x0000000212088825 */ /* 0x000fc400078e0208 */
[----:B-----5:R-:W-:-:S04]  /*0ef0*/  @!P2 LEA.HI.X R25, R2, R5, R3, 0x1, P1 ;  /* 0x000000050219a211 */ /* 0x020fc800008f0c03 */
[----:B------:R4:W-:Y:S04]  /*0f00*/  @!P0 LDGSTS.E.BYPASS.LTC128B.128 [R233+0x1c100], [R8.64], !P6 ;  /* 0x1c10000008e98fae */ /* 0x0009e8000f101d48 */
[----:B---3--:R-:W3:Y:S04]  /*0f10*/  SHFL.IDX PT, R14, R12, 0x3, 0x181f ;  /* 0x00781f000c0e7f89 */ /* 0x008ee800000e0000 */
[----:B------:R5:W2:Y:S01]  /*0f20*/  SHFL.IDX PT, R15, R0, 0x3, 0x181f ;  /* 0x00781f00000f7f89 */ /* 0x000aa200000e0000 */
[----:B----4-:R-:W-:Y:S02]  /*0f30*/  @!P3 SHF.R.S32.HI R9, RZ, 0x1f, R28 ;  /* 0x0000001fff09b819 */ /* 0x010fe4000001141c */
[----:B------:R-:W-:-:S02]  /*0f40*/  @!P3 SHF.R.S32.HI R8, RZ, 0x1f, R27 ;  /* 0x0000001fff08b819 */ /* 0x000fc4000001141b */
[----:B------:R-:W-:Y:S02]  /*0f50*/  @!P3 LEA.HI R9, R9, R28, RZ, 0x3 ;  /* 0x0000001c0909b211 */ /* 0x000fe400078f18ff */
[----:B------:R-:W-:Y:S02]  /*0f60*/  @!P3 LEA.HI R8, R8, R27, RZ, 0x3 ;  /* 0x0000001b0808b211 */ /* 0x000fe400078f18ff */
[----:B-1----:R-:W-:Y:S02]  /*0f70*/  @!P3 LOP3.LUT R10, R9, 0xfffffff8, RZ, 0xc0, !PT ;  /* 0xfffffff8090ab812 */ /* 0x002fe400078ec0ff */
[----:B------:R-:W-:-:S03]  /*0f80*/  @!P3 LOP3.LUT R8, R8, 0xfffffff8, RZ, 0xc0, !PT ;  /* 0xfffffff80808b812 */ /* 0x000fc600078ec0ff */
[----:B------:R-:W-:-:S04]  /*0f90*/  @!P3 IMAD.WIDE R10, R10, 0x2, R6 ;  /* 0x000000020a0ab825 */ /* 0x000fc800078e0206 */
[----:B------:R-:W-:Y:S01]  /*0fa0*/  @!P3 IMAD.WIDE R8, R8, 0x2, R6 ;  /* 0x000000020808b825 */ /* 0x000fe200078e0206 */
[----:B-----5:R-:W-:-:S04]  /*0fb0*/  IADD3 R0, R13, 0x60, RZ ;  /* 0x000000600d007810 */ /* 0x020fc80007ffe0ff */
[----:B------:R-:W-:Y:S02]  /*0fc0*/  ISETP.GE.AND P1, PT, R0, R29, PT ;  /* 0x0000001d0000720c */ /* 0x000fe40003f26270 */
[----:B------:R-:W-:-:S04]  /*0fd0*/  @!P3 SHF.R.S32.HI R0, RZ, 0x1f, R26 ;  /* 0x0000001fff00b819 */ /* 0x000fc8000001141a */
[----:B------:R-:W-:-:S04]  /*0fe0*/  @!P3 LEA.HI R0, R0, R26, RZ, 0x3 ;  /* 0x0000001a0000b211 */ /* 0x000fc800078f18ff */
[----:B------:R-:W-:-:S03]  /*0ff0*/  @!P3 LOP3.LUT R0, R0, 0xfffffff8, RZ, 0xc0, !PT ;  /* 0xfffffff80000b812 */ /* 0x000fc600078ec0ff */
[----:B---3--:R-:W-:Y:S02]  /*1000*/  @!P1 LEA R12, P0, R2, R14, 0x1 ;  /* 0x0000000e020c9211 */ /* 0x008fe400078008ff */
[----:B------:R-:W-:Y:S01]  /*1010*/  @!P3 IMAD.WIDE R6, R0, 0x2, R6 ;  /* 0x000000020006b825 */ /* 0x000fe200078e0206 */
[----:B------:R-:W-:Y:S02]  /*1020*/  @!P2 SHF.R.S32.HI R0, RZ, 0x1f, R26 ;  /* 0x0000001fff00a819 */ /* 0x000fe4000001141a */
[----:B--2---:R-:W-:Y:S02]  /*1030*/  @!P1 LEA.HI.X R13, R2, R15, R3, 0x1, P0 ;  /* 0x0000000f020d9211 */ /* 0x004fe400000f0c03 */
[----:B------:R-:W-:Y:S02]  /*1040*/  ISETP.NE.AND P0, PT, R23, RZ, PT ;  /* 0x000000ff1700720c */ /* 0x000fe40003f05270 */
[----:B------:R-:W-:-:S04]  /*1050*/  @!P2 LEA.HI R0, R0, R26, RZ, 0x3 ;  /* 0x0000001a0000a211 */ /* 0x000fc800078f18ff */
[----:B------:R-:W-:-:S07]  /*1060*/  @!P2 LOP3.LUT R0, R0, 0xfffffff8, RZ, 0xc0, !PT ;  /* 0xfffffff80000a812 */ /* 0x000fce00078ec0ff */
[----:B------:R1:W-:Y:S04]  /*1070*/  @!P3 LDGSTS.E.BYPASS.LTC128B.128 [R233+0x11100], [R20.64], !P0 ;  /* 0x1110000014e9bfae */ /* 0x0003e8000c101d48 */
[----:B------:R2:W-:Y:S04]  /*1080*/  @!P3 LDGSTS.E.BYPASS.LTC128B.128 [R233+0x15100], [R10.64], !P4 ;  /* 0x151000000ae9bfae */ /* 0x0005e8000e101d48 */
[----:B------:R3:W-:Y:S04]  /*1090*/  @!P3 LDGSTS.E.BYPASS.LTC128B.128 [R233+0x19100], [R8.64], !P5 ;  /* 0x1910000008e9bfae */ /* 0x0007e8000e901d48 */
[----:B------:R4:W-:Y:S04]  /*10a0*/  @!P3 LDGSTS.E.BYPASS.LTC128B.128 [R233+0x1d100], [R6.64], !P6 ;  /* 0x1d10000006e9bfae */ /* 0x0009e8000f101d48 */
[----:B------:R5:W-:Y:S01]  /*10b0*/  @!P2 LDGSTS.E.BYPASS.LTC128B.128 [R233+0x12100], [R24.64], !P0 ;  /* 0x1210000018e9afae */ /* 0x000be2000c101d48 */
[----:B----4-:R-:W-:-:S02]  /*10c0*/  @!P2 SHF.R.S32.HI R7, RZ, 0x1f, R28 ;  /* 0x0000001fff07a819 */ /* 0x010fc4000001141c */
[----:B------:R-:W-:Y:S02]  /*10d0*/  @!P2 SHF.R.S32.HI R6, RZ, 0x1f, R27 ;  /* 0x0000001fff06a819 */ /* 0x000fe4000001141b */
[----:B------:R-:W-:Y:S02]  /*10e0*/  @!P2 LEA.HI R7, R7, R28, RZ, 0x3 ;  /* 0x0000001c0707a211 */ /* 0x000fe400078f18ff */
[----:B------:R-:W-:Y:S02]  /*10f0*/  @!P2 LEA.HI R6, R6, R27, RZ, 0x3 ;  /* 0x0000001b0606a211 */ /* 0x000fe400078f18ff */
[----:B---3--:R-:W-:Y:S02]  /*1100*/  @!P2 LOP3.LUT R8, R7, 0xfffffff8, RZ, 0xc0, !PT ;  /* 0xfffffff80708a812 */ /* 0x008fe400078ec0ff */
[----:B------:R-:W-:-:S03]  /*1110*/  @!P2 LOP3.LUT R6, R6, 0xfffffff8, RZ, 0xc0, !PT ;  /* 0xfffffff80606a812 */ /* 0x000fc600078ec0ff */
[----:B------:R-:W-:-:S04]  /*1120*/  @!P2 IMAD.WIDE R8, R8, 0x2, R4 ;  /* 0x000000020808a825 */ /* 0x000fc800078e0204 */
[--C-:B------:R-:W-:Y:S01]  /*1130*/  @!P2 IMAD.WIDE R6, R6, 0x2, R4.reuse ;  /* 0x000000020606a825 */ /* 0x100fe200078e0204 */
[----:B------:R3:W-:Y:S03]  /*1140*/  @!P2 LDGSTS.E.BYPASS.LTC128B.128 [R233+0x16100], [R8.64], !P4 ;  /* 0x1610000008e9afae */ /* 0x0007e6000e101d48 */
[----:B------:R-:W-:Y:S01]  /*1150*/  @!P2 IMAD.WIDE R4, R0, 0x2, R4 ;  /* 0x000000020004a825 */ /* 0x000fe200078e0204 */
[----:B------:R4:W-:Y:S04]  /*1160*/  @!P2 LDGSTS.E.BYPASS.LTC128B.128 [R233+0x1a100], [R6.64], !P5 ;  /* 0x1a10000006e9afae */ /* 0x0009e8000e901d48 */
[----:B------:R1:W-:Y:S01]  /*1170*/  @!P2 LDGSTS.E.BYPASS.LTC128B.128 [R233+0x1e100], [R4.64], !P6 ;  /* 0x1e10000004e9afae */ /* 0x0003e2000f101d48 */
[----:B------:R-:W-:-:S02]  /*1180*/  ISETP.NE.U32.AND P2, PT, RZ, c[0x0][0x340], PT ;  /* 0x0000d000ff007a0c */ /* 0x000fc40003f45070 */
[----:B------:R-:W-:Y:S01]  /*1190*/  @!P1 SHF.R.S32.HI R0, RZ, 0x1f, R27 ;  /* 0x0000001fff009819 */ /* 0x000fe2000001141b */
[----:B------:R2:W-:Y:S01]  /*11a0*/  @!P1 LDGSTS.E.BYPASS.LTC128B.128 [R233+0x13100], [R12.64], !P0 ;  /* 0x131000000ce99fae */ /* 0x0005e2000c101d48 */
[----:B------:R-:W-:-:S13]  /*11b0*/  ISETP.NE.AND.EX P2, PT, RZ, c[0x0][0x344], PT, P2 ;  /* 0x0000d100ff007a0c */ /* 0x000fda0003f45320 */
[----:B-1----:R-:W-:-:S04]  /*11c0*/  @P2 IMAD.MOV.U32 R4, RZ, RZ, 0x4 ;  /* 0x00000004ff042424 */ /* 0x002fc800078e00ff */
[----:B------:R-:W-:-:S05]  /*11d0*/  @P2 IMAD.WIDE R4, R41, R4, c[0x0][0x340] ;  /* 0x0000d00029042625 */ /* 0x000fca00078e0204 */
[----:B---3--:R1:W3:Y:S01]  /*11e0*/  @P2 LDG.E R8, [R4.64] ;  /* 0x0000000804082981 */ /* 0x0082e2000c1e1900 */
[----:B------:R-:W-:Y:S01]  /*11f0*/  @!P1 LEA.HI R0, R0, R27, RZ, 0x3 ;  /* 0x0000001b00009211 */ /* 0x000fe200078f18ff */
[----:B------:R-:W-:Y:S01]  /*1200*/  IMAD.MOV.U32 R29, RZ, RZ, c[0x0][0x1e0] ;  /* 0x00007800ff1d7624 */ /* 0x000fe200078e00ff */
[----:B------:R-:W-:Y:S01]  /*1210*/  IADD3 R21, R187, -0x1, RZ ;  /* 0xffffffffbb157810 */ /* 0x000fe20007ffe0ff */
[----:B------:R-:W-:Y:S01]  /*1220*/  IMAD.MOV.U32 R31, RZ, RZ, 0x6 ;  /* 0x00000006ff1f7424 */ /* 0x000fe200078e00ff */
[----:B------:R-:W-:Y:S01]  /*1230*/  @!P1 LOP3.LUT R0, R0, 0xfffffff8, RZ, 0xc0, !PT ;  /* 0xfffffff800009812 */ /* 0x000fe200078ec0ff */
[C---:B--2---:R-:W-:Y:S01]  /*1240*/  IMAD R12, R34.reuse, c[0x0][0x1e8], RZ ;  /* 0x00007a00220c7a24 */ /* 0x044fe200078e02ff */
[----:B------:R-:W-:Y:S01]  /*1250*/  ISETP.GT.AND P0, PT, R21, R232, PT ;  /* 0x000000e81500720c */ /* 0x000fe20003f04270 */
[----:B------:R-:W-:Y:S01]  /*1260*/  IMAD R16, R34, c[0x0][0x210], RZ ;  /* 0x0000840022107a24 */ /* 0x000fe200078e02ff */
[----:B-----5:R-:W-:Y:S01]  /*1270*/  LEA.HI R24, R111, R113, RZ, 0x4 ;  /* 0x000000716f187211 */ /* 0x020fe200078f20ff */
[----:B----4-:R-:W-:Y:S01]  /*1280*/  @!P1 IMAD.WIDE R6, R0, 0x2, R14 ;  /* 0x0000000200069825 */ /* 0x010fe200078e020e */
[----:B------:R-:W-:Y:S01]  /*1290*/  SHF.L.U64.HI R25, R29, R31, c[0x0][0x1e4] ;  /* 0x000079001d197619 */ /* 0x000fe2000001021f */
[----:B------:R-:W-:Y:S01]  /*12a0*/  ULDC UR6, c[0x0][0x324] ;  /* 0x0000c90000067ab9 */ /* 0x000fe20000000800 */
[----:B------:R-:W-:Y:S01]  /*12b0*/  SHF.R.S32.HI R19, RZ, 0x4, R24 ;  /* 0x00000004ff137819 */ /* 0x000fe20000011418 */
[----:B------:R-:W-:Y:S01]  /*12c0*/  IMAD.SHL.U32 R20, R22, 0x8, RZ ;  /* 0x0000000816147824 */ /* 0x000fe200078e00ff */
[----:B------:R-:W-:Y:S01]  /*12d0*/  LOP3.LUT P3, RZ, R32, 0x2, RZ, 0xc0, !PT ;  /* 0x0000000220ff7812 */ /* 0x000fe2000786c0ff */
[C---:B------:R-:W-:Y:S01]  /*12e0*/  IMAD R12, R33.reuse, c[0x0][0x1ec], R12 ;  /* 0x00007b00210c7a24 */ /* 0x040fe200078e020c */
[----:B------:R-:W-:Y:S01]  /*12f0*/  LEA.HI R13, R24, R19, RZ, 0x1 ;  /* 0x00000013180d7211 */ /* 0x000fe200078f08ff */
[----:B------:R-:W-:Y:S01]  /*1300*/  IMAD R16, R33, c[0x0][0x214], R16 ;  /* 0x0000850021107a24 */ /* 0x000fe200078e0210 */
[----:B------:R-:W-:Y:S01]  /*1310*/  LEA.HI R110, R111, R113, RZ, 0x5 ;  /* 0x000000716f6e7211 */ /* 0x000fe200078f28ff */
[----:B------:R-:W-:Y:S01]  /*1320*/  IMAD.SHL.U32 R106, R21, 0x40, RZ ;  /* 0x00000040156a7824 */ /* 0x000fe200078e00ff */
[----:B------:R-:W-:Y:S01]  /*1330*/  @P0 IADD3 R17, R187, -0x2, RZ ;  /* 0xfffffffebb110810 */ /* 0x000fe20007ffe0ff */
[----:B------:R-:W-:Y:S01]  /*1340*/  IMAD.SHL.U32 R35, R29, 0x20, RZ ;  /* 0x000000201d237824 */ /* 0x000fe200078e00ff */
[----:B------:R-:W-:Y:S01]  /*1350*/  LOP3.LUT R13, R13, 0xfffffffe, RZ, 0xc0, !PT ;  /* 0xfffffffe0d0d7812 */ /* 0x000fe200078ec0ff */
[----:B------:R-:W-:Y:S01]  /*1360*/  ULOP3.LUT UR6, URZ, UR6, URZ, 0x33, !UPT ;  /* 0x000000063f067292 */ /* 0x000fe2000f8e333f */
[----:B-1----:R-:W-:-:S02]  /*1370*/  @!P1 SHF.R.S32.HI R4, RZ, 0x1f, R28 ;  /* 0x0000001fff049819 */ /* 0x002fc4000001141c */
[----:B------:R-:W-:Y:S02]  /*1380*/  @P0 SHF.R.S32.HI R11, RZ, 0x1f, R17 ;  /* 0x0000001fff0b0819 */ /* 0x000fe40000011411 */
[----:B------:R-:W-:Y:S02]  /*1390*/  @!P1 LEA.HI R4, R4, R28, RZ, 0x3 ;  /* 0x0000001c04049211 */ /* 0x000fe400078f18ff */
[----:B------:R-:W-:Y:S02]  /*13a0*/  IADD3 R18, -R106, c[0x0][0x1d0], -R22 ;  /* 0x000074006a127a10 */ /* 0x000fe40007ffe916 */
[----:B------:R-:W-:Y:S02]  /*13b0*/  @!P1 LOP3.LUT R4, R4, 0xfffffff8, RZ, 0xc0, !PT ;  /* 0xfffffff804049812 */ /* 0x000fe400078ec0ff */
[----:B------:R-:W-:-:S03]  /*13c0*/  SHF.R.S32.HI R107, RZ, 0x5, R110 ;  /* 0x00000005ff6b7819 */ /* 0x000fc6000001146e */
[----:B------:R-:W-:-:S05]  /*13d0*/  @!P1 IMAD.WIDE R4, R4, 0x2, R14 ;  /* 0x0000000204049825 */ /* 0x000fca00078e020e */
[----:B------:R3:W-:Y:S01]  /*13e0*/  @!P1 LDGSTS.E.BYPASS.LTC128B.128 [R233+0x17100], [R4.64], !P4 ;  /* 0x1710000004e99fae */ /* 0x0007e2000e101d48 */
[----:B------:R-:W-:-:S03]  /*13f0*/  ISETP.GE.AND P4, PT, R18, 0x1, PT ;  /* 0x000000011200780c */ /* 0x000fc60003f86270 */
[----:B------:R1:W-:Y:S01]  /*1400*/  @!P1 LDGSTS.E.BYPASS.LTC128B.128 [R233+0x1b100], [R6.64], !P5 ;  /* 0x1b10000006e99fae */ /* 0x0003e2000e901d48 */
[----:B------:R-:W-:Y:S02]  /*1410*/  ISETP.GE.AND P5, PT, R27, c[0x0][0x1d4], PT ;  /* 0x000075001b007a0c */ /* 0x000fe40003fa6270 */
[----:B-1----:R-:W-:-:S05]  /*1420*/  SHF.R.S32.HI R6, RZ, 0x1f, R22 ;  /* 0x0000001fff067819 */ /* 0x002fca0000011416 */
[C---:B------:R-:W-:Y:S02]  /*1430*/  IMAD R0, R6.reuse, c[0x0][0x1e0], RZ ;  /* 0x0000780006007a24 */ /* 0x040fe400078e02ff */
[----:B------:R-:W-:Y:S02]  /*1440*/  IMAD R6, R6, c[0x0][0x208], RZ ;  /* 0x0000820006067a24 */ /* 0x000fe400078e02ff */
[C---:B------:R-:W-:Y:S02]  /*1450*/  IMAD R0, R22.reuse, c[0x0][0x1e4], R0 ;  /* 0x0000790016007a24 */ /* 0x040fe400078e0200 */
[C---:B------:R-:W-:Y:S02]  /*1460*/  IMAD R10, R22.reuse, c[0x0][0x20c], R6 ;  /* 0x00008300160a7a24 */ /* 0x040fe400078e0206 */
[----:B------:R-:W-:-:S04]  /*1470*/  IMAD.WIDE.U32 R6, R22, c[0x0][0x208], R2 ;  /* 0x0000820016067a25 */ /* 0x000fc800078e0002 */
[----:B------:R-:W-:Y:S01]  /*1480*/  IMAD.IADD R7, R7, 0x1, R10 ;  /* 0x0000000107077824 */ /* 0x000fe200078e020a */
[--C-:B---3--:R-:W-:Y:S01]  /*1490*/  @P2 SHF.R.S32.HI R5, RZ, 0x1f, R8.reuse ;  /* 0x0000001fff052819 */ /* 0x108fe20000011408 */
[----:B------:R-:W-:Y:S02]  /*14a0*/  @P2 IMAD.MOV.U32 R4, RZ, RZ, R8 ;  /* 0x000000ffff042224 */ /* 0x000fe400078e0008 */
[----:B------:R-:W-:-:S04]  /*14b0*/  IMAD.WIDE.U32 R8, R22, c[0x0][0x1e0], R2 ;  /* 0x0000780016087a25 */ /* 0x000fc800078e0002 */
[----:B------:R-:W-:Y:S02]  /*14c0*/  IMAD.IADD R9, R9, 0x1, R0 ;  /* 0x0000000109097824 */ /* 0x000fe400078e0200 */
[----:B------:R-:W-:Y:S02]  /*14d0*/  IMAD.SHL.U32 R0, R32, 0x40, RZ ;  /* 0x0000004020007824 */ /* 0x000fe400078e00ff */
[----:B------:R-:W-:Y:S02]  /*14e0*/  @!P2 IMAD.MOV.U32 R5, RZ, RZ, R30 ;  /* 0x000000ffff05a224 */ /* 0x000fe400078e001e */
[----:B------:R-:W-:Y:S01]  /*14f0*/  IMAD.SHL.U32 R30, R29, 0x40, RZ ;  /* 0x000000401d1e7824 */ /* 0x000fe200078e00ff */
[----:B------:R-:W-:Y:S01]  /*1500*/  LOP3.LUT R0, R0, 0x1c0, RZ, 0xc0, !PT ;  /* 0x000001c000007812 */ /* 0x000fe200078ec0ff */
[----:B------:R-:W-:Y:S02]  /*1510*/  @P0 IMAD R3, R25, R17, RZ ;  /* 0x0000001119030224 */ /* 0x000fe400078e02ff */
[----:B------:R-:W-:Y:S01]  /*1520*/  @!P2 IMAD.MOV.U32 R4, RZ, RZ, R41 ;  /* 0x000000ffff04a224 */ /* 0x000fe200078e0029 */
[----:B------:R-:W-:Y:S01]  /*1530*/  ISETP.GE.AND P2, PT, R18, 0x21, PT ;  /* 0x000000211200780c */ /* 0x000fe20003f46270 */
[----:B------:R-:W-:Y:S01]  /*1540*/  @P0 IMAD R23, R11, R30, R3 ;  /* 0x0000001e0b170224 */ /* 0x000fe200078e0203 */
[----:B------:R-:W-:Y:S01]  /*1550*/  @!P1 SHF.R.S32.HI R3, RZ, 0x1f, R26 ;  /* 0x0000001fff039819 */ /* 0x000fe2000001141a */
[----:B------:R-:W-:-:S03]  /*1560*/  IMAD.WIDE.U32 R10, R33, c[0x0][0x1e8], R8 ;  /* 0x00007a00210a7a25 */ /* 0x000fc600078e0008 */
[----:B------:R-:W-:Y:S01]  /*1570*/  @!P1 LEA.HI R3, R3, R26, RZ, 0x3 ;  /* 0x0000001a03039211 */ /* 0x000fe200078f18ff */
[----:B------:R-:W-:Y:S01]  /*1580*/  IMAD.WIDE.U32 R8, R33, c[0x0][0x210], R6 ;  /* 0x0000840021087a25 */ /* 0x000fe200078e0006 */
[----:B------:R-:W-:Y:S02]  /*1590*/  LOP3.LUT R6, R0, 0x8, R20, 0xf8, !PT ;  /* 0x0000000800067812 */ /* 0x000fe400078ef814 */
[----:B------:R-:W-:Y:S01]  /*15a0*/  SHF.R.U32.HI R0, RZ, 0x3, R0 ;  /* 0x00000003ff007819 */ /* 0x000fe20000011600 */
[----:B------:R-:W-:Y:S01]  /*15b0*/  IMAD.IADD R7, R11, 0x1, R12 ;  /* 0x000000010b077824 */ /* 0x000fe200078e020c */
[----:B------:R-:W-:Y:S01]  /*15c0*/  SHF.R.S32.HI R12, RZ, 0x1f, R21 ;  /* 0x0000001fff0c7819 */ /* 0x000fe20000011415 */
[----:B------:R-:W-:Y:S01]  /*15d0*/  IMAD.IADD R11, R9, 0x1, R16 ;  /* 0x00000001090b7824 */ /* 0x000fe200078e0210 */
[----:B------:R-:W-:Y:S01]  /*15e0*/  @!P1 LOP3.LUT R9, R3, 0xfffffff8, RZ, 0xc0, !PT ;  /* 0xfffffff803099812 */ /* 0x000fe200078ec0ff */
[----:B------:R-:W-:Y:S01]  /*15f0*/  IMAD.IADD R16, R19, 0x1, -R13 ;  /* 0x0000000113107824 */ /* 0x000fe200078e0a0d */
[----:B------:R-:W-:Y:S01]  /*1600*/  LOP3.LUT R13, R6, R0, RZ, 0x3c, !PT ;  /* 0x00000000060d7212 */ /* 0x000fe200078e3cff */
[----:B------:R-:W-:-:S02]  /*1610*/  IMAD.MOV.U32 R6, RZ, RZ, R10 ;  /* 0x000000ffff067224 */ /* 0x000fc400078e000a */
[----:B------:R-:W-:Y:S02]  /*1620*/  IMAD R0, R5, c[0x0][0x1f0], RZ ;  /* 0x00007c0005007a24 */ /* 0x000fe400078e02ff */
[----:B------:R-:W-:-:S04]  /*1630*/  IMAD.WIDE.U32 R42, R4, c[0x0][0x1f0], R6 ;  /* 0x00007c00042a7a25 */ /* 0x000fc800078e0006 */
[----:B------:R-:W-:Y:S01]  /*1640*/  IMAD R0, R4, c[0x0][0x1f4], R0 ;  /* 0x00007d0004007a24 */ /* 0x000fe200078e0200 */
[----:B------:R-:W-:Y:S01]  /*1650*/  STL.64 [R1+0x28], R42 ;  /* 0x0000282a01007387 */ /* 0x000fe20000100a00 */
[----:B------:R-:W-:Y:S02]  /*1660*/  IMAD.MOV.U32 R10, RZ, RZ, R8 ;  /* 0x000000ffff0a7224 */ /* 0x000fe400078e0008 */
[----:B------:R-:W-:-:S04]  /*1670*/  @!P1 IMAD.WIDE R8, R9, 0x2, R14 ;  /* 0x0000000209089825 */ /* 0x000fc800078e020e */
[----:B------:R-:W-:Y:S01]  /*1680*/  IMAD R3, R25, R21, RZ ;  /* 0x0000001519037224 */ /* 0x000fe200078e02ff */
[----:B------:R1:W-:Y:S01]  /*1690*/  @!P1 LDGSTS.E.BYPASS.LTC128B.128 [R233+0x1f100], [R8.64], !P6 ;  /* 0x1f10000008e99fae */ /* 0x0003e2000f101d48 */
[----:B------:R-:W-:Y:S01]  /*16a0*/  IMAD.IADD R39, R43, 0x1, R0 ;  /* 0x000000012b277824 */ /* 0x000fe200078e0200 */
[----:B------:R-:W-:Y:S01]  /*16b0*/  ISETP.GE.AND P6, PT, R28, c[0x0][0x1d4], PT ;  /* 0x000075001c007a0c */ /* 0x000fe20003fc6270 */
[----:B------:R-:W-:Y:S01]  /*16c0*/  IMAD.MOV.U32 R38, RZ, RZ, R42 ;  /* 0x000000ffff267224 */ /* 0x000fe200078e002a */
[----:B------:R-:W0:Y:S01]  /*16d0*/  LDGDEPBAR ;  /* 0x00000000000079af */ /* 0x000e220000000000 */
[----:B------:R-:W-:Y:S01]  /*16e0*/  IMAD R6, R12, R30, R3 ;  /* 0x0000001e0c067224 */ /* 0x000fe200078e0203 */
[----:B------:R-:W-:Y:S01]  /*16f0*/  P2R R20, PR, RZ, 0x40 ;  /* 0x00000040ff147803 */ /* 0x000fe20000000000 */
[----:B------:R-:W-:Y:S01]  /*1700*/  IMAD R3, R5, c[0x0][0x218], RZ ;  /* 0x0000860005037a24 */ /* 0x000fe200078e02ff */
[----:B------:R-:W-:Y:S01]  /*1710*/  STL.64 [R1+0x20], R38 ;  /* 0x0000202601007387 */ /* 0x000fe20000100a00 */
[----:B------:R-:W-:-:S02]  /*1720*/  IMAD R0, R16, 0x200, R13 ;  /* 0x0000020010007824 */ /* 0x000fc400078e020d */
[----:B------:R-:W-:Y:S02]  /*1730*/  IMAD R7, R12, c[0x0][0x208], RZ ;  /* 0x000082000c077a24 */ /* 0x000fe400078e02ff */
[----:B------:R-:W-:Y:S02]  /*1740*/  IMAD R12, R4, c[0x0][0x21c], R3 ;  /* 0x00008700040c7a24 */ /* 0x000fe400078e0203 */
[----:B------:R-:W-:Y:S02]  /*1750*/  IMAD.MOV.U32 R14, RZ, RZ, 0x5 ;  /* 0x00000005ff0e7424 */ /* 0x000fe400078e00ff */
[----:B------:R-:W-:Y:S01]  /*1760*/  IMAD.SHL.U32 R192, R0, 0x2, RZ ;  /* 0x0000000200c07824 */ /* 0x000fe200078e00ff */
[----:B------:R-:W-:Y:S01]  /*1770*/  BAR.SYNC.DEFER_BLOCKING 0x0 ;  /* 0x0000000000007b1d */ /* 0x000fe20000010000 */
[----:B------:R-:W-:Y:S01]  /*1780*/  IMAD R13, R21, c[0x0][0x20c], R7 ;  /* 0x00008300150d7a24 */ /* 0x000fe200078e0207 */
[----:B------:R-:W-:Y:S01]  /*1790*/  SHF.L.U64.HI R52, R29, R14, c[0x0][0x1e4] ;  /* 0x000079001d347619 */ /* 0x000fe2000001020e */
[----:B------:R-:W-:Y:S01]  /*17a0*/  IMAD.WIDE.U32 R14, R21, c[0x0][0x208], RZ ;  /* 0x00008200150e7a25 */ /* 0x000fe200078e00ff */
[----:B------:R-:W-:-:S02]  /*17b0*/  IADD3 R5, R192, 0x8100, RZ ;  /* 0x00008100c0057810 */ /* 0x000fc40007ffe0ff */
[----:B------:R-:W-:Y:S01]  /*17c0*/  IADD3 R203, R192, 0x8120, RZ ;  /* 0x00008120c0cb7810 */ /* 0x000fe20007ffe0ff */
[----:B------:R-:W-:Y:S01]  /*17d0*/  IMAD.WIDE.U32 R40, R4, c[0x0][0x218], R10 ;  /* 0x0000860004287a25 */ /* 0x000fe200078e000a */
[----:B------:R-:W-:-:S03]  /*17e0*/  @P3 IADD3 R203, R5, -0x20, RZ ;  /* 0xffffffe005cb3810 */ /* 0x000fc60007ffe0ff */
[----:B-1----:R-:W-:Y:S01]  /*17f0*/  IMAD.WIDE.U32 R8, R21, R30, R38 ;  /* 0x0000001e15087225 */ /* 0x002fe200078e0026 */
[----:B------:R-:W-:Y:S01]  /*1800*/  P2R R21, PR, RZ, 0x1 ;  /* 0x00000001ff157803 */ /* 0x000fe20000000000 */
[----:B------:R-:W-:Y:S01]  /*1810*/  STL.64 [R1+0x30], R40 ;  /* 0x0000302801007387 */ /* 0x000fe20000100a00 */
[----:B------:R-:W-:Y:S01]  /*1820*/  IADD3 R218, R203, 0x800, RZ ;  /* 0x00000800cbda7810 */ /* 0x000fe20007ffe0ff */
[----:B------:R-:W-:Y:S01]  /*1830*/  IMAD.IADD R3, R9, 0x1, R6 ;  /* 0x0000000109037824 */ /* 0x000fe200078e0206 */
[C---:B------:R-:W-:Y:S01]  /*1840*/  @P4 LEA R6, P1, R8.reuse, c[0x0][0x1c8], 0x1 ;  /* 0x0000720008064a11 */ /* 0x040fe200078208ff */
[----:B------:R-:W-:Y:S01]  /*1850*/  IMAD.IADD R10, R15, 0x1, R13 ;  /* 0x000000010f0a7824 */ /* 0x000fe200078e020d */
[----:B------:R-:W-:Y:S01]  /*1860*/  SEL R15, RZ, 0x2, P6 ;  /* 0x00000002ff0f7807 */ /* 0x000fe20003000000 */
[----:B------:R-:W-:Y:S01]  /*1870*/  IMAD.IADD R37, R41, 0x1, R12 ;  /* 0x0000000129257824 */ /* 0x000fe200078e020c */
[----:B------:R-:W-:Y:S02]  /*1880*/  @P4 LEA.HI.X R7, R8, c[0x0][0x1cc], R3, 0x1, P1 ;  /* 0x0000730008074a11 */ /* 0x000fe400008f0c03 */
[----:B------:R-:W-:Y:S01]  /*1890*/  @P2 IADD3 R0, P1, R35, R8, RZ ;  /* 0x0000000823002210 */ /* 0x000fe20007f3e0ff */
[----:B------:R-:W-:Y:S01]  /*18a0*/  @P0 IMAD.WIDE.U32 R8, R17, R30, R38 ;  /* 0x0000001e11080225 */ /* 0x000fe200078e0026 */
[----:B------:R-:W-:Y:S01]  /*18b0*/  STL [R1+0xc], R37 ;  /* 0x00000c2501007387 */ /* 0x000fe20000100800 */
[----:B------:R-:W-:-:S02]  /*18c0*/  IADD3 R217, R203, 0x1000, RZ ;  /* 0x00001000cbd97810 */ /* 0x000fc40007ffe0ff */
[----:B------:R-:W-:Y:S01]  /*18d0*/  @P2 IMAD.X R5, R52, 0x1, R3, P1 ;  /* 0x0000000134052824 */ /* 0x000fe200008e0603 */
[----:B------:R-:W-:Y:S02]  /*18e0*/  @P2 LEA R4, P3, R0, c[0x0][0x1c8], 0x1 ;  /* 0x0000720000042a11 */ /* 0x000fe400078608ff */
[----:B------:R-:W-:Y:S02]  /*18f0*/  LEA R3, P1, R14, R40, 0x6 ;  /* 0x000000280e037211 */ /* 0x000fe400078230ff */
[----:B------:R-:W-:Y:S01]  /*1900*/  @P2 LEA.HI.X R5, R0, c[0x0][0x1cc], R5, 0x1, P3 ;  /* 0x0000730000052a11 */ /* 0x000fe200018f0c05 */
[----:B------:R-:W-:Y:S01]  /*1910*/  @P0 IMAD.IADD R0, R9, 0x1, R23 ;  /* 0x0000000109000824 */ /* 0x000fe200078e0217 */
[----:B------:R-:W-:Y:S02]  /*1920*/  @P0 LEA R104, P4, R8, c[0x0][0x1c8], 0x1 ;  /* 0x0000720008680a11 */ /* 0x000fe400078808ff */
[----:B------:R-:W-:Y:S02]  /*1930*/  LEA.HI.X R10, R14, R37, R10, 0x6, P1 ;  /* 0x000000250e0a7211 */ /* 0x000fe400008f340a */
[----:B------:R-:W-:-:S02]  /*1940*/  LEA R12, P1, R3, c[0x0][0x1f8], 0x1 ;  /* 0x00007e00030c7a11 */ /* 0x000fc400078208ff */
[----:B------:R-:W-:Y:S02]  /*1950*/  @P0 LEA.HI.X R105, R8, c[0x0][0x1cc], R0, 0x1, P4 ;  /* 0x0000730008690a11 */ /* 0x000fe400020f0c00 */
[----:B------:R-:W-:Y:S02]  /*1960*/  LOP3.LUT R0, R24, 0xfffffff0, RZ, 0xc0, !PT ;  /* 0xfffffff018007812 */ /* 0x000fe400078ec0ff */
[----:B------:R-:W-:Y:S02]  /*1970*/  LEA.HI.X R13, R3, c[0x0][0x1fc], R10, 0x1, P1 ;  /* 0x00007f00030d7a11 */ /* 0x000fe400008f0c0a */
[----:B------:R-:W-:Y:S01]  /*1980*/  ISETP.GE.AND P3, PT, R2, c[0x0][0x1d4], PT ;  /* 0x0000750002007a0c */ /* 0x000fe20003f66270 */
[----:B------:R-:W-:Y:S01]  /*1990*/  IMAD.IADD R0, R113, 0x1, -R0 ;  /* 0x0000000171007824 */ /* 0x000fe200078e0a00 */
[----:B------:R-:W-:Y:S02]  /*19a0*/  ISETP.GE.AND P1, PT, R18, 0x1, PT ;  /* 0x000000011200780c */ /* 0x000fe40003f26270 */
[----:B------:R-:W-:-:S02]  /*19b0*/  ISETP.GE.AND P4, PT, R26, c[0x0][0x1d4], PT ;  /* 0x000075001a007a0c */ /* 0x000fc40003f86270 */
[----:B------:R-:W-:Y:S02]  /*19c0*/  SHF.R.S32.HI R3, RZ, 0x1f, R0 ;  /* 0x0000001fff037819 */ /* 0x000fe40000011400 */
[----:B------:R-:W-:Y:S02]  /*19d0*/  IADD3 R216, R203, 0x1800, RZ ;  /* 0x00001800cbd87810 */ /* 0x000fe40007ffe0ff */
[----:B------:R-:W-:Y:S02]  /*19e0*/  LEA.HI R3, R3, R0, RZ, 0x3 ;  /* 0x0000000003037211 */ /* 0x000fe400078f18ff */
[----:B------:R-:W-:Y:S02]  /*19f0*/  IADD3 R215, R203, 0x2000, RZ ;  /* 0x00002000cbd77810 */ /* 0x000fe40007ffe0ff */
[----:B------:R-:W-:Y:S01]  /*1a00*/  LOP3.LUT R2, R3, 0xfffffff8, RZ, 0xc0, !PT ;  /* 0xfffffff803027812 */ /* 0x000fe200078ec0ff */
[----:B------:R-:W-:Y:S01]  /*1a10*/  @!PT LDS RZ, [RZ] ;  /* 0x00000000fffff984 */ /* 0x000fe20000000800 */
[----:B------:R-:W-:Y:S01]  /*1a20*/  @!PT LDS RZ, [RZ] ;  /* 0x00000000fffff984 */ /* 0x000fe20000000800 */
[----:B------:R-:W-:Y:S01]  /*1a30*/  @!PT LDS RZ, [RZ] ;  /* 0x00000000fffff984 */ /* 0x000fe20000000800 */
[----:B------:R1:W-:Y:S01]  /*1a40*/  @P1 LDGSTS.E.BYPASS.LTC128B.128 [R233+0x8100], [R6.64], !P3 ;  /* 0x0810000006e91fae */ /* 0x0003e2000d901d48 */
[----:B------:R-:W-:-:S02]  /*1a50*/  IADD3 R214, R203, 0x2800, RZ ;  /* 0x00002800cbd67810 */ /* 0x000fc40007ffe0ff */
[C---:B------:R-:W-:Y:S01]  /*1a60*/  IADD3 R213, R203.reuse, 0x3000, RZ ;  /* 0x00003000cbd57810 */ /* 0x040fe20007ffe0ff */
[----:B------:R1:W-:Y:S01]  /*1a70*/  @P1 LDGSTS.E.BYPASS.LTC128B.128 [R233+0xa100], [R6.64+0x80], !P6 ;  /* 0x0a10008006e91fae */ /* 0x0003e2000f101d48 */
[----:B------:R-:W-:Y:S01]  /*1a80*/  IMAD.IADD R14, R0, 0x1, -R2 ;  /* 0x00000001000e7824 */ /* 0x000fe200078e0a02 */
[C---:B------:R-:W-:Y:S01]  /*1a90*/  IADD3 R212, R203.reuse, 0x3800, RZ ;  /* 0x00003800cbd47810 */ /* 0x040fe20007ffe0ff */
[----:B------:R-:W-:Y:S01]  /*1aa0*/  IMAD.MOV.U32 R0, RZ, RZ, c[0x0][0x208] ;  /* 0x00008200ff007624 */ /* 0x000fe200078e00ff */
[----:B------:R1:W-:Y:S01]  /*1ab0*/  @P1 LDGSTS.E.BYPASS.LTC128B.128 [R233+0xc100], [R6.64+0x100], !P5 ;  /* 0x0c10010006e91fae */ /* 0x0003e2000e901d48 */
[----:B------:R-:W-:Y:S01]  /*1ac0*/  IMAD.SHL.U32 R2, R16, 0x8, RZ ;  /* 0x0000000810027824 */ /* 0x000fe200078e00ff */
[C---:B------:R-:W-:Y:S01]  /*1ad0*/  IADD3 R211, R203.reuse, 0x4000, RZ ;  /* 0x00004000cbd37810 */ /* 0x040fe20007ffe0ff */
[C---:B------:R-:W-:Y:S01]  /*1ae0*/  IMAD.SHL.U32 R17, R0.reuse, 0x40, RZ ;  /* 0x0000004000117824 */ /* 0x040fe200078e00ff */
[----:B------:R1:W-:Y:S01]  /*1af0*/  @P1 LDGSTS.E.BYPASS.LTC128B.128 [R233+0xe100], [R6.64+0x180], !P4 ;  /* 0x0e10018006e91fae */ /* 0x0003e2000e101d48 */
[----:B------:R-:W-:Y:S01]  /*1b00*/  SHF.L.U64.HI R11, R0, R31, c[0x0][0x20c] ;  /* 0x00008300000b7619 */ /* 0x000fe2000001021f */
[C---:B------:R-:W-:Y:S01]  /*1b10*/  IMAD.SHL.U32 R0, R14.reuse, 0x40, RZ ;  /* 0x000000400e007824 */ /* 0x040fe200078e00ff */
[----:B------:R-:W-:Y:S01]  /*1b20*/  LOP3.LUT P1, RZ, R14, 0x2, RZ, 0xc0, !PT ;  /* 0x000000020eff7812 */ /* 0x000fe2000782c0ff */
[----:B------:R2:W-:Y:S01]  /*1b30*/  @P2 LDGSTS.E.BYPASS.LTC128B.128 [R233+0x9100], [R4.64], !P3 ;  /* 0x0910000004e92fae */ /* 0x0005e2000d901d48 */
[----:B------:R-:W-:-:S02]  /*1b40*/  IADD3 R210, R203, 0x4800, RZ ;  /* 0x00004800cbd27810 */ /* 0x000fc40007ffe0ff */
[----:B------:R-:W-:Y:S01]  /*1b50*/  LOP3.LUT R0, R0, 0x1c0, RZ, 0xc0, !PT ;  /* 0x000001c000007812 */ /* 0x000fe200078ec0ff */
[----:B------:R2:W-:Y:S01]  /*1b60*/  @P2 LDGSTS.E.BYPASS.LTC128B.128 [R233+0xb100], [R4.64+0x80], !P6 ;  /* 0x0b10008004e92fae */ /* 0x0005e2000f101d48 */
[C---:B------:R-:W-:Y:S02]  /*1b70*/  IADD3 R209, R203.reuse, 0x5000, RZ ;  /* 0x00005000cbd17810 */ /* 0x040fe40007ffe0ff */
[----:B------:R-:W-:Y:S01]  /*1b80*/  LOP3.LUT R2, R0, 0x8, R2, 0xf8, !PT ;  /* 0x0000000800027812 */ /* 0x000fe200078ef802 */
[----:B------:R2:W-:Y:S01]  /*1b90*/  @P2 LDGSTS.E.BYPASS.LTC128B.128 [R233+0xd100], [R4.64+0x100], !P5 ;  /* 0x0d10010004e92fae */ /* 0x0005e2000e901d48 */
[----:B------:R-:W-:Y:S02]  /*1ba0*/  SHF.R.U32.HI R0, RZ, 0x3, R0 ;  /* 0x00000003ff007819 */ /* 0x000fe40000011600 */
[----:B------:R-:W-:Y:S01]  /*1bb0*/  IADD3 R208, R203, 0x5800, RZ ;  /* 0x00005800cbd07810 */ /* 0x000fe20007ffe0ff */
[----:B------:R2:W-:Y:S01]  /*1bc0*/  @P2 LDGSTS.E.BYPASS.LTC128B.128 [R233+0xf100], [R4.64+0x180], !P4 ;  /* 0x0f10018004e92fae */ /* 0x0005e2000e101d48 */
[----:B------:R-:W-:-:S02]  /*1bd0*/  LOP3.LUT R0, R2, R0, RZ, 0x3c, !PT ;  /* 0x0000000002007212 */ /* 0x000fc400078e3cff */
[----:B------:R-:W-:Y:S01]  /*1be0*/  SEL R2, RZ, 0x1, P3 ;  /* 0x00000001ff027807 */ /* 0x000fe20001800000 */
[----:B------:R-:W0:Y:S01]  /*1bf0*/  LDGDEPBAR ;  /* 0x00000000000079af */ /* 0x000e220000000000 */
[C---:B------:R-:W-:Y:S02]  /*1c00*/  IADD3 R207, R203.reuse, 0x6000, RZ ;  /* 0x00006000cbcf7810 */ /* 0x040fe40007ffe0ff */
[C---:B------:R-:W-:Y:S02]  /*1c10*/  IADD3 R206, R203.reuse, 0x6800, RZ ;  /* 0x00006800cbce7810 */ /* 0x040fe40007ffe0ff */
[C---:B------:R-:W-:Y:S02]  /*1c20*/  IADD3 R205, R203.reuse, 0x7000, RZ ;  /* 0x00007000cbcd7810 */ /* 0x040fe40007ffe0ff */
[----:B------:R-:W-:Y:S01]  /*1c30*/  IADD3 R204, R203, 0x7800, RZ ;  /* 0x00007800cbcc7810 */ /* 0x000fe20007ffe0ff */
[----:B--2---:R-:W-:Y:S01]  /*1c40*/  IMAD.SHL.U32 R5, R3, 0x40, RZ ;  /* 0x0000004003057824 */ /* 0x004fe200078e00ff */
[----:B------:R-:W-:-:S04]  /*1c50*/  DEPBAR.LE SB0, 0x1 ;  /* 0x000080400000791a */ /* 0x000fc80000000000 */
[----:B------:R-:W-:Y:S01]  /*1c60*/  LOP3.LUT R5, R0, 0xfffffe00, R5, 0xf8, !PT ;  /* 0xfffffe0000057812 */ /* 0x000fe200078ef805 */
[----:B------:R-:W-:-:S04]  /*1c70*/  DEPBAR.LE SB0, 0x0 ;  /* 0x000080000000791a */ /* 0x000fc80000000000 */
[----:B------:R-:W-:Y:S01]  /*1c80*/  IMAD.MOV.U32 R4, RZ, RZ, 0x10 ;  /* 0x00000010ff047424 */ /* 0x000fe200078e00ff */
[----:B------:R-:W-:Y:S01]  /*1c90*/  BAR.SYNC.DEFER_BLOCKING 0x0 ;  /* 0x0000000000007b1d */ /* 0x000fe20000010000 */
[----:B------:R-:W-:Y:S01]  /*1ca0*/  IMAD R0, R107, 0x400, R5 ;  /* 0x000004006b007824 */ /* 0x000fe200078e0205 */
[----:B------:R-:W-:Y:S02]  /*1cb0*/  SEL R3, RZ, 0x4, P5 ;  /* 0x00000004ff037807 */ /* 0x000fe40002800000 */
[----:B------:R-:W-:Y:S01]  /*1cc0*/  SEL R4, R4, 0xfffffff0, !P1 ;  /* 0xfffffff004047807 */ /* 0x000fe20004800000 */
[----:B------:R-:W-:Y:S01]  /*1cd0*/  IMAD.SHL.U32 R199, R0, 0x2, RZ ;  /* 0x0000000200c77824 */ /* 0x000fe200078e00ff */
[----:B-1----:R-:W-:Y:S02]  /*1ce0*/  IADD3 R6, P1, R17, R12, RZ ;  /* 0x0000000c11067210 */ /* 0x002fe40007f3e0ff */
[----:B------:R-:W-:Y:S01]  /*1cf0*/  IADD3 R0, -R22, c[0x0][0x1d0], -R106 ;  /* 0x0000740016007a10 */ /* 0x000fe20007ffe96a */
[----:B------:R-:W-:Y:S01]  /*1d00*/  IMAD R200, R4, 0x2, R199 ;  /* 0x0000000204c87824 */ /* 0x000fe200078e02c7 */
[----:B------:R-:W-:Y:S01]  /*1d10*/  IADD3 R3, R3, R15, R2 ;  /* 0x0000000f03037210 */ /* 0x000fe20007ffe002 */
[----:B------:R-:W-:Y:S01]  /*1d20*/  IMAD.X R7, R11, 0x1, R13, P1 ;  /* 0x000000010b077824 */ /* 0x000fe200008e060d */
[----:B------:R-:W-:-:S02]  /*1d30*/  ISETP.LT.OR P1, PT, R0, 0x1, P3 ;  /* 0x000000010000780c */ /* 0x000fc40001f21670 */
[----:B------:R-:W-:-:S05]  /*1d40*/  SEL R2, RZ, 0x8, P4 ;  /* 0x00000008ff027807 */ /* 0x000fca0002000000 */
[----:B------:R-:W-:Y:S01]  /*1d50*/  IMAD.IADD R2, R3, 0x1, R2 ;  /* 0x0000000103027824 */ /* 0x000fe200078e0202 */
[----:B------:R-:W-:-:S04]  /*1d60*/  LEA.HI R3, R111, R113, RZ, 0x2 ;  /* 0x000000716f037211 */ /* 0x000fc800078f10ff */
[C---:B------:R-:W-:Y:S01]  /*1d70*/  LOP3.LUT P0, RZ, R2.reuse, 0x2, RZ, 0xc0, !PT ;  /* 0x0000000202ff7812 */ /* 0x040fe2000780c0ff */
[----:B------:R-:W-:Y:S01]  /*1d80*/  LDSM.16.M88.4 R24, [R192+0x8100] ;  /* 0x00810000c018783b */ /* 0x000fe20000000200 */
[----:B------:R-:W-:Y:S02]  /*1d90*/  LOP3.LUT P2, RZ, R2, 0x4, RZ, 0xc0, !PT ;  /* 0x0000000402ff7812 */ /* 0x000fe4000784c0ff */
[----:B------:R-:W-:Y:S01]  /*1da0*/  LOP3.LUT R3, R3, 0xfffffffc, RZ, 0xc0, !PT ;  /* 0xfffffffc03037812 */ /* 0x000fe200078ec0ff */
[----:B------:R-:W-:Y:S04]  /*1db0*/  LDSM.16.M88.4 R36, [R192+0x8900] ;  /* 0x00890000c024783b */ /* 0x000fe80000000200 */
[----:B------:R-:W-:Y:S01]  /*1dc0*/  LDSM.16.M88.4 R28, [R192+0x9100] ;  /* 0x00910000c01c783b */ /* 0x000fe20000000200 */
[----:B------:R-:W-:-:S03]  /*1dd0*/  IMAD.IADD R3, R113, 0x1, -R3 ;  /* 0x0000000171037824 */ /* 0x000fc600078e0a03 */
[----:B------:R-:W-:Y:S04]  /*1de0*/  LDSM.16.M88.4 R44, [R192+0x9900] ;  /* 0x00990000c02c783b */ /* 0x000fe80000000200 */
[----:B------:R-:W-:Y:S04]  /*1df0*/  LDSM.16.M88.4 R40, [R203] ;  /* 0x00000000cb28783b */ /* 0x000fe80000000200 */
[----:B------:R-:W-:Y:S04]  /*1e00*/  LDSM.16.M88.4 R48, [R203+0x800] ;  /* 0x00080000cb30783b */ /* 0x000fe80000000200 */
[----:B------:R-:W-:Y:S04]  /*1e10*/  LDSM.16.M88.4 R76, [R203+0x1000] ;  /* 0x00100000cb4c783b */ /* 0x000fe80000000200 */
[----:B------:R-:W-:Y:S04]  /*1e20*/  LDSM.16.M88.4 R80, [R203+0x1800] ;  /* 0x00180000cb50783b */ /* 0x000fe80000000200 */
[----:B------:R-:W1:Y:S04]  /*1e30*/  LDSM.16.M88.4 R8, [R199+0x10100] ;  /* 0x01010000c708783b */ /* 0x000e680000000200 */
[----:B------:R-:W2:Y:S04]  /*1e40*/  LDSM.16.M88.4 R16, [R200+0x10100] ;  /* 0x01010000c810783b */ /* 0x000ea80000000200 */
[----:B------:R-:W-:Y:S01]  /*1e50*/  @!PT LDS RZ, [RZ] ;  /* 0x00000000fffff984 */ /* 0x000fe20000000800 */
[----:B------:R-:W-:Y:S01]  /*1e60*/  @!PT LDS RZ, [RZ] ;  /* 0x00000000fffff984 */ /* 0x000fe20000000800 */
[----:B------:R-:W-:Y:S01]  /*1e70*/  @!PT LDS RZ, [RZ] ;  /* 0x00000000fffff984 */ /* 0x000fe20000000800 */
[----:B------:R3:W-:Y:S01]  /*1e80*/  LDGSTS.E.BYPASS.LTC128B.128 [R233+0x100], [R12.64], !P1 ;  /* 0x001000000ce97fae */ /* 0x0007e2000c901d48 */
[----:B------:R-:W-:-:S02]  /*1e90*/  ISETP.LT.OR P1, PT, R0, 0x1, !P0 ;  /* 0x000000010000780c */ /* 0x000fc40004721670 */
[----:B------:R-:W-:-:S11]  /*1ea0*/  ISETP.LT.OR P0, PT, R0, 0x21, !P0 ;  /* 0x000000210000780c */ /* 0x000fd60004701670 */
[----:B------:R3:W-:Y:S01]  /*1eb0*/  LDGSTS.E.BYPASS.LTC128B.128 [R233+0x2100], [R12.64+0x80], !P1 ;  /* 0x021000800ce97fae */ /* 0x0007e2000c901d48 */
[C---:B------:R-:W-:Y:S02]  /*1ec0*/  ISETP.LT.OR P1, PT, R0.reuse, 0x1, !P2 ;  /* 0x000000010000780c */ /* 0x040fe40005721670 */
[----:B------:R-:W-:-:S11]  /*1ed0*/  ISETP.LT.OR P2, PT, R0, 0x21, !P2 ;  /* 0x000000210000780c */ /* 0x000fd60005741670 */
[----:B------:R3:W-:Y:S01]  /*1ee0*/  LDGSTS.E.BYPASS.LTC128B.128 [R233+0x4100], [R12.64+0x100], !P1 ;  /* 0x041001000ce97fae */ /* 0x0007e2000c901d48 */
[----:B------:R-:W-:Y:S01]  /*1ef0*/  LOP3.LUT P1, RZ, R2, 0x8, RZ, 0xc0, !PT ;  /* 0x0000000802ff7812 */ /* 0x000fe2000782c0ff */
[----:B------:R-:W-:Y:S01]  /*1f00*/  IMAD.MOV.U32 R2, RZ, RZ, 0x40 ;  /* 0x00000040ff027424 */ /* 0x000fe200078e00ff */
[----:B-1----:R-:W-:Y:S02]  /*1f10*/  HMMA.16816.F32 R56, R8, R44, RZ ;  /* 0x0000002c0838723c */ /* 0x002fe400000018ff */
[C---:B------:R-:W-:Y:S02]  /*1f20*/  ISETP.LT.OR P6, PT, R0.reuse, 0x1, !P1 ;  /* 0x000000010000780c */ /* 0x040fe40004fc1670 */
[----:B------:R-:W-:-:S04]  /*1f30*/  ISETP.LT.OR P1, PT, R0, 0x21, !P1 ;  /* 0x000000210000780c */ /* 0x000fc80004f21670 */
[----:B------:R-:W-:Y:S07]  /*1f40*/  HMMA.16816.F32 R72, R8, R46, RZ ;  /* 0x0000002e0848723c */ /* 0x000fee00000018ff */
[----:B------:R3:W-:Y:S01]  /*1f50*/  LDGSTS.E.BYPASS.LTC128B.128 [R233+0x6100], [R12.64+0x180], !P6 ;  /* 0x061001800ce97fae */ /* 0x0007e2000f101d48 */
[----:B------:R-:W-:-:S04]  /*1f60*/  LOP3.LUT P6, RZ, R32, 0x4, RZ, 0xc0, !PT ;  /* 0x0000000420ff7812 */ /* 0x000fc800078cc0ff */
[----:B------:R-:W-:Y:S02]  /*1f70*/  SEL R2, R2, 0xffffffc0, !P6 ;  /* 0xffffffc002027807 */ /* 0x000fe40007000000 */
[----:B------:R-:W-:Y:S01]  /*1f80*/  ISETP.LT.OR P6, PT, R0, 0x21, P3 ;  /* 0x000000210000780c */ /* 0x000fe20001fc1670 */
[----:B------:R-:W-:Y:S02]  /*1f90*/  IMAD.MOV.U32 R0, RZ, RZ, 0x20 ;  /* 0x00000020ff007424 */ /* 0x000fe400078e00ff */
[----:B------:R-:W-:Y:S02]  /*1fa0*/  IMAD.IADD R198, R192, 0x1, R2 ;  /* 0x00000001c0c67824 */ /* 0x000fe400078e0202 */
[----:B------:R-:W-:Y:S01]  /*1fb0*/  IMAD.IADD R197, R2, 0x1, R203 ;  /* 0x0000000102c57824 */ /* 0x000fe200078e02cb */
[----:B------:R-:W-:-:S05]  /*1fc0*/  LOP3.LUT R2, R110, 0xffffffe0, RZ, 0xc0, !PT ;  /* 0xffffffe06e027812 */ /* 0x000fca00078ec0ff */
[----:B------:R-:W-:Y:S02]  /*1fd0*/  IMAD.IADD R2, R113, 0x1, -R2 ;  /* 0x0000000171027824 */ /* 0x000fe400078e0a02 */
[----:B------:R1:W-:Y:S01]  /*1fe0*/  LDGSTS.E.BYPASS.LTC128B.128 [R233+0x1100], [R6.64], !P6 ;  /* 0x0110000006e97fae */ /* 0x0003e2000f101d48 */
[----:B------:R-:W-:-:S03]  /*1ff0*/  ISETP.NE.AND P6, PT, R20, RZ, PT ;  /* 0x000000ff1400720c */ /* 0x000fc60003fc5270 */
[----:B------:R1:W-:Y:S01]  /*2000*/  LDGSTS.E.BYPASS.LTC128B.128 [R233+0x3100], [R6.64+0x80], !P0 ;  /* 0x0310008006e97fae */ /* 0x0003e2000c101d48 */
[----:B------:R-:W-:Y:S02]  /*2010*/  ISETP.NE.AND P0, PT, R21, RZ, PT ;  /* 0x000000ff1500720c */ /* 0x000fe40003f05270 */
[----:B------:R-:W-:Y:S01]  /*2020*/  HMMA.16816.F32 R20, R8, R24, RZ ;  /* 0x000000180814723c */ /* 0x000fe200000018ff */
[----:B------:R1:W-:Y:S01]  /*2030*/  LDGSTS.E.BYPASS.LTC128B.128 [R233+0x5100], [R6.64+0x100], !P2 ;  /* 0x0510010006e97fae */ /* 0x0003e2000d101d48 */
[----:B------:R-:W-:-:S03]  /*2040*/  ISETP.NE.AND P2, PT, R121, 0x1, PT ;  /* 0x000000017900780c */ /* 0x000fc60003f45270 */
[----:B------:R1:W-:Y:S01]  /*2050*/  LDGSTS.E.BYPASS.LTC128B.128 [R233+0x7100], [R6.64+0x180], !P1 ;  /* 0x0710018006e97fae */ /* 0x0003e2000c901d48 */
[----:B------:R-:W-:Y:S02]  /*2060*/  LOP3.LUT P1, RZ, R14, 0x4, RZ, 0xc0, !PT ;  /* 0x000000040eff7812 */ /* 0x000fe4000782c0ff */
[C---:B---3--:R-:W-:Y:S01]  /*2070*/  HMMA.16816.F32 R12, R8.reuse, R26, RZ ;  /* 0x0000001a080c723c */ /* 0x048fe200000018ff */
[----:B------:R-:W-:Y:S01]  /*2080*/  LDSM.16.M88.4 R84, [R203+0x2000] ;  /* 0x00200000cb54783b */ /* 0x000fe20000000200 */
[----:B------:R-:W-:Y:S02]  /*2090*/  SEL R0, R0, 0xffffffe0, !P1 ;  /* 0xffffffe000007807 */ /* 0x000fe40004800000 */
[C---:B------:R-:W-:Y:S01]  /*20a0*/  @P0 LEA R108, P1, R35.reuse, R104, 0x1 ;  /* 0x00000068236c0211 */ /* 0x040fe200078208ff */
[----:B------:R-:W-:Y:S02]  /*20b0*/  LDSM.16.M88.4 R92, [R203+0x4800] ;  /* 0x00480000cb5c783b */ /* 0x000fe40000000200 */
[C---:B------:R-:W-:Y:S01]  /*20c0*/  IMAD R202, R0.reuse, 0x2, R199 ;  /* 0x0000000200ca7824 */ /* 0x040fe200078e02c7 */
[C---:B------:R-:W-:Y:S01]  /*20d0*/  HMMA.16816.F32 R24, R8.reuse, R36, RZ ;  /* 0x000000240818723c */ /* 0x040fe200000018ff */
[----:B------:R-:W-:Y:S01]  /*20e0*/  @P0 LEA.HI.X R109, R35, R105, R52, 0x1, P1 ;  /* 0x00000069236d0211 */ /* 0x000fe200008f0c34 */
[----:B------:R-:W-:Y:S01]  /*20f0*/  IMAD R201, R0, 0x2, R200 ;  /* 0x0000000200c97824 */ /* 0x000fe200078e02c8 */
[----:B------:R-:W-:Y:S04]  /*2100*/  LDSM.16.M88.4 R52, [R198+0x8900] ;  /* 0x00890000c634783b */ /* 0x000fe80000000200 */
[----:B------:R-:W-:Y:S01]  /*2110*/  LDSM.16.M88.4 R96, [R203+0x5800] ;  /* 0x00580000cb60783b */ /* 0x000fe20000000200 */
[C---:B------:R-:W-:Y:S03]  /*2120*/  HMMA.16816.F32 R36, R8.reuse, R38, RZ ;  /* 0x000000260824723c */ /* 0x040fe600000018ff */
[----:B------:R-:W-:Y:S04]  /*2130*/  LDSM.16.M88.4 R88, [R203+0x5000] ;  /* 0x00500000cb58783b */ /* 0x000fe80000000200 */
[----:B------:R-:W-:Y:S01]  /*2140*/  LDSM.16.M88.4 R100, [R192+0xf100] ;  /* 0x00f10000c064783b */ /* 0x000fe20000000200 */
[----:B------:R-:W-:Y:S01]  /*2150*/  HMMA.16816.F32 R32, R8, R28, RZ ;  /* 0x0000001c0820723c */ /* 0x000fe200000018ff */
[----:B-1----:R-:W-:-:S02]  /*2160*/  SHF.R.S32.HI R6, RZ, 0x1f, R107 ;  /* 0x0000001fff067819 */ /* 0x002fc4000001146b */
[----:B------:R-:W0:Y:S01]  /*2170*/  LDGDEPBAR ;  /* 0x00000000000079af */ /* 0x000e220000000000 */
[----:B------:R-:W-:Y:S02]  /*2180*/  LEA.HI R7, R3, R3, RZ, 0x1 ;  /* 0x0000000303077211 */ /* 0x000fe400078f08ff */
[----:B------:R-:W-:Y:S02]  /*2190*/  LEA.HI R6, R6, R107, RZ, 0x3 ;  /* 0x0000006b06067211 */ /* 0x000fe400078f18ff */
[----:B------:R-:W-:Y:S01]  /*21a0*/  HMMA.16816.F32 R28, R8, R30, RZ ;  /* 0x0000001e081c723c */ /* 0x000fe200000018ff */
[----:B------:R-:W-:Y:S01]  /*21b0*/  LDSM.16.M88.4 R8, [R202+0x10100] ;  /* 0x01010000ca08783b */ /* 0x000fe20000000200 */
[----:B------:R-:W-:Y:S02]  /*21c0*/  LOP3.LUT R6, R6, 0xffffff8, RZ, 0xc0, !PT ;  /* 0x0ffffff806067812 */ /* 0x000fe400078ec0ff */
[----:B------:R-:W-:-:S04]  /*21d0*/  LOP3.LUT R7, R7, 0x1ffffffe, RZ, 0xc0, !PT ;  /* 0x1ffffffe07077812 */ /* 0x000fc800078ec0ff */
[----:B--2---:R-:W-:Y:S01]  /*21e0*/  HMMA.16816.F32 R68, R16, R40, R20 ;  /* 0x000000281044723c */ /* 0x004fe20000001814 */
[----:B------:R-:W-:-:S07]  /*21f0*/  IMAD.IADD R7, R3, 0x1, -R7 ;  /* 0x0000000103077824 */ /* 0x000fce00078e0a07 */
[C---:B------:R-:W-:Y:S01]  /*2200*/  HMMA.16816.F32 R64, R16.reuse, R42, R12 ;  /* 0x0000002a1040723c */ /* 0x040fe2000000180c */
[----:B------:R-:W1:Y:S04]  /*2210*/  LDSM.16.M88.4 R40, [R198+0x8100] ;  /* 0x00810000c628783b */ /* 0x000e680000000200 */
[----:B------:R-:W-:Y:S03]  /*2220*/  LDSM.16.M88.4 R12, [R201+0x10100] ;  /* 0x01010000c90c783b */ /* 0x000fe60000000200 */
[C---:B------:R-:W-:Y:S01]  /*2230*/  HMMA.16816.F32 R60, R16.reuse, R48, R24 ;  /* 0x00000030103c723c */ /* 0x040fe20000001818 */
[----:B------:R-:W-:Y:S07]  /*2240*/  LDSM.16.M88.4 R24, [R198+0x9900] ;  /* 0x00990000c618783b */ /* 0x000fee0000000200 */
[C---:B------:R-:W-:Y:S01]  /*2250*/  HMMA.16816.F32 R48, R16.reuse, R50, R36 ;  /* 0x000000321030723c */ /* 0x040fe20000001824 */
[----:B------:R-:W2:Y:S07]  /*2260*/  LDSM.16.M88.4 R36, [R198+0x9100] ;  /* 0x00910000c624783b */ /* 0x000eae0000000200 */
[C---:B------:R-:W-:Y:S08]  /*2270*/  HMMA.16816.F32 R44, R16.reuse, R76, R32 ;  /* 0x0000004c102c723c */ /* 0x040ff00000001820 */
[C---:B------:R-:W-:Y:S01]  /*2280*/  HMMA.16816.F32 R32, R16.reuse, R78, R28 ;  /* 0x0000004e1020723c */ /* 0x040fe2000000181c */
[----:B------:R-:W3:Y:S07]  /*2290*/  LDSM.16.M88.4 R76, [R197] ;  /* 0x00000000c54c783b */ /* 0x000eee0000000200 */
[C---:B------:R-:W-:Y:S01]  /*22a0*/  HMMA.16816.F32 R20, R16.reuse, R82, R72 ;  /* 0x000000521014723c */ /* 0x040fe20000001848 */
[----:B------:R-:W4:Y:S07]  /*22b0*/  LDSM.16.M88.4 R72, [R197+0x800] ;  /* 0x00080000c548783b */ /* 0x000f2e0000000200 */
[----:B------:R-:W-:Y:S08]  /*22c0*/  HMMA.16816.F32 R28, R16, R80, R56 ;  /* 0x00000050101c723c */ /* 0x000ff00000001838 */
[C---:B-1----:R-:W-:Y:S01]  /*22d0*/  HMMA.16816.F32 R16, R8.reuse, R40, R68 ;  /* 0x000000280810723c */ /* 0x042fe20000001844 */
[----:B------:R-:W-:Y:S07]  /*22e0*/  LDSM.16.M88.4 R68, [R197+0x1800] ;  /* 0x00180000c544783b */ /* 0x000fee0000000200 */
[C---:B------:R-:W-:Y:S01]  /*22f0*/  HMMA.16816.F32 R40, R8.reuse, R42, R64 ;  /* 0x0000002a0828723c */ /* 0x040fe20000001840 */
[----:B------:R-:W1:Y:S07]  /*2300*/  LDSM.16.M88.4 R64, [R197+0x1000] ;  /* 0x00100000c540783b */ /* 0x000e6e0000000200 */
[C---:B------:R-:W-:Y:S08]  /*2310*/  HMMA.16816.F32 R60, R8.reuse, R52, R60 ;  /* 0x00000034083c723c */ /* 0x040ff0000000183c */
[C---:B------:R-:W-:Y:S08]  /*2320*/  HMMA.16816.F32 R56, R8.reuse, R54, R48 ;  /* 0x000000360838723c */ /* 0x040ff00000001830 */
[C---:B--2---:R-:W-:Y:S08]  /*2330*/  HMMA.16816.F32 R48, R8.reuse, R36, R44 ;  /* 0x000000240830723c */ /* 0x044ff0000000182c */
[C---:B------:R-:W-:Y:S08]  /*2340*/  HMMA.16816.F32 R52, R8.reuse, R38, R32 ;  /* 0x000000260834723c */ /* 0x040ff00000001820 */
[C---:B------:R-:W-:Y:S01]  /*2350*/  HMMA.16816.F32 R36, R8.reuse, R24, R28 ;  /* 0x000000180824723c */ /* 0x040fe2000000181c */
[----:B------:R-:W-:Y:S07]  /*2360*/  LDSM.16.M88.4 R28, [R192+0xa100] ;  /* 0x00a10000c01c783b */ /* 0x000fee0000000200 */
[----:B------:R-:W-:Y:S01]  /*2370*/  HMMA.16816.F32 R32, R8, R26, R20 ;  /* 0x0000001a0820723c */ /* 0x000fe20000001814 */
[----:B------:R-:W2:Y:S07]  /*2380*/  LDSM.16.M88.4 R8, [R199+0x14100] ;  /* 0x01410000c708783b */ /* 0x000eae0000000200 */
[C---:B---3--:R-:W-:Y:S08]  /*2390*/  HMMA.16816.F32 R24, R12.reuse, R76, R16 ;  /* 0x0000004c0c18723c */ /* 0x048ff00000001810 */
[C---:B------:R-:W-:Y:S01]  /*23a0*/  HMMA.16816.F32 R20, R12.reuse, R78, R40 ;  /* 0x0000004e0c14723c */ /* 0x040fe20000001828 */
[----:B------:R-:W3:Y:S04]  /*23b0*/  LDSM.16.M88.4 R40, [R192+0xa900] ;  /* 0x00a90000c028783b */ /* 0x000ee80000000200 */
[----:B------:R-:W-:Y:S03]  /*23c0*/  LDSM.16.M88.4 R76, [R192+0xb900] ;  /* 0x00b90000c04c783b */ /* 0x000fe60000000200 */
[C---:B----4-:R-:W-:Y:S08]  /*23d0*/  HMMA.16816.F32 R16, R12.reuse, R72, R60 ;  /* 0x000000480c10723c */ /* 0x050ff0000000183c */
[C---:B------:R-:W-:Y:S01]  /*23e0*/  HMMA.16816.F32 R44, R12.reuse, R74, R56 ;  /* 0x0000004a0c2c723c */ /* 0x040fe20000001838 */
[----:B------:R-:W4:Y:S07]  /*23f0*/  LDSM.16.M88.4 R72, [R192+0xb100] ;  /* 0x00b10000c048783b */ /* 0x000f2e0000000200 */
[C---:B-1----:R-:W-:Y:S08]  /*2400*/  HMMA.16816.F32 R60, R12.reuse, R66, R52 ;  /* 0x000000420c3c723c */ /* 0x042ff00000001834 */
[C---:B------:R-:W-:Y:S08]  /*2410*/  HMMA.16816.F32 R48, R12.reuse, R64, R48 ;  /* 0x000000400c30723c */ /* 0x040ff00000001830 */
[C---:B------:R-:W-:Y:S01]  /*2420*/  HMMA.16816.F32 R52, R12.reuse, R68, R36 ;  /* 0x000000440c34723c */ /* 0x040fe20000001824 */
[----:B------:R-:W-:Y:S07]  /*2430*/  LDSM.16.M88.4 R36, [R203+0x2800] ;  /* 0x00280000cb24783b */ /* 0x000fee0000000200 */
[----:B------:R-:W-:Y:S01]  /*2440*/  HMMA.16816.F32 R68, R12, R70, R32 ;  /* 0x000000460c44723c */ /* 0x000fe20000001820 */
[----:B------:R-:W1:Y:S04]  /*2450*/  LDSM.16.M88.4 R12, [R200+0x14100] ;  /* 0x01410000c80c783b */ /* 0x000e680000000200 */
[----:B------:R-:W5:Y:S03]  /*2460*/  LDSM.16.M88.4 R32, [R203+0x3000] ;  /* 0x00300000cb20783b */ /* 0x000f660000000200 */
[C---:B--2---:R-:W-:Y:S08]  /*2470*/  HMMA.16816.F32 R64, R8.reuse, R28, R24 ;  /* 0x0000001c0840723c */ /* 0x044ff00000001818 */
[C---:B------:R-:W-:Y:S08]  /*2480*/  HMMA.16816.F32 R56, R8.reuse, R30, R20 ;  /* 0x0000001e0838723c */ /* 0x040ff00000001814 */
[C---:B---3--:R-:W-:Y:S08]  /*2490*/  HMMA.16816.F32 R28, R8.reuse, R40, R16 ;  /* 0x00000028081c723c */ /* 0x048ff00000001810 */
[C---:B----4-:R-:W-:Y:S08]  /*24a0*/  HMMA.16816.F32 R20, R8.reuse, R72, R48 ;  /* 0x000000480814723c */ /* 0x050ff00000001830 */
[C---:B------:R-:W-:Y:S01]  /*24b0*/  HMMA.16816.F32 R16, R8.reuse, R74, R60 ;  /* 0x0000004a0810723c */ /* 0x040fe2000000183c */
[----:B------:R-:W2:Y:S04]  /*24c0*/  LDSM.16.M88.4 R60, [R203+0x3800] ;  /* 0x00380000cb3c783b */ /* 0x000ea80000000200 */
[----:B------:R-:W-:Y:S03]  /*24d0*/  LDSM.16.M88.4 R72, [R198+0xa100] ;  /* 0x00a10000c648783b */ /* 0x000fe60000000200 */
[C---:B------:R-:W-:Y:S01]  /*24e0*/  HMMA.16816.F32 R24, R8.reuse, R42, R44 ;  /* 0x0000002a0818723c */ /* 0x040fe2000000182c */
[----:B------:R-:W-:Y:S07]  /*24f0*/  LDSM.16.M88.4 R44, [R198+0xb100] ;  /* 0x00b10000c62c783b */ /* 0x000fee0000000200 */
[C---:B------:R-:W-:Y:S08]  /*2500*/  HMMA.16816.F32 R52, R8.reuse, R76, R52 ;  /* 0x0000004c0834723c */ /* 0x040ff00000001834 */
[----:B------:R-:W-:Y:S01]  /*2510*/  HMMA.16816.F32 R48, R8, R78, R68 ;  /* 0x0000004e0830723c */ /* 0x000fe20000001844 */
[----:B------:R-:W3:Y:S07]  /*2520*/  LDSM.16.M88.4 R8, [R202+0x14100] ;  /* 0x01410000ca08783b */ /* 0x000eee0000000200 */
[C---:B-1----:R-:W-:Y:S01]  /*2530*/  HMMA.16816.F32 R80, R12.reuse, R84, R64 ;  /* 0x000000540c50723c */ /* 0x042fe20000001840 */
[----:B------:R-:W1:Y:S07]  /*2540*/  LDSM.16.M88.4 R64, [R198+0xa900] ;  /* 0x00a90000c640783b */ /* 0x000e6e0000000200 */
[C---:B------:R-:W-:Y:S08]  /*2550*/  HMMA.16816.F32 R76, R12.reuse, R86, R56 ;  /* 0x000000560c4c723c */ /* 0x040ff00000001838 */
[C---:B-----5:R-:W-:Y:S08]  /*2560*/  HMMA.16816.F32 R56, R12.reuse, R32, R20 ;  /* 0x000000200c38723c */ /* 0x060ff00000001814 */
[C---:B------:R-:W-:Y:S01]  /*2570*/  HMMA.16816.F32 R40, R12.reuse, R34, R16 ;  /* 0x000000220c28723c */ /* 0x040fe20000001810 */
[----:B------:R-:W4:Y:S04]  /*2580*/  LDSM.16.M88.4 R32, [R198+0xb900] ;  /* 0x00b90000c620783b */ /* 0x000f280000000200 */
[----:B------:R-:W-:Y:S03]  /*2590*/  LDSM.16.M88.4 R16, [R201+0x14100] ;  /* 0x01410000c910783b */ /* 0x000fe60000000200 */
[C---:B------:R-:W-:Y:S01]  /*25a0*/  HMMA.16816.F32 R68, R12.reuse, R38, R24 ;  /* 0x000000260c44723c */ /* 0x040fe20000001818 */
[----:B------:R-:W5:Y:S07]  /*25b0*/  LDSM.16.M88.4 R24, [R197+0x2000] ;  /* 0x00200000c518783b */ /* 0x000f6e0000000200 */
[C---:B------:R-:W-:Y:S08]  /*25c0*/  HMMA.16816.F32 R84, R12.reuse, R36, R28 ;  /* 0x000000240c54723c */ /* 0x040ff0000000181c */
[C---:B--2---:R-:W-:Y:S08]  /*25d0*/  HMMA.16816.F32 R36, R12.reuse, R60, R52 ;  /* 0x0000003c0c24723c */ /* 0x044ff00000001834 */
[----:B------:R-:W-:Y:S08]  /*25e0*/  HMMA.16816.F32 R28, R12, R62, R48 ;  /* 0x0000003e0c1c723c */ /* 0x000ff00000001830 */
[C---:B---3--:R-:W-:Y:S01]  /*25f0*/  HMMA.16816.F32 R12, R8.reuse, R74, R76 ;  /* 0x0000004a080c723c */ /* 0x048fe2000000184c */
[----:B------:R-:W2:Y:S07]  /*2600*/  LDSM.16.M88.4 R76, [R197+0x2800] ;  /* 0x00280000c54c783b */ /* 0x000eae0000000200 */
[C---:B------:R-:W-:Y:S01]  /*2610*/  HMMA.16816.F32 R20, R8.reuse, R72, R80 ;  /* 0x000000480814723c */ /* 0x040fe20000001850 */
[----:B------:R-:W3:Y:S07]  /*2620*/  LDSM.16.M88.4 R80, [R197+0x3000] ;  /* 0x00300000c550783b */ /* 0x000eee0000000200 */
[C---:B-1----:R-:W-:Y:S01]  /*2630*/  HMMA.16816.F32 R60, R8.reuse, R64, R84 ;  /* 0x00000040083c723c */ /* 0x042fe20000001854 */
[----:B------:R-:W1:Y:S07]  /*2640*/  LDSM.16.M88.4 R84, [R197+0x3800] ;  /* 0x00380000c554783b */ /* 0x000e6e0000000200 */
[C---:B------:R-:W-:Y:S01]  /*2650*/  HMMA.16816.F32 R68, R8.reuse, R66, R68 ;  /* 0x000000420844723c */ /* 0x040fe20000001844 */
[----:B------:R-:W-:Y:S07]  /*2660*/  LDSM.16.M88.4 R64, [R192+0xd100] ;  /* 0x00d10000c040783b */ /* 0x000fee0000000200 */
[C---:B------:R-:W-:Y:S08]  /*2670*/  HMMA.16816.F32 R72, R8.reuse, R44, R56 ;  /* 0x0000002c0848723c */ /* 0x040ff00000001838 */
[C---:B----4-:R-:W-:Y:S08]  /*2680*/  HMMA.16816.F32 R48, R8.reuse, R34, R28 ;  /* 0x000000220830723c */ /* 0x050ff0000000181c */
[C---:B------:R-:W-:Y:S08]  /*2690*/  HMMA.16816.F32 R56, R8.reuse, R46, R40 ;  /* 0x0000002e0838723c */ /* 0x040ff00000001828 */
[----:B------:R-:W-:Y:S01]  /*26a0*/  HMMA.16816.F32 R52, R8, R32, R36 ;  /* 0x000000200834723c */ /* 0x000fe20000001824 */
[----:B------:R-:W-:Y:S04]  /*26b0*/  LDSM.16.M88.4 R36, [R192+0xc100] ;  /* 0x00c10000c024783b */ /* 0x000fe80000000200 */
[----:B------:R-:W-:Y:S03]  /*26c0*/  LDSM.16.M88.4 R32, [R192+0xc900] ;  /* 0x00c90000c020783b */ /* 0x000fe60000000200 */
[C---:B-----5:R-:W-:Y:S01]  /*26d0*/  HMMA.16816.F32 R28, R16.reuse, R26, R12 ;  /* 0x0000001a101c723c */ /* 0x060fe2000000180c */
[----:B------:R-:W4:Y:S04]  /*26e0*/  LDSM.16.M88.4 R12, [R199+0x18100] ;  /* 0x01810000c70c783b */ /* 0x000f280000000200 */
[----:B------:R-:W-:Y:S03]  /*26f0*/  LDSM.16.M88.4 R8, [R200+0x18100] ;  /* 0x01810000c808783b */ /* 0x000fe60000000200 */
[C---:B------:R-:W-:Y:S08]  /*2700*/  HMMA.16816.F32 R40, R16.reuse, R24, R20 ;  /* 0x000000181028723c */ /* 0x040ff00000001814 */
[C---:B--2---:R-:W-:Y:S01]  /*2710*/  HMMA.16816.F32 R20, R16.reuse, R78, R68 ;  /* 0x0000004e1014723c */ /* 0x044fe20000001844 */
[----:B------:R-:W2:Y:S07]  /*2720*/  LDSM.16.M88.4 R68, [R192+0xd900] ;  /* 0x00d90000c044783b */ /* 0x000eae0000000200 */
[C---:B------:R-:W-:Y:S01]  /*2730*/  HMMA.16816.F32 R24, R16.reuse, R76, R60 ;  /* 0x0000004c1018723c */ /* 0x040fe2000000183c */
[----:B------:R-:W-:Y:S07]  /*2740*/  LDSM.16.M88.4 R76, [R198+0xc900] ;  /* 0x00c90000c64c783b */ /* 0x000fee0000000200 */
[C---:B---3--:R-:W-:Y:S08]  /*2750*/  HMMA.16816.F32 R60, R16.reuse, R82, R56 ;  /* 0x00000052103c723c */ /* 0x048ff00000001838 */
[C---:B------:R-:W-:Y:S01]  /*2760*/  HMMA.16816.F32 R44, R16.reuse, R80, R72 ;  /* 0x00000050102c723c */ /* 0x040fe20000001848 */
[----:B------:R-:W3:Y:S04]  /*2770*/  LDSM.16.M88.4 R72, [R203+0x4000] ;  /* 0x00400000cb48783b */ /* 0x000ee80000000200 */
[----:B------:R-:W-:Y:S03]  /*2780*/  LDSM.16.M88.4 R80, [R198+0xc100] ;  /* 0x00c10000c650783b */ /* 0x000fe60000000200 */
[C---:B-1----:R-:W-:Y:S08]  /*2790*/  HMMA.16816.F32 R56, R16.reuse, R84, R52 ;  /* 0x000000541038723c */ /* 0x042ff00000001834 */
[----:B------:R-:W-:Y:S01]  /*27a0*/  HMMA.16816.F32 R48, R16, R86, R48 ;  /* 0x000000561030723c */ /* 0x000fe20000001830 */
[----:B------:R-:W1:Y:S04]  /*27b0*/  LDSM.16.M88.4 R16, [R202+0x18100] ;  /* 0x01810000ca10783b */ /* 0x000e680000000200 */
[----:B------:R-:W5:Y:S03]  /*27c0*/  LDSM.16.M88.4 R84, [R198+0xd100] ;  /* 0x00d10000c654783b */ /* 0x000f660000000200 */
[C---:B----4-:R-:W-:Y:S08]  /*27d0*/  HMMA.16816.F32 R52, R12.reuse, R36, R40 ;  /* 0x000000240c34723c */ /* 0x050ff00000001828 */
[C---:B------:R-:W-:Y:S08]  /*27e0*/  HMMA.16816.F32 R40, R12.reuse, R38, R28 ;  /* 0x000000260c28723c */ /* 0x040ff0000000181c */
[C---:B------:R-:W-:Y:S08]  /*27f0*/  HMMA.16816.F32 R36, R12.reuse, R32, R24 ;  /* 0x000000200c24723c */ /* 0x040ff00000001818 */
[C---:B------:R-:W-:Y:S08]  /*2800*/  HMMA.16816.F32 R32, R12.reuse, R34, R20 ;  /* 0x000000220c20723c */ /* 0x040ff00000001814 */
[C---:B------:R-:W-:Y:S08]  /*2810*/  HMMA.16816.F32 R28, R12.reuse, R64, R44 ;  /* 0x000000400c1c723c */ /* 0x040ff0000000182c */
[C---:B------:R-:W-:Y:S08]  /*2820*/  HMMA.16816.F32 R24, R12.reuse, R66, R60 ;  /* 0x000000420c18723c */ /* 0x040ff0000000183c */
[C---:B--2---:R-:W-:Y:S08]  /*2830*/  HMMA.16816.F32 R20, R12.reuse, R68, R56 ;  /* 0x000000440c14723c */ /* 0x044ff00000001838 */
[----:B------:R-:W-:Y:S08]  /*2840*/  HMMA.16816.F32 R12, R12, R70, R48 ;  /* 0x000000460c0c723c */ /* 0x000ff00000001830 */
[C---:B---3--:R-:W-:Y:S08]  /*2850*/  HMMA.16816.F32 R68, R8.reuse, R72, R52 ;  /* 0x000000480844723c */ /* 0x048ff00000001834 */
[C---:B------:R-:W-:Y:S01]  /*2860*/  HMMA.16816.F32 R64, R8.reuse, R74, R40 ;  /* 0x0000004a0840723c */ /* 0x040fe20000001828 */
[----:B------:R-:W2:Y:S07]  /*2870*/  LDSM.16.M88.4 R72, [R198+0xd900] ;  /* 0x00d90000c648783b */ /* 0x000eae0000000200 */
[C---:B------:R-:W-:Y:S01]  /*2880*/  HMMA.16816.F32 R60, R8.reuse, R92, R36 ;  /* 0x0000005c083c723c */ /* 0x040fe20000001824 */
[----:B------:R-:W-:Y:S07]  /*2890*/  LDSM.16.M88.4 R36, [R197+0x4000] ;  /* 0x00400000c524783b */ /* 0x000fee0000000200 */
[C---:B------:R-:W-:Y:S01]  /*28a0*/  HMMA.16816.F32 R56, R8.reuse, R94, R32 ;  /* 0x0000005e0838723c */ /* 0x040fe20000001820 */
[----:B------:R-:W-:Y:S07]  /*28b0*/  LDSM.16.M88.4 R92, [R192+0xe100] ;  /* 0x00e10000c05c783b */ /* 0x000fee0000000200 */
[C---:B------:R-:W-:Y:S01]  /*28c0*/  HMMA.16816.F32 R40, R8.reuse, R98, R12 ;  /* 0x000000620828723c */ /* 0x040fe2000000180c */
[----:B------:R-:W3:Y:S07]  /*28d0*/  LDSM.16.M88.4 R12, [R201+0x18100] ;  /* 0x01810000c90c783b */ /* 0x000eee0000000200 */
[C---:B------:R-:W-:Y:S08]  /*28e0*/  HMMA.16816.F32 R48, R8.reuse, R90, R24 ;  /* 0x0000005a0830723c */ /* 0x040ff00000001818 */
[C---:B------:R-:W-:Y:S01]  /*28f0*/  HMMA.16816.F32 R52, R8.reuse, R88, R28 ;  /* 0x000000580834723c */ /* 0x040fe2000000181c */
[----:B------:R-:W4:Y:S07]  /*2900*/  LDSM.16.M88.4 R88, [R197+0x4800] ;  /* 0x00480000c558783b */ /* 0x000f2e0000000200 */
[----:B------:R-:W-:Y:S01]  /*2910*/  HMMA.16816.F32 R44, R8, R96, R20 ;  /* 0x00000060082c723c */ /* 0x000fe20000001814 */
[----:B------:R-:W2:Y:S04]  /*2920*/  LDSM.16.M88.4 R96, [R197+0x5000] ;  /* 0x00500000c560783b */ /* 0x000ea80000000200 */
[----:B------:R-:W-:Y:S03]  /*2930*/  LDSM.16.M88.4 R8, [R199+0x1c100] ;  /* 0x01c10000c708783b */ /* 0x000fe60000000200 */
[C---:B-1----:R-:W-:Y:S08]  /*2940*/  HMMA.16816.F32 R32, R16.reuse, R80, R68 ;  /* 0x000000501020723c */ /* 0x042ff00000001844 */
[C---:B------:R-:W-:Y:S08]  /*2950*/  HMMA.16816.F32 R24, R16.reuse, R76, R60 ;  /* 0x0000004c1018723c */ /* 0x040ff0000000183c */
[C---:B------:R-:W-:Y:S01]  /*2960*/  HMMA.16816.F32 R20, R16.reuse, R78, R56 ;  /* 0x0000004e1014723c */ /* 0x040fe20000001838 */
[----:B------:R-:W1:Y:S07]  /*2970*/  LDSM.16.M88.4 R76, [R197+0x5800] ;  /* 0x00580000c54c783b */ /* 0x000e6e0000000200 */
[C---:B------:R-:W-:Y:S01]  /*2980*/  HMMA.16816.F32 R28, R16.reuse, R82, R64 ;  /* 0x00000052101c723c */ /* 0x040fe20000001840 */
[----:B------:R-:W-:Y:S07]  /*2990*/  LDSM.16.M88.4 R80, [R203+0x7000] ;  /* 0x00700000cb50783b */ /* 0x000fee0000000200 */
[C---:B-----5:R-:W-:Y:S08]  /*29a0*/  HMMA.16816.F32 R68, R16.reuse, R86, R48 ;  /* 0x000000561044723c */ /* 0x060ff00000001830 */
[C---:B--2---:R-:W-:Y:S08]  /*29b0*/  HMMA.16816.F32 R64, R16.reuse, R72, R44 ;  /* 0x000000481040723c */ /* 0x044ff0000000182c */
[C---:B------:R-:W-:Y:S01]  /*29c0*/  HMMA.16816.F32 R60, R16.reuse, R74, R40 ;  /* 0x0000004a103c723c */ /* 0x040fe20000001828 */
[----:B------:R-:W2:Y:S04]  /*29d0*/  LDSM.16.M88.4 R72, [R192+0xe900] ;  /* 0x00e90000c048783b */ /* 0x000ea80000000200 */
[----:B------:R-:W5:Y:S03]  /*29e0*/  LDSM.16.M88.4 R40, [R192+0xf900] ;  /* 0x00f90000c028783b */ /* 0x000f660000000200 */
[----:B------:R-:W-:Y:S01]  /*29f0*/  HMMA.16816.F32 R52, R16, R84, R52 ;  /* 0x000000541034723c */ /* 0x000fe20000001834 */
[----:B------:R-:W-:Y:S04]  /*2a00*/  LDSM.16.M88.4 R16, [R200+0x1c100] ;  /* 0x01c10000c810783b */ /* 0x000fe80000000200 */
[----:B------:R-:W1:Y:S03]  /*2a10*/  LDSM.16.M88.4 R84, [R203+0x6000] ;  /* 0x00600000cb54783b */ /* 0x000e660000000200 */
[C---:B---3--:R-:W-:Y:S08]  /*2a20*/  HMMA.16816.F32 R56, R12.reuse, R36, R32 ;  /* 0x000000240c38723c */ /* 0x048ff00000001820 */
[C---:B------:R-:W-:Y:S08]  /*2a30*/  HMMA.16816.F32 R48, R12.reuse, R38, R28 ;  /* 0x000000260c30723c */ /* 0x040ff0000000181c */
[C---:B----4-:R-:W-:Y:S08]  /*2a40*/  HMMA.16816.F32 R44, R12.reuse, R88, R24 ;  /* 0x000000580c2c723c */ /* 0x050ff00000001818 */
[C---:B------:R-:W-:Y:S01]  /*2a50*/  HMMA.16816.F32 R28, R12.reuse, R98, R68 ;  /* 0x000000620c1c723c */ /* 0x040fe20000001844 */
[----:B------:R-:W3:Y:S07]  /*2a60*/  LDSM.16.M88.4 R68, [R203+0x6800] ;  /* 0x00680000cb44783b */ /* 0x000eee0000000200 */
[C---:B------:R-:W-:Y:S08]  /*2a70*/  HMMA.16816.F32 R36, R12.reuse, R90, R20 ;  /* 0x0000005a0c24723c */ /* 0x040ff00000001814 */
[C---:B-1----:R-:W-:Y:S08]  /*2a80*/  HMMA.16816.F32 R24, R12.reuse, R76, R64 ;  /* 0x0000004c0c18723c */ /* 0x042ff00000001840 */
[C---:B------:R-:W-:Y:S08]  /*2a90*/  HMMA.16816.F32 R32, R12.reuse, R96, R52 ;  /* 0x000000600c20723c */ /* 0x040ff00000001834 */
        /* <DEDUP_REMOVED lines=8> */
[----:B------:R-:W-:Y:S01]  /*2b20*/  HMMA.16816.F32 R24, R8, R42, R20 ;  /* 0x0000002a0818723c */ /* 0x000fe20000001814 */
[----:B------:R-:W-:Y:S07]  /*2b30*/  LDSM.16.M88.4 R40, [R198+0xe900] ;  /* 0x00e90000c628783b */ /* 0x000fee0000000200 */
[----:B------:R-:W-:Y:S01]  /*2b40*/  HMMA.16816.F32 R20, R16, R84, R12 ;  /* 0x000000541014723c */ /* 0x000fe2000000180c */
[----:B------:R-:W2:Y:S07]  /*2b50*/  LDSM.16.M88.4 R12, [R202+0x1c100] ;  /* 0x01c10000ca0c783b */ /* 0x000eae0000000200 */
[C---:B------:R-:W-:Y:S01]  /*2b60*/  HMMA.16816.F32 R48, R8.reuse, R74, R36 ;  /* 0x0000004a0830723c */ /* 0x040fe20000001824 */
[----:B------:R-:W-:Y:S07]  /*2b70*/  LDSM.16.M88.4 R72, [R197+0x6000] ;  /* 0x00600000c548783b */ /* 0x000fee0000000200 */
[----:B------:R-:W-:Y:S01]  /*2b80*/  HMMA.16816.F32 R44, R8, R100, R32 ;  /* 0x00000064082c723c */ /* 0x000fe20000001820 */
[----:B------:R-:W-:Y:S07]  /*2b90*/  LDSM.16.M88.4 R8, [R201+0x1c100] ;  /* 0x01c10000c908783b */ /* 0x000fee0000000200 */
[C---:B------:R-:W-:Y:S08]  /*2ba0*/  HMMA.16816.F32 R32, R16.reuse, R86, R56 ;  /* 0x000000561020723c */ /* 0x040ff00000001838 */
[C---:B---3--:R-:W-:Y:S01]  /*2bb0*/  HMMA.16816.F32 R36, R16.reuse, R68, R52 ;  /* 0x000000441024723c */ /* 0x048fe20000001834 */
[----:B------:R-:W3:Y:S07]  /*2bc0*/  LDSM.16.M88.4 R52, [R198+0xf100] ;  /* 0x00f10000c634783b */ /* 0x000eee0000000200 */
[C---:B------:R-:W-:Y:S01]  /*2bd0*/  HMMA.16816.F32 R56, R16.reuse, R82, R64 ;  /* 0x000000521038723c */ /* 0x040fe20000001840 */
[----:B------:R-:W4:Y:S07]  /*2be0*/  LDSM.16.M88.4 R64, [R198+0xf900] ;  /* 0x00f90000c640783b */ /* 0x000f2e0000000200 */
[C---:B------:R-:W-:Y:S01]  /*2bf0*/  HMMA.16816.F32 R48, R16.reuse, R70, R48 ;  /* 0x000000461030723c */ /* 0x040fe20000001830 */
[----:B------:R-:W5:Y:S07]  /*2c00*/  LDSM.16.M88.4 R68, [R197+0x6800] ;  /* 0x00680000c544783b */ /* 0x000f6e0000000200 */
[C---:B------:R-:W-:Y:S08]  /*2c10*/  HMMA.16816.F32 R44, R16.reuse, R80, R44 ;  /* 0x00000050102c723c */ /* 0x040ff0000000182c */
[C---:B-1----:R-:W-:Y:S08]  /*2c20*/  HMMA.16816.F32 R60, R16.reuse, R76, R60 ;  /* 0x0000004c103c723c */ /* 0x042ff0000000183c */
[----:B------:R-:W-:Y:S08]  /*2c30*/  HMMA.16816.F32 R24, R16, R78, R24 ;  /* 0x0000004e1018723c */ /* 0x000ff00000001818 */
[C---:B--2---:R-:W-:Y:S08]  /*2c40*/  HMMA.16816.F32 R16, R12.reuse, R28, R20 ;  /* 0x0000001c0c10723c */ /* 0x044ff00000001814 */
[C---:B------:R-:W-:Y:S08]  /*2c50*/  HMMA.16816.F32 R20, R12.reuse, R30, R32 ;  /* 0x0000001e0c14723c */ /* 0x040ff00000001820 */
[C---:B------:R-:W-:Y:S08]  /*2c60*/  HMMA.16816.F32 R28, R12.reuse, R40, R36 ;  /* 0x000000280c1c723c */ /* 0x040ff00000001824 */
[C---:B------:R-:W-:Y:S08]  /*2c70*/  HMMA.16816.F32 R40, R12.reuse, R42, R48 ;  /* 0x0000002a0c28723c */ /* 0x040ff00000001830 */
[C---:B---3--:R-:W-:Y:S08]  /*2c80*/  HMMA.16816.F32 R32, R12.reuse, R52, R44 ;  /* 0x000000340c20723c */ /* 0x048ff0000000182c */
[C---:B------:R-:W-:Y:S08]  /*2c90*/  HMMA.16816.F32 R36, R12.reuse, R54, R56 ;  /* 0x000000360c24723c */ /* 0x040ff00000001838 */
[C---:B----4-:R-:W-:Y:S08]  /*2ca0*/  HMMA.16816.F32 R48, R12.reuse, R64, R60 ;  /* 0x000000400c30723c */ /* 0x050ff0000000183c */
[----:B------:R-:W-:Y:S01]  /*2cb0*/  HMMA.16816.F32 R44, R12, R66, R24 ;  /* 0x000000420c2c723c */ /* 0x000fe20000001818 */
[----:B------:R-:W1:Y:S06]  /*2cc0*/  LDSM.16.M88.4 R24, [R197+0x7000] ;  /* 0x00700000c518783b */ /* 0x000e6c0000000200 */
[----:B------:R-:W-:Y:S01]  /*2cd0*/  SHF.R.S32.HI R12, RZ, 0x1f, R2 ;  /* 0x0000001fff0c7819 */ /* 0x000fe20000011402 */
[----:B------:R-:W-:Y:S01]  /*2ce0*/  IMAD.IADD R13, R107, 0x1, -R6 ;  /* 0x000000016b0d7824 */ /* 0x000fe200078e0a06 */
[----:B------:R-:W-:Y:S01]  /*2cf0*/  HMMA.16816.F32 R52, R8, R72, R16 ;  /* 0x000000480834723c */ /* 0x000fe20000001810 */
[----:B------:R-:W2:Y:S01]  /*2d00*/  LDSM.16.M88.4 R16, [R197+0x7800] ;  /* 0x00780000c510783b */ /* 0x000ea20000000200 */
[----:B------:R-:W-:Y:S01]  /*2d10*/  LEA.HI R6, R12, R2, RZ, 0x2 ;  /* 0x000000020c067211 */ /* 0x000fe200078f10ff */
[----:B------:R-:W-:-:S04]  /*2d20*/  DEPBAR.LE SB0, 0x0 ;  /* 0x000080000000791a */ /* 0x000fc80000000000 */
[----:B------:R-:W-:Y:S01]  /*2d30*/  LEA.HI.SX32 R12, R6, R186, 0x1e ;  /* 0x000000ba060c7211 */ /* 0x000fe200078ff2ff */
[----:B------:R-:W-:Y:S01]  /*2d40*/  BAR.SYNC.DEFER_BLOCKING 0x0 ;  /* 0x0000000000007b1d */ /* 0x000fe20000010000 */
[----:B------:R-:W-:Y:S03]  /*2d50*/  HMMA.16816.F32 R72, R8, R74, R20 ;  /* 0x0000004a0848723c */ /* 0x000fe60000001814 */
[----:B------:R-:W-:-:S04]  /*2d60*/  IMAD R3, R13, 0x10, R12 ;  /* 0x000000100d037824 */ /* 0x000fc800078e020c */
[----:B------:R-:W-:Y:S01]  /*2d70*/  IMAD R3, R7, 0x8, R3 ;  /* 0x0000000807037824 */ /* 0x000fe200078e0203 */
[C---:B-----5:R-:W-:Y:S03]  /*2d80*/  HMMA.16816.F32 R28, R8.reuse, R68, R28 ;  /* 0x00000044081c723c */ /* 0x060fe6000000181c */
[----:B------:R-:W-:Y:S01]  /*2d90*/  @P2 IMAD.HI.U32 R7, R3, c[0x0][0x2c8], RZ ;  /* 0x0000b20003072a27 */ /* 0x000fe200078e00ff */
[----:B------:R3:W-:Y:S03]  /*2da0*/  STL [R1+0x3c], R3 ;  /* 0x00003c0301007387 */ /* 0x0007e60000100800 */
[----:B------:R-:W-:Y:S01]  /*2db0*/  IMAD.MOV.U32 R12, RZ, RZ, R3 ;  /* 0x000000ffff0c7224 */ /* 0x000fe200078e0003 */
[----:B------:R-:W-:Y:S01]  /*2dc0*/  @P2 SHF.R.U32.HI R12, RZ, c[0x0][0x2cc], R7 ;  /* 0x0000b300ff0c2a19 */ /* 0x000fe20000011607 */
[C---:B------:R-:W-:Y:S01]  /*2dd0*/  HMMA.16816.F32 R40, R8.reuse, R70, R40 ;  /* 0x000000460828723c */ /* 0x040fe20000001828 */
[----:B------:R-:W-:Y:S01]  /*2de0*/  ISETP.LE.AND P2, PT, R117, c[0x0][0x32c], PT ;  /* 0x0000cb0075007a0c */ /* 0x000fe20003f43270 */
[----:B------:R-:W-:Y:S01]  /*2df0*/  @!PT LDS RZ, [RZ] ;  /* 0x00000000fffff984 */ /* 0x000fe20000000800 */
[----:B------:R-:W-:Y:S01]  /*2e00*/  @!PT LDS RZ, [RZ] ;  /* 0x00000000fffff984 */ /* 0x000fe20000000800 */
[----:B------:R-:W-:Y:S01]  /*2e10*/  @!PT LDS RZ, [RZ] ;  /* 0x00000000fffff984 */ /* 0x000fe20000000800 */
[----:B------:R4:W-:Y:S06]  /*2e20*/  @P0 LDGSTS.E.BYPASS.LTC128B.128 [R233+0x8100], [R104.64], !P3 ;  /* 0x0810000068e90fae */ /* 0x0009ec000d901d48 */
[C---:B-1----:R-:W-:Y:S01]  /*2e30*/  HMMA.16816.F32 R32, R8.reuse, R24, R32 ;  /* 0x000000180820723c */ /* 0x042fe20000001820 */
[----:B------:R4:W-:Y:S04]  /*2e40*/  @P0 LDGSTS.E.BYPASS.LTC128B.128 [R233+0xa100], [R104.64+0x80], !P6 ;  /* 0x0a10008068e90fae */ /* 0x0009e8000f101d48 */
[----:B------:R4:W-:Y:S03]  /*2e50*/  @P0 LDGSTS.E.BYPASS.LTC128B.128 [R233+0xc100], [R104.64+0x100], !P5 ;  /* 0x0c10010068e90fae */ /* 0x0009e6000e901d48 */
[----:B------:R-:W-:Y:S01]  /*2e60*/  HMMA.16816.F32 R36, R8, R26, R36 ;  /* 0x0000001a0824723c */ /* 0x000fe20000001824 */
[----:B------:R4:W-:Y:S01]  /*2e70*/  @P0 LDGSTS.E.BYPASS.LTC128B.128 [R233+0xe100], [R104.64+0x180], !P4 ;  /* 0x0e10018068e90fae */ /* 0x0009e2000e101d48 */
[----:B---3--:R-:W-:-:S03]  /*2e80*/  LOP3.LUT R3, R6, 0x7ffffffc, RZ, 0xc0, !PT ;  /* 0x7ffffffc06037812 */ /* 0x008fc600078ec0ff */
[----:B------:R-:W1:Y:S03]  /*2e90*/  SHFL.IDX PT, R6, R12, RZ, 0x1c1f ;  /* 0x001c1fff0c067589 */ /* 0x000e6600000e0000 */
[C---:B--2---:R-:W-:Y:S01]  /*2ea0*/  HMMA.16816.F32 R20, R8.reuse, R16, R48 ;  /* 0x000000100814723c */ /* 0x044fe20000001830 */
[----:B------:R-:W-:Y:S01]  /*2eb0*/  IMAD.IADD R3, R2, 0x1, -R3 ;  /* 0x0000000102037824 */ /* 0x000fe200078e0a03 */
[----:B------:R-:W-:Y:S01]  /*2ec0*/  IADD3 R2, -R106, c[0x0][0x1d0], R117 ;  /* 0x000074006a027a10 */ /* 0x000fe20007ffe175 */
[----:B------:R4:W-:Y:S02]  /*2ed0*/  @P0 LDGSTS.E.BYPASS.LTC128B.128 [R233+0x9100], [R108.64], !P3 ;  /* 0x091000006ce90fae */ /* 0x0009e4000d901d48 */
[----:B------:R-:W-:Y:S02]  /*2ee0*/  IMAD.SHL.U32 R56, R3, 0x2, RZ ;  /* 0x0000000203387824 */ /* 0x000fe400078e00ff */
[----:B------:R4:W-:Y:S01]  /*2ef0*/  @P0 LDGSTS.E.BYPASS.LTC128B.128 [R233+0xb100], [R108.64+0x80], !P6 ;  /* 0x0b1000806ce90fae */ /* 0x0009e2000f101d48 */
[----:B------:R-:W-:Y:S02]  /*2f00*/  HMMA.16816.F32 R24, R8, R18, R44 ;  /* 0x000000120818723c */ /* 0x000fe4000000182c */
[----:B------:R-:W-:Y:S01]  /*2f10*/  IADD3 R2, R2, -c[0x0][0x168], -R56 ;  /* 0x80005a0002027a10 */ /* 0x000fe20007ffe838 */
[----:B------:R4:W-:Y:S01]  /*2f20*/  STL [R1+0x4], R56 ;  /* 0x0000043801007387 */ /* 0x0009e20000100800 */
[----:B------:R-:W-:-:S02]  /*2f30*/  IADD3 R7, -R56, c[0x0][0x1d0], -R106 ;  /* 0x0000740038077a10 */ /* 0x000fc40007ffe96a */
[C---:B------:R-:W-:Y:S01]  /*2f40*/  IADD3 R13, R2.reuse, c[0x0][0x328], RZ ;  /* 0x0000ca00020d7a10 */ /* 0x040fe20007ffe0ff */
[----:B------:R4:W-:Y:S01]  /*2f50*/  @P0 LDGSTS.E.BYPASS.LTC128B.128 [R233+0xd100], [R108.64+0x100], !P5 ;  /* 0x0d1001006ce90fae */ /* 0x0009e2000e901d48 */
[----:B------:R-:W-:-:S03]  /*2f60*/  IADD3 R8, R2, UR6, RZ ;  /* 0x0000000602087c10 */ /* 0x000fc6000fffe0ff */
[----:B------:R4:W-:Y:S01]  /*2f70*/  @P0 LDGSTS.E.BYPASS.LTC128B.128 [R233+0xf100], [R108.64+0x180], !P4 ;  /* 0x0f1001806ce90fae */ /* 0x0009e2000e101d48 */
[----:B-1----:R-:W-:-:S03]  /*2f80*/  IMAD.IADD R3, R13, 0x1, R6 ;  /* 0x000000010d037824 */ /* 0x002fc600078e0206 */
[----:B------:R-:W0:Y:S01]  /*2f90*/  LDGDEPBAR ;  /* 0x00000000000079af */ /* 0x000e220000000000 */
[----:B------:R-:W-:Y:S01]  /*2fa0*/  IMAD.IADD R2, R8, 0x1, R6 ;  /* 0x0000000108027824 */ /* 0x000fe200078e0206 */
[----:B------:R-:W-:Y:S01]  /*2fb0*/  IMNMX R3, R3, R7, PT ;  /* 0x0000000703037217 */ /* 0x000fe20003800200 */
[----:B------:R-:W-:Y:S05]  /*2fc0*/  @!P2 BRA `(.L_x_875) ;  /* 0x000001400000a947 */ /* 0x000fea0003800000 */
[----:B------:R-:W-:Y:S01]  /*2fd0*/  IADD3 R6, R6, c[0x0][0x1d0], RZ ;  /* 0x0000740006067a10 */ /* 0x000fe20007ffe0ff */
[----:B------:R-:W-:Y:S03]  /*2fe0*/  BSSY B0, `(.L_x_876) ;  /* 0x000000d000007945 */ /* 0x000fe60003800000 */
[----:B------:R-:W-:-:S04]  /*2ff0*/  IADD3 R6, R6, -c[0x0][0x168], RZ ;  /* 0x80005a0006067a10 */ /* 0x000fc80007ffe0ff */
[----:B------:R-:W-:-:S13]  /*3000*/  ISETP.GT.AND P0, PT, R6, -0x1, PT ;  /* 0xffffffff0600780c */ /* 0x000fda0003f04270 */
[----:B------:R-:W-:Y:S05]  /*3010*/  @P0 BRA `(.L_x_877) ;  /* 0x0000006000000947 */ /* 0x000fea0003800000 */
[----:B------:R-:W-:Y:S02]  /*3020*/  ISETP.NE.AND P0, PT, R117, c[0x0][0x32c], PT ;  /* 0x0000cb0075007a0c */ /* 0x000fe40003f05270 */
[----:B------:R-:W-:-:S11]  /*3030*/  LOP3.LUT R6, RZ, R6, RZ, 0x33, !PT ;  /* 0x00000006ff067212 */ /* 0x000fd600078e33ff */
[----:B------:R-:W-:-:S05]  /*3040*/  @P0 IMAD.HI.U32 R9, R6, c[0x0][0x330], RZ ;  /* 0x0000cc0006090a27 */ /* 0x000fca00078e00ff */
[----:B------:R-:W-:-:S04]  /*3050*/  @P0 SHF.R.U32.HI R6, RZ, c[0x0][0x334], R9 ;  /* 0x0000cd00ff060a19 */ /* 0x000fc80000011609 */
[----:B------:R-:W-:Y:S01]  /*3060*/  LOP3.LUT R6, RZ, R6, RZ, 0x33, !PT ;  /* 0x00000006ff067212 */ /* 0x000fe200078e33ff */
[----:B------:R-:W-:Y:S05]  /*3070*/  BRA `(.L_x_878) ;  /* 0x0000003000007947 */ /* 0x000fea0003800000 */
.L_x_877:
[----:B------:R-:W-:-:S13]  /*3080*/  ISETP.NE.AND P0, PT, R117, c[0x0][0x32c], PT ;  /* 0x0000cb0075007a0c */ /* 0x000fda0003f05270 */
[----:B------:R-:W-:-:S05]  /*3090*/  @P0 IMAD.HI.U32 R9, R6, c[0x0][0x330], RZ ;  /* 0x0000cc0006090a27 */ /* 0x000fca00078e00ff */
[----:B------:R-:W-:Y:S02]  /*30a0*/  @P0 SHF.R.U32.HI R6, RZ, c[0x0][0x334], R9 ;  /* 0x0000cd00ff060a19 */ /* 0x000fe40000011609 */
.L_x_878:
[----:B------:R-:W-:Y:S05]  /*30b0*/  BSYNC B0 ;  /* 0x0000000000007941 */ /* 0x000fea0003800000 */
.L_x_876:
[----:B------:R-:W-:-:S04]  /*30c0*/  IMAD R6, R6, c[0x0][0x32c], -R106 ;  /* 0x0000cb0006067a24 */ /* 0x000fc800078e0a6a */
[----:B------:R-:W-:-:S05]  /*30d0*/  IMAD.IADD R6, R6, 0x1, -R56 ;  /* 0x0000000106067824 */ /* 0x000fca00078e0a38 */
[----:B------:R-:W-:Y:S02]  /*30e0*/  IADD3 R9, R6, c[0x0][0x32c], RZ ;  /* 0x0000cb0006097a10 */ /* 0x000fe40007ffe0ff */
[----:B------:R-:W-:Y:S02]  /*30f0*/  IMNMX R2, R2, R6, !PT ;  /* 0x0000000602027217 */ /* 0x000fe40007800200 */
[----:B------:R-:W-:Y:S02]  /*3100*/  IMNMX R3, R3, R9, PT ;  /* 0x0000000903037217 */ /* 0x000fe40003800200 */
.L_x_875:
[----:B------:R-:W-:Y:S01]  /*3110*/  ISETP.GT.AND P1, PT, R187, RZ, PT ;  /* 0x000000ffbb00720c */ /* 0x000fe20003f24270 */
[----:B------:R-:W1:Y:S03]  /*3120*/  SHFL.IDX PT, R6, R12, 0x1, 0x1c1f ;  /* 0x003c1f000c067f89 */ /* 0x000e6600000e0000 */
[----:B------:R-:W-:-:S04]  /*3130*/  ISETP.GT.AND P0, PT, R2, RZ, P1 ;  /* 0x000000ff0200720c */ /* 0x000fc80000f04270 */
[----:B------:R-:W-:-:S04]  /*3140*/  ISETP.LT.OR P0, PT, R3, 0x1, P0 ;  /* 0x000000010300780c */ /* 0x000fc80000701670 */
[----:B------:R-:W-:Y:S02]  /*3150*/  FSEL R11, R52, -INF , !P0 ;  /* 0xff800000340b7808 */ /* 0x000fe40004000000 */
[----:B------:R-:W-:-:S04]  /*3160*/  ISETP.GT.AND P0, PT, R2, 0x1, P1 ;  /* 0x000000010200780c */ /* 0x000fc80000f04270 */
        /* <DEDUP_REMOVED lines=41> */
[----:B------:R-:W-:Y:S01]  /*3400*/  ISETP.GT.AND P0, PT, R2, 0x39, P1 ;  /* 0x000000390200780c */ /* 0x000fe20000f04270 */
[----:B-1----:R-:W-:-:S03]  /*3410*/  IMAD.IADD R2, R8, 0x1, R6 ;  /* 0x0000000108027824 */ /* 0x002fc600078e0206 */
[----:B------:R-:W-:Y:S01]  /*3420*/  ISETP.LT.OR P0, PT, R3, 0x3a, P0 ;  /* 0x0000003a0300780c */ /* 0x000fe20000701670 */
[----:B------:R-:W-:-:S03]  /*3430*/  IMAD.IADD R3, R13, 0x1, R6 ;  /* 0x000000010d037824 */ /* 0x000fc600078e0206 */
[----:B------:R-:W-:Y:S02]  /*3440*/  FSEL R181, R25, -INF , !P0 ;  /* 0xff80000019b57808 */ /* 0x000fe40004000000 */
        /* <DEDUP_REMOVED lines=13> */
.L_x_881:
[----:B------:R-:W-:-:S13]  /*3520*/  ISETP.NE.AND P0, PT, R117, c[0x0][0x32c], PT ;  /* 0x0000cb0075007a0c */ /* 0x000fda0003f05270 */
[----:B------:R-:W-:-:S05]  /*3530*/  @P0 IMAD.HI.U32 R7, R6, c[0x0][0x330], RZ ;  /* 0x0000cc0006070a27 */ /* 0x000fca00078e00ff */
[----:B------:R-:W-:Y:S02]  /*3540*/  @P0 SHF.R.U32.HI R6, RZ, c[0x0][0x334], R7 ;  /* 0x0000cd00ff060a19 */ /* 0x000fe40000011607 */
.L_x_882:
[----:B------:R-:W-:Y:S05]  /*3550*/  BSYNC B0 ;  /* 0x0000000000007941 */ /* 0x000fea0003800000 */
.L_x_880:
[----:B------:R-:W-:-:S04]  /*3560*/  IMAD R6, R6, c[0x0][0x32c], -R106 ;  /* 0x0000cb0006067a24 */ /* 0x000fc800078e0a6a */
[----:B------:R-:W-:-:S05]  /*3570*/  IMAD.IADD R6, R6, 0x1, -R56 ;  /* 0x0000000106067824 */ /* 0x000fca00078e0a38 */
[----:B------:R-:W-:Y:S02]  /*3580*/  IADD3 R7, R6, c[0x0][0x32c], RZ ;  /* 0x0000cb0006077a10 */ /* 0x000fe40007ffe0ff */
[----:B------:R-:W-:Y:S02]  /*3590*/  IMNMX R2, R2, R6, !PT ;  /* 0x0000000602027217 */ /* 0x000fe40007800200 */
[----:B------:R-:W-:Y:S02]  /*35a0*/  IMNMX R3, R3, R7, PT ;  /* 0x0000000703037217 */ /* 0x000fe40003800200 */
.L_x_879:
[----:B------:R-:W-:Y:S01]  /*35b0*/  ISETP.GT.AND P0, PT, R2, 0x8, P1 ;  /* 0x000000080200780c */ /* 0x000fe20000f04270 */
[----:B------:R-:W-:Y:S01]  /*35c0*/  IMAD.SHL.U32 R193, R5, 0x2, RZ ;  /* 0x0000000205c17824 */ /* 0x000fe200078e00ff */
[----:B------:R-:W-:Y:S02]  /*35d0*/  FMNMX.FTZ R156, R11, R14, !PT ;  /* 0x0000000e0b9c7209 */ /* 0x000fe40007810000 */
[----:B------:R-:W-:Y:S01]  /*35e0*/  ISETP.LT.OR P0, PT, R3, 0x9, P0 ;  /* 0x000000090300780c */ /* 0x000fe20000701670 */
[----:B------:R-:W-:Y:S01]  /*35f0*/  IMAD R196, R0, 0x2, R193 ;  /* 0x0000000200c47824 */ /* 0x000fe200078e02c1 */
[----:B------:R-:W-:-:S02]  /*3600*/  FMNMX.FTZ R156, R15, R156, !PT ;  /* 0x0000009c0f9c7209 */ /* 0x000fc40007810000 */
[----:B------:R-:W-:Y:S02]  /*3610*/  FSEL R12, R74, -INF , !P0 ;  /* 0xff8000004a0c7808 */ /* 0x000fe40004000000 */
[----:B------:R-:W-:Y:S02]  /*3620*/  ISETP.GT.AND P0, PT, R2, 0x9, P1 ;  /* 0x000000090200780c */ /* 0x000fe40000f04270 */
[----:B------:R-:W-:Y:S02]  /*3630*/  FMNMX.FTZ R156, R16, R156, !PT ;  /* 0x0000009c109c7209 */ /* 0x000fe40007810000 */
[----:B------:R-:W-:Y:S02]  /*3640*/  ISETP.LT.OR P0, PT, R3, 0xa, P0 ;  /* 0x0000000a0300780c */ /* 0x000fe40000701670 */
[----:B------:R-:W-:Y:S02]  /*3650*/  FMNMX.FTZ R156, R49, R156, !PT ;  /* 0x0000009c319c7209 */ /* 0x000fe40007810000 */
[----:B------:R-:W-:-:S02]  /*3660*/  FSEL R13, R75, -INF , !P0 ;  /* 0xff8000004b0d7808 */ /* 0x000fc40004000000 */
[----:B------:R-:W-:Y:S02]  /*3670*/  ISETP.GT.AND P0, PT, R2, 0x10, P1 ;  /* 0x000000100200780c */ /* 0x000fe40000f04270 */
[----:B------:R-:W-:Y:S02]  /*3680*/  FMNMX.FTZ R156, R48, R156, !PT ;  /* 0x0000009c309c7209 */ /* 0x000fe40007810000 */
[----:B------:R-:W-:Y:S02]  /*3690*/  ISETP.LT.OR P0, PT, R3, 0x11, P0 ;  /* 0x000000110300780c */ /* 0x000fe40000701670 */
[----:B------:R-:W-:Y:S02]  /*36a0*/  FMNMX.FTZ R156, R51, R156, !PT ;  /* 0x0000009c339c7209 */ /* 0x000fe40007810000 */
[----:B------:R-:W-:Y:S02]  /*36b0*/  FSEL R44, R30, -INF , !P0 ;  /* 0xff8000001e2c7808 */ /* 0x000fe40004000000 */
[----:B------:R-:W-:-:S02]  /*36c0*/  ISETP.GT.AND P0, PT, R2, 0x11, P1 ;  /* 0x000000110200780c */ /* 0x000fc40000f04270 */
[----:B------:R-:W-:Y:S02]  /*36d0*/  FMNMX.FTZ R156, R50, R156, !PT ;  /* 0x0000009c329c7209 */ /* 0x000fe40007810000 */
[----:B------:R-:W-:Y:S02]  /*36e0*/  ISETP.LT.OR P0, PT, R3, 0x12, P0 ;  /* 0x000000120300780c */ /* 0x000fe40000701670 */
[----:B------:R-:W-:Y:S02]  /*36f0*/  FMNMX.FTZ R156, R155, R156, !PT ;  /* 0x0000009c9b9c7209 */ /* 0x000fe40007810000 */
[----:B------:R-:W-:Y:S02]  /*3700*/  FSEL R46, R31, -INF , !P0 ;  /* 0xff8000001f2e7808 */ /* 0x000fe40004000000 */
[----:B------:R-:W-:Y:S02]  /*3710*/  ISETP.GT.AND P0, PT, R2, 0x18, P1 ;  /* 0x000000180200780c */ /* 0x000fe40000f04270 */
[----:B------:R-:W-:-:S02]  /*3720*/  FMNMX.FTZ R156, R157, R156, !PT ;  /* 0x0000009c9d9c7209 */ /* 0x000fc40007810000 */
[----:B------:R-:W-:Y:S02]  /*3730*/  ISETP.LT.OR P0, PT, R3, 0x19, P0 ;  /* 0x000000190300780c */ /* 0x000fe40000701670 */
[----:B------:R-:W-:Y:S02]  /*3740*/  FMNMX.FTZ R156, R159, R156, !PT ;  /* 0x0000009c9f9c7209 */ /* 0x000fe40007810000 */
[----:B------:R-:W-:Y:S02]  /*3750*/  FSEL R45, R42, -INF , !P0 ;  /* 0xff8000002a2d7808 */ /* 0x000fe40004000000 */
[----:B------:R-:W-:Y:S02]  /*3760*/  ISETP.GT.AND P0, PT, R2, 0x19, P1 ;  /* 0x000000190200780c */ /* 0x000fe40000f04270 */
[----:B------:R-:W-:Y:S02]  /*3770*/  FMNMX.FTZ R156, R176, R156, !PT ;  /* 0x0000009cb09c7209 */ /* 0x000fe40007810000 */
[----:B------:R-:W-:-:S02]  /*3780*/  ISETP.LT.OR P0, PT, R3, 0x1a, P0 ;  /* 0x0000001a0300780c */ /* 0x000fc40000701670 */
[----:B------:R-:W-:Y:S02]  /*3790*/  FMNMX.FTZ R156, R177, R156, !PT ;  /* 0x0000009cb19c7209 */ /* 0x000fe40007810000 */
[----:B------:R-:W-:Y:S02]  /*37a0*/  FSEL R47, R43, -INF , !P0 ;  /* 0xff8000002b2f7808 */ /* 0x000fe40004000000 */
[----:B------:R-:W-:Y:S01]  /*37b0*/  ISETP.GT.AND P0, PT, R2, 0x20, P1 ;  /* 0x000000200200780c */ /* 0x000fe20000f04270 */
[----:B------:R-:W-:Y:S01]  /*37c0*/  LDSM.16.MT88.4 R40, [R193+0x2100] ;  /* 0x00210000c128783b */ /* 0x000fe20000004200 */
[----:B------:R-:W-:Y:S02]  /*37d0*/  FMNMX.FTZ R156, R180, R156, !PT ;  /* 0x0000009cb49c7209 */ /* 0x000fe40007810000 */
[----:B------:R-:W-:Y:S02]  /*37e0*/  ISETP.LT.OR P0, PT, R3, 0x21, P0 ;  /* 0x000000210300780c */ /* 0x000fe40000701670 */
[----:B------:R-:W-:-:S02]  /*37f0*/  FMNMX.FTZ R156, R178, R156, !PT ;  /* 0x0000009cb29c7209 */ /* 0x000fc40007810000 */
[----:B------:R-:W-:Y:S02]  /*3800*/  FSEL R152, R34, -INF , !P0 ;  /* 0xff80000022987808 */ /* 0x000fe40004000000 */
[----:B------:R-:W-:Y:S02]  /*3810*/  ISETP.GT.AND P0, PT, R2, 0x21, P1 ;  /* 0x000000210200780c */ /* 0x000fe40000f04270 */
[----:B------:R-:W-:Y:S02]  /*3820*/  FMNMX.FTZ R156, R181, R156, !PT ;  /* 0x0000009cb59c7209 */ /* 0x000fe40007810000 */
[----:B------:R-:W-:Y:S02]  /*3830*/  ISETP.LT.OR P0, PT, R3, 0x22, P0 ;  /* 0x000000220300780c */ /* 0x000fe40000701670 */
[----:B------:R-:W-:Y:S01]  /*3840*/  LEA R194, R4, R193, 0x1 ;  /* 0x000000c104c27211 */ /* 0x000fe200078e08ff */
[----:B------:R-:W1:Y:S01]  /*3850*/  SHFL.BFLY PT, R7, R156, 0x2, 0x1f ;  /* 0x0c401f009c077f89 */ /* 0x000e6200000e0000 */
[----:B------:R-:W-:-:S02]  /*3860*/  FSEL R154, R35, -INF , !P0 ;  /* 0xff800000239a7808 */ /* 0x000fc40004000000 */
[----:B------:R-:W-:Y:S01]  /*3870*/  ISETP.GT.AND P0, PT, R2, 0x28, P1 ;  /* 0x000000280200780c */ /* 0x000fe20000f04270 */
[----:B------:R-:W-:Y:S01]  /*3880*/  IMAD R195, R0, 0x2, R194 ;  /* 0x0000000200c37824 */ /* 0x000fe200078e02c2 */
[----:B------:R-:W-:Y:S02]  /*3890*/  LDSM.16.MT88.4 R32, [R196+0x2100] ;  /* 0x00210000c420783b */ /* 0x000fe40000004200 */
[----:B------:R-:W-:Y:S02]  /*38a0*/  ISETP.LT.OR P0, PT, R3, 0x29, P0 ;  /* 0x000000290300780c */ /* 0x000fe40000701670 */
[----:B------:R-:W-:Y:S02]  /*38b0*/  LDSM.16.MT88.4 R28, [R195+0x100] ;  /* 0x00010000c31c783b */ /* 0x000fe40000004200 */
[----:B------:R-:W-:Y:S02]  /*38c0*/  FSEL R153, R38, -INF , !P0 ;  /* 0xff80000026997808 */ /* 0x000fe40004000000 */
[----:B------:R-:W-:-:S04]  /*38d0*/  ISETP.GT.AND P0, PT, R2, 0x29, P1 ;  /* 0x000000290200780c */ /* 0x000fc80000f04270 */
[----:B------:R-:W-:-:S04]  /*38e0*/  ISETP.LT.OR P0, PT, R3, 0x2a, P0 ;  /* 0x0000002a0300780c */ /* 0x000fc80000701670 */
[----:B------:R-:W-:Y:S02]  /*38f0*/  FSEL R158, R39, -INF , !P0 ;  /* 0xff800000279e7808 */ /* 0x000fe40004000000 */
[----:B------:R-:W-:Y:S01]  /*3900*/  ISETP.GT.AND P0, PT, R2, 0x30, P1 ;  /* 0x000000300200780c */ /* 0x000fe20000f04270 */
[----:B------:R-:W-:Y:S01]  /*3910*/  LDSM.16.MT88.4 R36, [R194+0x2100] ;  /* 0x00210000c224783b */ /* 0x000fe20000004200 */
[----:B-1----:R-:W-:Y:S02]  /*3920*/  FMNMX.FTZ R156, R156, R7, !PT ;  /* 0x000000079c9c7209 */ /* 0x002fe40007810000 */
[----:B------:R-:W-:-:S04]  /*3930*/  ISETP.LT.OR P0, PT, R3, 0x31, P0 ;  /* 0x000000310300780c */ /* 0x000fc80000701670 */
[----:B------:R-:W-:Y:S02]  /*3940*/  FSEL R252, R22, -INF , !P0 ;  /* 0xff80000016fc7808 */ /* 0x000fe40004000000 */
[----:B------:R-:W-:-:S04]  /*3950*/  ISETP.GT.AND P0, PT, R2, 0x31, P1 ;  /* 0x000000310200780c */ /* 0x000fc80000f04270 */
[----:B------:R-:W-:-:S04]  /*3960*/  ISETP.LT.OR P0, PT, R3, 0x32, P0 ;  /* 0x000000320300780c */ /* 0x000fc80000701670 */
[----:B------:R-:W-:Y:S02]  /*3970*/  FSEL R179, R23, -INF , !P0 ;  /* 0xff80000017b37808 */ /* 0x000fe40004000000 */
[----:B------:R-:W-:Y:S01]  /*3980*/  ISETP.GT.AND P0, PT, R2, 0x1, P1 ;  /* 0x000000010200780c */ /* 0x000fe20000f04270 */
[----:B------:R-:W-:Y:S03]  /*3990*/  LDSM.16.MT88.4 R20, [R193+0x100] ;  /* 0x00010000c114783b */ /* 0x000fe60000004200 */
[----:B------:R-:W-:-:S04]  /*39a0*/  ISETP.LT.OR P0, PT, R3, 0x2, P0 ;  /* 0x000000020300780c */ /* 0x000fc80000701670 */
[----:B------:R-:W-:Y:S02]  /*39b0*/  FSEL R10, R55, -INF , !P0 ;  /* 0xff800000370a7808 */ /* 0x000fe40004000000 */
[----:B------:R-:W-:-:S04]  /*39c0*/  ISETP.GT.AND P0, PT, R2, RZ, P1 ;  /* 0x000000ff0200720c */ /* 0x000fc80000f04270 */
[----:B------:R-:W-:-:S04]  /*39d0*/  ISETP.LT.OR P0, PT, R3, 0x1, P0 ;  /* 0x000000010300780c */ /* 0x000fc80000701670 */
[----:B------:R-:W-:Y:S02]  /*39e0*/  FSEL R9, R54, -INF , !P0 ;  /* 0xff80000036097808 */ /* 0x000fe40004000000 */
[----:B------:R-:W-:Y:S02]  /*39f0*/  ISETP.GT.AND P0, PT, R2, 0x38, P1 ;  /* 0x000000380200780c */ /* 0x000fe40000f04270 */
[----:B------:R-:W-:Y:S02]  /*3a00*/  FMNMX.FTZ R6, R9, R10, !PT ;  /* 0x0000000a09067209 */ /* 0x000fe40007810000 */
[----:B------:R-:W-:Y:S02]  /*3a10*/  ISETP.LT.OR P0, PT, R3, 0x39, P0 ;  /* 0x000000390300780c */ /* 0x000fe40000701670 */
[----:B------:R-:W-:Y:S02]  /*3a20*/  FMNMX.FTZ R6, R12, R6, !PT ;  /* 0x000000060c067209 */ /* 0x000fe40007810000 */
[----:B------:R-:W-:-:S02]  /*3a30*/  FSEL R191, R26, -INF , !P0 ;  /* 0xff8000001abf7808 */ /* 0x000fc40004000000 */
[----:B------:R-:W-:Y:S02]  /*3a40*/  FMNMX.FTZ R6, R13, R6, !PT ;  /* 0x000000060d067209 */ /* 0x000fe40007810000 */
[----:B------:R-:W-:Y:S02]  /*3a50*/  ISETP.GT.AND P0, PT, R2, 0x39, P1 ;  /* 0x000000390200780c */ /* 0x000fe40000f04270 */
[----:B------:R-:W-:Y:S02]  /*3a60*/  FMNMX.FTZ R6, R44, R6, !PT ;  /* 0x000000062c067209 */ /* 0x000fe40007810000 */
[----:B------:R-:W-:Y:S02]  /*3a70*/  ISETP.LT.OR P0, PT, R3, 0x3a, P0 ;  /* 0x0000003a0300780c */ /* 0x000fe40000701670 */
[----:B------:R-:W-:Y:S02]  /*3a80*/  FMNMX.FTZ R6, R46, R6, !PT ;  /* 0x000000062e067209 */ /* 0x000fe40007810000 */
[----:B------:R-:W-:-:S02]  /*3a90*/  FSEL R235, R27, -INF , !P0 ;  /* 0xff8000001beb7808 */ /* 0x000fc40004000000 */
[----:B------:R-:W-:Y:S01]  /*3aa0*/  FMNMX.FTZ R6, R45, R6, !PT ;  /* 0x000000062d067209 */ /* 0x000fe20007810000 */
[----:B------:R-:W-:Y:S03]  /*3ab0*/  LDSM.16.MT88.4 R24, [R195+0x2100] ;  /* 0x00210000c318783b */ /* 0x000fe60000004200 */
[----:B------:R-:W-:-:S04]  /*3ac0*/  FMNMX.FTZ R6, R47, R6, !PT ;  /* 0x000000062f067209 */ /* 0x000fc80007810000 */
[----:B------:R-:W-:-:S04]  /*3ad0*/  FMNMX.FTZ R6, R152, R6, !PT ;  /* 0x0000000698067209 */ /* 0x000fc80007810000 */
[----:B------:R-:W-:-:S04]  /*3ae0*/  FMNMX.FTZ R6, R154, R6, !PT ;  /* 0x000000069a067209 */ /* 0x000fc80007810000 */
[----:B------:R-:W-:-:S04]  /*3af0*/  FMNMX.FTZ R6, R153, R6, !PT ;  /* 0x0000000699067209 */ /* 0x000fc80007810000 */
[----:B------:R-:W-:-:S04]  /*3b00*/  FMNMX.FTZ R6, R158, R6, !PT ;  /* 0x000000069e067209 */ /* 0x000fc80007810000 */
[----:B------:R-:W-:Y:S02]  /*3b10*/  FMNMX.FTZ R2, R252, R6, !PT ;  /* 0x00000006fc027209 */ /* 0x000fe40007810000 */
[----:B------:R-:W1:Y:S02]  /*3b20*/  SHFL.BFLY PT, R6, R156, 0x1, 0x1f ;  /* 0x0c201f009c067f89 */ /* 0x000e6400000e0000 */
[----:B------:R-:W-:-:S04]  /*3b30*/  FMNMX.FTZ R2, R179, R2, !PT ;  /* 0x00000002b3027209 */ /* 0x000fc80007810000 */
[----:B------:R-:W-:-:S04]  /*3b40*/  FMNMX.FTZ R2, R191, R2, !PT ;  /* 0x00000002bf027209 */ /* 0x000fc80007810000 */
[----:B------:R-:W-:-:S05]  /*3b50*/  FMNMX.FTZ R2, R235, R2, !PT ;  /* 0x00000002eb027209 */ /* 0x000fca0007810000 */
[----:B------:R-:W2:Y:S01]  /*3b60*/  SHFL.BFLY PT, R3, R2, 0x2, 0x1f ;  /* 0x0c401f0002037f89 */ /* 0x000ea200000e0000 */
[----:B-1----:R-:W-:-:S04]  /*3b70*/  FMNMX.FTZ R156, R156, R6, !PT ;  /* 0x000000069c9c7209 */ /* 0x002fc80007810000 */
[C---:B------:R-:W-:Y:S01]  /*3b80*/  FSETP.NEU.FTZ.AND P0, PT, R156.reuse, -INF , PT ;  /* 0xff8000009c00780b */ /* 0x040fe20003f1d000 */
[----:B------:R-:W-:-:S05]  /*3b90*/  FMUL.FTZ R8, R156, c[0x0][0x2d0] ;  /* 0x0000b4009c087a20 */ /* 0x000fca0000410000 */
[----:B------:R-:W-:Y:S02]  /*3ba0*/  FSEL R8, R8, RZ, P0 ;  /* 0x000000ff08087208 */ /* 0x000fe40000000000 */
[----:B--2---:R-:W-:-:S03]  /*3bb0*/  FMNMX.FTZ R2, R2, R3, !PT ;  /* 0x0000000302027209 */ /* 0x004fc60007810000 */
[--C-:B------:R-:W-:Y:S02]  /*3bc0*/  FFMA.FTZ R3, R11, c[0x0][0x2d0], -R8.reuse ;  /* 0x0000b4000b037a23 */ /* 0x100fe40000010808 */
[----:B------:R-:W-:Y:S01]  /*3bd0*/  FFMA.FTZ R0, R49, c[0x0][0x2d0], -R8 ;  /* 0x0000b40031007a23 */ /* 0x000fe20000010808 */
[----:B------:R-:W1:Y:S01]  /*3be0*/  SHFL.BFLY PT, R6, R2, 0x1, 0x1f ;  /* 0x0c201f0002067f89 */ /* 0x000e6200000e0000 */
[----:B------:R2:W-:Y:S01]  /*3bf0*/  MUFU.EX2 R184, R3 ;  /* 0x0000000300b87308 */ /* 0x0005e20000000800 */
[----:B------:R-:W-:-:S07]  /*3c00*/  IMAD.MOV.U32 R49, RZ, RZ, R187 ;  /* 0x000000ffff317224 */ /* 0x000fce00078e00bb */
[----:B------:R3:W-:Y:S01]  /*3c10*/  MUFU.EX2 R222, R0 ;  /* 0x0000000000de7308 */ /* 0x0007e20000000800 */
[----:B--2---:R-:W-:-:S07]  /*3c20*/  FFMA.FTZ R3, R14, c[0x0][0x2d0], -R8 ;  /* 0x0000b4000e037a23 */ /* 0x004fce0000010808 */
[----:B------:R1:W-:Y:S01]  /*3c30*/  MUFU.EX2 R219, R3 ;  /* 0x0000000300db7308 */ /* 0x0003e20000000800 */
[----:B---3--:R-:W-:-:S07]  /*3c40*/  FFMA.FTZ R0, R48, c[0x0][0x2d0], -R8 ;  /* 0x0000b40030007a23 */ /* 0x008fce0000010808 */
[----:B------:R2:W-:Y:S01]  /*3c50*/  MUFU.EX2 R221, R0 ;  /* 0x0000000000dd7308 */ /* 0x0005e20000000800 */
[----:B-1----:R-:W-:Y:S01]  /*3c60*/  FMNMX.FTZ R3, R2, R6, !PT ;  /* 0x0000000602037209 */ /* 0x002fe20007810000 */
[--C-:B------:R-:W-:Y:S02]  /*3c70*/  FFMA.FTZ R2, R15, c[0x0][0x2d0], -R8.reuse ;  /* 0x0000b4000f027a23 */ /* 0x100fe40000010808 */
[----:B------:R-:W-:Y:S01]  /*3c80*/  FFMA.FTZ R6, R16, c[0x0][0x2d0], -R8 ;  /* 0x0000b40010067a23 */ /* 0x000fe20000010808 */
[----:B------:R-:W-:-:S03]  /*3c90*/  FSETP.NEU.FTZ.AND P0, PT, R3, -INF , PT ;  /* 0xff8000000300780b */ /* 0x000fc60003f1d000 */
[----:B------:R1:W-:Y:S01]  /*3ca0*/  MUFU.EX2 R11, R2 ;  /* 0x00000002000b7308 */ /* 0x0003e20000000800 */
[----:B--2---:R-:W-:-:S07]  /*3cb0*/  FFMA.FTZ R0, R51, c[0x0][0x2d0], -R8 ;  /* 0x0000b40033007a23 */ /* 0x004fce0000010808 */
[----:B------:R2:W3:Y:S01]  /*3cc0*/  MUFU.EX2 R17, R6 ;  /* 0x0000000600117308 */ /* 0x0004e20000000800 */
[----:B-1----:R-:W-:-:S07]  /*3cd0*/  FMUL.FTZ R2, R3, c[0x0][0x2d0] ;  /* 0x0000b40003027a20 */ /* 0x002fce0000410000 */
[----:B------:R1:W-:Y:S01]  /*3ce0*/  MUFU.EX2 R189, R0 ;  /* 0x0000000000bd7308 */ /* 0x0003e20000000800 */
[----:B------:R-:W-:-:S05]  /*3cf0*/  FSEL R2, R2, RZ, P0 ;  /* 0x000000ff02027208 */ /* 0x000fca0000000000 */
[--C-:B------:R-:W-:Y:S02]  /*3d00*/  FFMA.FTZ R4, R10, c[0x0][0x2d0], -R2.reuse ;  /* 0x0000b4000a047a23 */ /* 0x100fe40000010802 */
[----:B--2---:R-:W-:Y:S02]  /*3d10*/  FFMA.FTZ R6, R9, c[0x0][0x2d0], -R2 ;  /* 0x0000b40009067a23 */ /* 0x004fe40000010802 */
[----:B------:R2:W-:Y:S01]  /*3d20*/  MUFU.EX2 R190, R4 ;  /* 0x0000000400be7308 */ /* 0x0005e20000000800 */
[----:B---3--:R-:W-:Y:S02]  /*3d30*/  IMAD.MOV.U32 R9, RZ, RZ, R17 ;  /* 0x000000ffff097224 */ /* 0x008fe400078e0011 */
[----:B------:R-:W3:Y:S01]  /*3d40*/  LDSM.16.MT88.4 R16, [R194+0x100] ;  /* 0x00010000c210783b */ /* 0x000ee20000004200 */
[----:B-1----:R-:W-:-:S04]  /*3d50*/  FFMA.FTZ R0, R50, c[0x0][0x2d0], -R8 ;  /* 0x0000b40032007a23 */ /* 0x002fc80000010808 */
[----:B------:R1:W5:Y:S01]  /*3d60*/  MUFU.EX2 R185, R6 ;  /* 0x0000000600b97308 */ /* 0x0003620000000800 */
[----:B--2---:R-:W-:-:S07]  /*3d70*/  FFMA.FTZ R4, R12, c[0x0][0x2d0], -R2 ;  /* 0x0000b4000c047a23 */ /* 0x004fce0000010802 */
[----:B------:R2:W-:Y:S01]  /*3d80*/  MUFU.EX2 R182, R0 ;  /* 0x0000000000b67308 */ /* 0x0005e20000000800 */
[----:B-1----:R-:W-:-:S07]  /*3d90*/  F2FP.PACK_AB R6, R9, R11 ;  /* 0x0000000b0906723e */ /* 0x002fce00000000ff */
[----:B------:R1:W-:Y:S01]  /*3da0*/  MUFU.EX2 R188, R4 ;  /* 0x0000000400bc7308 */ /* 0x0003e20000000800 */
[----:B-----5:R-:W-:Y:S01]  /*3db0*/  F2FP.PACK_AB R5, R190, R185 ;  /* 0x000000b9be05723e */ /* 0x020fe200000000ff */
[----:B------:R-:W-:Y:S02]  /*3dc0*/  IMAD.MOV.U32 R48, RZ, RZ, R185 ;  /* 0x000000ffff307224 */ /* 0x000fe400078e00b9 */
[----:B--2---:R-:W-:-:S04]  /*3dd0*/  FFMA.FTZ R0, R44, c[0x0][0x2d0], -R2 ;  /* 0x0000b4002c007a23 */ /* 0x004fc80000010802 */
[----:B------:R2:W-:Y:S01]  /*3de0*/  MUFU.EX2 R223, R0 ;  /* 0x0000000000df7308 */ /* 0x0005e20000000800 */
[--C-:B-1----:R-:W-:Y:S02]  /*3df0*/  FFMA.FTZ R4, R13, c[0x0][0x2d0], -R2.reuse ;  /* 0x0000b4000d047a23 */ /* 0x102fe40000010802 */
[----:B------:R-:W1:Y:S05]  /*3e00*/  LDSM.16.MT88.4 R12, [R196+0x100] ;  /* 0x00010000c40c783b */ /* 0x000e6a0000004200 */
[----:B------:R5:W4:Y:S01]  /*3e10*/  MUFU.EX2 R220, R4 ;  /* 0x0000000400dc7308 */ /* 0x000b220000000800 */
[----:B--2---:R-:W-:Y:S01]  /*3e20*/  FFMA.FTZ R0, R46, c[0x0][0x2d0], -R2 ;  /* 0x0000b4002e007a23 */ /* 0x004fe20000010802 */
[----:B-----5:R-:W-:-:S02]  /*3e30*/  F2FP.PACK_AB R4, R219, R184 ;  /* 0x000000b8db04723e */ /* 0x020fc400000000ff */
[----:B----4-:R-:W-:-:S07]  /*3e40*/  F2FP.PACK_AB R7, R220, R188 ;  /* 0x000000bcdc07723e */ /* 0x010fce00000000ff */
[C---:B------:R-:W-:Y:S08]  /*3e50*/  HMMA.16816.F32 R76, R4.reuse, R20, RZ ;  /* 0x00000014044c723c */ /* 0x040ff000000018ff */
[C---:B------:R-:W-:Y:S01]  /*3e60*/  HMMA.16816.F32 R100, R4.reuse, R22, RZ ;  /* 0x000000160464723c */ /* 0x040fe200000018ff */
[----:B------:R-:W2:Y:S07]  /*3e70*/  LDSM.16.MT88.4 R20, [R193+0x4100] ;  /* 0x00410000c114783b */ /* 0x000eae0000004200 */
[C---:B---3--:R-:W-:Y:S08]  /*3e80*/  HMMA.16816.F32 R72, R4.reuse, R16, RZ ;  /* 0x000000100448723c */ /* 0x048ff000000018ff */
[C---:B------:R-:W-:Y:S01]  /*3e90*/  HMMA.16816.F32 R96, R4.reuse, R18, RZ ;  /* 0x000000120460723c */ /* 0x040fe200000018ff */
[----:B------:R-:W3:Y:S07]  /*3ea0*/  LDSM.16.MT88.4 R16, [R194+0x4100] ;  /* 0x00410000c210783b */ /* 0x000eee0000004200 */
[C---:B-1----:R-:W-:Y:S08]  /*3eb0*/  HMMA.16816.F32 R112, R4.reuse, R12, RZ ;  /* 0x0000000c0470723c */ /* 0x042ff000000018ff */
[C---:B------:R-:W-:Y:S01]  /*3ec0*/  HMMA.16816.F32 R120, R4.reuse, R14, RZ ;  /* 0x0000000e0478723c */ /* 0x040fe200000018ff */
[----:B------:R-:W1:Y:S07]  /*3ed0*/  LDSM.16.MT88.4 R12, [R196+0x4100] ;  /* 0x00410000c40c783b */ /* 0x000e6e0000004200 */
[C---:B------:R-:W-:Y:S08]  /*3ee0*/  HMMA.16816.F32 R68, R4.reuse, R40, RZ ;  /* 0x000000280444723c */ /* 0x040ff000000018ff */
[C---:B------:R-:W-:Y:S01]  /*3ef0*/  HMMA.16816.F32 R88, R4.reuse, R42, RZ ;  /* 0x0000002a0458723c */ /* 0x040fe200000018ff */
[----:B------:R-:W4:Y:S07]  /*3f00*/  LDSM.16.MT88.4 R40, [R195+0x4100] ;  /* 0x00410000c328783b */ /* 0x000f2e0000004200 */
[C---:B------:R-:W-:Y:S08]  /*3f10*/  HMMA.16816.F32 R108, R4.reuse, R28, RZ ;  /* 0x0000001c046c723c */ /* 0x040ff000000018ff */
[C---:B------:R-:W-:Y:S01]  /*3f20*/  HMMA.16816.F32 R92, R4.reuse, R30, RZ ;  /* 0x0000001e045c723c */ /* 0x040fe200000018ff */
[----:B------:R-:W5:Y:S07]  /*3f30*/  LDSM.16.MT88.4 R28, [R193+0x6100] ;  /* 0x00610000c11c783b */ /* 0x000f6e0000004200 */
[C---:B--2---:R-:W-:Y:S08]  /*3f40*/  HMMA.16816.F32 R104, R4.reuse, R20, RZ ;  /* 0x000000140468723c */ /* 0x044ff000000018ff */
        /* <DEDUP_REMOVED lines=10> */
[----:B------:R-:W1:Y:S07]  /*3ff0*/  LDSM.16.MT88.4 R24, [R194+0x900] ;  /* 0x00090000c218783b */ /* 0x000e6e0000004200 */
[C---:B----4-:R-:W-:Y:S01]  /*4000*/  HMMA.16816.F32 R168, R4.reuse, R40, RZ ;  /* 0x0000002804a8723c */ /* 0x050fe200000018ff */
[----:B------:R4:W1:Y:S06]  /*4010*/  MUFU.EX2 R41, R0 ;  /* 0x0000000000297308 */ /* 0x00086c0000000800 */
[----:B------:R-:W-:Y:S01]  /*4020*/  MOV R40, R186 ;  /* 0x000000ba00287202 */ /* 0x000fe20000000f00 */
[C---:B-----5:R-:W-:Y:S08]  /*4030*/  HMMA.16816.F32 R140, R4.reuse, R28, RZ ;  /* 0x0000001c048c723c */ /* 0x060ff000000018ff */
[C---:B------:R-:W-:Y:S01]  /*4040*/  HMMA.16816.F32 R172, R4.reuse, R30, RZ ;  /* 0x0000001e04ac723c */ /* 0x040fe200000018ff */
[--C-:B----4-:R-:W-:Y:S01]  /*4050*/  FFMA.FTZ R0, R45, c[0x0][0x2d0], -R2.reuse ;  /* 0x0000b4002d007a23 */ /* 0x110fe20000010802 */
[----:B------:R-:W4:Y:S03]  /*4060*/  LDSM.16.MT88.4 R28, [R193+0x900] ;  /* 0x00090000c11c783b */ /* 0x000f260000004200 */
[----:B------:R5:W-:Y:S03]  /*4070*/  MUFU.EX2 R183, R0 ;  /* 0x0000000000b77308 */ /* 0x000be60000000800 */
[C---:B------:R-:W-:Y:S08]  /*4080*/  HMMA.16816.F32 R64, R4.reuse, R36, RZ ;  /* 0x000000240440723c */ /* 0x040ff000000018ff */
[----:B------:R-:W-:Y:S01]  /*4090*/  HMMA.16816.F32 R52, R4, R38, RZ ;  /* 0x000000260434723c */ /* 0x000fe200000018ff */
[----:B------:R-:W-:Y:S01]  /*40a0*/  LDSM.16.MT88.4 R36, [R196+0x900] ;  /* 0x00090000c424783b */ /* 0x000fe20000004200 */
[----:B-----5:R-:W-:-:S06]  /*40b0*/  FFMA.FTZ R0, R47, c[0x0][0x2d0], -R2 ;  /* 0x0000b4002f007a23 */ /* 0x020fcc0000010802 */
[C---:B------:R-:W-:Y:S01]  /*40c0*/  HMMA.16816.F32 R60, R4.reuse, R32, RZ ;  /* 0x00000020043c723c */ /* 0x040fe200000018ff */
[----:B------:R-:W5:Y:S07]  /*40d0*/  MUFU.EX2 R10, R0 ;  /* 0x00000000000a7308 */ /* 0x000f6e0000000800 */
[C---:B------:R-:W-:Y:S01]  /*40e0*/  HMMA.16816.F32 R84, R4.reuse, R34, RZ ;  /* 0x000000220454723c */ /* 0x040fe200000018ff */
[----:B------:R-:W-:Y:S07]  /*40f0*/  LDSM.16.MT88.4 R32, [R195+0x2900] ;  /* 0x00290000c320783b */ /* 0x000fee0000004200 */
[C---:B------:R-:W-:Y:S07]  /*4100*/  HMMA.16816.F32 R164, R4.reuse, R42, RZ ;  /* 0x0000002a04a4723c */ /* 0x040fee00000018ff */
[----:B------:R-:W-:Y:S01]  /*4110*/  IMAD.MOV.U32 R43, RZ, RZ, R184 ;  /* 0x000000ffff2b7224 */ /* 0x000fe200078e00b8 */
[C---:B--2---:R-:W-:Y:S08]  /*4120*/  HMMA.16816.F32 R144, R4.reuse, R20, RZ ;  /* 0x000000140490723c */ /* 0x044ff000000018ff */
[C---:B------:R-:W-:Y:S01]  /*4130*/  HMMA.16816.F32 R160, R4.reuse, R22, RZ ;  /* 0x0000001604a0723c */ /* 0x040fe200000018ff */
[----:B------:R-:W-:Y:S07]  /*4140*/  LDSM.16.MT88.4 R20, [R195+0x900] ;  /* 0x00090000c314783b */ /* 0x000fee0000004200 */
[C---:B---3--:R-:W-:Y:S08]  /*4150*/  HMMA.16816.F32 R136, R4.reuse, R16, RZ ;  /* 0x000000100488723c */ /* 0x048ff000000018ff */
[C---:B------:R-:W-:Y:S01]  /*4160*/  HMMA.16816.F32 R44, R4.reuse, R18, RZ ;  /* 0x00000012042c723c */ /* 0x040fe200000018ff */
[----:B------:R-:W2:Y:S07]  /*4170*/  LDSM.16.MT88.4 R16, [R193+0x2900] ;  /* 0x00290000c110783b */ /* 0x000eae0000004200 */
[C---:B-1----:R-:W-:Y:S08]  /*4180*/  HMMA.16816.F32 R236, R4.reuse, R12, RZ ;  /* 0x0000000c04ec723c */ /* 0x042ff000000018ff */
[----:B------:R-:W-:Y:S07]  /*4190*/  HMMA.16816.F32 R240, R4, R14, RZ ;  /* 0x0000000e04f0723c */ /* 0x000fee00000018ff */
[----:B------:R-:W-:-:S02]  /*41a0*/  F2FP.PACK_AB R4, R221, R222 ;  /* 0x000000dedd04723e */ /* 0x000fc400000000ff */
[----:B------:R-:W-:Y:S02]  /*41b0*/  F2FP.PACK_AB R6, R182, R189 ;  /* 0x000000bdb606723e */ /* 0x000fe400000000ff */
[----:B------:R-:W-:Y:S02]  /*41c0*/  F2FP.PACK_AB R5, R41, R223 ;  /* 0x000000df2905723e */ /* 0x000fe400000000ff */
[----:B-----5:R-:W-:-:S07]  /*41d0*/  F2FP.PACK_AB R7, R10, R183 ;  /* 0x000000b70a07723e */ /* 0x020fce00000000ff */
[C---:B------:R-:W-:Y:S08]  /*41e0*/  HMMA.16816.F32 R12, R4.reuse, R24, R72 ;  /* 0x00000018040c723c */ /* 0x040ff00000001848 */
[C---:B----4-:R-:W-:Y:S08]  /*41f0*/  HMMA.16816.F32 R224, R4.reuse, R28, R76 ;  /* 0x0000001c04e0723c */ /* 0x050ff0000000184c */
[C---:B------:R-:W-:Y:S01]  /*4200*/  HMMA.16816.F32 R248, R4.reuse, R30, R100 ;  /* 0x0000001e04f8723c */ /* 0x040fe20000001864 */
[----:B------:R-:W-:Y:S07]  /*4210*/  LDSM.16.MT88.4 R28, [R193+0x4900] ;  /* 0x00490000c11c783b */ /* 0x000fee0000004200 */
[----:B------:R-:W-:Y:S01]  /*4220*/  IMAD.MOV.U32 R78, RZ, RZ, R13 ;  /* 0x000000ffff4e7224 */ /* 0x000fe200078e000d */
[----:B------:R-:W-:Y:S01]  /*4230*/  MOV R76, R15 ;  /* 0x0000000f004c7202 */ /* 0x000fe20000000f00 */
[----:B------:R-:W-:Y:S01]  /*4240*/  IMAD.MOV.U32 R77, RZ, RZ, R14 ;  /* 0x000000ffff4d7224 */ /* 0x000fe200078e000e */
[C---:B------:R-:W-:Y:S01]  /*4250*/  HMMA.16816.F32 R244, R4.reuse, R26, R96 ;  /* 0x0000001a04f4723c */ /* 0x040fe20000001860 */
[----:B------:R-:W-:Y:S01]  /*4260*/  IMAD.MOV.U32 R0, RZ, RZ, R12 ;  /* 0x000000ffff007224 */ /* 0x000fe200078e000c */
[----:B------:R-:W-:Y:S03]  /*4270*/  LDSM.16.MT88.4 R24, [R196+0x2900] ;  /* 0x00290000c418783b */ /* 0x000fe60000004200 */
[----:B------:R-:W-:Y:S01]  /*4280*/  MOV R50, R226 ;  /* 0x000000e200327202 */ /* 0x000fe20000000f00 */
[----:B------:R-:W1:Y:S01]  /*4290*/  LDSM.16.MT88.4 R12, [R194+0x2900] ;  /* 0x00290000c20c783b */ /* 0x000e620000004200 */
[----:B------:R-:W-:Y:S01]  /*42a0*/  IMAD.MOV.U32 R42, RZ, RZ, R225 ;  /* 0x000000ffff2a7224 */ /* 0x000fe200078e00e1 */
[----:B--2---:R-:W-:Y:S01]  /*42b0*/  HMMA.16816.F32 R96, R4, R16, R68 ;  /* 0x000000100460723c */ /* 0x004fe20000001844 */
[----:B------:R-:W-:Y:S01]  /*42c0*/  IMAD.MOV.U32 R234, RZ, RZ, R227 ;  /* 0x000000ffffea7224 */ /* 0x000fe200078e00e3 */
[----:B------:R-:W-:-:S06]  /*42d0*/  MOV R79, R224 ;  /* 0x000000e0004f7202 */ /* 0x000fcc0000000f00 */
[C---:B------:R-:W-:Y:S01]  /*42e0*/  HMMA.16816.F32 R100, R4.reuse, R18, R88 ;  /* 0x000000120464723c */ /* 0x040fe20000001858 */
[----:B------:R-:W2:Y:S06]  /*42f0*/  LDSM.16.MT88.4 R16, [R194+0x4900] ;  /* 0x00490000c210783b */ /* 0x000eac0000004200 */
[----:B------:R-:W-:Y:S01]  /*4300*/  MOV R89, R183 ;  /* 0x000000b700597202 */ /* 0x000fe20000000f00 */
[----:B------:R-:W-:Y:S01]  /*4310*/  HMMA.16816.F32 R228, R4, R36, R112 ;  /* 0x0000002404e4723c */ /* 0x000fe20000001870 */
[----:B------:R-:W-:Y:S02]  /*4320*/  IMAD.MOV.U32 R90, RZ, RZ, R182 ;  /* 0x000000ffff5a7224 */ /* 0x000fe400078e00b6 */
[----:B------:R-:W-:-:S02]  /*4330*/  IMAD.MOV.U32 R91, RZ, RZ, R42 ;  /* 0x000000ffff5b7224 */ /* 0x000fc400078e002a */
[----:B------:R-:W-:Y:S02]  /*4340*/  IMAD.MOV.U32 R88, RZ, RZ, R190 ;  /* 0x000000ffff587224 */ /* 0x000fe400078e00be */
[----:B------:R-:W-:Y:S01]  /*4350*/  IMAD.MOV.U32 R36, RZ, RZ, R181 ;  /* 0x000000ffff247224 */ /* 0x000fe200078e00b5 */
[----:B------:R-:W-:Y:S01]  /*4360*/  HMMA.16816.F32 R184, R4, R38, R120 ;  /* 0x0000002604b8723c */ /* 0x000fe20000001878 */
[----:B------:R-:W-:-:S06]  /*4370*/  IMAD.MOV.U32 R37, RZ, RZ, R50 ;  /* 0x000000ffff257224 */ /* 0x000fcc00078e0032 */
[----:B------:R-:W-:Y:S01]  /*4380*/  MOV R39, R180 ;  /* 0x000000b400277202 */ /* 0x000fe20000000f00 */
[----:B------:R-:W-:Y:S01]  /*4390*/  HMMA.16816.F32 R120, R4, R34, R80 ;  /* 0x000000220478723c */ /* 0x000fe20000001850 */
[----:B------:R-:W-:-:S06]  /*43a0*/  IMAD.MOV.U32 R38, RZ, RZ, R191 ;  /* 0x000000ffff267224 */ /* 0x000fcc00078e00bf */
[----:B------:R-:W-:Y:S01]  /*43b0*/  IMAD.MOV.U32 R34, RZ, RZ, R43 ;  /* 0x000000ffff227224 */ /* 0x000fe200078e002b */
[----:B-1----:R-:W-:Y:S01]  /*43c0*/  HMMA.16816.F32 R224, R4, R12, R64 ;  /* 0x0000000c04e0723c */ /* 0x002fe20000001840 */
[----:B------:R-:W-:Y:S02]  /*43d0*/  MOV R35, R88 ;  /* 0x0000005800237202 */ /* 0x000fe40000000f00 */
[----:B------:R-:W-:-:S04]  /*43e0*/  MOV R88, R79 ;  /* 0x0000004f00587202 */ /* 0x000fc80000000f00 */
[----:B------:R-:W-:Y:S01]  /*43f0*/  MOV R67, R223 ;  /* 0x000000df00437202 */ /* 0x000fe20000000f00 */
[----:B------:R-:W-:Y:S01]  /*4400*/  HMMA.16816.F32 R180, R4, R14, R52 ;  /* 0x0000000e04b4723c */ /* 0x000fe20000001834 */
[----:B------:R-:W1:Y:S01]  /*4410*/  LDSM.16.MT88.4 R12, [R196+0x4900] ;  /* 0x00490000c40c783b */ /* 0x000e620000004200 */
[----:B------:R-:W-:Y:S01]  /*4420*/  IMAD.MOV.U32 R66, RZ, RZ, R222 ;  /* 0x000000ffff427224 */ /* 0x000fe200078e00de */
[----:B------:R-:W-:Y:S01]  /*4430*/  MOV R64, R220 ;  /* 0x000000dc00407202 */ /* 0x000fe20000000f00 */
[----:B------:R-:W-:-:S04]  /*4440*/  IMAD.MOV.U32 R65, RZ, RZ, R221 ;  /* 0x000000ffff417224 */ /* 0x000fc800078e00dd */
[C---:B------:R-:W-:Y:S07]  /*4450*/  HMMA.16816.F32 R72, R4.reuse, R28, R104 ;  /* 0x0000001c0448723c */ /* 0x040fee0000001868 */
[----:B------:R-:W-:Y:S01]  /*4460*/  IMAD.MOV.U32 R106, RZ, RZ, R40 ;  /* 0x000000ffff6a7224 */ /* 0x000fe200078e0028 */
[----:B------:R-:W-:Y:S01]  /*4470*/  HMMA.16816.F32 R108, R4, R20, R108 ;  /* 0x00000014046c723c */ /* 0x000fe2000000186c */
[----:B------:R-:W-:Y:S01]  /*4480*/  IMAD.MOV.U32 R105, RZ, RZ, R41 ;  /* 0x000000ffff697224 */ /* 0x000fe200078e0029 */
[----:B------:R-:W-:-:S02]  /*4490*/  MOV R107, R48 ;  /* 0x00000030006b7202 */ /* 0x000fc40000000f00 */
[----:B------:R-:W-:-:S04]  /*44a0*/  MOV R104, R49 ;  /* 0x0000003100687202 */ /* 0x000fc80000000f00 */
[C---:B------:R-:W-:Y:S01]  /*44b0*/  HMMA.16816.F32 R92, R4.reuse, R22, R92 ;  /* 0x00000016045c723c */ /* 0x040fe2000000185c */
[----:B------:R-:W3:Y:S07]  /*44c0*/  LDSM.16.MT88.4 R20, [R195+0x4900] ;  /* 0x00490000c314783b */ /* 0x000eee0000004200 */
[C---:B--2---:R-:W-:Y:S08]  /*44d0*/  HMMA.16816.F32 R40, R4.reuse, R16, R124 ;  /* 0x000000100428723c */ /* 0x044ff0000000187c */
[C---:B------:R-:W-:Y:S01]  /*44e0*/  HMMA.16816.F32 R52, R4.reuse, R18, R128 ;  /* 0x000000120434723c */ /* 0x040fe20000001880 */
[----:B------:R-:W2:Y:S07]  /*44f0*/  LDSM.16.MT88.4 R16, [R196+0x6900] ;  /* 0x00690000c410783b */ /* 0x000eae0000004200 */
[C---:B------:R-:W-:Y:S07]  /*4500*/  HMMA.16816.F32 R220, R4.reuse, R24, R60 ;  /* 0x0000001804dc723c */ /* 0x040fee000000183c */
[----:B------:R-:W-:Y:S01]  /*4510*/  MOV R62, R189 ;  /* 0x000000bd003e7202 */ /* 0x000fe20000000f00 */
[----:B------:R-:W-:Y:S01]  /*4520*/  IMAD.MOV.U32 R63, RZ, RZ, R188 ;  /* 0x000000ffff3f7224 */ /* 0x000fe200078e00bc */
[C---:B-1----:R-:W-:Y:S07]  /*4530*/  HMMA.16816.F32 R48, R4.reuse, R12, R132 ;  /* 0x0000000c0430723c */ /* 0x042fee0000001884 */
[----:B------:R-:W-:Y:S01]  /*4540*/  IMAD.MOV.U32 R132, RZ, RZ, R0 ;  /* 0x000000ffff847224 */ /* 0x000fe200078e0000 */
[----:B------:R-:W-:Y:S01]  /*4550*/  HMMA.16816.F32 R188, R4, R32, R56 ;  /* 0x0000002004bc723c */ /* 0x000fe20000001838 */
[----:B------:R-:W-:Y:S01]  /*4560*/  FFMA.FTZ R0, R155, c[0x0][0x2d0], -R8 ;  /* 0x0000b4009b007a23 */ /* 0x000fe20000010808 */
[----:B------:R-:W-:Y:S01]  /*4570*/  MOV R135, R76 ;  /* 0x0000004c00877202 */ /* 0x000fe20000000f00 */
[----:B------:R-:W-:-:S02]  /*4580*/  IMAD.MOV.U32 R133, RZ, RZ, R78 ;  /* 0x000000ffff857224 */ /* 0x000fc400078e004e */
[----:B------:R-:W-:Y:S02]  /*4590*/  IMAD.MOV.U32 R134, RZ, RZ, R77 ;  /* 0x000000ffff867224 */ /* 0x000fe400078e004d */
[----:B------:R-:W-:Y:S01]  /*45a0*/  IMAD.MOV.U32 R33, RZ, RZ, R90 ;  /* 0x000000ffff217224 */ /* 0x000fe200078e005a */
[C---:B------:R-:W-:Y:S01]  /*45b0*/  HMMA.16816.F32 R56, R4.reuse, R30, R116 ;  /* 0x0000001e0438723c */ /* 0x040fe20000001874 */
[----:B------:R-:W1:Y:S01]  /*45c0*/  LDSM.16.MT88.4 R28, [R194+0x6900] ;  /* 0x00690000c21c783b */ /* 0x000e620000004200 */
[----:B------:R-:W-:Y:S02]  /*45d0*/  IMAD.MOV.U32 R90, RZ, RZ, R37 ;  /* 0x000000ffff5a7224 */ /* 0x000fe400078e0025 */
[----:B------:R-:W-:Y:S01]  /*45e0*/  IMAD.MOV.U32 R32, RZ, RZ, R89 ;  /* 0x000000ffff207224 */ /* 0x000fe200078e0059 */
[----:B------:R-:W-:Y:S01]  /*45f0*/  MOV R89, R91 ;  /* 0x0000005b00597202 */ /* 0x000fe20000000f00 */
[----:B------:R-:W-:Y:S02]  /*4600*/  IMAD.MOV.U32 R91, RZ, RZ, R234 ;  /* 0x000000ffff5b7224 */ /* 0x000fe400078e00ea */
[C---:B------:R-:W-:Y:S01]  /*4610*/  HMMA.16816.F32 R68, R4.reuse, R14, R148 ;  /* 0x0000000e0444723c */ /* 0x040fe20000001894 */
[----:B------:R-:W4:Y:S01]  /*4620*/  LDSM.16.MT88.4 R12, [R195+0x6900] ;  /* 0x00690000c30c783b */ /* 0x000f220000004200 */
[----:B------:R5:W2:Y:S05]  /*4630*/  MUFU.EX2 R148, R0 ;  /* 0x0000000000947308 */ /* 0x000aaa0000000800 */
[----:B------:R-:W-:Y:S01]  /*4640*/  IMAD.MOV.U32 R150, RZ, RZ, R63 ;  /* 0x000000ffff967224 */ /* 0x000fe200078e003f */
[----:B------:R-:W-:Y:S01]  /*4650*/  HMMA.16816.F32 R112, R4, R26, R84 ;  /* 0x0000001a0470723c */ /* 0x000fe20000001854 */
[----:B------:R-:W4:Y:S01]  /*4660*/  LDSM.16.MT88.4 R24, [R193+0x6900] ;  /* 0x00690000c118783b */ /* 0x000f220000004200 */
[----:B------:R-:W-:-:S06]  /*4670*/  IMAD.MOV.U32 R151, RZ, RZ, R62 ;  /* 0x000000ffff977224 */ /* 0x000fcc00078e003e */
[----:B---3--:R-:W-:Y:S01]  /*4680*/  HMMA.16816.F32 R60, R4, R20, R168 ;  /* 0x00000014043c723c */ /* 0x008fe200000018a8 */
[----:B-----5:R-:W-:-:S04]  /*4690*/  FFMA.FTZ R0, R157, c[0x0][0x2d0], -R8 ;  /* 0x0000b4009d007a23 */ /* 0x020fc80000010808 */
[----:B------:R3:W5:Y:S02]  /*46a0*/  MUFU.EX2 R149, R0 ;  /* 0x0000000000957308 */ /* 0x0007640000000800 */
[----:B------:R-:W-:Y:S01]  /*46b0*/  IMAD.MOV.U32 R169, RZ, RZ, R150 ;  /* 0x000000ffffa97224 */ /* 0x000fe200078e0096 */
[C---:B--2---:R-:W-:Y:S01]  /*46c0*/  HMMA.16816.F32 R76, R4.reuse, R16, R136 ;  /* 0x00000010044c723c */ /* 0x044fe20000001888 */
[----:B------:R-:W-:Y:S01]  /*46d0*/  IMAD.MOV.U32 R170, RZ, RZ, R151 ;  /* 0x000000ffffaa7224 */ /* 0x000fe200078e0097 */
[----:B------:R-:W-:Y:S01]  /*46e0*/  MOV R171, R104 ;  /* 0x0000006800ab7202 */ /* 0x000fe20000000f00 */
[----:B------:R-:W-:Y:S01]  /*46f0*/  IMAD.MOV.U32 R104, RZ, RZ, R64 ;  /* 0x000000ffff687224 */ /* 0x000fe200078e0040 */
[----:B------:R-:W-:Y:S01]  /*4700*/  MOV R150, R107 ;  /* 0x0000006b00967202 */ /* 0x000fe20000000f00 */
[----:B------:R-:W-:Y:S02]  /*4710*/  IMAD.MOV.U32 R107, RZ, RZ, R67 ;  /* 0x000000ffff6b7224 */ /* 0x000fe400078e0043 */
[----:B------:R-:W-:Y:S01]  /*4720*/  MOV R138, R148 ;  /* 0x00000094008a7202 */ /* 0x000fe20000000f00 */
[----:B------:R-:W-:Y:S01]  /*4730*/  IMAD.MOV.U32 R148, RZ, RZ, R105 ;  /* 0x000000ffff947224 */ /* 0x000fe200078e0069 */
[----:B------:R-:W-:Y:S01]  /*4740*/  MOV R105, R65 ;  /* 0x0000004100697202 */ /* 0x000fe20000000f00 */
[----:B-1----:R-:W-:Y:S01]  /*4750*/  HMMA.16816.F32 R84, R4, R28, R144 ;  /* 0x0000001c0454723c */ /* 0x002fe20000001890 */
[----:B------:R-:W-:Y:S01]  /*4760*/  IMAD.MOV.U32 R151, RZ, RZ, R34 ;  /* 0x000000ffff977224 */ /* 0x000fe200078e0022 */
[----:B------:R-:W-:Y:S01]  /*4770*/  MOV R34, R219 ;  /* 0x000000db00227202 */ /* 0x000fe20000000f00 */
[----:B------:R-:W-:-:S02]  /*4780*/  IMAD.MOV.U32 R155, RZ, RZ, R150 ;  /* 0x000000ffff9b7224 */ /* 0x000fc400078e0096 */
[----:B---3--:R-:W-:Y:S02]  /*4790*/  FFMA.FTZ R0, R159, c[0x0][0x2d0], -R8 ;  /* 0x0000b4009f007a23 */ /* 0x008fe40000010808 */
[----:B-----5:R-:W-:Y:S01]  /*47a0*/  IMAD.MOV.U32 R137, RZ, RZ, R149 ;  /* 0x000000ffff897224 */ /* 0x020fe200078e0095 */
[C---:B------:R-:W-:Y:S01]  /*47b0*/  HMMA.16816.F32 R128, R4.reuse, R30, R160 ;  /* 0x0000001e0480723c */ /* 0x040fe200000018a0 */
[----:B------:R1:W2:Y:S01]  /*47c0*/  MUFU.EX2 R37, R0 ;  /* 0x0000000000257308 */ /* 0x0002a20000000800 */
[----:B------:R-:W-:Y:S01]  /*47d0*/  IMAD.MOV.U32 R149, RZ, RZ, R106 ;  /* 0x000000ffff957224 */ /* 0x000fe200078e006a */
[----:B------:R-:W3:Y:S01]  /*47e0*/  LDSM.16.MT88.4 R28, [R193+0x1100] ;  /* 0x00110000c11c783b */ /* 0x000ee20000004200 */
[----:B------:R-:W-:Y:S02]  /*47f0*/  IMAD.MOV.U32 R106, RZ, RZ, R66 ;  /* 0x000000ffff6a7224 */ /* 0x000fe400078e0042 */
[----:B------:R-:W-:Y:S02]  /*4800*/  IMAD.MOV.U32 R150, RZ, RZ, R35 ;  /* 0x000000ffff967224 */ /* 0x000fe400078e0023 */
[----:B------:R-:W-:Y:S01]  /*4810*/  HMMA.16816.F32 R124, R4, R22, R164 ;  /* 0x00000016047c723c */ /* 0x000fe200000018a4 */
[----:B------:R-:W-:Y:S01]  /*4820*/  LDSM.16.MT88.4 R20, [R196+0x1100] ;  /* 0x00110000c414783b */ /* 0x000fe20000004200 */
[----:B------:R-:W-:-:S05]  /*4830*/  IMAD.MOV.U32 R145, RZ, RZ, R155 ;  /* 0x000000ffff917224 */ /* 0x000fca00078e009b */
[----:B------:R-:W-:Y:S01]  /*4840*/  MOV R166, R170 ;  /* 0x000000aa00a67202 */ /* 0x000fe20000000f00 */
[C---:B------:R-:W-:Y:S01]  /*4850*/  HMMA.16816.F32 R64, R4.reuse, R18, R44 ;  /* 0x000000120440723c */ /* 0x040fe2000000182c */
[----:B-1----:R-:W-:Y:S01]  /*4860*/  FFMA.FTZ R0, R176, c[0x0][0x2d0], -R8 ;  /* 0x0000b400b0007a23 */ /* 0x002fe20000010808 */
[----:B------:R-:W-:Y:S01]  /*4870*/  LDSM.16.MT88.4 R16, [R195+0x1100] ;  /* 0x00110000c310783b */ /* 0x000fe20000004200 */
[----:B------:R-:W-:Y:S02]  /*4880*/  IMAD.MOV.U32 R165, RZ, RZ, R171 ;  /* 0x000000ffffa57224 */ /* 0x000fe400078e00ab */
[----:B------:R1:W5:Y:S01]  /*4890*/  MUFU.EX2 R168, R0 ;  /* 0x0000000000a87308 */ /* 0x0003620000000800 */
[----:B------:R-:W-:Y:S01]  /*48a0*/  IMAD.MOV.U32 R164, RZ, RZ, R148 ;  /* 0x000000ffffa47224 */ /* 0x000fe200078e0094 */
[----:B------:R-:W-:Y:S01]  /*48b0*/  MOV R148, R107 ;  /* 0x0000006b00947202 */ /* 0x000fe20000000f00 */
[----:B----4-:R-:W-:Y:S01]  /*48c0*/  HMMA.16816.F32 R44, R4, R12, R236 ;  /* 0x0000000c042c723c */ /* 0x010fe200000018ec */
[----:B------:R-:W-:-:S02]  /*48d0*/  IMAD.MOV.U32 R170, RZ, RZ, R105 ;  /* 0x000000ffffaa7224 */ /* 0x000fc400078e0069 */
[----:B------:R-:W-:Y:S01]  /*48e0*/  IMAD.MOV.U32 R171, RZ, RZ, R106 ;  /* 0x000000ffffab7224 */ /* 0x000fe200078e006a */
[----:B------:R-:W-:Y:S01]  /*48f0*/  MOV R106, R39 ;  /* 0x00000027006a7202 */ /* 0x000fe20000000f00 */
[----:B------:R-:W-:Y:S02]  /*4900*/  IMAD.MOV.U32 R105, RZ, RZ, R38 ;  /* 0x000000ffff697224 */ /* 0x000fe400078e0026 */
[----:B------:R-:W-:Y:S01]  /*4910*/  IMAD.MOV.U32 R107, RZ, RZ, R36 ;  /* 0x000000ffff6b7224 */ /* 0x000fe200078e0024 */
[----:B------:R-:W-:Y:S01]  /*4920*/  HMMA.16816.F32 R80, R4, R24, R140 ;  /* 0x000000180450723c */ /* 0x000fe2000000188c */
[----:B--2---:R-:W-:Y:S02]  /*4930*/  IMAD.MOV.U32 R239, RZ, RZ, R37 ;  /* 0x000000ffffef7224 */ /* 0x004fe400078e0025 */
[----:B------:R-:W-:Y:S01]  /*4940*/  IMAD.MOV.U32 R167, RZ, RZ, R169 ;  /* 0x000000ffffa77224 */ /* 0x000fe200078e00a9 */
[----:B------:R-:W-:Y:S01]  /*4950*/  MOV R169, R104 ;  /* 0x0000006800a97202 */ /* 0x000fe20000000f00 */
[----:B-1----:R-:W-:-:S02]  /*4960*/  FFMA.FTZ R0, R152, c[0x0][0x2d0], -R2 ;  /* 0x0000b40098007a23 */ /* 0x002fc40000010802 */
[----:B-----5:R-:W-:Y:S01]  /*4970*/  IMAD.MOV.U32 R238, RZ, RZ, R168 ;  /* 0x000000ffffee7224 */ /* 0x020fe200078e00a8 */
[C---:B------:R-:W-:Y:S01]  /*4980*/  HMMA.16816.F32 R116, R4.reuse, R26, R172 ;  /* 0x0000001a0474723c */ /* 0x040fe200000018ac */
[----:B------:R1:W-:Y:S01]  /*4990*/  MUFU.EX2 R234, R0 ;  /* 0x0000000000ea7308 */ /* 0x0003e20000000800 */
[----:B------:R-:W2:Y:S01]  /*49a0*/  LDSM.16.MT88.4 R24, [R194+0x1100] ;  /* 0x00110000c218783b */ /* 0x000ea20000004200 */
[----:B------:R-:W-:Y:S01]  /*49b0*/  MOV R143, R149 ;  /* 0x00000095008f7202 */ /* 0x000fe20000000f00 */
[----:B------:R-:W-:Y:S01]  /*49c0*/  IMAD.MOV.U32 R168, RZ, RZ, R151 ;  /* 0x000000ffffa87224 */ /* 0x000fe200078e0097 */
[----:B------:R-:W-:Y:S01]  /*49d0*/  MOV R151, R32 ;  /* 0x0000002000977202 */ /* 0x000fe20000000f00 */
[----:B------:R-:W-:Y:S01]  /*49e0*/  IMAD.MOV.U32 R149, RZ, RZ, R34 ;  /* 0x000000ffff957224 */ /* 0x000fe200078e0022 */
[----:B------:R-:W-:Y:S01]  /*49f0*/  MOV R146, R143 ;  /* 0x0000008f00927202 */ /* 0x000fe20000000f00 */
[----:B------:R-:W-:Y:S01]  /*4a00*/  HMMA.16816.F32 R36, R4, R14, R240 ;  /* 0x0000000e0424723c */ /* 0x000fe200000018f0 */
[----:B------:R-:W4:Y:S01]  /*4a10*/  LDSM.16.MT88.4 R12, [R193+0x3100] ;  /* 0x00310000c10c783b */ /* 0x000f220000004200 */
[----:B------:R-:W-:Y:S01]  /*4a20*/  IMAD.MOV.U32 R104, RZ, RZ, R33 ;  /* 0x000000ffff687224 */ /* 0x000fe200078e0021 */
[----:B------:R-:W-:Y:S01]  /*4a30*/  MOV R147, R151 ;  /* 0x0000009700937202 */ /* 0x000fe20000000f00 */
[----:B------:R-:W-:Y:S01]  /*4a40*/  IMAD.MOV.U32 R237, RZ, RZ, R105 ;  /* 0x000000ffffed7224 */ /* 0x000fe200078e0069 */
[----:B------:R-:W-:Y:S01]  /*4a50*/  LDSM.16.MT88.4 R32, [R194+0x3100] ;  /* 0x00310000c220783b */ /* 0x000fe20000004200 */
[----:B------:R-:W-:Y:S01]  /*4a60*/  MOV R152, R169 ;  /* 0x000000a900987202 */ /* 0x000fe20000000f00 */
[----:B------:R-:W-:Y:S01]  /*4a70*/  IMAD.MOV.U32 R155, RZ, RZ, R104 ;  /* 0x000000ffff9b7224 */ /* 0x000fe200078e0068 */
[----:B------:R-:W-:Y:S01]  /*4a80*/  F2FP.PACK_AB R4, R137, R138 ;  /* 0x0000008a8904723e */ /* 0x000fe200000000ff */
[----:B-1----:R-:W-:Y:S01]  /*4a90*/  FFMA.FTZ R0, R154, c[0x0][0x2d0], -R2 ;  /* 0x0000b4009a007a23 */ /* 0x002fe20000010802 */
[----:B------:R-:W-:Y:S01]  /*4aa0*/  F2FP.PACK_AB R6, R238, R239 ;  /* 0x000000efee06723e */ /* 0x000fe200000000ff */
[----:B------:R-:W-:Y:S01]  /*4ab0*/  IMAD.MOV.U32 R236, RZ, RZ, R107 ;  /* 0x000000ffffec7224 */ /* 0x000fe200078e006b */
[----:B------:R-:W-:Y:S01]  /*4ac0*/  MOV R154, R148 ;  /* 0x00000094009a7202 */ /* 0x000fe20000000f00 */
[----:B------:R1:W5:Y:S01]  /*4ad0*/  MUFU.EX2 R219, R0 ;  /* 0x0000000000db7308 */ /* 0x0003620000000800 */
[----:B------:R-:W-:Y:S01]  /*4ae0*/  MOV R169, R106 ;  /* 0x0000006a00a97202 */ /* 0x000fe20000000f00 */
[----:B------:R-:W-:Y:S01]  /*4af0*/  IMAD.MOV.U32 R139, RZ, RZ, R170 ;  /* 0x000000ffff8b7224 */ /* 0x000fe200078e00aa */
[----:B------:R-:W-:Y:S01]  /*4b00*/  MOV R170, R178 ;  /* 0x000000b200aa7202 */ /* 0x000fe20000000f00 */
[----:B------:R-:W-:-:S02]  /*4b10*/  IMAD.MOV.U32 R144, RZ, RZ, R168 ;  /* 0x000000ffff907224 */ /* 0x000fc400078e00a8 */
[----:B------:R-:W-:Y:S02]  /*4b20*/  IMAD.MOV.U32 R136, RZ, RZ, R171 ;  /* 0x000000ffff887224 */ /* 0x000fe400078e00ab */
[----:B------:R-:W-:Y:S02]  /*4b30*/  IMAD.MOV.U32 R171, RZ, RZ, R179 ;  /* 0x000000ffffab7224 */ /* 0x000fe400078e00b3 */
[--C-:B-1----:R-:W-:Y:S01]  /*4b40*/  FFMA.FTZ R0, R153, c[0x0][0x2d0], -R2.reuse ;  /* 0x0000b40099007a23 */ /* 0x102fe20000010802 */
[----:B-----5:R-:W-:Y:S01]  /*4b50*/  F2FP.PACK_AB R5, R219, R234 ;  /* 0x000000eadb05723e */ /* 0x020fe200000000ff */
[----:B------:R-:W-:Y:S02]  /*4b60*/  IMAD.MOV.U32 R153, RZ, RZ, R149 ;  /* 0x000000ffff997224 */ /* 0x000fe400078e0095 */
[----:B------:R1:W-:Y:S02]  /*4b70*/  MUFU.EX2 R159, R0 ;  /* 0x00000000009f7308 */ /* 0x0003e40000000800 */
[----:B-1----:R-:W-:-:S02]  /*4b80*/  FFMA.FTZ R0, R158, c[0x0][0x2d0], -R2 ;  /* 0x0000b4009e007a23 */ /* 0x002fc40000010802 */
[----:B------:R-:W-:-:S04]  /*4b90*/  IMAD.MOV.U32 R158, RZ, RZ, R150 ;  /* 0x000000ffff9e7224 */ /* 0x000fc800078e0096 */
[----:B------:R-:W1:Y:S02]  /*4ba0*/  MUFU.EX2 R157, R0 ;  /* 0x00000000009d7308 */ /* 0x000e640000000800 */
[----:B-1----:R-:W-:Y:S01]  /*4bb0*/  F2FP.PACK_AB R7, R157, R159 ;  /* 0x0000009f9d07723e */ /* 0x002fe200000000ff */
[----:B------:R-:W-:-:S06]  /*4bc0*/  FFMA.FTZ R0, R177, c[0x0][0x2d0], -R8 ;  /* 0x0000b400b1007a23 */ /* 0x000fcc0000010808 */
[C---:B---3--:R-:W-:Y:S08]  /*4bd0*/  HMMA.16816.F32 R160, R4.reuse, R28, R88 ;  /* 0x0000001c04a0723c */ /* 0x048ff00000001858 */
[C---:B------:R-:W-:Y:S01]  /*4be0*/  HMMA.16816.F32 R88, R4.reuse, R30, R248 ;  /* 0x0000001e0458723c */ /* 0x040fe200000018f8 */
[----:B------:R-:W1:Y:S01]  /*4bf0*/  LDSM.16.MT88.4 R28, [R196+0x3100] ;  /* 0x00310000c41c783b */ /* 0x000e620000004200 */
[----:B------:R3:W-:Y:S05]  /*4c00*/  MUFU.EX2 R250, R0 ;  /* 0x0000000000fa7308 */ /* 0x0007ea0000000800 */
[----:B------:R-:W-:Y:S01]  /*4c10*/  IMAD.MOV.U32 R251, RZ, RZ, R239 ;  /* 0x000000fffffb7224 */ /* 0x000fe200078e00ef */
[----:B--2---:R-:W-:Y:S01]  /*4c20*/  HMMA.16816.F32 R132, R4, R24, R132 ;  /* 0x000000180484723c */ /* 0x004fe20000001884 */
[----:B------:R-:W-:Y:S01]  /*4c30*/  MOV R239, R145 ;  /* 0x0000009100ef7202 */ /* 0x000fe20000000f00 */
[----:B------:R-:W-:-:S06]  /*4c40*/  IMAD.MOV.U32 R145, RZ, RZ, R167 ;  /* 0x000000ffff917224 */ /* 0x000fcc00078e00a7 */
[----:B------:R-:W-:Y:S01]  /*4c50*/  HMMA.16816.F32 R244, R4, R26, R244 ;  /* 0x0000001a04f4723c */ /* 0x000fe200000018f4 */
[----:B------:R-:W2:Y:S01]  /*4c60*/  LDSM.16.MT88.4 R24, [R195+0x3100] ;  /* 0x00310000c318783b */ /* 0x000ea20000004200 */
[----:B---3--:R-:W-:-:S04]  /*4c70*/  FFMA.FTZ R0, R169, c[0x0][0x2d0], -R8 ;  /* 0x0000b400a9007a23 */ /* 0x008fc80000010808 */
[----:B------:R3:W5:Y:S02]  /*4c80*/  MUFU.EX2 R249, R0 ;  /* 0x0000000000f97308 */ /* 0x0007640000000800 */
[C---:B----4-:R-:W-:Y:S08]  /*4c90*/  HMMA.16816.F32 R96, R4.reuse, R12, R96 ;  /* 0x0000000c0460723c */ /* 0x050ff00000001860 */
[----:B------:R-:W-:Y:S01]  /*4ca0*/  HMMA.16816.F32 R100, R4, R14, R100 ;  /* 0x0000000e0464723c */ /* 0x000fe20000001864 */
[----:B------:R-:W4:Y:S01]  /*4cb0*/  LDSM.16.MT88.4 R12, [R194+0x5100] ;  /* 0x00510000c20c783b */ /* 0x000f220000004200 */
[----:B---3--:R-:W-:-:S06]  /*4cc0*/  FFMA.FTZ R0, R170, c[0x0][0x2d0], -R8 ;  /* 0x0000b400aa007a23 */ /* 0x008fcc0000010808 */
[C---:B------:R-:W-:Y:S01]  /*4cd0*/  HMMA.16816.F32 R140, R4.reuse, R20, R228 ;  /* 0x00000014048c723c */ /* 0x040fe200000018e4 */
[----:B------:R3:W-:Y:S07]  /*4ce0*/  MUFU.EX2 R248, R0 ;  /* 0x0000000000f87308 */ /* 0x0007ee0000000800 */
[C---:B------:R-:W-:Y:S01]  /*4cf0*/  HMMA.16816.F32 R228, R4.reuse, R22, R184 ;  /* 0x0000001604e4723c */ /* 0x040fe200000018b8 */
[----:B------:R-:W2:Y:S07]  /*4d00*/  LDSM.16.MT88.4 R20, [R193+0x5100] ;  /* 0x00510000c114783b */ /* 0x000eae0000004200 */
[----:B------:R-:W-:Y:S01]  /*4d10*/  HMMA.16816.F32 R148, R4, R16, R108 ;  /* 0x000000100494723c */ /* 0x000fe2000000186c */
[----:B---3--:R-:W-:Y:S01]  /*4d20*/  FFMA.FTZ R0, R236, c[0x0][0x2d0], -R8 ;  /* 0x0000b400ec007a23 */ /* 0x008fe20000010808 */
[----:B------:R-:W-:-:S02]  /*4d30*/  MOV R236, R139 ;  /* 0x0000008b00ec7202 */ /* 0x000fc40000000f00 */
[----:B------:R-:W-:-:S04]  /*4d40*/  MOV R139, R10 ;  /* 0x0000000a008b7202 */ /* 0x000fc80000000f00 */
[C---:B------:R-:W-:Y:S01]  /*4d50*/  HMMA.16816.F32 R92, R4.reuse, R18, R92 ;  /* 0x00000012045c723c */ /* 0x040fe2000000185c */
[----:B------:R-:W3:Y:S07]  /*4d60*/  LDSM.16.MT88.4 R16, [R196+0x5100] ;  /* 0x00510000c410783b */ /* 0x000eee0000004200 */
[C---:B-1----:R-:W-:Y:S08]  /*4d70*/  HMMA.16816.F32 R108, R4.reuse, R28, R220 ;  /* 0x0000001c046c723c */ /* 0x042ff000000018dc */
[C---:B------:R-:W-:Y:S01]  /*4d80*/  HMMA.16816.F32 R112, R4.reuse, R30, R112 ;  /* 0x0000001e0470723c */ /* 0x040fe20000001870 */
[----:B------:R-:W1:Y:S07]  /*4d90*/  LDSM.16.MT88.4 R28, [R195+0x5100] ;  /* 0x00510000c31c783b */ /* 0x000e6e0000004200 */
[C---:B------:R-:W-:Y:S08]  /*4da0*/  HMMA.16816.F32 R104, R4.reuse, R32, R224 ;  /* 0x000000200468723c */ /* 0x040ff000000018e0 */
[C---:B--2---:R-:W-:Y:S08]  /*4db0*/  HMMA.16816.F32 R224, R4.reuse, R26, R120 ;  /* 0x0000001a04e0723c */ /* 0x044ff00000001878 */
[C---:B----4-:R-:W-:Y:S01]  /*4dc0*/  HMMA.16816.F32 R120, R4.reuse, R12, R40 ;  /* 0x0000000c0478723c */ /* 0x050fe20000001828 */
[----:B------:R-:W-:Y:S07]  /*4dd0*/  LDSM.16.MT88.4 R40, [R193+0x3900] ;  /* 0x00390000c128783b */ /* 0x000fee0000004200 */
[C---:B------:R-:W-:Y:S01]  /*4de0*/  HMMA.16816.F32 R184, R4.reuse, R14, R52 ;  /* 0x0000000e04b8723c */ /* 0x040fe20000001834 */
[----:B------:R-:W2:Y:S06]  /*4df0*/  LDSM.16.MT88.4 R12, [R196+0x7100] ;  /* 0x00710000c40c783b */ /* 0x000eac0000004200 */
[----:B------:R-:W-:Y:S01]  /*4e00*/  MOV R53, R236 ;  /* 0x000000ec00357202 */ /* 0x000fe20000000f00 */
[C---:B------:R-:W-:Y:S01]  /*4e10*/  HMMA.16816.F32 R188, R4.reuse, R24, R188 ;  /* 0x0000001804bc723c */ /* 0x040fe200000018bc */
[----:B------:R-:W4:Y:S07]  /*4e20*/  LDSM.16.MT88.4 R24, [R193+0x7100] ;  /* 0x00710000c118783b */ /* 0x000f2e0000004200 */
[C---:B------:R-:W-:Y:S07]  /*4e30*/  HMMA.16816.F32 R240, R4.reuse, R20, R72 ;  /* 0x0000001404f0723c */ /* 0x040fee0000001848 */
[----:B------:R-:W-:Y:S01]  /*4e40*/  MOV R75, R238 ;  /* 0x000000ee004b7202 */ /* 0x000fe20000000f00 */
[----:B------:R-:W-:Y:S01]  /*4e50*/  HMMA.16816.F32 R220, R4, R22, R56 ;  /* 0x0000001604dc723c */ /* 0x000fe20000001838 */
[----:B------:R-:W2:Y:S01]  /*4e60*/  LDSM.16.MT88.4 R20, [R194+0x7100] ;  /* 0x00710000c214783b */ /* 0x000ea20000004200 */
[----:B------:R-:W-:-:S02]  /*4e70*/  IMAD.MOV.U32 R74, RZ, RZ, R237 ;  /* 0x000000ffff4a7224 */ /* 0x000fc400078e00ed */
[----:B------:R-:W-:Y:S01]  /*4e80*/  IMAD.MOV.U32 R238, RZ, RZ, R144 ;  /* 0x000000ffffee7224 */ /* 0x000fe200078e0090 */
[----:B------:R-:W-:Y:S01]  /*4e90*/  LDSM.16.MT88.4 R56, [R196+0x3900] ;  /* 0x00390000c438783b */ /* 0x000fe20000004200 */
[----:B------:R-:W-:Y:S02]  /*4ea0*/  IMAD.MOV.U32 R237, RZ, RZ, R152 ;  /* 0x000000ffffed7224 */ /* 0x000fe400078e0098 */
[C---:B------:R-:W-:Y:S01]  /*4eb0*/  HMMA.16816.F32 R32, R4.reuse, R34, R180 ;  /* 0x000000220420723c */ /* 0x040fe200000018b4 */
[----:B------:R-:W-:Y:S02]  /*4ec0*/  IMAD.MOV.U32 R144, RZ, RZ, R11 ;  /* 0x000000ffff907224 */ /* 0x000fe400078e000b */
[----:B------:R-:W-:Y:S02]  /*4ed0*/  IMAD.MOV.U32 R152, RZ, RZ, R9 ;  /* 0x000000ffff987224 */ /* 0x000fe400078e0009 */
[----:B------:R-:W2:Y:S01]  /*4ee0*/  LDSM.16.MT88.4 R8, [R195+0x7100] ;  /* 0x00710000c308783b */ /* 0x000ea20000004200 */
[----:B------:R-:W-:Y:S01]  /*4ef0*/  IMAD.MOV.U32 R73, RZ, RZ, R171 ;  /* 0x000000ffff497224 */ /* 0x000fe200078e00ab */
[----:B------:R-:W-:Y:S01]  /*4f00*/  MOV R181, R153 ;  /* 0x0000009900b57202 */ /* 0x000fe20000000f00 */
[----:B------:R-:W-:Y:S01]  /*4f10*/  IMAD.MOV.U32 R153, RZ, RZ, R146 ;  /* 0x000000ffff997224 */ /* 0x000fe200078e0092 */
[----:B---3--:R-:W-:Y:S01]  /*4f20*/  HMMA.16816.F32 R176, R4, R16, R48 ;  /* 0x0000001004b0723c */ /* 0x008fe20000001830 */
[----:B------:R-:W-:Y:S01]  /*4f30*/  IMAD.MOV.U32 R146, RZ, RZ, R166 ;  /* 0x000000ffff927224 */ /* 0x000fe200078e00a6 */
[----:B------:R-:W3:Y:S01]  /*4f40*/  LDSM.16.MT88.4 R48, [R194+0x3900] ;  /* 0x00390000c230783b */ /* 0x000ee20000004200 */
[----:B------:R-:W-:-:S02]  /*4f50*/  IMAD.MOV.U32 R182, RZ, RZ, R154 ;  /* 0x000000ffffb67224 */ /* 0x000fc400078e009a */
[----:B------:R-:W-:Y:S02]  /*4f60*/  IMAD.MOV.U32 R180, RZ, RZ, R158 ;  /* 0x000000ffffb47224 */ /* 0x000fe400078e009e */
[----:B------:R-:W-:Y:S01]  /*4f70*/  IMAD.MOV.U32 R183, RZ, RZ, R136 ;  /* 0x000000ffffb77224 */ /* 0x000fe200078e0088 */
[C---:B------:R-:W-:Y:S01]  /*4f80*/  HMMA.16816.F32 R172, R4.reuse, R18, R68 ;  /* 0x0000001204ac723c */ /* 0x040fe20000001844 */
[----:B------:R4:W2:Y:S01]  /*4f90*/  MUFU.EX2 R158, R0 ;  /* 0x00000000009e7308 */ /* 0x0008a20000000800 */
[----:B------:R-:W-:Y:S01]  /*4fa0*/  MOV R55, R182 ;  /* 0x000000b600377202 */ /* 0x000fe20000000f00 */
[----:B------:R-:W-:Y:S01]  /*4fb0*/  IMAD.MOV.U32 R54, RZ, RZ, R183 ;  /* 0x000000ffff367224 */ /* 0x000fe200078e00b7 */
[----:B------:R-:W-:Y:S01]  /*4fc0*/  MOV R136, R165 ;  /* 0x000000a500887202 */ /* 0x000fe20000000f00 */
[----:B------:R-:W-:Y:S02]  /*4fd0*/  IMAD.MOV.U32 R52, RZ, RZ, R237 ;  /* 0x000000ffff347224 */ /* 0x000fe400078e00ed */
[----:B------:R-:W-:Y:S01]  /*4fe0*/  IMAD.MOV.U32 R69, RZ, RZ, R144 ;  /* 0x000000ffff457224 */ /* 0x000fe200078e0090 */
[----:B-1----:R-:W-:Y:S01]  /*4ff0*/  HMMA.16816.F32 R168, R4, R28, R60 ;  /* 0x0000001c04a8723c */ /* 0x002fe2000000183c */
[----:B------:R-:W-:Y:S01]  /*5000*/  MOV R70, R145 ;  /* 0x0000009100467202 */ /* 0x000fe20000000f00 */
[----:B------:R-:W-:Y:S01]  /*5010*/  IMAD.MOV.U32 R68, RZ, RZ, R180 ;  /* 0x000000ffff447224 */ /* 0x000fe200078e00b4 */
[----:B------:R-:W-:Y:S01]  /*5020*/  MOV R71, R152 ;  /* 0x0000009800477202 */ /* 0x000fe20000000f00 */
[----:B------:R-:W-:-:S02]  /*5030*/  IMAD.MOV.U32 R154, RZ, RZ, R164 ;  /* 0x000000ffff9a7224 */ /* 0x000fc400078e00a4 */
[----:B------:R-:W-:Y:S01]  /*5040*/  LDSM.16.MT88.4 R164, [R193+0x1900] ;  /* 0x00190000c1a4783b */ /* 0x000fe20000004200 */
[----:B------:R-:W-:Y:S01]  /*5050*/  IMAD.MOV.U32 R61, RZ, RZ, R146 ;  /* 0x000000ffff3d7224 */ /* 0x000fe200078e0092 */
[----:B------:R-:W-:Y:S01]  /*5060*/  MOV R60, R147 ;  /* 0x00000093003c7202 */ /* 0x000fe20000000f00 */
[----:B----4-:R-:W-:Y:S01]  /*5070*/  FFMA.FTZ R0, R252, c[0x0][0x2d0], -R2 ;  /* 0x0000b400fc007a23 */ /* 0x010fe20000010802 */
[----:B------:R-:W1:Y:S01]  /*5080*/  LDSM.16.MT88.4 R144, [R196+0x1900] ;  /* 0x00190000c490783b */ /* 0x000e620000004200 */
[----:B------:R-:W-:Y:S01]  /*5090*/  IMAD.MOV.U32 R63, RZ, RZ, R181 ;  /* 0x000000ffff3f7224 */ /* 0x000fe200078e00b5 */
[----:B------:R-:W-:Y:S01]  /*50a0*/  HMMA.16816.F32 R124, R4, R30, R124 ;  /* 0x0000001e047c723c */ /* 0x000fe2000000187c */
[----:B------:R4:W-:Y:S01]  /*50b0*/  MUFU.EX2 R19, R0 ;  /* 0x0000000000137308 */ /* 0x0009e20000000800 */
[----:B------:R-:W-:Y:S01]  /*50c0*/  MOV R62, R136 ;  /* 0x00000088003e7202 */ /* 0x000fe20000000f00 */
[----:B------:R-:W-:Y:S02]  /*50d0*/  IMAD.MOV.U32 R252, RZ, RZ, R155 ;  /* 0x000000fffffc7224 */ /* 0x000fe400078e009b */
[----:B------:R-:W-:-:S03]  /*50e0*/  IMAD.MOV.U32 R72, RZ, RZ, R154 ;  /* 0x000000ffff487224 */ /* 0x000fc600078e009a */
[C---:B--2---:R-:W-:Y:S08]  /*50f0*/  HMMA.16816.F32 R180, R4.reuse, R12, R76 ;  /* 0x0000000c04b4723c */ /* 0x044ff0000000184c */
[----:B------:R-:W-:Y:S01]  /*5100*/  HMMA.16816.F32 R12, R4, R14, R64 ;  /* 0x0000000e040c723c */ /* 0x000fe20000001840 */
[----:B----4-:R-:W-:Y:S01]  /*5110*/  FFMA.FTZ R0, R73, c[0x0][0x2d0], -R2 ;  /* 0x0000b40049007a23 */ /* 0x010fe20000010802 */
[----:B------:R-:W-:Y:S01]  /*5120*/  LDSM.16.MT88.4 R64, [R195+0x3900] ;  /* 0x00390000c340783b */ /* 0x000fe20000004200 */
[----:B------:R-:W-:-:S02]  /*5130*/  MOV R73, R153 ;  /* 0x0000009900497202 */ /* 0x000fc40000000f00 */
[----:B------:R2:W4:Y:S01]  /*5140*/  MUFU.EX2 R18, R0 ;  /* 0x0000000000127308 */ /* 0x0005220000000800 */
[----:B------:R-:W-:Y:S02]  /*5150*/  LDSM.16.MT88.4 R152, [R195+0x1900] ;  /* 0x00190000c398783b */ /* 0x000fe40000004200 */
[C---:B------:R-:W-:Y:S07]  /*5160*/  HMMA.16816.F32 R28, R4.reuse, R24, R80 ;  /* 0x00000018041c723c */ /* 0x040fee0000001850 */
[----:B------:R-:W-:Y:S01]  /*5170*/  IMAD.MOV.U32 R81, RZ, RZ, R137 ;  /* 0x000000ffff517224 */ /* 0x000fe200078e0089 */
[----:B------:R-:W-:Y:S01]  /*5180*/  MOV R82, R138 ;  /* 0x0000008a00527202 */ /* 0x000fe20000000f00 */
[----:B------:R-:W-:Y:S01]  /*5190*/  IMAD.MOV.U32 R83, RZ, RZ, R139 ;  /* 0x000000ffff537224 */ /* 0x000fe200078e008b */
[----:B------:R-:W-:Y:S01]  /*51a0*/  HMMA.16816.F32 R24, R4, R26, R116 ;  /* 0x0000001a0418723c */ /* 0x000fe20000001874 */
[----:B------:R-:W1:Y:S01]  /*51b0*/  LDSM.16.MT88.4 R136, [R194+0x1900] ;  /* 0x00190000c288783b */ /* 0x000e620000004200 */
[----:B--2---:R-:W-:-:S02]  /*51c0*/  FFMA.FTZ R0, R74, c[0x0][0x2d0], -R2 ;  /* 0x0000b4004a007a23 */ /* 0x004fc40000010802 */
[----:B------:R-:W-:Y:S01]  /*51d0*/  FFMA.FTZ R2, R235, c[0x0][0x2d0], -R2 ;  /* 0x0000b400eb027a23 */ /* 0x000fe20000010802 */
[----:B------:R-:W-:Y:S01]  /*51e0*/  MOV R235, R75 ;  /* 0x0000004b00eb7202 */ /* 0x000fe20000000f00 */
[----:B------:R2:W-:Y:S02]  /*51f0*/  MUFU.EX2 R17, R0 ;  /* 0x0000000000117308 */ /* 0x0005e40000000800 */
[----:B------:R-:W-:Y:S01]  /*5200*/  HMMA.16816.F32 R116, R4, R20, R84 ;  /* 0x000000140474723c */ /* 0x000fe20000001854 */
[----:B------:R-:W-:Y:S01]  /*5210*/  MOV R75, R238 ;  /* 0x000000ee004b7202 */ /* 0x000fe20000000f00 */
[----:B------:R-:W-:-:S04]  /*5220*/  IMAD.MOV.U32 R74, RZ, RZ, R239 ;  /* 0x000000ffff4a7224 */ /* 0x000fc800078e00ef */
[----:B------:R-:W3:Y:S02]  /*5230*/  MUFU.EX2 R16, R2 ;  /* 0x0000000200107308 */ /* 0x000ee40000000800 */
[C---:B------:R-:W-:Y:S07]  /*5240*/  HMMA.16816.F32 R20, R4.reuse, R22, R128 ;  /* 0x000000160414723c */ /* 0x040fee0000001880 */
[----:B-----5:R-:W-:Y:S01]  /*5250*/  F2FP.PACK_AB R128, R249, R250 ;  /* 0x000000faf980723e */ /* 0x020fe200000000ff */
[----:B------:R-:W-:Y:S01]  /*5260*/  HMMA.16816.F32 R236, R4, R8, R44 ;  /* 0x0000000804ec723c */ /* 0x000fe2000000182c */
[----:B------:R-:W-:Y:S01]  /*5270*/  F2FP.PACK_AB R130, R158, R248 ;  /* 0x000000f89e82723e */ /* 0x000fe200000000ff */
[----:B--2---:R-:W-:Y:S01]  /*5280*/  IMAD.MOV.U32 R0, RZ, RZ, R74 ;  /* 0x000000ffff007224 */ /* 0x004fe200078e004a */
[----:B----4-:R-:W-:-:S02]  /*5290*/  F2FP.PACK_AB R129, R18, R19 ;  /* 0x000000131281723e */ /* 0x010fc400000000ff */
[----:B---3--:R-:W-:-:S03]  /*52a0*/  F2FP.PACK_AB R131, R16, R17 ;  /* 0x000000111083723e */ /* 0x008fc600000000ff */
[----:B------:R-:W-:Y:S01]  /*52b0*/  HMMA.16816.F32 R8, R4, R10, R36 ;  /* 0x0000000a0408723c */ /* 0x000fe20000001824 */
[----:B------:R-:W-:Y:S01]  /*52c0*/  MOV R2, R75 ;  /* 0x0000004b00027202 */ /* 0x000fe20000000f00 */
[----:B------:R-:W-:Y:S06]  /*52d0*/  LDSM.16.MT88.4 R4, [R195+0x7900] ;  /* 0x00790000c304783b */ /* 0x000fec0000004200 */
[C---:B------:R-:W-:Y:S01]  /*52e0*/  HMMA.16816.F32 R44, R128.reuse, R48, R104 ;  /* 0x00000030802c723c */ /* 0x040fe20000001868 */
[----:B------:R-:W-:Y:S07]  /*52f0*/  LDSM.16.MT88.4 R104, [R193+0x7900] ;  /* 0x00790000c168783b */ /* 0x000fee0000004200 */
[C---:B------:R-:W-:Y:S07]  /*5300*/  HMMA.16816.F32 R48, R128.reuse, R50, R32 ;  /* 0x000000328030723c */ /* 0x040fee0000001820 */
[----:B------:R-:W-:Y:S01]  /*5310*/  IMAD.MOV.U32 R32, RZ, RZ, R52 ;  /* 0x000000ffff207224 */ /* 0x000fe200078e0034 */
[----:B------:R-:W-:Y:S01]  /*5320*/  MOV R35, R53 ;  /* 0x0000003500237202 */ /* 0x000fe20000000f00 */
[----:B------:R-:W-:Y:S01]  /*5330*/  IMAD.MOV.U32 R33, RZ, RZ, R54 ;  /* 0x000000ffff217224 */ /* 0x000fe200078e0036 */
[----:B------:R-:W-:Y:S01]  /*5340*/  MOV R34, R55 ;  /* 0x0000003700227202 */ /* 0x000fe20000000f00 */
[C---:B-1----:R-:W-:Y:S08]  /*5350*/  HMMA.16816.F32 R140, R128.reuse, R144, R140 ;  /* 0x00000090808c723c */ /* 0x042ff0000000188c */
[C---:B------:R-:W-:Y:S07]  /*5360*/  HMMA.16816.F32 R52, R128.reuse, R56, R108 ;  /* 0x000000388034723c */ /* 0x040fee000000186c */
[----:B------:R-:W-:Y:S01]  /*5370*/  IMAD.MOV.U32 R110, RZ, RZ, R63 ;  /* 0x000000ffff6e7224 */ /* 0x000fe200078e003f */
[----:B------:R-:W-:Y:S01]  /*5380*/  HMMA.16816.F32 R144, R128, R146, R228 ;  /* 0x000000928090723c */ /* 0x000fe200000018e4 */
[----:B------:R-:W-:-:S02]  /*5390*/  MOV R111, R68 ;  /* 0x00000044006f7202 */ /* 0x000fc40000000f00 */
[----:B------:R-:W-:-:S03]  /*53a0*/  FADD.FTZ R2, R2, R110 ;  /* 0x0000006e02027221 */ /* 0x000fc60000010000 */
[----:B------:R-:W-:Y:S01]  /*53b0*/  FADD.FTZ R0, R0, R111 ;  /* 0x0000006f00007221 */ /* 0x000fe20000010000 */
[----:B------:R-:W-:Y:S01]  /*53c0*/  MOV R230, R60 ;  /* 0x0000003c00e67202 */ /* 0x000fe20000000f00 */
[----:B------:R-:W-:Y:S01]  /*53d0*/  IMAD.MOV.U32 R231, RZ, RZ, R252 ;  /* 0x000000ffffe77224 */ /* 0x000fe200078e00fc */
[----:B------:R-:W-:Y:S01]  /*53e0*/  MOV R252, R62 ;  /* 0x0000003e00fc7202 */ /* 0x000fe20000000f00 */
[----:B------:R-:W-:Y:S01]  /*53f0*/  IMAD.MOV.U32 R229, RZ, RZ, R61 ;  /* 0x000000ffffe57224 */ /* 0x000fe200078e003d */
[----:B------:R-:W-:Y:S01]  /*5400*/  HMMA.16816.F32 R132, R128, R136, R132 ;  /* 0x000000888084723c */ /* 0x000fe20000001884 */
[----:B------:R-:W-:-:S07]  /*5410*/  IMAD.MOV.U32 R228, RZ, RZ, R72 ;  /* 0x000000ffffe47224 */ /* 0x000fce00078e0048 */
[C---:B------:R-:W-:Y:S07]  /*5420*/  HMMA.16816.F32 R60, R128.reuse, R64, R188 ;  /* 0x00000040803c723c */ /* 0x040fee00000018bc */
[----:B------:R-:W-:Y:S01]  /*5430*/  IMAD.MOV.U32 R189, RZ, RZ, R69 ;  /* 0x000000ffffbd7224 */ /* 0x000fe200078e0045 */
[----:B------:R-:W-:Y:S01]  /*5440*/  HMMA.16816.F32 R136, R128, R138, R244 ;  /* 0x0000008a8088723c */ /* 0x000fe200000018f4 */
[----:B------:R-:W-:Y:S01]  /*5450*/  IMAD.MOV.U32 R191, RZ, RZ, R71 ;  /* 0x000000ffffbf7224 */ /* 0x000fe200078e0047 */
[----:B------:R-:W-:Y:S01]  /*5460*/  MOV R190, R70 ;  /* 0x0000004600be7202 */ /* 0x000fe20000000f00 */
[----:B------:R-:W-:-:S04]  /*5470*/  FADD.FTZ R2, R189, R2 ;  /* 0x00000002bd027221 */ /* 0x000fc80000010000 */
[----:B------:R-:W-:Y:S01]  /*5480*/  MOV R246, R81 ;  /* 0x0000005100f67202 */ /* 0x000fe20000000f00 */
[----:B------:R-:W-:Y:S01]  /*5490*/  IMAD.MOV.U32 R245, RZ, RZ, R82 ;  /* 0x000000fffff57224 */ /* 0x000fe200078e0052 */
[----:B------:R-:W-:Y:S01]  /*54a0*/  MOV R244, R83 ;  /* 0x0000005300f47202 */ /* 0x000fe20000000f00 */
[----:B------:R-:W-:Y:S01]  /*54b0*/  FADD.FTZ R2, R191, R2 ;  /* 0x00000002bf027221 */ /* 0x000fe20000010000 */
[----:B------:R-:W1:Y:S01]  /*54c0*/  LDSM.16.MT88.4 R80, [R194+0x5900] ;  /* 0x00590000c250783b */ /* 0x000e620000004200 */
[----:B------:R-:W-:Y:S01]  /*54d0*/  HMMA.16816.F32 R36, R128, R40, R96 ;  /* 0x000000288024723c */ /* 0x000fe20000001860 */
[----:B------:R-:W-:Y:S01]  /*54e0*/  FADD.FTZ R0, R190, R0 ;  /* 0x00000000be007221 */ /* 0x000fe20000010000 */
[----:B------:R-:W-:Y:S01]  /*54f0*/  MOV R247, R73 ;  /* 0x0000004900f77202 */ /* 0x000fe20000000f00 */
[----:B------:R-:W-:Y:S01]  /*5500*/  FADD.FTZ R2, R33, R2 ;  /* 0x0000000221027221 */ /* 0x000fe20000010000 */
[----:B------:R-:W2:Y:S01]  /*5510*/  LDSM.16.MT88.4 R96, [R195+0x5900] ;  /* 0x00590000c360783b */ /* 0x000ea20000004200 */
[----:B------:R-:W-:-:S02]  /*5520*/  FADD.FTZ R0, R32, R0 ;  /* 0x0000000020007221 */ /* 0x000fc40000010000 */
[----:B------:R-:W-:Y:S01]  /*5530*/  FADD.FTZ R2, R35, R2 ;  /* 0x0000000223027221 */ /* 0x000fe20000010000 */
[C---:B------:R-:W-:Y:S01]  /*5540*/  HMMA.16816.F32 R160, R128.reuse, R164, R160 ;  /* 0x000000a480a0723c */ /* 0x040fe200000018a0 */
[----:B------:R-:W-:Y:S01]  /*5550*/  LDSM.16.MT88.4 R72, [R193+0x5900] ;  /* 0x00590000c148783b */ /* 0x000fe20000004200 */
[----:B------:R-:W-:Y:S02]  /*5560*/  FADD.FTZ R0, R34, R0 ;  /* 0x0000000022007221 */ /* 0x000fe40000010000 */
[----:B------:R-:W-:Y:S02]  /*5570*/  FADD.FTZ R2, R229, R2 ;  /* 0x00000002e5027221 */ /* 0x000fe40000010000 */
[----:B------:R-:W-:Y:S02]  /*5580*/  FADD.FTZ R0, R228, R0 ;  /* 0x00000000e4007221 */ /* 0x000fe40000010000 */
[----:B------:R-:W-:Y:S01]  /*5590*/  FADD.FTZ R2, R231, R2 ;  /* 0x00000002e7027221 */ /* 0x000fe20000010000 */
[----:B------:R-:W-:Y:S01]  /*55a0*/  HMMA.16816.F32 R56, R128, R58, R112 ;  /* 0x0000003a8038723c */ /* 0x000fe20000001870 */
[----:B------:R-:W3:Y:S01]  /*55b0*/  LDSM.16.MT88.4 R112, [R194+0x7900] ;  /* 0x00790000c270783b */ /* 0x000ee20000004200 */
[----:B------:R-:W-:-:S02]  /*55c0*/  FADD.FTZ R0, R230, R0 ;  /* 0x00000000e6007221 */ /* 0x000fc40000010000 */
[----:B------:R-:W-:Y:S02]  /*55d0*/  FADD.FTZ R2, R245, R2 ;  /* 0x00000002f5027221 */ /* 0x000fe40000010000 */
[----:B------:R-:W-:Y:S02]  /*55e0*/  FADD.FTZ R0, R244, R0 ;  /* 0x00000000f4007221 */ /* 0x000fe40000010000 */
[----:B------:R-:W-:Y:S01]  /*55f0*/  FADD.FTZ R2, R246, R2 ;  /* 0x00000002f6027221 */ /* 0x000fe20000010000 */
[C---:B------:R-:W-:Y:S01]  /*5600*/  HMMA.16816.F32 R164, R128.reuse, R166, R88 ;  /* 0x000000a680a4723c */ /* 0x040fe20000001858 */
[----:B------:R-:W4:Y:S01]  /*5610*/  LDSM.16.MT88.4 R88, [R196+0x5900] ;  /* 0x00590000c458783b */ /* 0x000f220000004200 */
[----:B------:R-:W-:Y:S02]  /*5620*/  FADD.FTZ R0, R234, R0 ;  /* 0x00000000ea007221 */ /* 0x000fe40000010000 */
[----:B------:R-:W-:Y:S01]  /*5630*/  FADD.FTZ R2, R251, R2 ;  /* 0x00000002fb027221 */ /* 0x000fe20000010000 */
[----:B------:R-:W-:Y:S01]  /*5640*/  MOV R251, c[0x0][0x2c4] ;  /* 0x0000b10000fb7a02 */ /* 0x000fe20000000f00 */
[----:B------:R-:W-:Y:S01]  /*5650*/  FADD.FTZ R0, R219, R0 ;  /* 0x00000000db007221 */ /* 0x000fe20000010000 */
[----:B------:R-:W-:Y:S01]  /*5660*/  IADD3 R219, R252, -0x2, RZ ;  /* 0xfffffffefcdb7810 */ /* 0x000fe20007ffe0ff */
[C---:B------:R-:W-:Y:S01]  /*5670*/  HMMA.16816.F32 R148, R128.reuse, R152, R148 ;  /* 0x000000988094723c */ /* 0x040fe20000001894 */
[----:B------:R-:W-:Y:S01]  /*5680*/  ISETP.NE.AND P2, PT, R251, 0x1, PT ;  /* 0x00000001fb00780c */ /* 0x000fe20003f45270 */
[----:B------:R-:W-:Y:S01]  /*5690*/  FADD.FTZ R0, R159, R0 ;  /* 0x000000009f007221 */ /* 0x000fe20000010000 */
[----:B------:R-:W5:Y:S05]  /*56a0*/  S2R R251, SR_CTAID.X ;  /* 0x0000000000fb7919 */ /* 0x000f6a0000002500 */
[C---:B-1----:R-:W-:Y:S01]  /*56b0*/  HMMA.16816.F32 R76, R128.reuse, R80, R120 ;  /* 0x00000050804c723c */ /* 0x042fe20000001878 */
[----:B------:R-:W1:Y:S07]  /*56c0*/  LDSM.16.MT88.4 R120, [R196+0x7900] ;  /* 0x00790000c478783b */ /* 0x000e6e0000004200 */
[C---:B------:R-:W-:Y:S08]  /*56d0*/  HMMA.16816.F32 R152, R128.reuse, R154, R92 ;  /* 0x0000009a8098723c */ /* 0x040ff0000000185c */
[----:B--2---:R-:W-:Y:S01]  /*56e0*/  HMMA.16816.F32 R92, R128, R96, R168 ;  /* 0x00000060805c723c */ /* 0x004fe200000018a8 */
[----:B-----5:R-:W-:-:S07]  /*56f0*/  IMAD.SHL.U32 R251, R251, 0x80, RZ ;  /* 0x00000080fbfb7824 */ /* 0x020fce00078e00ff */
[C---:B------:R-:W-:Y:S08]  /*5700*/  HMMA.16816.F32 R96, R128.reuse, R98, R124 ;  /* 0x000000628060723c */ /* 0x040ff0000000187c */
[C---:B------:R-:W-:Y:S07]  /*5710*/  HMMA.16816.F32 R124, R128.reuse, R4, R236 ;  /* 0x00000004807c723c */ /* 0x040fee00000018ec */
[----:B------:R-:W-:Y:S01]  /*5720*/  @P2 IMAD.HI.U32 R5, R251, c[0x0][0x2c8], RZ ;  /* 0x0000b200fb052a27 */ /* 0x000fe200078e00ff */
[C---:B------:R-:W-:Y:S03]  /*5730*/  HMMA.16816.F32 R40, R128.reuse, R42, R100 ;  /* 0x0000002a8028723c */ /* 0x040fe60000001864 */
[----:B------:R-:W-:Y:S01]  /*5740*/  IMAD.MOV.U32 R251, RZ, RZ, 0x1 ;  /* 0x00000001fffb7424 */ /* 0x000fe200078e00ff */
[----:B------:R-:W-:Y:S01]  /*5750*/  @P2 SHF.R.U32.HI R247, RZ, c[0x0][0x2cc], R5 ;  /* 0x0000b300fff72a19 */ /* 0x000fe20000011605 */
[----:B------:R-:W-:Y:S01]  /*5760*/  FADD.FTZ R4, R235, R2 ;  /* 0x00000002eb047221 */ /* 0x000fe20000010000 */
[----:B------:R-:W-:Y:S01]  /*5770*/  MOV R235, c[0x0][0x1d0] ;  /* 0x0000740000eb7a02 */ /* 0x000fe20000000f00 */
[----:B------:R-:W-:Y:S01]  /*5780*/  FADD.FTZ R2, R157, R0 ;  /* 0x000000009d027221 */ /* 0x000fe20000010000 */
[----:B------:R-:W-:Y:S01]  /*5790*/  ISETP.LE.AND P1, PT, R251, c[0x0][0x32c], PT ;  /* 0x0000cb00fb007a0c */ /* 0x000fe20003f23270 */
[----:B------:R-:W-:Y:S01]  /*57a0*/  FADD.FTZ R0, R250, R4 ;  /* 0x00000004fa007221 */ /* 0x000fe20000010000 */
[----:B------:R-:W-:Y:S01]  /*57b0*/  IADD3 R235, R235, -c[0x0][0x168], RZ ;  /* 0x80005a00ebeb7a10 */ /* 0x000fe20007ffe0ff */
[----:B------:R-:W-:Y:S01]  /*57c0*/  FADD.FTZ R4, R19, R2 ;  /* 0x0000000213047221 */ /* 0x000fe20000010000 */
[----:B---3--:R-:W-:Y:S01]  /*57d0*/  HMMA.16816.F32 R108, R128, R112, R116 ;  /* 0x00000070806c723c */ /* 0x008fe20000001874 */
[----:B------:R-:W-:-:S02]  /*57e0*/  FADD.FTZ R2, R249, R0 ;  /* 0x00000000f9027221 */ /* 0x000fc40000010000 */
[----:B------:R-:W-:Y:S01]  /*57f0*/  FADD.FTZ R0, R18, R4 ;  /* 0x0000000412007221 */ /* 0x000fe20000010000 */
[----:B------:R-:W-:Y:S01]  /*5800*/  IADD3 R4, R235, R247, RZ ;  /* 0x000000f7eb047210 */ /* 0x000fe20007ffe0ff */
[----:B------:R-:W-:Y:S02]  /*5810*/  FADD.FTZ R2, R248, R2 ;  /* 0x00000002f8027221 */ /* 0x000fe40000010000 */
[----:B------:R-:W-:Y:S01]  /*5820*/  FADD.FTZ R0, R17, R0 ;  /* 0x0000000011007221 */ /* 0x000fe20000010000 */
[----:B------:R-:W-:Y:S03]  /*5830*/  HMMA.16816.F32 R68, R128, R72, R240 ;  /* 0x000000488044723c */ /* 0x000fe600000018f0 */
[----:B------:R-:W-:Y:S01]  /*5840*/  FADD.FTZ R244, R16, R0 ;  /* 0x0000000010f47221 */ /* 0x000fe20000010000 */
[----:B------:R-:W-:-:S03]  /*5850*/  IADD3 R0, R4, c[0x0][0x328], RZ ;  /* 0x0000ca0004007a10 */ /* 0x000fc60007ffe0ff */
[----:B------:R-:W-:Y:S01]  /*5860*/  FADD.FTZ R243, R158, R2 ;  /* 0x000000029ef37221 */ /* 0x000fe20000010000 */
        /* <DEDUP_REMOVED lines=12> */
[C---:B------:R-:W-:Y:S02]  /*5930*/  ISETP.GT.AND P0, PT, R4.reuse, RZ, PT ;  /* 0x000000ff0400720c */ /* 0x040fe40003f04270 */
        /* <DEDUP_REMOVED lines=8> */
.L_x_884:
[----:B------:R-:W-:-:S13]  /*59c0*/  ISETP.NE.AND P0, PT, R251, c[0x0][0x32c], PT ;  /* 0x0000cb00fb007a0c */ /* 0x000fda0003f05270 */
[----:B------:R-:W-:-:S05]  /*59d0*/  @P0 IMAD.HI.U32 R4, R2, c[0x0][0x330], RZ ;  /* 0x0000cc0002040a27 */ /* 0x000fca00078e00ff */
[----:B------:R-:W-:Y:S02]  /*59e0*/  @P0 SHF.R.U32.HI R2, RZ, c[0x0][0x334], R4 ;  /* 0x0000cd00ff020a19 */ /* 0x000fe40000011604 */
.L_x_885:
[----:B------:R-:W-:-:S05]  /*59f0*/  MOV R4, c[0x0][0x32c] ;  /* 0x0000cb0000047a02 */ /* 0x000fca0000000f00 */
[----:B------:R-:W-:-:S05]  /*5a00*/  IMAD R2, R2, R4, c[0x0][0x32c] ;  /* 0x0000cb0002027624 */ /* 0x000fca00078e0204 */
[----:B------:R-:W-:-:S04]  /*5a10*/  IMNMX R0, R0, R2, PT ;  /* 0x0000000200007217 */ /* 0x000fc80003800200 */
.L_x_883:
[----:B------:R-:W-:-:S04]  /*5a20*/  SHF.R.S32.HI R2, RZ, 0x1f, R0 ;  /* 0x0000001fff027819 */ /* 0x000fc80000011400 */
[----:B------:R-:W-:-:S04]  /*5a30*/  LEA.HI R0, R2, R0, RZ, 0x6 ;  /* 0x0000000002007211 */ /* 0x000fc800078f30ff */
[----:B------:R-:W-:-:S04]  /*5a40*/  SHF.R.S32.HI R0, RZ, 0x6, R0 ;  /* 0x00000006ff007819 */ /* 0x000fc80000011400 */
[----:B------:R-:W-:-:S04]  /*5a50*/  IMNMX R4, R232, R0, !PT ;  /* 0x00000000e8047217 */ /* 0x000fc80007800200 */
[----:B------:R-:W-:Y:S01]  /*5a60*/  ISETP.GE.AND P0, PT, R219, R4, PT ;  /* 0x00000004db00720c */ /* 0x000fe20003f06270 */
[----:B------:R1:W-:-:S12]  /*5a70*/  STL [R1+0x1c], R4 ;  /* 0x00001c0401007387 */ /* 0x0003d80000100800 */
[----:B------:R-:W-:Y:S05]  /*5a80*/  @!P0 BRA `(.L_x_886) ;  /* 0x0000401000008947 */ /* 0x000fea0003800000 */
[----:B------:R-:W2:Y:S04]  /*5a90*/  LDL.64 R12, [R1+0x30] ;  /* 0x00003000010c7983 */ /* 0x000ea80000100a00 */
[----:B------:R-:W3:Y:S04]  /*5aa0*/  LDL.64 R10, [R1+0x8] ;  /* 0x00000800010a7983 */ /* 0x000ee80000100a00 */
[----:B------:R-:W4:Y:S04]  /*5ab0*/  LDL R8, [R1+0x3c] ;  /* 0x00003c0001087983 */ /* 0x000f280000100800 */
[----:B------:R-:W5:Y:S04]  /*5ac0*/  LDL.64 R6, [R1+0x28] ;  /* 0x0000280001067983 */ /* 0x000f680000100a00 */
[----:B-1----:R-:W4:Y:S01]  /*5ad0*/  LDL.64 R4, [R1+0x20] ;  /* 0x0000200001047983 */ /* 0x002f220000100a00 */
[----:B------:R-:W-:Y:S01]  /*5ae0*/  IMAD.MOV.U32 R158, RZ, RZ, R3 ;  /* 0x000000ffff9e7224 */ /* 0x000fe200078e0003 */
[----:B------:R-:W-:Y:S01]  /*5af0*/  MOV R157, R156 ;  /* 0x0000009c009d7202 */ /* 0x000fe20000000f00 */
[----:B------:R-:W-:Y:S01]  /*5b00*/  IMAD.MOV.U32 R222, RZ, RZ, R219 ;  /* 0x000000ffffde7224 */ /* 0x000fe200078e00db */
[----:B--2---:R-:W-:-:S05]  /*5b10*/  IADD3 R0, P0, R12, 0x40, RZ ;  /* 0x000000400c007810 */ /* 0x004fca0007f1e0ff */
[--C-:B---3--:R-:W-:Y:S01]  /*5b20*/  IMAD.X R9, RZ, RZ, R11.reuse, P0 ;  /* 0x000000ffff097224 */ /* 0x108fe200000e060b */
[C---:B------:R-:W-:Y:S01]  /*5b30*/  IADD3 R2, P0, R12.reuse, 0x80, RZ ;  /* 0x000000800c027810 */ /* 0x040fe20007f1e0ff */
[----:B------:R1:W-:Y:S04]  /*5b40*/  STL [R1+0x18], R0 ;  /* 0x0000180001007387 */ /* 0x0003e80000100800 */
[----:B------:R-:W-:Y:S04]  /*5b50*/  STL [R1+0x14], R9 ;  /* 0x0000140901007387 */ /* 0x000fe80000100800 */
[----:B------:R-:W-:Y:S01]  /*5b60*/  STL [R1+0x10], R2 ;  /* 0x0000100201007387 */ /* 0x000fe20000100800 */
[----:B-1----:R-:W-:Y:S01]  /*5b70*/  IMAD.X R0, RZ, RZ, R11, P0 ;  /* 0x000000ffff007224 */ /* 0x002fe200000e060b */
[----:B------:R-:W-:-:S04]  /*5b80*/  IADD3 R252, P0, R12, 0xc0, RZ ;  /* 0x000000c00cfc7810 */ /* 0x000fc80007f1e0ff */
[----:B------:R1:W-:Y:S01]  /*5b90*/  STL [R1], R0 ;  /* 0x0000000001007387 */ /* 0x0003e20000100800 */
[----:B------:R-:W-:Y:S01]  /*5ba0*/  IMAD.X R251, RZ, RZ, R11, P0 ;  /* 0x000000fffffb7224 */ /* 0x000fe200000e060b */
[----:B-----5:R-:W-:-:S04]  /*5bb0*/  IADD3 R250, P0, R6, 0x40, RZ ;  /* 0x0000004006fa7810 */ /* 0x020fc80007f1e0ff */
[----:B----4-:R-:W-:Y:S02]  /*5bc0*/  IADD3.X R249, RZ, R5, RZ, P0, !PT ;  /* 0x00000005fff97210 */ /* 0x010fe400007fe4ff */
[----:B------:R-:W-:-:S05]  /*5bd0*/  IADD3 R248, P0, R6, 0x80, RZ ;  /* 0x0000008006f87810 */ /* 0x000fca0007f1e0ff */
[----:B------:R-:W-:Y:S01]  /*5be0*/  IMAD.X R247, RZ, RZ, R5, P0 ;  /* 0x000000fffff77224 */ /* 0x000fe200000e0605 */
[----:B------:R-:W-:-:S04]  /*5bf0*/  IADD3 R246, P0, R6, 0xc0, RZ ;  /* 0x000000c006f67810 */ /* 0x000fc80007f1e0ff */
[----:B------:R-:W-:Y:S01]  /*5c00*/  IADD3.X R245, RZ, R5, RZ, P0, !PT ;  /* 0x00000005fff57210 */ /* 0x000fe200007fe4ff */
[----:B-1----:R-:W-:-:S05]  /*5c10*/  @P2 IMAD.HI.U32 R0, R8, c[0x0][0x2c8], RZ ;  /* 0x0000b20008002a27 */ /* 0x002fca00078e00ff */
[----:B------:R-:W-:-:S05]  /*5c20*/  @P2 SHF.R.U32.HI R0, RZ, c[0x0][0x2cc], R0 ;  /* 0x0000b300ff002a19 */ /* 0x000fca0000011600 */
[----:B------:R1:W-:Y:S02]  /*5c30*/  @P2 STL [R1+0x38], R0 ;  /* 0x0000380001002387 */ /* 0x0003e40000100800 */
.L_x_895:
[----:B------:R-:W2:Y:S01]  /*5c40*/  LDL.64 R16, [R1+0x30] ;  /* 0x0000300001107983 */ /* 0x000ea20000100a00 */
[----:B------:R-:W-:Y:S01]  /*5c50*/  ISETP.GT.AND P1, PT, R232, R222, PT ;  /* 0x000000dee800720c */ /* 0x000fe20003f24270 */
[----:B------:R-:W-:Y:S01]  /*5c60*/  IMAD.MOV.U32 R13, RZ, RZ, c[0x0][0x208] ;  /* 0x00008200ff0d7624 */ /* 0x000fe200078e00ff */
[----:B------:R-:W-:Y:S04]  /*5c70*/  DEPBAR.LE SB0, 0x0 ;  /* 0x000080000000791a */ /* 0x000fe80000000000 */
[----:B------:R-:W3:Y:S01]  /*5c80*/  LDL.64 R14, [R1+0x8] ;  /* 0x00000800010e7983 */ /* 0x000ee20000100a00 */
[----:B------:R-:W-:Y:S02]  /*5c90*/  IMAD.MOV.U32 R18, RZ, RZ, c[0x0][0x20c] ;  /* 0x00008300ff127624 */ /* 0x000fe400078e00ff */
[----:B------:R-:W-:Y:S01]  /*5ca0*/  IMAD.MOV.U32 R219, RZ, RZ, 0x5 ;  /* 0x00000005ffdb7424 */ /* 0x000fe200078e00ff */
[----:B------:R-:W4:Y:S01]  /*5cb0*/  LDL R12, [R1+0x18] ;  /* 0x00001800010c7983 */ /* 0x000f220000100800 */
[----:B------:R-:W-:Y:S02]  /*5cc0*/  IMAD.MOV.U32 R223, RZ, RZ, c[0x0][0x1e0] ;  /* 0x00007800ffdf7624 */ /* 0x000fe400078e00ff */
[----:B-1----:R-:W-:Y:S01]  /*5cd0*/  @!P1 SHF.R.S32.HI R0, RZ, 0x1f, R222 ;  /* 0x0000001fff009819 */ /* 0x002fe200000114de */
[----:B------:R-:W5:Y:S01]  /*5ce0*/  LDL R11, [R1+0x14] ;  /* 0x00001400010b7983 */ /* 0x000f620000100800 */
[----:B------:R-:W-:Y:S03]  /*5cf0*/  @!P1 IMAD.WIDE.U32 R4, R222, c[0x0][0x208], RZ ;  /* 0x00008200de049a25 */ /* 0x000fe600078e00ff */
[----:B------:R-:W5:Y:S01]  /*5d00*/  LDL R10, [R1+0x10] ;  /* 0x00001000010a7983 */ /* 0x000f620000100800 */
[----:B------:R-:W-:Y:S02]  /*5d10*/  @!P1 IMAD R0, R0, c[0x0][0x208], RZ ;  /* 0x0000820000009a24 */ /* 0x000fe400078e02ff */
[----:B------:R-:W-:Y:S01]  /*5d20*/  @!P1 IMAD.SHL.U32 R2, R4, 0x40, RZ ;  /* 0x0000004004029824 */ /* 0x000fe200078e00ff */
[----:B------:R-:W5:Y:S01]  /*5d30*/  LDL R9, [R1] ;  /* 0x0000000001097983 */ /* 0x000f620000100800 */
[----:B------:R-:W-:Y:S02]  /*5d40*/  @!P1 IMAD R0, R222, c[0x0][0x20c], R0 ;  /* 0x00008300de009a24 */ /* 0x000fe400078e0200 */
[----:B------:R-:W-:Y:S01]  /*5d50*/  IMAD.SHL.U32 R223, R223, 0x20, RZ ;  /* 0x00000020dfdf7824 */ /* 0x000fe200078e00ff */
[----:B------:R-:W5:Y:S01]  /*5d60*/  LDL.64 R236, [R1+0x28] ;  /* 0x0000280001ec7983 */ /* 0x000f620000100a00 */
[----:B------:R-:W-:Y:S02]  /*5d70*/  @!P1 IMAD.IADD R0, R5, 0x1, R0 ;  /* 0x0000000105009824 */ /* 0x000fe400078e0200 */
[----:B------:R-:W-:Y:S01]  /*5d80*/  IMAD.MOV.U32 R159, RZ, RZ, c[0x0][0x1e0] ;  /* 0x00007800ff9f7624 */ /* 0x000fe200078e00ff */
[----:B------:R-:W5:Y:S02]  /*5d90*/  LDL.64 R224, [R1+0x20] ;  /* 0x0000200001e07983 */ /* 0x000f640000100a00 */
[----:B------:R-:W-:Y:S02]  /*5da0*/  @!P1 SHF.L.U64.HI R0, R4, 0x6, R0 ;  /* 0x0000000604009819 */ /* 0x000fe40000010200 */
[----:B------:R-:W-:Y:S01]  /*5db0*/  BAR.SYNC.DEFER_BLOCKING 0x0 ;  /* 0x0000000000007b1d */ /* 0x000fe20000010000 */
[----:B------:R-:W-:Y:S05]  /*5dc0*/  SHF.L.U64.HI R159, R159, R219, c[0x0][0x1e4] ;  /* 0x000079009f9f7619 */ /* 0x000fea00000102db */
[----:B------:R-:W-:Y:S04]  /*5dd0*/  LDSM.16.M88.4 R32, [R199+0x10100] ;  /* 0x01010000c720783b */ /* 0x000fe80000000200 */
[----:B------:R-:W-:Y:S04]  /*5de0*/  LDSM.16.M88.4 R24, [R192+0x9100] ;  /* 0x00910000c018783b */ /* 0x000fe80000000200 */
[----:B------:R-:W-:Y:S04]  /*5df0*/  LDSM.16.M88.4 R168, [R192+0x9900] ;  /* 0x00990000c0a8783b */ /* 0x000fe80000000200 */
[----:B------:R-:W-:Y:S04]  /*5e00*/  LDSM.16.M88.4 R172, [R200+0x10100] ;  /* 0x01010000c8ac783b */ /* 0x000fe80000000200 */
[----:B------:R-:W-:Y:S04]  /*5e10*/  LDSM.16.M88.4 R176, [R203] ;  /* 0x00000000cbb0783b */ /* 0x000fe80000000200 */
[----:B------:R-:W-:Y:S04]  /*5e20*/  LDSM.16.M88.4 R180, [R218] ;  /* 0x00000000dab4783b */ /* 0x000fe80000000200 */
[----:B------:R-:W-:Y:S04]  /*5e30*/  LDSM.16.M88.4 R184, [R217] ;  /* 0x00000000d9b8783b */ /* 0x000fe80000000200 */
[----:B------:R-:W-:Y:S04]  /*5e40*/  LDSM.16.M88.4 R188, [R216] ;  /* 0x00000000d8bc783b */ /* 0x000fe80000000200 */
[----:B------:R-:W5:Y:S01]  /*5e50*/  LDL R219, [R1+0x4] ;  /* 0x0000040001db7983 */ /* 0x000f620000100800 */
[----:B--2---:R-:W-:Y:S05]  /*5e60*/  @!P1 IADD3 R3, P0, R2, R16, RZ ;  /* 0x0000001002039210 */ /* 0x004fea0007f1e0ff */
[----:B---3--:R-:W-:Y:S01]  /*5e70*/  @!P1 IMAD.X R6, R0, 0x1, R15, P0 ;  /* 0x0000000100069824 */ /* 0x008fe200000e060f */
[----:B----4-:R-:W-:Y:S05]  /*5e80*/  @!P1 IADD3 R4, P0, R2, R12, RZ ;  /* 0x0000000c02049210 */ /* 0x010fea0007f1e0ff */
[----:B-----5:R-:W-:Y:S01]  /*5e90*/  @!P1 IMAD.X R7, R0, 0x1, R11, P0 ;  /* 0x0000000100079824 */ /* 0x020fe200000e060b */
[----:B------:R-:W-:Y:S05]  /*5ea0*/  @!P1 IADD3 R5, P0, R2, R10, RZ ;  /* 0x0000000a02059210 */ /* 0x000fea0007f1e0ff */
[----:B------:R-:W-:Y:S01]  /*5eb0*/  @!P1 IMAD.X R8, R0, 0x1, R9, P0 ;  /* 0x0000000100089824 */ /* 0x000fe200000e0609 */
[C---:B------:R-:W-:Y:S04]  /*5ec0*/  @!P1 LEA R220, P0, R3.reuse, c[0x0][0x1f8], 0x1 ;  /* 0x00007e0003dc9a11 */ /* 0x040fe800078008ff */
[----:B------:R-:W-:Y:S02]  /*5ed0*/  @!P1 LEA.HI.X R221, R3, c[0x0][0x1fc], R6, 0x1, P0 ;  /* 0x00007f0003dd9a11 */ /* 0x000fe400000f0c06 */
[C---:B------:R-:W-:Y:S04]  /*5ee0*/  @!P1 LEA R30, P0, R4.reuse, c[0x0][0x1f8], 0x1 ;  /* 0x00007e00041e9a11 */ /* 0x040fe800078008ff */
[----:B------:R-:W-:Y:S02]  /*5ef0*/  @!P1 LEA.HI.X R31, R4, c[0x0][0x1fc], R7, 0x1, P0 ;  /* 0x00007f00041f9a11 */ /* 0x000fe400000f0c07 */
[C---:B------:R-:W-:Y:S04]  /*5f00*/  @!P1 LEA R28, P0, R5.reuse, c[0x0][0x1f8], 0x1 ;  /* 0x00007e00051c9a11 */ /* 0x040fe800078008ff */
[----:B------:R-:W-:Y:S02]  /*5f10*/  @!P1 LEA.HI.X R29, R5, c[0x0][0x1fc], R8, 0x1, P0 ;  /* 0x00007f00051d9a11 */ /* 0x000fe400000f0c08 */
[----:B------:R-:W-:Y:S05]  /*5f20*/  @!P1 IADD3 R3, P0, R2, R252, RZ ;  /* 0x000000fc02039210 */ /* 0x000fea0007f1e0ff */
[----:B------:R-:W-:Y:S01]  /*5f30*/  @!P1 IMAD.X R4, R0, 0x1, R251, P0 ;  /* 0x0000000100049824 */ /* 0x000fe200000e06fb */
[C---:B------:R-:W-:Y:S04]  /*5f40*/  @!P1 LEA R22, P0, R3.reuse, c[0x0][0x1f8], 0x1 ;  /* 0x00007e0003169a11 */ /* 0x040fe800078008ff */
[----:B------:R-:W-:Y:S02]  /*5f50*/  @!P1 LEA.HI.X R23, R3, c[0x0][0x1fc], R4, 0x1, P0 ;  /* 0x00007f0003179a11 */ /* 0x000fe400000f0c04 */
[C---:B------:R-:W-:Y:S04]  /*5f60*/  @!P1 LEA R2, P0, R13.reuse, R2, 0x5 ;  /* 0x000000020d029211 */ /* 0x040fe800078028ff */
[----:B------:R-:W-:Y:S02]  /*5f70*/  @!P1 LEA.HI.X R0, R13, R0, R18, 0x5, P0 ;  /* 0x000000000d009211 */ /* 0x000fe400000f2c12 */
[----:B------:R-:W-:Y:S02]  /*5f80*/  @!P1 IADD3 R3, P0, R2, R16, RZ ;  /* 0x0000001002039210 */ /* 0x000fe40007f1e0ff */
[----:B------:R-:W-:Y:S03]  /*5f90*/  LDSM.16.M88.4 R16, [R192+0x8900] ;  /* 0x00890000c010783b */ /* 0x000fe60000000200 */
[----:B------:R-:W-:Y:S01]  /*5fa0*/  @!P1 IMAD.X R4, R0, 0x1, R15, P0 ;  /* 0x0000000100049824 */ /* 0x000fe200000e060f */
[C---:B------:R-:W-:Y:S04]  /*5fb0*/  @!P1 LEA R20, P0, R3.reuse, c[0x0][0x1f8], 0x1 ;  /* 0x00007e0003149a11 */ /* 0x040fe800078008ff */
[----:B------:R-:W-:Y:S02]  /*5fc0*/  @!P1 LEA.HI.X R21, R3, c[0x0][0x1fc], R4, 0x1, P0 ;  /* 0x00007f0003159a11 */ /* 0x000fe400000f0c04 */
[----:B------:R-:W-:Y:S05]  /*5fd0*/  @!P1 IADD3 R3, P0, R2, R12, RZ ;  /* 0x0000000c02039210 */ /* 0x000fea0007f1e0ff */
[----:B------:R-:W-:Y:S01]  /*5fe0*/  @!P1 IMAD.X R4, R0, 0x1, R11, P0 ;  /* 0x0000000100049824 */ /* 0x000fe200000e060b */
[C---:B------:R-:W-:Y:S04]  /*5ff0*/  @!P1 LEA R14, P0, R3.reuse, c[0x0][0x1f8], 0x1 ;  /* 0x00007e00030e9a11 */ /* 0x040fe800078008ff */
[----:B------:R-:W-:Y:S02]  /*6000*/  @!P1 LEA.HI.X R15, R3, c[0x0][0x1fc], R4, 0x1, P0 ;  /* 0x00007f00030f9a11 */ /* 0x000fe400000f0c04 */
[----:B------:R-:W-:Y:S05]  /*6010*/  @!P1 IADD3 R3, P0, R2, R10, RZ ;  /* 0x0000000a02039210 */ /* 0x000fea0007f1e0ff */
[----:B------:R-:W-:Y:S01]  /*6020*/  @!P1 IMAD.X R4, R0, 0x1, R9, P0 ;  /* 0x0000000100049824 */ /* 0x000fe200000e0609 */
[C---:B------:R-:W-:Y:S01]  /*6030*/  @!P1 LEA R12, P0, R3.reuse, c[0x0][0x1f8], 0x1 ;  /* 0x00007e00030c9a11 */ /* 0x040fe200078008ff */
[----:B------:R-:W1:Y:S03]  /*6040*/  LDSM.16.M88.4 R8, [R192+0x8100] ;  /* 0x00810000c008783b */ /* 0x000e660000000200 */
[----:B------:R-:W-:Y:S01]  /*6050*/  @!P1 LEA.HI.X R13, R3, c[0x0][0x1fc], R4, 0x1, P0 ;  /* 0x00007f00030d9a11 */ /* 0x000fe200000f0c04 */
[----:B------:R-:W-:Y:S01]  /*6060*/  @!PT LDS RZ, [RZ] ;  /* 0x00000000fffff984 */ /* 0x000fe20000000800 */
[----:B------:R-:W-:Y:S01]  /*6070*/  @!PT LDS RZ, [RZ] ;  /* 0x00000000fffff984 */ /* 0x000fe20000000800 */
[----:B------:R-:W-:Y:S01]  /*6080*/  @!PT LDS RZ, [RZ] ;  /* 0x00000000fffff984 */ /* 0x000fe20000000800 */
[----:B------:R2:W-:Y:S01]  /*6090*/  @!P1 LDGSTS.E.BYPASS.LTC128B.128 [R233+0x100], [R220.64], !P3 ;  /* 0x00100000dce99fae */ /* 0x0005e2000d901d48 */
[----:B------:R-:W-:Y:S03]  /*60a0*/  @!P1 IADD3 R2, P0, R2, R252, RZ ;  /* 0x000000fc02029210 */ /* 0x000fe60007f1e0ff */
[----:B------:R3:W-:Y:S02]  /*60b0*/  @!P1 LDGSTS.E.BYPASS.LTC128B.128 [R233+0x2100], [R30.64], !P6 ;  /* 0x021000001ee99fae */ /* 0x0007e4000f101d48 */
[----:B------:R-:W-:Y:S01]  /*60c0*/  @!P1 IMAD.X R0, R0, 0x1, R251, P0 ;  /* 0x0000000100009824 */ /* 0x000fe200000e06fb */
[C---:B------:R-:W-:Y:S01]  /*60d0*/  @!P1 LEA R6, P0, R2.reuse, c[0x0][0x1f8], 0x1 ;  /* 0x00007e0002069a11 */ /* 0x040fe200078008ff */
[----:B------:R3:W-:Y:S03]  /*60e0*/  @!P1 LDGSTS.E.BYPASS.LTC128B.128 [R233+0x4100], [R28.64], !P5 ;  /* 0x041000001ce99fae */ /* 0x0007e6000e901d48 */
[----:B------:R-:W-:Y:S01]  /*60f0*/  @!P1 LEA.HI.X R7, R2, c[0x0][0x1fc], R0, 0x1, P0 ;  /* 0x00007f0002079a11 */ /* 0x000fe200000f0c00 */
[----:B------:R4:W-:Y:S01]  /*6100*/  @!P1 LDGSTS.E.BYPASS.LTC128B.128 [R233+0x6100], [R22.64], !P4 ;  /* 0x0610000016e99fae */ /* 0x0009e2000e101d48 */
[C---:B------:R-:W-:Y:S03]  /*6110*/  ISETP.GT.AND P0, PT, R222.reuse, R232, PT ;  /* 0x000000e8de00720c */ /* 0x040fe60003f04270 */
[----:B------:R4:W-:Y:S04]  /*6120*/  @!P1 LDGSTS.E.BYPASS.LTC128B.128 [R233+0x1100], [R20.64], !P3 ;  /* 0x0110000014e99fae */ /* 0x0009e8000d901d48 */
[----:B------:R5:W-:Y:S04]  /*6130*/  @!P1 LDGSTS.E.BYPASS.LTC128B.128 [R233+0x3100], [R14.64], !P6 ;  /* 0x031000000ee99fae */ /* 0x000be8000f101d48 */
[----:B------:R5:W-:Y:S02]  /*6140*/  @!P1 LDGSTS.E.BYPASS.LTC128B.128 [R233+0x5100], [R12.64], !P5 ;  /* 0x051000000ce99fae */ /* 0x000be4000e901d48 */
[----:B------:R-:W-:Y:S02]  /*6150*/  @P0 IADD3 R4, R222, -0x1, RZ ;  /* 0xffffffffde040810 */ /* 0x000fe40007ffe0ff */
[----:B------:R1:W-:Y:S02]  /*6160*/  @!P1 LDGSTS.E.BYPASS.LTC128B.128 [R233+0x7100], [R6.64], !P4 ;  /* 0x0710000006e99fae */ /* 0x0003e4000e101d48 */
[----:B------:R-:W-:Y:S02]  /*6170*/  @P0 SHF.R.S32.HI R0, RZ, 0x1f, R4 ;  /* 0x0000001fff000819 */ /* 0x000fe40000011404 */
[----:B------:R-:W0:Y:S03]  /*6180*/  LDGDEPBAR ;  /* 0x00000000000079af */ /* 0x000e260000000000 */
[----:B------:R-:W-:Y:S04]  /*6190*/  @P0 IMAD R0, R0, c[0x0][0x1e0], RZ ;  /* 0x0000780000000a24 */ /* 0x000fe800078e02ff */
[C---:B------:R-:W-:Y:S02]  /*61a0*/  @P0 IMAD R0, R4.reuse, c[0x0][0x1e4], R0 ;  /* 0x0000790004000a24 */ /* 0x040fe400078e0200 */
[----:B------:R-:W-:Y:S04]  /*61b0*/  @P0 IMAD.WIDE.U32 R4, R4, c[0x0][0x1e0], RZ ;  /* 0x0000780004040a25 */ /* 0x000fe800078e00ff */
[----:B------:R-:W-:Y:S02]  /*61c0*/  @P0 IMAD.SHL.U32 R2, R4, 0x40, RZ ;  /* 0x0000004004020824 */ /* 0x000fe400078e00ff */
[----:B------:R-:W-:Y:S03]  /*61d0*/  @P0 IMAD.IADD R0, R5, 0x1, R0 ;  /* 0x0000000105000824 */ /* 0x000fe600078e0200 */
[----:B------:R-:W-:Y:S02]  /*61e0*/  @P0 IADD3 R3, P2, R2, R236, RZ ;  /* 0x000000ec02030210 */ /* 0x000fe40007f5e0ff */
[----:B------:R-:W-:Y:S05]  /*61f0*/  @P0 SHF.L.U64.HI R0, R4, 0x6, R0 ;  /* 0x0000000604000819 */ /* 0x000fea0000010200 */
[----:B------:R-:W-:Y:S01]  /*6200*/  @P0 IMAD.X R4, R0, 0x1, R225, P2 ;  /* 0x0000000100040824 */ /* 0x000fe200010e06e1 */
[C---:B------:R-:W-:Y:S04]  /*6210*/  @P0 LEA R234, P2, R3.reuse, c[0x0][0x1c8], 0x1 ;  /* 0x0000720003ea0a11 */ /* 0x040fe800078408ff */
[----:B------:R-:W-:Y:S02]  /*6220*/  @P0 LEA.HI.X R235, R3, c[0x0][0x1cc], R4, 0x1, P2 ;  /* 0x0000730003eb0a11 */ /* 0x000fe400010f0c04 */
[C---:B-1----:R-:W-:Y:S03]  /*6230*/  HMMA.16816.F32 R4, R32.reuse, R8, RZ ;  /* 0x000000082004723c */ /* 0x042fe600000018ff */
[----:B------:R-:W-:Y:S05]  /*6240*/  @P0 IADD3 R3, P1, R2, R250, RZ ;  /* 0x000000fa02030210 */ /* 0x000fea0007f3e0ff */
[C---:B------:R-:W-:Y:S01]  /*6250*/  HMMA.16816.F32 R8, R32.reuse, R10, RZ ;  /* 0x0000000a2008723c */ /* 0x040fe200000018ff */
[----:B------:R-:W-:Y:S03]  /*6260*/  @P0 IMAD.X R156, R0, 0x1, R249, P1 ;  /* 0x00000001009c0824 */ /* 0x000fe600008e06f9 */
[C---:B------:R-:W-:Y:S04]  /*6270*/  @P0 LEA R230, P1, R3.reuse, c[0x0][0x1c8], 0x1 ;  /* 0x0000720003e60a11 */ /* 0x040fe800078208ff */
[C---:B-----5:R-:W-:Y:S01]  /*6280*/  HMMA.16816.F32 R12, R32.reuse, R16, RZ ;  /* 0x00000010200c723c */ /* 0x060fe200000018ff */
[----:B------:R-:W-:Y:S03]  /*6290*/  @P0 LEA.HI.X R231, R3, c[0x0][0x1cc], R156, 0x1, P1 ;  /* 0x0000730003e70a11 */ /* 0x000fe600008f0c9c */
[----:B------:R-:W-:Y:S04]  /*62a0*/  @P0 IADD3 R3, P1, R2, R248, RZ ;  /* 0x000000f802030210 */ /* 0x000fe80007f3e0ff */
[C---:B------:R-:W-:Y:S01]  /*62b0*/  HMMA.16816.F32 R16, R32.reuse, R18, RZ ;  /* 0x000000122010723c */ /* 0x040fe200000018ff */
[----:B------:R-:W-:Y:S03]  /*62c0*/  @P0 IMAD.X R156, R0, 0x1, R247, P1 ;  /* 0x00000001009c0824 */ /* 0x000fe600008e06f7 */
[C---:B------:R-:W-:Y:S04]  /*62d0*/  @P0 LEA R228, P1, R3.reuse, c[0x0][0x1c8], 0x1 ;  /* 0x0000720003e40a11 */ /* 0x040fe800078208ff */
[C---:B----4-:R-:W-:Y:S01]  /*62e0*/  HMMA.16816.F32 R20, R32.reuse, R24, RZ ;  /* 0x000000182014723c */ /* 0x050fe200000018ff */
[----:B------:R-:W-:Y:S03]  /*62f0*/  @P0 LEA.HI.X R229, R3, c[0x0][0x1cc], R156, 0x1, P1 ;  /* 0x0000730003e50a11 */ /* 0x000fe600008f0c9c */
[----:B------:R-:W-:Y:S04]  /*6300*/  @P0 IADD3 R3, P1, R2, R246, RZ ;  /* 0x000000f602030210 */ /* 0x000fe80007f3e0ff */
[C---:B------:R-:W-:Y:S01]  /*6310*/  HMMA.16816.F32 R24, R32.reuse, R26, RZ ;  /* 0x0000001a2018723c */ /* 0x040fe200000018ff */
[----:B------:R-:W-:Y:S03]  /*6320*/  @P0 IMAD.X R156, R0, 0x1, R245, P1 ;  /* 0x00000001009c0824 */ /* 0x000fe600008e06f5 */
[C---:B------:R-:W-:Y:S04]  /*6330*/  @P0 LEA R226, P1, R3.reuse, c[0x0][0x1c8], 0x1 ;  /* 0x0000720003e20a11 */ /* 0x040fe800078208ff */
[C---:B---3--:R-:W-:Y:S01]  /*6340*/  HMMA.16816.F32 R28, R32.reuse, R168, RZ ;  /* 0x000000a8201c723c */ /* 0x048fe200000018ff */
[----:B------:R-:W-:Y:S03]  /*6350*/  @P0 LEA.HI.X R227, R3, c[0x0][0x1cc], R156, 0x1, P1 ;  /* 0x0000730003e30a11 */ /* 0x000fe600008f0c9c */
[----:B------:R-:W-:Y:S02]  /*6360*/  @P0 IADD3 R2, P1, R223, R2, RZ ;  /* 0x00000002df020210 */ /* 0x000fe40007f3e0ff */
[----:B------:R-:W3:Y:S02]  /*6370*/  LDL R223, [R1+0x38] ;  /* 0x0000380001df7983 */ /* 0x000ee40000100800 */
[----:B------:R-:W-:Y:S01]  /*6380*/  HMMA.16816.F32 R32, R32, R170, RZ ;  /* 0x000000aa2020723c */ /* 0x000fe200000018ff */
[----:B------:R-:W-:Y:S01]  /*6390*/  @P0 IMAD.X R0, R159, 0x1, R0, P1 ;  /* 0x000000019f000824 */ /* 0x000fe200008e0600 */
[----:B------:R-:W-:Y:S02]  /*63a0*/  LDSM.16.M88.4 R168, [R202+0x10100] ;  /* 0x01010000caa8783b */ /* 0x000fe40000000200 */
[----:B------:R-:W-:Y:S01]  /*63b0*/  IMAD.MOV.U32 R159, RZ, RZ, c[0x0][0x2c4] ;  /* 0x0000b100ff9f7624 */ /* 0x000fe200078e00ff */
[----:B------:R-:W-:Y:S03]  /*63c0*/  @P0 IADD3 R3, P1, R2, R236, RZ ;  /* 0x000000ec02030210 */ /* 0x000fe60007f3e0ff */
[C---:B------:R-:W-:Y:S05]  /*63d0*/  HMMA.16816.F32 R4, R172.reuse, R176, R4 ;  /* 0x000000b0ac04723c */ /* 0x040fea0000001804 */
[----:B------:R-:W-:Y:S01]  /*63e0*/  ISETP.NE.AND P2, PT, R159, 0x1, PT ;  /* 0x000000019f00780c */ /* 0x000fe20003f45270 */
[----:B------:R-:W-:Y:S01]  /*63f0*/  @P0 IMAD.X R156, R0, 0x1, R225, P1 ;  /* 0x00000001009c0824 */ /* 0x000fe200008e06e1 */
[----:B------:R1:W3:Y:S01]  /*6400*/  LDL R159, [R1+0x3c] ;  /* 0x00003c00019f7983 */ /* 0x0002e20000100800 */
[C---:B------:R-:W-:Y:S03]  /*6410*/  HMMA.16816.F32 R8, R172.reuse, R178, R8 ;  /* 0x000000b2ac08723c */ /* 0x040fe60000001808 */
[----:B------:R-:W-:Y:S01]  /*6420*/  LDSM.16.M88.4 R176, [R198+0x8900] ;  /* 0x00890000c6b0783b */ /* 0x000fe20000000200 */
[C---:B------:R-:W-:Y:S04]  /*6430*/  @P0 LEA R224, P1, R3.reuse, c[0x0][0x1c8], 0x1 ;  /* 0x0000720003e00a11 */ /* 0x040fe800078208ff */
[C---:B------:R-:W-:Y:S04]  /*6440*/  HMMA.16816.F32 R12, R172.reuse, R180, R12 ;  /* 0x000000b4ac0c723c */ /* 0x040fe8000000180c */
[----:B------:R-:W-:Y:S02]  /*6450*/  @P0 LEA.HI.X R225, R3, c[0x0][0x1cc], R156, 0x1, P1 ;  /* 0x0000730003e10a11 */ /* 0x000fe400008f0c9c */
[----:B------:R-:W-:Y:S02]  /*6460*/  @P0 IADD3 R3, P1, R2, R250, RZ ;  /* 0x000000fa02030210 */ /* 0x000fe40007f3e0ff */
[C---:B------:R-:W-:Y:S04]  /*6470*/  HMMA.16816.F32 R16, R172.reuse, R182, R16 ;  /* 0x000000b6ac10723c */ /* 0x040fe80000001810 */
[----:B------:R-:W-:Y:S01]  /*6480*/  @P0 IMAD.X R156, R0, 0x1, R249, P1 ;  /* 0x00000001009c0824 */ /* 0x000fe200008e06f9 */
[C---:B--2---:R-:W-:Y:S03]  /*6490*/  @P0 LEA R220, P1, R3.reuse, c[0x0][0x1c8], 0x1 ;  /* 0x0000720003dc0a11 */ /* 0x044fe600078208ff */
[C---:B------:R-:W-:Y:S04]  /*64a0*/  HMMA.16816.F32 R20, R172.reuse, R184, R20 ;  /* 0x000000b8ac14723c */ /* 0x040fe80000001814 */
[----:B------:R-:W-:Y:S02]  /*64b0*/  @P0 LEA.HI.X R221, R3, c[0x0][0x1cc], R156, 0x1, P1 ;  /* 0x0000730003dd0a11 */ /* 0x000fe400008f0c9c */
[----:B------:R-:W-:Y:S02]  /*64c0*/  @P0 IADD3 R3, P1, R2, R248, RZ ;  /* 0x000000f802030210 */ /* 0x000fe40007f3e0ff */
[C---:B------:R-:W-:Y:S04]  /*64d0*/  HMMA.16816.F32 R24, R172.reuse, R186, R24 ;  /* 0x000000baac18723c */ /* 0x040fe80000001818 */
[----:B------:R-:W-:Y:S01]  /*64e0*/  @P0 IMAD.X R156, R0, 0x1, R247, P1 ;  /* 0x00000001009c0824 */ /* 0x000fe200008e06f7 */
[C---:B------:R-:W-:Y:S03]  /*64f0*/  @P0 LEA R182, P1, R3.reuse, c[0x0][0x1c8], 0x1 ;  /* 0x0000720003b60a11 */ /* 0x040fe600078208ff */
[C---:B------:R-:W-:Y:S04]  /*6500*/  HMMA.16816.F32 R28, R172.reuse, R188, R28 ;  /* 0x000000bcac1c723c */ /* 0x040fe8000000181c */
[----:B------:R-:W-:Y:S01]  /*6510*/  @P0 LEA.HI.X R183, R3, c[0x0][0x1cc], R156, 0x1, P1 ;  /* 0x0000730003b70a11 */ /* 0x000fe200008f0c9c */
[----:B------:R-:W-:Y:S01]  /*6520*/  IMAD.SHL.U32 R156, R222, 0x40, RZ ;  /* 0x00000040de9c7824 */ /* 0x000fe200078e00ff */
[----:B------:R-:W-:Y:S02]  /*6530*/  @P0 IADD3 R2, P1, R2, R246, RZ ;  /* 0x000000f602020210 */ /* 0x000fe40007f3e0ff */
[----:B------:R-:W-:Y:S01]  /*6540*/  HMMA.16816.F32 R32, R172, R190, R32 ;  /* 0x000000beac20723c */ /* 0x000fe20000001820 */
[----:B------:R-:W2:Y:S03]  /*6550*/  LDSM.16.M88.4 R172, [R198+0x8100] ;  /* 0x00810000c6ac783b */ /* 0x000ea60000000200 */
[----:B------:R-:W-:Y:S01]  /*6560*/  @P0 IMAD.X R0, R0, 0x1, R245, P1 ;  /* 0x0000000100000824 */ /* 0x000fe200008e06f5 */
[C---:B------:R-:W-:Y:S04]  /*6570*/  @P0 LEA R180, P1, R2.reuse, c[0x0][0x1c8], 0x1 ;  /* 0x0000720002b40a11 */ /* 0x040fe800078208ff */
[----:B------:R-:W-:Y:S03]  /*6580*/  @P0 LEA.HI.X R181, R2, c[0x0][0x1cc], R0, 0x1, P1 ;  /* 0x0000730002b50a11 */ /* 0x000fe600008f0c00 */
[----:B------:R-:W-:Y:S04]  /*6590*/  IADD3 R0, -R219, 0x1, -R156 ;  /* 0x00000001db007810 */ /* 0x000fe80007ffe99c */
[----:B------:R-:W-:Y:S04]  /*65a0*/  IADD3 R0, R0, c[0x0][0x1d0], RZ ;  /* 0x0000740000007a10 */ /* 0x000fe80007ffe0ff */
[----:B------:R-:W-:Y:S01]  /*65b0*/  IADD3 R0, R0, -c[0x0][0x168], RZ ;  /* 0x80005a0000007a10 */ /* 0x000fe20007ffe0ff */
[C---:B--2---:R-:W-:Y:S08]  /*65c0*/  HMMA.16816.F32 R4, R168.reuse, R172, R4 ;  /* 0x000000aca804723c */ /* 0x044ff00000001804 */
[C---:B------:R-:W-:Y:S01]  /*65d0*/  HMMA.16816.F32 R8, R168.reuse, R174, R8 ;  /* 0x000000aea808723c */ /* 0x040fe20000001808 */
[----:B------:R-:W2:Y:S07]  /*65e0*/  LDSM.16.M88.4 R172, [R198+0x9100] ;  /* 0x00910000c6ac783b */ /* 0x000eae0000000200 */
[C---:B------:R-:W-:Y:S08]  /*65f0*/  HMMA.16816.F32 R12, R168.reuse, R176, R12 ;  /* 0x000000b0a80c723c */ /* 0x040ff0000000180c */
[C---:B------:R-:W-:Y:S01]  /*6600*/  HMMA.16816.F32 R16, R168.reuse, R178, R16 ;  /* 0x000000b2a810723c */ /* 0x040fe20000001810 */
[----:B------:R-:W4:Y:S07]  /*6610*/  LDSM.16.M88.4 R176, [R198+0x9900] ;  /* 0x00990000c6b0783b */ /* 0x000f2e0000000200 */
[C---:B--2---:R-:W-:Y:S08]  /*6620*/  HMMA.16816.F32 R20, R168.reuse, R172, R20 ;  /* 0x000000aca814723c */ /* 0x044ff00000001814 */
[C---:B------:R-:W-:Y:S01]  /*6630*/  HMMA.16816.F32 R24, R168.reuse, R174, R24 ;  /* 0x000000aea818723c */ /* 0x040fe20000001818 */
[----:B------:R-:W-:Y:S07]  /*6640*/  LDSM.16.M88.4 R172, [R197] ;  /* 0x00000000c5ac783b */ /* 0x000fee0000000200 */
[C---:B----4-:R-:W-:Y:S08]  /*6650*/  HMMA.16816.F32 R28, R168.reuse, R176, R28 ;  /* 0x000000b0a81c723c */ /* 0x050ff0000000181c */
[----:B------:R-:W-:Y:S01]  /*6660*/  HMMA.16816.F32 R32, R168, R178, R32 ;  /* 0x000000b2a820723c */ /* 0x000fe20000001820 */
[----:B------:R-:W2:Y:S04]  /*6670*/  LDSM.16.M88.4 R168, [R201+0x10100] ;  /* 0x01010000c9a8783b */ /* 0x000ea80000000200 */
[----:B------:R-:W4:Y:S03]  /*6680*/  LDSM.16.M88.4 R176, [R197+0x800] ;  /* 0x00080000c5b0783b */ /* 0x000f260000000200 */
[C---:B--2---:R-:W-:Y:S08]  /*6690*/  HMMA.16816.F32 R4, R168.reuse, R172, R4 ;  /* 0x000000aca804723c */ /* 0x044ff00000001804 */
[C---:B------:R-:W-:Y:S01]  /*66a0*/  HMMA.16816.F32 R8, R168.reuse, R174, R8 ;  /* 0x000000aea808723c */ /* 0x040fe20000001808 */
[----:B------:R-:W2:Y:S07]  /*66b0*/  LDSM.16.M88.4 R172, [R197+0x1000] ;  /* 0x00100000c5ac783b */ /* 0x000eae0000000200 */
[C---:B----4-:R-:W-:Y:S08]  /*66c0*/  HMMA.16816.F32 R12, R168.reuse, R176, R12 ;  /* 0x000000b0a80c723c */ /* 0x050ff0000000180c */
[C---:B------:R-:W-:Y:S01]  /*66d0*/  HMMA.16816.F32 R16, R168.reuse, R178, R16 ;  /* 0x000000b2a810723c */ /* 0x040fe20000001810 */
[----:B------:R-:W4:Y:S07]  /*66e0*/  LDSM.16.M88.4 R176, [R197+0x1800] ;  /* 0x00180000c5b0783b */ /* 0x000f2e0000000200 */
[C---:B--2---:R-:W-:Y:S08]  /*66f0*/  HMMA.16816.F32 R20, R168.reuse, R172, R20 ;  /* 0x000000aca814723c */ /* 0x044ff00000001814 */
[C---:B------:R-:W-:Y:S01]  /*6700*/  HMMA.16816.F32 R24, R168.reuse, R174, R24 ;  /* 0x000000aea818723c */ /* 0x040fe20000001818 */
[----:B------:R-:W-:Y:S07]  /*6710*/  LDSM.16.M88.4 R172, [R192+0xa100] ;  /* 0x00a10000c0ac783b */ /* 0x000fee0000000200 */
[C---:B----4-:R-:W-:Y:S08]  /*6720*/  HMMA.16816.F32 R28, R168.reuse, R176, R28 ;  /* 0x000000b0a81c723c */ /* 0x050ff0000000181c */
[----:B------:R-:W-:Y:S01]  /*6730*/  HMMA.16816.F32 R32, R168, R178, R32 ;  /* 0x000000b2a820723c */ /* 0x000fe20000001820 */
[----:B------:R-:W2:Y:S04]  /*6740*/  LDSM.16.M88.4 R168, [R199+0x14100] ;  /* 0x01410000c7a8783b */ /* 0x000ea80000000200 */
[----:B------:R-:W4:Y:S01]  /*6750*/  LDSM.16.M88.4 R176, [R192+0xa900] ;  /* 0x00a90000c0b0783b */ /* 0x000f220000000200 */
[----:B---3--:R-:W-:Y:S02]  /*6760*/  @P2 IMAD.MOV.U32 R159, RZ, RZ, R223 ;  /* 0x000000ffff9f2224 */ /* 0x008fe400078e00df */
[----:B------:R-:W-:Y:S03]  /*6770*/  IMAD.MOV.U32 R223, RZ, RZ, 0x1 ;  /* 0x00000001ffdf7424 */ /* 0x000fe600078e00ff */
[----:B------:R-:W-:Y:S02]  /*6780*/  SHFL.IDX PT, R3, R159, RZ, 0x1c1f ;  /* 0x001c1fff9f037589 */ /* 0x000fe400000e0000 */
[----:B------:R-:W-:Y:S01]  /*6790*/  ISETP.LE.AND P2, PT, R223, c[0x0][0x32c], PT ;  /* 0x0000cb00df007a0c */ /* 0x000fe20003f43270 */
[C---:B--2---:R-:W-:Y:S08]  /*67a0*/  HMMA.16816.F32 R4, R168.reuse, R172, R4 ;  /* 0x000000aca804723c */ /* 0x044ff00000001804 */
[C---:B------:R-:W-:Y:S01]  /*67b0*/  HMMA.16816.F32 R8, R168.reuse, R174, R8 ;  /* 0x000000aea808723c */ /* 0x040fe20000001808 */
[----:B------:R-:W2:Y:S07]  /*67c0*/  LDSM.16.M88.4 R172, [R192+0xb100] ;  /* 0x00b10000c0ac783b */ /* 0x000eae0000000200 */
[C---:B----4-:R-:W-:Y:S08]  /*67d0*/  HMMA.16816.F32 R12, R168.reuse, R176, R12 ;  /* 0x000000b0a80c723c */ /* 0x050ff0000000180c */
[C---:B------:R-:W-:Y:S01]  /*67e0*/  HMMA.16816.F32 R16, R168.reuse, R178, R16 ;  /* 0x000000b2a810723c */ /* 0x040fe20000001810 */
[----:B------:R-:W3:Y:S07]  /*67f0*/  LDSM.16.M88.4 R176, [R192+0xb900] ;  /* 0x00b90000c0b0783b */ /* 0x000eee0000000200 */
[C---:B--2---:R-:W-:Y:S08]  /*6800*/  HMMA.16816.F32 R20, R168.reuse, R172, R20 ;  /* 0x000000aca814723c */ /* 0x044ff00000001814 */
[C---:B------:R-:W-:Y:S01]  /*6810*/  HMMA.16816.F32 R24, R168.reuse, R174, R24 ;  /* 0x000000aea818723c */ /* 0x040fe20000001818 */
[----:B------:R-:W-:Y:S07]  /*6820*/  LDSM.16.M88.4 R172, [R215] ;  /* 0x00000000d7ac783b */ /* 0x000fee0000000200 */
[C---:B---3--:R-:W-:Y:S08]  /*6830*/  HMMA.16816.F32 R28, R168.reuse, R176, R28 ;  /* 0x000000b0a81c723c */ /* 0x048ff0000000181c */
[----:B------:R-:W-:Y:S01]  /*6840*/  HMMA.16816.F32 R32, R168, R178, R32 ;  /* 0x000000b2a820723c */ /* 0x000fe20000001820 */
[----:B------:R-:W2:Y:S04]  /*6850*/  LDSM.16.M88.4 R168, [R200+0x14100] ;  /* 0x01410000c8a8783b */ /* 0x000ea80000000200 */
[----:B------:R-:W3:Y:S03]  /*6860*/  LDSM.16.M88.4 R176, [R214] ;  /* 0x00000000d6b0783b */ /* 0x000ee60000000200 */
[C---:B--2---:R-:W-:Y:S08]  /*6870*/  HMMA.16816.F32 R4, R168.reuse, R172, R4 ;  /* 0x000000aca804723c */ /* 0x044ff00000001804 */
[C---:B------:R-:W-:Y:S01]  /*6880*/  HMMA.16816.F32 R8, R168.reuse, R174, R8 ;  /* 0x000000aea808723c */ /* 0x040fe20000001808 */
[----:B------:R-:W2:Y:S07]  /*6890*/  LDSM.16.M88.4 R172, [R213] ;  /* 0x00000000d5ac783b */ /* 0x000eae0000000200 */
[C---:B---3--:R-:W-:Y:S08]  /*68a0*/  HMMA.16816.F32 R12, R168.reuse, R176, R12 ;  /* 0x000000b0a80c723c */ /* 0x048ff0000000180c */
[C---:B------:R-:W-:Y:S01]  /*68b0*/  HMMA.16816.F32 R16, R168.reuse, R178, R16 ;  /* 0x000000b2a810723c */ /* 0x040fe20000001810 */
[----:B------:R-:W3:Y:S07]  /*68c0*/  LDSM.16.M88.4 R176, [R212] ;  /* 0x00000000d4b0783b */ /* 0x000eee0000000200 */
[C---:B--2---:R-:W-:Y:S08]  /*68d0*/  HMMA.16816.F32 R20, R168.reuse, R172, R20 ;  /* 0x000000aca814723c */ /* 0x044ff00000001814 */
[C---:B------:R-:W-:Y:S01]  /*68e0*/  HMMA.16816.F32 R24, R168.reuse, R174, R24 ;  /* 0x000000aea818723c */ /* 0x040fe20000001818 */
[----:B------:R-:W-:Y:S07]  /*68f0*/  LDSM.16.M88.4 R172, [R198+0xa100] ;  /* 0x00a10000c6ac783b */ /* 0x000fee0000000200 */
[C---:B---3--:R-:W-:Y:S08]  /*6900*/  HMMA.16816.F32 R28, R168.reuse, R176, R28 ;  /* 0x000000b0a81c723c */ /* 0x048ff0000000181c */
[----:B------:R-:W-:Y:S01]  /*6910*/  HMMA.16816.F32 R32, R168, R178, R32 ;  /* 0x000000b2a820723c */ /* 0x000fe20000001820 */
[----:B------:R-:W2:Y:S04]  /*6920*/  LDSM.16.M88.4 R168, [R202+0x14100] ;  /* 0x01410000caa8783b */ /* 0x000ea80000000200 */
[----:B------:R-:W3:Y:S03]  /*6930*/  LDSM.16.M88.4 R176, [R198+0xa900] ;  /* 0x00a90000c6b0783b */ /* 0x000ee60000000200 */
[C---:B--2---:R-:W-:Y:S08]  /*6940*/  HMMA.16816.F32 R4, R168.reuse, R172, R4 ;  /* 0x000000aca804723c */ /* 0x044ff00000001804 */
[C---:B------:R-:W-:Y:S01]  /*6950*/  HMMA.16816.F32 R8, R168.reuse, R174, R8 ;  /* 0x000000aea808723c */ /* 0x040fe20000001808 */
[----:B------:R-:W2:Y:S07]  /*6960*/  LDSM.16.M88.4 R172, [R198+0xb100] ;  /* 0x00b10000c6ac783b */ /* 0x000eae0000000200 */
[C---:B---3--:R-:W-:Y:S08]  /*6970*/  HMMA.16816.F32 R12, R168.reuse, R176, R12 ;  /* 0x000000b0a80c723c */ /* 0x048ff0000000180c */
[C---:B------:R-:W-:Y:S01]  /*6980*/  HMMA.16816.F32 R16, R168.reuse, R178, R16 ;  /* 0x000000b2a810723c */ /* 0x040fe20000001810 */
[----:B------:R-:W3:Y:S07]  /*6990*/  LDSM.16.M88.4 R176, [R198+0xb900] ;  /* 0x00b90000c6b0783b */ /* 0x000eee0000000200 */
        /* <DEDUP_REMOVED lines=116> */
[----:B------:R-:W3:Y:S01]  /*70e0*/  LDSM.16.M88.4 R176, [R197+0x7800] ;  /* 0x00780000c5b0783b */ /* 0x000ee20000000200 */
[----:B------:R-:W-:Y:S04]  /*70f0*/  DEPBAR.LE SB0, 0x0 ;  /* 0x000080000000791a */ /* 0x000fe80000000000 */
[----:B------:R-:W-:Y:S02]  /*7100*/  BAR.SYNC.DEFER_BLOCKING 0x0 ;  /* 0x0000000000007b1d */ /* 0x000fe40000010000 */
[C---:B--2---:R-:W-:Y:S04]  /*7110*/  HMMA.16816.F32 R20, R168.reuse, R172, R20 ;  /* 0x000000aca814723c */ /* 0x044fe80000001814 */
[----:B------:R-:W-:Y:S01]  /*7120*/  @!PT LDS RZ, [RZ] ;  /* 0x00000000fffff984 */ /* 0x000fe20000000800 */
[----:B------:R-:W-:Y:S01]  /*7130*/  @!PT LDS RZ, [RZ] ;  /* 0x00000000fffff984 */ /* 0x000fe20000000800 */
[----:B------:R-:W-:Y:S01]  /*7140*/  @!PT LDS RZ, [RZ] ;  /* 0x00000000fffff984 */ /* 0x000fe20000000800 */
[----:B------:R1:W-:Y:S04]  /*7150*/  @P0 LDGSTS.E.BYPASS.LTC128B.128 [R233+0x8100], [R234.64], !P3 ;  /* 0x08100000eae90fae */ /* 0x0003e8000d901d48 */
[C---:B------:R-:W-:Y:S01]  /*7160*/  HMMA.16816.F32 R24, R168.reuse, R174, R24 ;  /* 0x000000aea818723c */ /* 0x040fe20000001818 */
[----:B------:R1:W-:Y:S04]  /*7170*/  @P0 LDGSTS.E.BYPASS.LTC128B.128 [R233+0xa100], [R230.64], !P6 ;  /* 0x0a100000e6e90fae */ /* 0x0003e8000f101d48 */
[----:B------:R1:W-:Y:S03]  /*7180*/  @P0 LDGSTS.E.BYPASS.LTC128B.128 [R233+0xc100], [R228.64], !P5 ;  /* 0x0c100000e4e90fae */ /* 0x0003e6000e901d48 */
[C---:B---3--:R-:W-:Y:S01]  /*7190*/  HMMA.16816.F32 R28, R168.reuse, R176, R28 ;  /* 0x000000b0a81c723c */ /* 0x048fe2000000181c */
[----:B------:R1:W-:Y:S04]  /*71a0*/  @P0 LDGSTS.E.BYPASS.LTC128B.128 [R233+0xe100], [R226.64], !P4 ;  /* 0x0e100000e2e90fae */ /* 0x0003e8000e101d48 */
[----:B------:R1:W-:Y:S03]  /*71b0*/  @P0 LDGSTS.E.BYPASS.LTC128B.128 [R233+0x9100], [R224.64], !P3 ;  /* 0x09100000e0e90fae */ /* 0x0003e6000d901d48 */
[----:B------:R-:W-:Y:S01]  /*71c0*/  HMMA.16816.F32 R32, R168, R178, R32 ;  /* 0x000000b2a820723c */ /* 0x000fe20000001820 */
[----:B------:R1:W-:Y:S04]  /*71d0*/  @P0 LDGSTS.E.BYPASS.LTC128B.128 [R233+0xb100], [R220.64], !P6 ;  /* 0x0b100000dce90fae */ /* 0x0003e8000f101d48 */
[----:B------:R1:W-:Y:S02]  /*71e0*/  @P0 LDGSTS.E.BYPASS.LTC128B.128 [R233+0xd100], [R182.64], !P5 ;  /* 0x0d100000b6e90fae */ /* 0x0003e4000e901d48 */
[C---:B------:R-:W-:Y:S02]  /*71f0*/  IADD3 R169, R0.reuse, c[0x0][0x328], RZ ;  /* 0x0000ca0000a97a10 */ /* 0x040fe40007ffe0ff */
[----:B------:R1:W-:Y:S03]  /*7200*/  @P0 LDGSTS.E.BYPASS.LTC128B.128 [R233+0xf100], [R180.64], !P4 ;  /* 0x0f100000b4e90fae */ /* 0x0003e6000e101d48 */
[----:B------:R-:W-:Y:S01]  /*7210*/  IADD3 R168, R0, UR6, RZ ;  /* 0x0000000600a87c10 */ /* 0x000fe2000fffe0ff */
[----:B------:R-:W0:Y:S01]  /*7220*/  LDGDEPBAR ;  /* 0x00000000000079af */ /* 0x000e220000000000 */
[--C-:B------:R-:W-:Y:S03]  /*7230*/  IMAD.IADD R2, R169, 0x1, R3.reuse ;  /* 0x00000001a9027824 */ /* 0x100fe600078e0203 */
[----:B------:R-:W-:Y:S01]  /*7240*/  IMAD.IADD R0, R168, 0x1, R3 ;  /* 0x00000001a8007824 */ /* 0x000fe200078e0203 */
[----:B------:R-:W-:-:S05]  /*7250*/  @!P2 BRA `(.L_x_887) ;  /* 0x000001900000a947 */ /* 0x000fca0003800000 */
        /* <DEDUP_REMOVED lines=14> */
.L_x_889:
[----:B------:R-:W-:Y:S04]  /*7340*/  MOV R170, c[0x0][0x32c] ;  /* 0x0000cb0000aa7a02 */ /* 0x000fe80000000f00 */
[----:B------:R-:W-:Y:S11]  /*7350*/  ISETP.NE.AND P0, PT, R170, 0x1, PT ;  /* 0x00000001aa00780c */ /* 0x000ff60003f05270 */
[----:B------:R-:W-:Y:S02]  /*7360*/  @!UPT UIADD3 URZ, URZ, URZ, URZ ;  /* 0x0000003f3f3ff290 */ /* 0x000fe4000fffe03f */
[----:B------:R-:W-:Y:S05]  /*7370*/  @P0 IMAD.HI.U32 R170, R3, c[0x0][0x330], RZ ;  /* 0x0000cc0003aa0a27 */ /* 0x000fea00078e00ff */
[----:B------:R-:W-:Y:S02]  /*7380*/  @P0 SHF.R.U32.HI R3, RZ, c[0x0][0x334], R170 ;  /* 0x0000cd00ff030a19 */ /* 0x000fe400000116aa */
.L_x_890:
[----:B------:R-:W-:Y:S05]  /*7390*/  BSYNC B0 ;  /* 0x0000000000007941 */ /* 0x000fea0003800000 */
.L_x_888:
[----:B------:R-:W-:Y:S04]  /*73a0*/  IMAD R3, R3, c[0x0][0x32c], -R156 ;  /* 0x0000cb0003037a24 */ /* 0x000fe800078e0a9c */
[----:B------:R-:W-:Y:S05]  /*73b0*/  IMAD.IADD R3, R3, 0x1, -R219 ;  /* 0x0000000103037824 */ /* 0x000fea00078e0adb */
[----:B------:R-:W-:Y:S02]  /*73c0*/  IADD3 R170, R3, c[0x0][0x32c], RZ ;  /* 0x0000cb0003aa7a10 */ /* 0x000fe40007ffe0ff */
[----:B------:R-:W-:Y:S02]  /*73d0*/  IMNMX R0, R0, R3, !PT ;  /* 0x0000000300007217 */ /* 0x000fe40007800200 */
[----:B------:R-:W-:Y:S02]  /*73e0*/  IMNMX R2, R2, R170, PT ;  /* 0x000000aa02027217 */ /* 0x000fe40003800200 */
.L_x_887:
[----:B------:R-:W-:Y:S01]  /*73f0*/  ISETP.GT.AND P1, PT, R222, -0x1, PT ;  /* 0xffffffffde00780c */ /* 0x000fe20003f24270 */
[----:B------:R-:W2:Y:S03]  /*7400*/  SHFL.IDX PT, R3, R159, 0x1, 0x1c1f ;  /* 0x003c1f009f037f89 */ /* 0x000ea600000e0000 */
[----:B------:R-:W-:Y:S04]  /*7410*/  ISETP.GT.AND P0, PT, R0, RZ, P1 ;  /* 0x000000ff0000720c */ /* 0x000fe80000f04270 */
[----:B------:R-:W-:Y:S04]  /*7420*/  ISETP.LT.OR P0, PT, R2, 0x1, P0 ;  /* 0x000000010200780c */ /* 0x000fe80000701670 */
[----:B------:R-:W-:Y:S02]  /*7430*/  FSEL R4, R4, -INF , !P0 ;  /* 0xff80000004047808 */ /* 0x000fe40004000000 */
[----:B------:R-:W-:Y:S04]  /*7440*/  ISETP.GT.AND P0, PT, R0, 0x1, P1 ;  /* 0x000000010000780c */ /* 0x000fe80000f04270 */
        /* <DEDUP_REMOVED lines=22> */
[----:B-1----:R-:W-:Y:S02]  /*75b0*/  FSEL R181, R20, -INF , !P0 ;  /* 0xff80000014b57808 */ /* 0x002fe40004000000 */
        /* <DEDUP_REMOVED lines=18> */
[----:B------:R-:W-:Y:S01]  /*76e0*/  ISETP.GT.AND P0, PT, R0, 0x39, P1 ;  /* 0x000000390000780c */ /* 0x000fe20000f04270 */
[--C-:B--2---:R-:W-:Y:S03]  /*76f0*/  IMAD.IADD R0, R168, 0x1, R3.reuse ;  /* 0x00000001a8007824 */ /* 0x104fe600078e0203 */
[----:B------:R-:W-:Y:S01]  /*7700*/  ISETP.LT.OR P0, PT, R2, 0x3a, P0 ;  /* 0x0000003a0200780c */ /* 0x000fe20000701670 */
[----:B------:R-:W-:Y:S03]  /*7710*/  IMAD.IADD R2, R169, 0x1, R3 ;  /* 0x00000001a9027824 */ /* 0x000fe600078e0203 */
[----:B------:R-:W-:Y:S01]  /*7720*/  FSEL R225, R33, -INF , !P0 ;  /* 0xff80000021e17808 */ /* 0x000fe20004000000 */
        /* <DEDUP_REMOVED lines=15> */
.L_x_893:
[----:B------:R-:W-:Y:S04]  /*7820*/  MOV R12, c[0x0][0x32c] ;  /* 0x0000cb00000c7a02 */ /* 0x000fe80000000f00 */
[----:B------:R-:W-:Y:S11]  /*7830*/  ISETP.NE.AND P0, PT, R12, 0x1, PT ;  /* 0x000000010c00780c */ /* 0x000ff60003f05270 */
[----:B------:R-:W-:Y:S02]  /*7840*/  @!UPT UIADD3 URZ, URZ, URZ, URZ ;  /* 0x0000003f3f3ff290 */ /* 0x000fe4000fffe03f */
[----:B------:R-:W-:Y:S05]  /*7850*/  @P0 IMAD.HI.U32 R12, R3, c[0x0][0x330], RZ ;  /* 0x0000cc00030c0a27 */ /* 0x000fea00078e00ff */
[----:B------:R-:W-:Y:S02]  /*7860*/  @P0 SHF.R.U32.HI R3, RZ, c[0x0][0x334], R12 ;  /* 0x0000cd00ff030a19 */ /* 0x000fe4000001160c */
.L_x_894:
[----:B------:R-:W-:Y:S05]  /*7870*/  BSYNC B0 ;  /* 0x0000000000007941 */ /* 0x000fea0003800000 */
.L_x_892:
[----:B------:R-:W-:Y:S04]  /*7880*/  IMAD R156, R3, c[0x0][0x32c], -R156 ;  /* 0x0000cb00039c7a24 */ /* 0x000fe800078e0a9c */
[----:B------:R-:W-:Y:S05]  /*7890*/  IMAD.IADD R156, R156, 0x1, -R219 ;  /* 0x000000019c9c7824 */ /* 0x000fea00078e0adb */
[----:B------:R-:W-:Y:S02]  /*78a0*/  IADD3 R3, R156, c[0x0][0x32c], RZ ;  /* 0x0000cb009c037a10 */ /* 0x000fe40007ffe0ff */
[----:B------:R-:W-:Y:S02]  /*78b0*/  IMNMX R0, R0, R156, !PT ;  /* 0x0000009c00007217 */ /* 0x000fe40007800200 */
[----:B------:R-:W-:Y:S02]  /*78c0*/  IMNMX R2, R2, R3, PT ;  /* 0x0000000302027217 */ /* 0x000fe40003800200 */
.L_x_891:
[----:B------:R-:W-:Y:S02]  /*78d0*/  ISETP.GT.AND P0, PT, R0, RZ, P1 ;  /* 0x000000ff0000720c */ /* 0x000fe40000f04270 */
[----:B------:R-:W-:Y:S02]  /*78e0*/  FMNMX.FTZ R3, R4, R157, !PT ;  /* 0x0000009d04037209 */ /* 0x000fe40007810000 */
[----:B------:R-:W-:Y:S02]  /*78f0*/  ISETP.LT.OR P0, PT, R2, 0x1, P0 ;  /* 0x000000010200780c */ /* 0x000fe40000701670 */
[----:B------:R-:W-:Y:S02]  /*7900*/  FMNMX.FTZ R3, R5, R3, !PT ;  /* 0x0000000305037209 */ /* 0x000fe40007810000 */
[----:B------:R-:W-:Y:S02]  /*7910*/  FSEL R6, R6, -INF , !P0 ;  /* 0xff80000006067808 */ /* 0x000fe40004000000 */
[----:B------:R-:W-:Y:S02]  /*7920*/  ISETP.GT.AND P0, PT, R0, 0x1, P1 ;  /* 0x000000010000780c */ /* 0x000fe40000f04270 */
        /* <DEDUP_REMOVED lines=44> */
[----:B------:R-:W-:Y:S01]  /*7bf0*/  ISETP.GT.AND P0, PT, R0, 0x28, P1 ;  /* 0x000000280000780c */ /* 0x000fe20000f04270 */
[----:B------:R-:W-:Y:S01]  /*7c00*/  LDSM.16.MT88.4 R20, [R194+0x100] ;  /* 0x00010000c214783b */ /* 0x000fe20000004200 */
        /* <DEDUP_REMOVED lines=12> */
[----:B------:R-:W-:Y:S01]  /*7cd0*/  FMNMX.FTZ R12, R184, R12, !PT ;  /* 0x0000000cb80c7209 */ /* 0x000fe20007810000 */
[----:B------:R-:W-:Y:S01]  /*7ce0*/  SHFL.BFLY PT, R13, R3, 0x2, 0x1f ;  /* 0x0c401f00030d7f89 */ /* 0x000fe200000e0000 */
[----:B------:R-:W-:Y:S02]  /*7cf0*/  FSEL R219, R30, -INF , !P0 ;  /* 0xff8000001edb7808 */ /* 0x000fe40004000000 */
[----:B------:R-:W-:Y:S02]  /*7d00*/  ISETP.GT.AND P0, PT, R0, 0x31, P1 ;  /* 0x000000310000780c */ /* 0x000fe40000f04270 */
[----:B------:R-:W-:Y:S02]  /*7d10*/  FMNMX.FTZ R12, R185, R12, !PT ;  /* 0x0000000cb90c7209 */ /* 0x000fe40007810000 */
[----:B------:R-:W-:Y:S02]  /*7d20*/  ISETP.LT.OR P0, PT, R2, 0x32, P0 ;  /* 0x000000320200780c */ /* 0x000fe40000701670 */
[----:B------:R-:W-:Y:S02]  /*7d30*/  FMNMX.FTZ R12, R188, R12, !PT ;  /* 0x0000000cbc0c7209 */ /* 0x000fe40007810000 */
[----:B------:R-:W-:Y:S02]  /*7d40*/  FSEL R221, R31, -INF , !P0 ;  /* 0xff8000001fdd7808 */ /* 0x000fe40004000000 */
[----:B------:R-:W-:Y:S01]  /*7d50*/  ISETP.GT.AND P0, PT, R0, 0x38, P1 ;  /* 0x000000380000780c */ /* 0x000fe20000f04270 */
[----:B------:R-:W-:Y:S03]  /*7d60*/  LDSM.16.MT88.4 R28, [R196+0x100] ;  /* 0x00010000c41c783b */ /* 0x000fe60000004200 */
[----:B------:R-:W-:Y:S04]  /*7d70*/  ISETP.LT.OR P0, PT, R2, 0x39, P0 ;  /* 0x000000390200780c */ /* 0x000fe80000701670 */
[----:B------:R-:W-:Y:S02]  /*7d80*/  FSEL R223, R34, -INF , !P0 ;  /* 0xff80000022df7808 */ /* 0x000fe40004000000 */
[----:B------:R-:W-:Y:S02]  /*7d90*/  ISETP.GT.AND P0, PT, R0, 0x39, P1 ;  /* 0x000000390000780c */ /* 0x000fe40000f04270 */
[----:B------:R-:W-:Y:S02]  /*7da0*/  FMNMX.FTZ R0, R219, R12, !PT ;  /* 0x0000000cdb007209 */ /* 0x000fe40007810000 */
[----:B------:R-:W-:Y:S02]  /*7db0*/  ISETP.LT.OR P0, PT, R2, 0x3a, P0 ;  /* 0x0000003a0200780c */ /* 0x000fe40000701670 */
[----:B------:R-:W-:Y:S02]  /*7dc0*/  FMNMX.FTZ R0, R221, R0, !PT ;  /* 0x00000000dd007209 */ /* 0x000fe40007810000 */
[----:B------:R-:W-:Y:S02]  /*7dd0*/  FSEL R159, R35, -INF , !P0 ;  /* 0xff800000239f7808 */ /* 0x000fe40004000000 */
[----:B------:R-:W-:Y:S04]  /*7de0*/  FMNMX.FTZ R0, R223, R0, !PT ;  /* 0x00000000df007209 */ /* 0x000fe80007810000 */
[----:B------:R-:W-:Y:S05]  /*7df0*/  FMNMX.FTZ R0, R159, R0, !PT ;  /* 0x000000009f007209 */ /* 0x000fea0007810000 */
[----:B------:R-:W1:Y:S02]  /*7e00*/  SHFL.BFLY PT, R2, R0, 0x2, 0x1f ;  /* 0x0c401f0000027f89 */ /* 0x000e6400000e0000 */
[----:B-1----:R-:W-:Y:S02]  /*7e10*/  FMNMX.FTZ R2, R0, R2, !PT ;  /* 0x0000000200027209 */ /* 0x002fe40007810000 */
[----:B------:R-:W-:Y:S04]  /*7e20*/  FMNMX.FTZ R3, R3, R13, !PT ;  /* 0x0000000d03037209 */ /* 0x000fe80007810000 */
[----:B------:R-:W-:Y:S08]  /*7e30*/  LDSM.16.MT88.4 R12, [R193+0x100] ;  /* 0x00010000c10c783b */ /* 0x000ff00000004200 */
[----:B------:R-:W1:Y:S02]  /*7e40*/  SHFL.BFLY PT, R156, R3, 0x1, 0x1f ;  /* 0x0c201f00039c7f89 */ /* 0x000e6400000e0000 */
[----:B-1----:R-:W-:Y:S06]  /*7e50*/  FMNMX.FTZ R156, R3, R156, !PT ;  /* 0x0000009c039c7209 */ /* 0x002fec0007810000 */
[----:B------:R-:W1:Y:S01]  /*7e60*/  SHFL.BFLY PT, R3, R2, 0x1, 0x1f ;  /* 0x0c201f0002037f89 */ /* 0x000e6200000e0000 */
[C---:B------:R-:W-:Y:S01]  /*7e70*/  FSETP.NEU.FTZ.AND P0, PT, R156.reuse, -INF , PT ;  /* 0xff8000009c00780b */ /* 0x040fe20003f1d000 */
[C---:B------:R-:W-:Y:S03]  /*7e80*/  FMUL.FTZ R172, R156.reuse, c[0x0][0x2d0] ;  /* 0x0000b4009cac7a20 */ /* 0x040fe60000410000 */
[----:B------:R-:W-:Y:S02]  /*7e90*/  FSEL R0, R156, RZ, P0 ;  /* 0x000000ff9c007208 */ /* 0x000fe40000000000 */
[----:B------:R-:W-:Y:S03]  /*7ea0*/  FSEL R172, R172, RZ, P0 ;  /* 0x000000ffacac7208 */ /* 0x000fe60000000000 */
[----:B------:R-:W-:Y:S02]  /*7eb0*/  FADD.FTZ R0, -R0, R157 ;  /* 0x0000009d00007221 */ /* 0x000fe40000010100 */
[--C-:B------:R-:W-:Y:S02]  /*7ec0*/  FFMA.FTZ R8, R8, c[0x0][0x2d0], -R172.reuse ;  /* 0x0000b40008087a23 */ /* 0x100fe400000108ac */
[----:B------:R-:W-:Y:S02]  /*7ed0*/  FMUL.FTZ R0, R0, c[0x0][0x2d0] ;  /* 0x0000b40000007a20 */ /* 0x000fe40000410000 */
[--C-:B------:R-:W-:Y:S01]  /*7ee0*/  FFMA.FTZ R9, R9, c[0x0][0x2d0], -R172.reuse ;  /* 0x0000b40009097a23 */ /* 0x100fe200000108ac */
[----:B------:R-:W-:Y:S01]  /*7ef0*/  MUFU.EX2 R241, R8 ;  /* 0x0000000800f17308 */ /* 0x000fe20000000800 */
[--C-:B------:R-:W-:Y:S02]  /*7f00*/  FFMA.FTZ R4, R4, c[0x0][0x2d0], -R172.reuse ;  /* 0x0000b40004047a23 */ /* 0x100fe400000108ac */
[----:B------:R-:W-:Y:S01]  /*7f10*/  FFMA.FTZ R5, R5, c[0x0][0x2d0], -R172 ;  /* 0x0000b40005057a23 */ /* 0x000fe200000108ac */
[----:B-1----:R-:W-:Y:S06]  /*7f20*/  FMNMX.FTZ R3, R2, R3, !PT ;  /* 0x0000000302037209 */ /* 0x002fec0007810000 */
[----:B------:R1:W2:Y:S01]  /*7f30*/  MUFU.EX2 R2, R0 ;  /* 0x0000000000027308 */ /* 0x0002a20000000800 */
[C---:B------:R-:W-:Y:S01]  /*7f40*/  FSETP.NEU.FTZ.AND P0, PT, R3.reuse, -INF , PT ;  /* 0xff8000000300780b */ /* 0x040fe20003f1d000 */
[----:B------:R-:W-:Y:S05]  /*7f50*/  FMUL.FTZ R157, R3, c[0x0][0x2d0] ;  /* 0x0000b400039d7a20 */ /* 0x000fea0000410000 */
[----:B------:R-:W-:Y:S03]  /*7f60*/  FSEL R157, R157, RZ, P0 ;  /* 0x000000ff9d9d7208 */ /* 0x000fe60000000000 */
[----:B------:R-:W3:Y:S02]  /*7f70*/  MUFU.EX2 R240, R9 ;  /* 0x0000000900f07308 */ /* 0x000ee40000000800 */
[--C-:B------:R-:W-:Y:S02]  /*7f80*/  FFMA.FTZ R10, R10, c[0x0][0x2d0], -R157.reuse ;  /* 0x0000b4000a0a7a23 */ /* 0x100fe4000001089d */
[--C-:B------:R-:W-:Y:S02]  /*7f90*/  FFMA.FTZ R11, R11, c[0x0][0x2d0], -R157.reuse ;  /* 0x0000b4000b0b7a23 */ /* 0x100fe4000001089d */
[--C-:B------:R-:W-:Y:S02]  /*7fa0*/  FFMA.FTZ R6, R6, c[0x0][0x2d0], -R157.reuse ;  /* 0x0000b40006067a23 */ /* 0x100fe4000001089d */
[--C-:B------:R-:W-:Y:S02]  /*7fb0*/  FFMA.FTZ R7, R7, c[0x0][0x2d0], -R157.reuse ;  /* 0x0000b40007077a23 */ /* 0x100fe4000001089d */
[----:B------:R-:W-:Y:S01]  /*7fc0*/  MUFU.EX2 R227, R10 ;  /* 0x0000000a00e37308 */ /* 0x000fe20000000800 */
[----:B-1----:R-:W-:Y:S01]  /*7fd0*/  FSEL R0, R3, RZ, P0 ;  /* 0x000000ff03007208 */ /* 0x002fe20000000000 */
[C---:B--2---:R-:W-:Y:S02]  /*7fe0*/  FMUL.FTZ R8, R2.reuse, R164 ;  /* 0x000000a402087220 */ /* 0x044fe40000410000 */
[----:B------:R-:W-:Y:S02]  /*7ff0*/  FMUL.FTZ R16, R2, R136 ;  /* 0x0000008802107220 */ /* 0x000fe40000410000 */
[----:B------:R-:W-:Y:S04]  /*8000*/  FADD.FTZ R0, -R0, R158 ;  /* 0x0000009e00007221 */ /* 0x000fe80000010100 */
[----:B------:R-:W1:Y:S01]  /*8010*/  MUFU.EX2 R226, R11 ;  /* 0x0000000b00e27308 */ /* 0x000e620000000800 */
[----:B------:R-:W-:Y:S02]  /*8020*/  FMUL.FTZ R17, R2, R137 ;  /* 0x0000008902117220 */ /* 0x000fe40000410000 */
[----:B------:R-:W-:Y:S01]  /*8030*/  FMUL.FTZ R0, R0, c[0x0][0x2d0] ;  /* 0x0000b40000007a20 */ /* 0x000fe20000410000 */
[----:B---3--:R-:W-:Y:S01]  /*8040*/  F2FP.PACK_AB R170, R240, R241 ;  /* 0x000000f1f0aa723e */ /* 0x008fe200000000ff */
[C---:B------:R-:W-:Y:S02]  /*8050*/  FMUL.FTZ R9, R2.reuse, R165 ;  /* 0x000000a502097220 */ /* 0x040fe40000410000 */
[C---:B------:R-:W-:Y:S02]  /*8060*/  FMUL.FTZ R25, R2.reuse, R145 ;  /* 0x0000009102197220 */ /* 0x040fe40000410000 */
[C---:B------:R-:W-:Y:S01]  /*8070*/  FMUL.FTZ R24, R2.reuse, R144 ;  /* 0x0000009002187220 */ /* 0x040fe20000410000 */
[----:B------:R-:W2:Y:S01]  /*8080*/  MUFU.EX2 R0, R0 ;  /* 0x0000000000007308 */ /* 0x000ea20000000800 */
        /* <DEDUP_REMOVED lines=8> */
[----:B-1----:R-:W-:Y:S01]  /*8110*/  F2FP.PACK_AB R171, R226, R227 ;  /* 0x000000e3e2ab723e */ /* 0x002fe200000000ff */
[C---:B------:R-:W-:Y:S02]  /*8120*/  FMUL.FTZ R45, R2.reuse, R45 ;  /* 0x0000002d022d7220 */ /* 0x040fe40000410000 */
[C---:B------:R-:W-:Y:S02]  /*8130*/  FMUL.FTZ R48, R2.reuse, R48 ;  /* 0x0000003002307220 */ /* 0x040fe40000410000 */
[C---:B------:R-:W-:Y:S01]  /*8140*/  FMUL.FTZ R49, R2.reuse, R49 ;  /* 0x0000003102317220 */ /* 0x040fe20000410000 */
[----:B------:R-:W1:Y:S01]  /*8150*/  MUFU.EX2 R242, R5 ;  /* 0x0000000500f27308 */ /* 0x000e620000000800 */
[C---:B------:R-:W-:Y:S02]  /*8160*/  FMUL.FTZ R52, R2.reuse, R52 ;  /* 0x0000003402347220 */ /* 0x040fe40000410000 */
[----:B------:R-:W-:Y:S02]  /*8170*/  FMUL.FTZ R53, R2, R53 ;  /* 0x0000003502357220 */ /* 0x000fe40000410000 */
[C---:B--2---:R-:W-:Y:S02]  /*8180*/  FMUL.FTZ R10, R0.reuse, R166 ;  /* 0x000000a6000a7220 */ /* 0x044fe40000410000 */
[C---:B------:R-:W-:Y:S02]  /*8190*/  FMUL.FTZ R11, R0.reuse, R167 ;  /* 0x000000a7000b7220 */ /* 0x040fe40000410000 */
[C---:B------:R-:W-:Y:S01]  /*81a0*/  FMUL.FTZ R18, R0.reuse, R138 ;  /* 0x0000008a00127220 */ /* 0x040fe20000410000 */
[----:B------:R2:W-:Y:S01]  /*81b0*/  MUFU.EX2 R229, R6 ;  /* 0x0000000600e57308 */ /* 0x0005e20000000800 */
[C---:B------:R-:W-:Y:S01]  /*81c0*/  FMUL.FTZ R19, R0.reuse, R139 ;  /* 0x0000008b00137220 */ /* 0x040fe20000410000 */
[----:B------:R-:W-:Y:S01]  /*81d0*/  LDSM.16.MT88.4 R164, [R193+0x1900] ;  /* 0x00190000c1a4783b */ /* 0x000fe20000004200 */
[----:B------:R-:W-:Y:S02]  /*81e0*/  FMUL.FTZ R26, R0, R146 ;  /* 0x00000092001a7220 */ /* 0x000fe40000410000 */
[----:B---3--:R-:W-:Y:S02]  /*81f0*/  FMUL.FTZ R4, R2, R160 ;  /* 0x000000a002047220 */ /* 0x008fe40000410000 */
[C---:B------:R-:W-:Y:S02]  /*8200*/  FMUL.FTZ R27, R0.reuse, R147 ;  /* 0x00000093001b7220 */ /* 0x040fe40000410000 */
[C---:B------:R-:W-:Y:S01]  /*8210*/  FMUL.FTZ R34, R0.reuse, R154 ;  /* 0x0000009a00227220 */ /* 0x040fe20000410000 */
[----:B------:R-:W3:Y:S01]  /*8220*/  MUFU.EX2 R228, R7 ;  /* 0x0000000700e47308 */ /* 0x000ee20000000800 */
[----:B------:R-:W-:Y:S01]  /*8230*/  LDSM.16.MT88.4 R136, [R193+0x2100] ;  /* 0x00210000c188783b */ /* 0x000fe20000004200 */
[----:B------:R-:W-:Y:S01]  /*8240*/  FMUL.FTZ R35, R0, R155 ;  /* 0x0000009b00237220 */ /* 0x000fe20000410000 */
[----:B-1----:R-:W-:Y:S01]  /*8250*/  F2FP.PACK_AB R168, R242, R239 ;  /* 0x000000eff2a8723e */ /* 0x002fe200000000ff */
[----:B------:R-:W-:Y:S02]  /*8260*/  FMUL.FTZ R5, R2, R161 ;  /* 0x000000a102057220 */ /* 0x000fe40000410000 */
[C---:B------:R-:W-:Y:S02]  /*8270*/  FMUL.FTZ R38, R0.reuse, R38 ;  /* 0x0000002600267220 */ /* 0x040fe40000410000 */
[C---:B------:R-:W-:Y:S01]  /*8280*/  FMUL.FTZ R39, R0.reuse, R39 ;  /* 0x0000002700277220 */ /* 0x040fe20000410000 */
[----:B------:R-:W-:Y:S01]  /*8290*/  LDSM.16.MT88.4 R152, [R194+0x2900] ;  /* 0x00290000c298783b */ /* 0x000fe20000004200 */
[C---:B------:R-:W-:Y:S02]  /*82a0*/  FMUL.FTZ R42, R0.reuse, R42 ;  /* 0x0000002a002a7220 */ /* 0x040fe40000410000 */
[C---:B------:R-:W-:Y:S02]  /*82b0*/  FMUL.FTZ R43, R0.reuse, R43 ;  /* 0x0000002b002b7220 */ /* 0x040fe40000410000 */
[C---:B--2---:R-:W-:Y:S02]  /*82c0*/  FMUL.FTZ R6, R0.reuse, R162 ;  /* 0x000000a200067220 */ /* 0x044fe40000410000 */
[C---:B------:R-:W-:Y:S02]  /*82d0*/  FMUL.FTZ R46, R0.reuse, R46 ;  /* 0x0000002e002e7220 */ /* 0x040fe40000410000 */
[C---:B------:R-:W-:Y:S02]  /*82e0*/  FMUL.FTZ R47, R0.reuse, R47 ;  /* 0x0000002f002f7220 */ /* 0x040fe40000410000 */
[C---:B------:R-:W-:Y:S02]  /*82f0*/  FMUL.FTZ R50, R0.reuse, R50 ;  /* 0x0000003200327220 */ /* 0x040fe40000410000 */
[----:B------:R-:W-:Y:S01]  /*8300*/  FMUL.FTZ R51, R0, R51 ;  /* 0x0000003300337220 */ /* 0x000fe20000410000 */
[----:B---3--:R-:W-:Y:S01]  /*8310*/  F2FP.PACK_AB R169, R228, R229 ;  /* 0x000000e5e4a9723e */ /* 0x008fe200000000ff */
[----:B------:R-:W-:Y:S02]  /*8320*/  FMUL.FTZ R7, R0, R163 ;  /* 0x000000a300077220 */ /* 0x000fe40000410000 */
[--C-:B------:R-:W-:Y:S02]  /*8330*/  FFMA.FTZ R144, R180, c[0x0][0x2d0], -R157.reuse ;  /* 0x0000b400b4907a23 */ /* 0x100fe4000001089d */
[C---:B------:R-:W-:Y:S02]  /*8340*/  FMUL.FTZ R54, R0.reuse, R54 ;  /* 0x0000003600367220 */ /* 0x040fe40000410000 */
[----:B------:R-:W-:Y:S01]  /*8350*/  FMUL.FTZ R55, R0, R55 ;  /* 0x0000003700377220 */ /* 0x000fe20000410000 */
[C---:B------:R-:W-:Y:S05]  /*8360*/  HMMA.16816.F32 R4, R168.reuse, R12, R4 ;  /* 0x0000000ca804723c */ /* 0x040fea0000001804 */
[C---:B------:R-:W-:Y:S02]  /*8370*/  FMUL.FTZ R56, R2.reuse, R56 ;  /* 0x0000003802387220 */ /* 0x040fe40000410000 */
[C---:B------:R-:W-:Y:S01]  /*8380*/  FMUL.FTZ R12, R2.reuse, R132 ;  /* 0x00000084020c7220 */ /* 0x040fe20000410000 */
[C---:B------:R-:W-:Y:S04]  /*8390*/  HMMA.16816.F32 R8, R168.reuse, R14, R8 ;  /* 0x0000000ea808723c */ /* 0x040fe80000001808 */
[C---:B------:R-:W-:Y:S02]  /*83a0*/  FMUL.FTZ R13, R2.reuse, R133 ;  /* 0x00000085020d7220 */ /* 0x040fe40000410000 */
[----:B------:R-:W-:Y:S02]  /*83b0*/  FMUL.FTZ R57, R2, R57 ;  /* 0x0000003902397220 */ /* 0x000fe40000410000 */
[C---:B------:R-:W-:Y:S04]  /*83c0*/  FMUL.FTZ R14, R0.reuse, R134 ;  /* 0x00000086000e7220 */ /* 0x040fe80000410000 */
[C---:B------:R-:W-:Y:S02]  /*83d0*/  FMUL.FTZ R15, R0.reuse, R135 ;  /* 0x00000087000f7220 */ /* 0x040fe40000410000 */
[----:B------:R-:W1:Y:S01]  /*83e0*/  LDSM.16.MT88.4 R132, [R195+0x100] ;  /* 0x00010000c384783b */ /* 0x000e620000004200 */
[C---:B------:R-:W-:Y:S02]  /*83f0*/  FMUL.FTZ R58, R0.reuse, R58 ;  /* 0x0000003a003a7220 */ /* 0x040fe40000410000 */
[----:B------:R-:W-:Y:S02]  /*8400*/  FMUL.FTZ R59, R0, R59 ;  /* 0x0000003b003b7220 */ /* 0x000fe40000410000 */
[C---:B------:R-:W-:Y:S03]  /*8410*/  HMMA.16816.F32 R12, R168.reuse, R20, R12 ;  /* 0x00000014a80c723c */ /* 0x040fe6000000180c */
[C---:B------:R-:W-:Y:S02]  /*8420*/  FMUL.FTZ R60, R2.reuse, R60 ;  /* 0x0000003c023c7220 */ /* 0x040fe40000410000 */
[C---:B------:R-:W-:Y:S02]  /*8430*/  FMUL.FTZ R61, R2.reuse, R61 ;  /* 0x0000003d023d7220 */ /* 0x040fe40000410000 */
[C---:B------:R-:W-:Y:S01]  /*8440*/  FMUL.FTZ R20, R2.reuse, R140 ;  /* 0x0000008c02147220 */ /* 0x040fe20000410000 */
[C---:B------:R-:W-:Y:S04]  /*8450*/  HMMA.16816.F32 R16, R168.reuse, R22, R16 ;  /* 0x00000016a810723c */ /* 0x040fe80000001810 */
[----:B------:R-:W-:Y:S02]  /*8460*/  FMUL.FTZ R21, R2, R141 ;  /* 0x0000008d02157220 */ /* 0x000fe40000410000 */
[C---:B------:R-:W-:Y:S02]  /*8470*/  FMUL.FTZ R62, R0.reuse, R62 ;  /* 0x0000003e003e7220 */ /* 0x040fe40000410000 */
[C---:B------:R-:W-:Y:S04]  /*8480*/  FMUL.FTZ R22, R0.reuse, R142 ;  /* 0x0000008e00167220 */ /* 0x040fe80000410000 */
[C---:B------:R-:W-:Y:S02]  /*8490*/  FMUL.FTZ R23, R0.reuse, R143 ;  /* 0x0000008f00177220 */ /* 0x040fe40000410000 */
[----:B------:R-:W2:Y:S01]  /*84a0*/  LDSM.16.MT88.4 R140, [R194+0x2100] ;  /* 0x00210000c28c783b */ /* 0x000ea20000004200 */
[----:B------:R-:W-:Y:S02]  /*84b0*/  FMUL.FTZ R63, R0, R63 ;  /* 0x0000003f003f7220 */ /* 0x000fe40000410000 */
[C---:B------:R-:W-:Y:S02]  /*84c0*/  FMUL.FTZ R64, R2.reuse, R64 ;  /* 0x0000004002407220 */ /* 0x040fe40000410000 */
[C---:B------:R-:W-:Y:S03]  /*84d0*/  HMMA.16816.F32 R20, R168.reuse, R28, R20 ;  /* 0x0000001ca814723c */ /* 0x040fe60000001814 */
[----:B------:R-:W-:Y:S02]  /*84e0*/  FMUL.FTZ R65, R2, R65 ;  /* 0x0000004102417220 */ /* 0x000fe40000410000 */
[----:B------:R-:W-:Y:S02]  /*84f0*/  FMUL.FTZ R66, R0, R66 ;  /* 0x0000004200427220 */ /* 0x000fe40000410000 */
[C---:B------:R-:W-:Y:S01]  /*8500*/  FMUL.FTZ R28, R2.reuse, R148 ;  /* 0x00000094021c7220 */ /* 0x040fe20000410000 */
[C---:B------:R-:W-:Y:S04]  /*8510*/  HMMA.16816.F32 R24, R168.reuse, R30, R24 ;  /* 0x0000001ea818723c */ /* 0x040fe80000001818 */
[----:B------:R-:W-:Y:S02]  /*8520*/  FMUL.FTZ R29, R2, R149 ;  /* 0x00000095021d7220 */ /* 0x000fe40000410000 */
[C---:B------:R-:W-:Y:S02]  /*8530*/  FMUL.FTZ R67, R0.reuse, R67 ;  /* 0x0000004300437220 */ /* 0x040fe40000410000 */
[C---:B------:R-:W-:Y:S04]  /*8540*/  FMUL.FTZ R30, R0.reuse, R150 ;  /* 0x00000096001e7220 */ /* 0x040fe80000410000 */
[----:B------:R-:W-:Y:S02]  /*8550*/  FMUL.FTZ R31, R0, R151 ;  /* 0x00000097001f7220 */ /* 0x000fe40000410000 */
[----:B------:R-:W-:Y:S01]  /*8560*/  LDSM.16.MT88.4 R148, [R195+0x900] ;  /* 0x00090000c394783b */ /* 0x000fe20000004200 */
[C---:B------:R-:W-:Y:S02]  /*8570*/  FMUL.FTZ R68, R2.reuse, R68 ;  /* 0x0000004402447220 */ /* 0x040fe40000410000 */
[----:B------:R-:W-:Y:S02]  /*8580*/  FMUL.FTZ R69, R2, R69 ;  /* 0x0000004502457220 */ /* 0x000fe40000410000 */
        /* <DEDUP_REMOVED lines=8> */
[C---:B------:R-:W-:Y:S04]  /*8610*/  HMMA.16816.F32 R36, R168.reuse, R136, R36 ;  /* 0x00000088a824723c */ /* 0x040fe80000001824 */
[----:B------:R-:W-:Y:S02]  /*8620*/  FMUL.FTZ R75, R0, R75 ;  /* 0x0000004b004b7220 */ /* 0x000fe40000410000 */
[C---:B------:R-:W-:Y:S02]  /*8630*/  FMUL.FTZ R76, R2.reuse, R76 ;  /* 0x0000004c024c7220 */ /* 0x040fe40000410000 */
[C---:B------:R-:W-:Y:S01]  /*8640*/  HMMA.16816.F32 R40, R168.reuse, R138, R40 ;  /* 0x0000008aa828723c */ /* 0x040fe20000001828 */
[----:B------:R-:W3:Y:S03]  /*8650*/  LDSM.16.MT88.4 R136, [R195+0x2100] ;  /* 0x00210000c388783b */ /* 0x000ee60000004200 */
        /* <DEDUP_REMOVED lines=18> */
[C---:B---3--:R-:W-:Y:S04]  /*8780*/  HMMA.16816.F32 R60, R168.reuse, R136, R60 ;  /* 0x00000088a83c723c */ /* 0x048fe8000000183c */
        /* <DEDUP_REMOVED lines=32> */
[C---:B------:R-:W-:Y:S04]  /*8990*/  HMMA.16816.F32 R96, R168.reuse, R142, R96 ;  /* 0x0000008ea860723c */ /* 0x040fe80000001860 */
[----:B------:R-:W-:Y:S02]  /*89a0*/  FMUL.FTZ R109, R2, R109 ;  /* 0x0000006d026d7220 */ /* 0x000fe40000410000 */
[C---:B------:R-:W-:Y:S02]  /*89b0*/  FMUL.FTZ R110, R0.reuse, R110 ;  /* 0x0000006e006e7220 */ /* 0x040fe40000410000 */
[----:B------:R-:W-:Y:S01]  /*89c0*/  FMUL.FTZ R111, R0, R111 ;  /* 0x0000006f006f7220 */ /* 0x000fe20000410000 */
[C---:B-1----:R-:W-:Y:S03]  /*89d0*/  HMMA.16816.F32 R100, R168.reuse, R132, R100 ;  /* 0x00000084a864723c */ /* 0x042fe60000001864 */
[--C-:B------:R-:W-:Y:S02]  /*89e0*/  FFMA.FTZ R140, R173, c[0x0][0x2d0], -R172.reuse ;  /* 0x0000b400ad8c7a23 */ /* 0x100fe400000108ac */
[----:B------:R-:W-:Y:S02]  /*89f0*/  FMUL.FTZ R112, R2, R112 ;  /* 0x0000007002707220 */ /* 0x000fe40000410000 */
[----:B------:R1:W-:Y:S01]  /*8a00*/  MUFU.EX2 R238, R140 ;  /* 0x0000008c00ee7308 */ /* 0x0003e20000000800 */
[C---:B------:R-:W-:Y:S04]  /*8a10*/  HMMA.16816.F32 R104, R168.reuse, R134, R104 ;  /* 0x00000086a868723c */ /* 0x040fe80000001868 */
[--C-:B------:R-:W-:Y:S02]  /*8a20*/  FFMA.FTZ R132, R176, c[0x0][0x2d0], -R172.reuse ;  /* 0x0000b400b0847a23 */ /* 0x100fe400000108ac */
[----:B------:R-:W-:Y:S02]  /*8a30*/  FMUL.FTZ R113, R2, R113 ;  /* 0x0000007102717220 */ /* 0x000fe40000410000 */
[C---:B---3--:R-:W-:Y:S01]  /*8a40*/  HMMA.16816.F32 R108, R168.reuse, R136, R108 ;  /* 0x00000088a86c723c */ /* 0x048fe2000000186c */
[----:B------:R2:W-:Y:S03]  /*8a50*/  MUFU.EX2 R236, R132 ;  /* 0x0000008400ec7308 */ /* 0x0005e60000000800 */
[C---:B------:R-:W-:Y:S02]  /*8a60*/  FMUL.FTZ R114, R0.reuse, R114 ;  /* 0x0000007200727220 */ /* 0x040fe40000410000 */
[----:B------:R-:W-:Y:S02]  /*8a70*/  FMUL.FTZ R115, R0, R115 ;  /* 0x0000007300737220 */ /* 0x000fe40000410000 */
[--C-:B------:R-:W-:Y:S04]  /*8a80*/  FFMA.FTZ R136, R175, c[0x0][0x2d0], -R157.reuse ;  /* 0x0000b400af887a23 */ /* 0x100fe8000001089d */
[----:B------:R3:W-:Y:S01]  /*8a90*/  MUFU.EX2 R190, R136 ;  /* 0x0000008800be7308 */ /* 0x0007e20000000800 */
[C---:B------:R-:W-:Y:S03]  /*8aa0*/  HMMA.16816.F32 R112, R168.reuse, R138, R112 ;  /* 0x0000008aa870723c */ /* 0x040fe60000001870 */
[--C-:B-1----:R-:W-:Y:S02]  /*8ab0*/  FFMA.FTZ R140, R174, c[0x0][0x2d0], -R172.reuse ;  /* 0x0000b400ae8c7a23 */ /* 0x102fe400000108ac */
[C---:B------:R-:W-:Y:S02]  /*8ac0*/  FMUL.FTZ R116, R2.reuse, R116 ;  /* 0x0000007402747220 */ /* 0x040fe40000410000 */
[----:B------:R-:W-:Y:S02]  /*8ad0*/  FMUL.FTZ R117, R2, R117 ;  /* 0x0000007502757220 */ /* 0x000fe40000410000 */
[----:B------:R1:W4:Y:S03]  /*8ae0*/  MUFU.EX2 R237, R140 ;  /* 0x0000008c00ed7308 */ /* 0x0003260000000800 */
[--C-:B--2---:R-:W-:Y:S02]  /*8af0*/  FFMA.FTZ R132, R179, c[0x0][0x2d0], -R172.reuse ;  /* 0x0000b400b3847a23 */ /* 0x104fe400000108ac */
[C---:B------:R-:W-:Y:S02]  /*8b00*/  FMUL.FTZ R118, R0.reuse, R118 ;  /* 0x0000007600767220 */ /* 0x040fe40000410000 */
[----:B------:R-:W-:Y:S02]  /*8b10*/  FMUL.FTZ R119, R0, R119 ;  /* 0x0000007700777220 */ /* 0x000fe40000410000 */
[C---:B------:R-:W-:Y:S01]  /*8b20*/  FMUL.FTZ R120, R2.reuse, R120 ;  /* 0x0000007802787220 */ /* 0x040fe20000410000 */
[----:B------:R2:W-:Y:S01]  /*8b30*/  MUFU.EX2 R235, R132 ;  /* 0x0000008400eb7308 */ /* 0x0005e20000000800 */
[----:B------:R-:W-:Y:S02]  /*8b40*/  FMUL.FTZ R121, R2, R121 ;  /* 0x0000007902797220 */ /* 0x000fe40000410000 */
[C---:B------:R-:W-:Y:S02]  /*8b50*/  FMUL.FTZ R122, R0.reuse, R122 ;  /* 0x0000007a007a7220 */ /* 0x040fe40000410000 */
[--C-:B---3--:R-:W-:Y:S02]  /*8b60*/  FFMA.FTZ R136, R177, c[0x0][0x2d0], -R157.reuse ;  /* 0x0000b400b1887a23 */ /* 0x108fe4000001089d */
[----:B------:R-:W-:Y:S02]  /*8b70*/  FMUL.FTZ R123, R0, R123 ;  /* 0x0000007b007b7220 */ /* 0x000fe40000410000 */
[C---:B------:R-:W-:Y:S01]  /*8b80*/  FMUL.FTZ R124, R2.reuse, R124 ;  /* 0x0000007c027c7220 */ /* 0x040fe20000410000 */
[----:B------:R3:W5:Y:S01]  /*8b90*/  MUFU.EX2 R189, R136 ;  /* 0x0000008800bd7308 */ /* 0x0007620000000800 */
[----:B------:R-:W-:Y:S02]  /*8ba0*/  FMUL.FTZ R125, R2, R125 ;  /* 0x0000007d027d7220 */ /* 0x000fe40000410000 */
[----:B------:R-:W-:Y:S01]  /*8bb0*/  FMUL.FTZ R126, R0, R126 ;  /* 0x0000007e007e7220 */ /* 0x000fe20000410000 */
[----:B-1----:R-:W1:Y:S01]  /*8bc0*/  LDSM.16.MT88.4 R140, [R196+0x6100] ;  /* 0x00610000c48c783b */ /* 0x002e620000004200 */
[--C-:B------:R-:W-:Y:S02]  /*8bd0*/  FFMA.FTZ R158, R188, c[0x0][0x2d0], -R157.reuse ;  /* 0x0000b400bc9e7a23 */ /* 0x100fe4000001089d */
[----:B------:R-:W-:Y:S02]  /*8be0*/  FMUL.FTZ R127, R0, R127 ;  /* 0x0000007f007f7220 */ /* 0x000fe40000410000 */
[C---:B------:R-:W-:Y:S01]  /*8bf0*/  FMUL.FTZ R128, R2.reuse, R128 ;  /* 0x0000008002807220 */ /* 0x040fe20000410000 */
[----:B------:R-:W-:Y:S01]  /*8c00*/  MUFU.EX2 R174, R158 ;  /* 0x0000009e00ae7308 */ /* 0x000fe20000000800 */
[----:B------:R-:W-:Y:S02]  /*8c10*/  FMUL.FTZ R129, R2, R129 ;  /* 0x0000008102817220 */ /* 0x000fe40000410000 */
[C---:B------:R-:W-:Y:S01]  /*8c20*/  FMUL.FTZ R130, R0.reuse, R130 ;  /* 0x0000008200827220 */ /* 0x040fe20000410000 */
[----:B--2---:R-:W2:Y:S01]  /*8c30*/  LDSM.16.MT88.4 R132, [R195+0x6100] ;  /* 0x00610000c384783b */ /* 0x004ea20000004200 */
[----:B------:R-:W-:Y:S02]  /*8c40*/  FMUL.FTZ R131, R0, R131 ;  /* 0x0000008300837220 */ /* 0x000fe40000410000 */
[--C-:B---3--:R-:W-:Y:S03]  /*8c50*/  FFMA.FTZ R136, R178, c[0x0][0x2d0], -R157.reuse ;  /* 0x0000b400b2887a23 */ /* 0x108fe6000001089d */
[----:B------:R3:W-:Y:S10]  /*8c60*/  MUFU.EX2 R178, R144 ;  /* 0x0000009000b27308 */ /* 0x0007f40000000800 */
[----:B------:R2:W2:Y:S01]  /*8c70*/  MUFU.EX2 R179, R136 ;  /* 0x0000008800b37308 */ /* 0x0004a20000000800 */
[C---:B-1----:R-:W-:Y:S01]  /*8c80*/  HMMA.16816.F32 R116, R168.reuse, R140, R116 ;  /* 0x0000008ca874723c */ /* 0x042fe20000001874 */
[----:B---3--:R-:W-:Y:S07]  /*8c90*/  LDSM.16.MT88.4 R144, [R196+0x900] ;  /* 0x00090000c490783b */ /* 0x008fee0000004200 */
[C---:B------:R-:W-:Y:S01]  /*8ca0*/  HMMA.16816.F32 R120, R168.reuse, R142, R120 ;  /* 0x0000008ea878723c */ /* 0x040fe20000001878 */
[----:B------:R-:W-:Y:S07]  /*8cb0*/  LDSM.16.MT88.4 R140, [R194+0x900] ;  /* 0x00090000c28c783b */ /* 0x000fee0000004200 */
[C---:B--2---:R-:W-:Y:S01]  /*8cc0*/  HMMA.16816.F32 R124, R168.reuse, R132, R124 ;  /* 0x00000084a87c723c */ /* 0x044fe2000000187c */
[----:B------:R-:W1:Y:S06]  /*8cd0*/  LDSM.16.MT88.4 R136, [R193+0x900] ;  /* 0x00090000c188783b */ /* 0x000e6c0000004200 */
[----:B----4-:R-:W-:Y:S01]  /*8ce0*/  F2FP.PACK_AB R132, R237, R238 ;  /* 0x000000eeed84723e */ /* 0x010fe200000000ff */
[----:B------:R-:W-:Y:S04]  /*8cf0*/  HMMA.16816.F32 R128, R168, R134, R128 ;  /* 0x00000086a880723c */ /* 0x000fe80000001880 */
[----:B-----5:R-:W-:Y:S03]  /*8d00*/  F2FP.PACK_AB R133, R189, R190 ;  /* 0x000000bebd85723e */ /* 0x020fe600000000ff */
[----:B------:R-:W-:Y:S02]  /*8d10*/  F2FP.PACK_AB R134, R235, R236 ;  /* 0x000000eceb86723e */ /* 0x000fe400000000ff */
[----:B------:R-:W-:Y:S07]  /*8d20*/  F2FP.PACK_AB R135, R178, R179 ;  /* 0x000000b3b287723e */ /* 0x000fee00000000ff */
[C---:B-1----:R-:W-:Y:S08]  /*8d30*/  HMMA.16816.F32 R4, R132.reuse, R136, R4 ;  /* 0x000000888404723c */ /* 0x042ff00000001804 */
        /* <DEDUP_REMOVED lines=20> */
[C---:B---3--:R-:W-:Y:S07]  /*8e80*/  HMMA.16816.F32 R60, R132.reuse, R144, R60 ;  /* 0x00000090843c723c */ /* 0x048fee000000183c */
[--C-:B------:R-:W-:Y:S01]  /*8e90*/  FFMA.FTZ R144, R181, c[0x0][0x2d0], -R172.reuse ;  /* 0x0000b400b5907a23 */ /* 0x100fe200000108ac */
[C---:B------:R-:W-:Y:S03]  /*8ea0*/  HMMA.16816.F32 R64, R132.reuse, R146, R64 ;  /* 0x000000928440723c */ /* 0x040fe60000001840 */
[----:B------:R3:W-:Y:S05]  /*8eb0*/  MUFU.EX2 R234, R144 ;  /* 0x0000009000ea7308 */ /* 0x0007ea0000000800 */
[C---:B-1----:R-:W-:Y:S08]  /*8ec0*/  HMMA.16816.F32 R68, R132.reuse, R136, R68 ;  /* 0x000000888444723c */ /* 0x042ff00000001844 */
[C---:B------:R-:W-:Y:S01]  /*8ed0*/  HMMA.16816.F32 R72, R132.reuse, R138, R72 ;  /* 0x0000008a8448723c */ /* 0x040fe20000001848 */
[----:B------:R-:W1:Y:S07]  /*8ee0*/  LDSM.16.MT88.4 R136, [R193+0x6900] ;  /* 0x00690000c188783b */ /* 0x000e6e0000004200 */
[C---:B------:R-:W-:Y:S04]  /*8ef0*/  HMMA.16816.F32 R76, R132.reuse, R148, R76 ;  /* 0x00000094844c723c */ /* 0x040fe8000000184c */
[--C-:B---3--:R-:W-:Y:S03]  /*8f00*/  FFMA.FTZ R144, R183, c[0x0][0x2d0], -R172.reuse ;  /* 0x0000b400b7907a23 */ /* 0x108fe600000108ac */
[--C-:B------:R-:W-:Y:S01]  /*8f10*/  FFMA.FTZ R148, R186, c[0x0][0x2d0], -R172.reuse ;  /* 0x0000b400ba947a23 */ /* 0x100fe200000108ac */
[C---:B------:R-:W-:Y:S01]  /*8f20*/  HMMA.16816.F32 R80, R132.reuse, R150, R80 ;  /* 0x000000968450723c */ /* 0x040fe20000001850 */
[----:B------:R3:W5:Y:S07]  /*8f30*/  MUFU.EX2 R231, R144 ;  /* 0x0000009000e77308 */ /* 0x00076e0000000800 */
[C---:B----4-:R-:W-:Y:S03]  /*8f40*/  HMMA.16816.F32 R84, R132.reuse, R152, R84 ;  /* 0x000000988454723c */ /* 0x050fe60000001854 */
[----:B------:R4:W-:Y:S05]  /*8f50*/  MUFU.EX2 R230, R148 ;  /* 0x0000009400e67308 */ /* 0x0009ea0000000800 */
[C---:B------:R-:W-:Y:S01]  /*8f60*/  HMMA.16816.F32 R88, R132.reuse, R154, R88 ;  /* 0x0000009a8458723c */ /* 0x040fe20000001858 */
[----:B------:R-:W-:Y:S07]  /*8f70*/  LDSM.16.MT88.4 R152, [R195+0x6900] ;  /* 0x00690000c398783b */ /* 0x000fee0000004200 */
[C---:B--2---:R-:W-:Y:S01]  /*8f80*/  HMMA.16816.F32 R92, R132.reuse, R140, R92 ;  /* 0x0000008c845c723c */ /* 0x044fe2000000185c */
[----:B---3--:R-:W2:Y:S06]  /*8f90*/  LDSM.16.MT88.4 R144, [R194+0x6900] ;  /* 0x00690000c290783b */ /* 0x008eac0000004200 */
[--C-:B------:R-:W-:Y:S01]  /*8fa0*/  FFMA.FTZ R140, R182, c[0x0][0x2d0], -R157.reuse ;  /* 0x0000b400b68c7a23 */ /* 0x100fe2000001089d */
[C---:B------:R-:W-:Y:S03]  /*8fb0*/  HMMA.16816.F32 R96, R132.reuse, R142, R96 ;  /* 0x0000008e8460723c */ /* 0x040fe60000001860 */
[----:B------:R3:W-:Y:S01]  /*8fc0*/  MUFU.EX2 R177, R140 ;  /* 0x0000008c00b17308 */ /* 0x0007e20000000800 */
[--C-:B----4-:R-:W-:Y:S02]  /*8fd0*/  FFMA.FTZ R148, R187, c[0x0][0x2d0], -R172.reuse ;  /* 0x0000b400bb947a23 */ /* 0x110fe400000108ac */
[----:B------:R-:W4:Y:S02]  /*8fe0*/  LDL R187, [R1+0x1c] ;  /* 0x00001c0001bb7983 */ /* 0x000f240000100800 */
[C---:B-1----:R-:W-:Y:S05]  /*8ff0*/  HMMA.16816.F32 R100, R132.reuse, R136, R100 ;  /* 0x000000888464723c */ /* 0x042fea0000001864 */
[----:B------:R1:W1:Y:S02]  /*9000*/  MUFU.EX2 R186, R148 ;  /* 0x0000009400ba7308 */ /* 0x0002640000000800 */
[--C-:B------:R-:W-:Y:S01]  /*9010*/  FFMA.FTZ R136, R185, c[0x0][0x2d0], -R157.reuse ;  /* 0x0000b400b9887a23 */ /* 0x100fe2000001089d */
[C---:B------:R-:W-:Y:S07]  /*9020*/  HMMA.16816.F32 R104, R132.reuse, R138, R104 ;  /* 0x0000008a8468723c */ /* 0x040fee0000001868 */
[----:B------:R5:W-:Y:S01]  /*9030*/  MUFU.EX2 R175, R136 ;  /* 0x0000008800af7308 */ /* 0x000be20000000800 */
[--C-:B---3--:R-:W-:Y:S01]  /*9040*/  FFMA.FTZ R140, R184, c[0x0][0x2d0], -R157.reuse ;  /* 0x0000b400b88c7a23 */ /* 0x108fe2000001089d */
[C---:B--2---:R-:W-:Y:S08]  /*9050*/  HMMA.16816.F32 R108, R132.reuse, R144, R108 ;  /* 0x00000090846c723c */ /* 0x044ff0000000186c */
[----:B------:R2:W3:Y:S01]  /*9060*/  MUFU.EX2 R176, R140 ;  /* 0x0000008c00b07308 */ /* 0x0004e20000000800 */
[----:B-1----:R-:W1:Y:S01]  /*9070*/  LDSM.16.MT88.4 R148, [R196+0x6900] ;  /* 0x00690000c494783b */ /* 0x002e620000004200 */
[C---:B------:R-:W-:Y:S07]  /*9080*/  HMMA.16816.F32 R112, R132.reuse, R146, R112 ;  /* 0x000000928470723c */ /* 0x040fee0000001870 */
[----:B------:R-:W-:Y:S08]  /*9090*/  LDSM.16.MT88.4 R144, [R196+0x1100] ;  /* 0x00110000c490783b */ /* 0x000ff00000004200 */
[----:B-----5:R-:W5:Y:S08]  /*90a0*/  LDSM.16.MT88.4 R136, [R193+0x1100] ;  /* 0x00110000c188783b */ /* 0x020f700000004200 */
[----:B--2---:R-:W2:Y:S01]  /*90b0*/  LDSM.16.MT88.4 R140, [R194+0x1100] ;  /* 0x00110000c28c783b */ /* 0x004ea20000004200 */
[C---:B-1----:R-:W-:Y:S08]  /*90c0*/  HMMA.16816.F32 R116, R132.reuse, R148, R116 ;  /* 0x000000948474723c */ /* 0x042ff00000001874 */
[C---:B------:R-:W-:Y:S01]  /*90d0*/  HMMA.16816.F32 R120, R132.reuse, R150, R120 ;  /* 0x000000968478723c */ /* 0x040fe20000001878 */
[----:B------:R-:W1:Y:S07]  /*90e0*/  LDSM.16.MT88.4 R148, [R195+0x1100] ;  /* 0x00110000c394783b */ /* 0x000e6e0000004200 */
[C---:B------:R-:W-:Y:S08]  /*90f0*/  HMMA.16816.F32 R124, R132.reuse, R152, R124 ;  /* 0x00000098847c723c */ /* 0x040ff0000000187c */
[----:B------:R-:W-:Y:S01]  /*9100*/  HMMA.16816.F32 R128, R132, R154, R128 ;  /* 0x0000009a8480723c */ /* 0x000fe20000001880 */
[----:B------:R-:W-:Y:S06]  /*9110*/  LDSM.16.MT88.4 R152, [R194+0x3100] ;  /* 0x00310000c298783b */ /* 0x000fec0000004200 */
[----:B------:R-:W-:Y:S02]  /*9120*/  F2FP.PACK_AB R132, R231, R234 ;  /* 0x000000eae784723e */ /* 0x000fe400000000ff */
[----:B------:R-:W-:Y:S03]  /*9130*/  F2FP.PACK_AB R134, R186, R230 ;  /* 0x000000e6ba86723e */ /* 0x000fe600000000ff */
[----:B---3--:R-:W-:Y:S02]  /*9140*/  F2FP.PACK_AB R133, R176, R177 ;  /* 0x000000b1b085723e */ /* 0x008fe400000000ff */
[----:B------:R-:W-:Y:S07]  /*9150*/  F2FP.PACK_AB R135, R174, R175 ;  /* 0x000000afae87723e */ /* 0x000fee00000000ff */
[C---:B-----5:R-:W-:Y:S08]  /*9160*/  HMMA.16816.F32 R4, R132.reuse, R136, R4 ;  /* 0x000000888404723c */ /* 0x060ff00000001804 */
[C---:B------:R-:W-:Y:S01]  /*9170*/  HMMA.16816.F32 R8, R132.reuse, R138, R8 ;  /* 0x0000008a8408723c */ /* 0x040fe20000001808 */
[----:B------:R-:W3:Y:S07]  /*9180*/  LDSM.16.MT88.4 R136, [R193+0x3100] ;  /* 0x00310000c188783b */ /* 0x000eee0000004200 */
[C---:B--2---:R-:W-:Y:S08]  /*9190*/  HMMA.16816.F32 R12, R132.reuse, R140, R12 ;  /* 0x0000008c840c723c */ /* 0x044ff0000000180c */
[C---:B------:R-:W-:Y:S01]  /*91a0*/  HMMA.16816.F32 R16, R132.reuse, R142, R16 ;  /* 0x0000008e8410723c */ /* 0x040fe20000001810 */
[----:B------:R-:W2:Y:S07]  /*91b0*/  LDSM.16.MT88.4 R140, [R196+0x3100] ;  /* 0x00310000c48c783b */ /* 0x000eae0000004200 */
[C---:B------:R-:W-:Y:S08]  /*91c0*/  HMMA.16816.F32 R20, R132.reuse, R144, R20 ;  /* 0x000000908414723c */ /* 0x040ff00000001814 */
[C---:B------:R-:W-:Y:S01]  /*91d0*/  HMMA.16816.F32 R24, R132.reuse, R146, R24 ;  /* 0x000000928418723c */ /* 0x040fe20000001818 */
[----:B------:R-:W5:Y:S07]  /*91e0*/  LDSM.16.MT88.4 R144, [R195+0x3100] ;  /* 0x00310000c390783b */ /* 0x000f6e0000004200 */
[C---:B-1----:R-:W-:Y:S08]  /*91f0*/  HMMA.16816.F32 R28, R132.reuse, R148, R28 ;  /* 0x00000094841c723c */ /* 0x042ff0000000181c */
[C---:B------:R-:W-:Y:S01]  /*9200*/  HMMA.16816.F32 R32, R132.reuse, R150, R32 ;  /* 0x000000968420723c */ /* 0x040fe20000001820 */
[----:B------:R-:W-:Y:S07]  /*9210*/  LDSM.16.MT88.4 R148, [R194+0x5100] ;  /* 0x00510000c294783b */ /* 0x000fee0000004200 */
[C---:B---3--:R-:W-:Y:S08]  /*9220*/  HMMA.16816.F32 R36, R132.reuse, R136, R36 ;  /* 0x000000888424723c */ /* 0x048ff00000001824 */
[C---:B------:R-:W-:Y:S01]  /*9230*/  HMMA.16816.F32 R40, R132.reuse, R138, R40 ;  /* 0x0000008a8428723c */ /* 0x040fe20000001828 */
[----:B------:R-:W1:Y:S07]  /*9240*/  LDSM.16.MT88.4 R136, [R193+0x5100] ;  /* 0x00510000c188783b */ /* 0x000e6e0000004200 */
[C---:B------:R-:W-:Y:S08]  /*9250*/  HMMA.16816.F32 R44, R132.reuse, R152, R44 ;  /* 0x00000098842c723c */ /* 0x040ff0000000182c */
[C---:B------:R-:W-:Y:S01]  /*9260*/  HMMA.16816.F32 R48, R132.reuse, R154, R48 ;  /* 0x0000009a8430723c */ /* 0x040fe20000001830 */
[----:B------:R-:W3:Y:S07]  /*9270*/  LDSM.16.MT88.4 R152, [R196+0x5100] ;  /* 0x00510000c498783b */ /* 0x000eee0000004200 */
[C---:B--2---:R-:W-:Y:S08]  /*9280*/  HMMA.16816.F32 R52, R132.reuse, R140, R52 ;  /* 0x0000008c8434723c */ /* 0x044ff00000001834 */
[C---:B------:R-:W-:Y:S01]  /*9290*/  HMMA.16816.F32 R56, R132.reuse, R142, R56 ;  /* 0x0000008e8438723c */ /* 0x040fe20000001838 */
[----:B------:R-:W2:Y:S07]  /*92a0*/  LDSM.16.MT88.4 R140, [R195+0x5100] ;  /* 0x00510000c38c783b */ /* 0x000eae0000004200 */
[C---:B-----5:R-:W-:Y:S07]  /*92b0*/  HMMA.16816.F32 R60, R132.reuse, R144, R60 ;  /* 0x00000090843c723c */ /* 0x060fee000000183c */
[--C-:B------:R-:W-:Y:S01]  /*92c0*/  FFMA.FTZ R144, R220, c[0x0][0x2d0], -R172.reuse ;  /* 0x0000b400dc907a23 */ /* 0x100fe200000108ac */
[C---:B------:R-:W-:Y:S03]  /*92d0*/  HMMA.16816.F32 R64, R132.reuse, R146, R64 ;  /* 0x000000928440723c */ /* 0x040fe60000001840 */
[----:B------:R5:W-:Y:S05]  /*92e0*/  MUFU.EX2 R182, R144 ;  /* 0x0000009000b67308 */ /* 0x000bea0000000800 */
[C---:B-1----:R-:W-:Y:S07]  /*92f0*/  HMMA.16816.F32 R68, R132.reuse, R136, R68 ;  /* 0x000000888444723c */ /* 0x042fee0000001844 */
[--C-:B------:R-:W-:Y:S01]  /*9300*/  FFMA.FTZ R136, R191, c[0x0][0x2d0], -R172.reuse ;  /* 0x0000b400bf887a23 */ /* 0x100fe200000108ac */
[C---:B------:R-:W-:Y:S03]  /*9310*/  HMMA.16816.F32 R72, R132.reuse, R138, R72 ;  /* 0x0000008a8448723c */ /* 0x040fe60000001848 */
[----:B------:R1:W1:Y:S05]  /*9320*/  MUFU.EX2 R183, R136 ;  /* 0x0000008800b77308 */ /* 0x00026a0000000800 */
[C---:B------:R-:W-:Y:S01]  /*9330*/  HMMA.16816.F32 R76, R132.reuse, R148, R76 ;  /* 0x00000094844c723c */ /* 0x040fe2000000184c */
[----:B-----5:R-:W-:Y:S06]  /*9340*/  LDSM.16.MT88.4 R144, [R194+0x7100] ;  /* 0x00710000c290783b */ /* 0x020fec0000004200 */
[--C-:B------:R-:W-:Y:S01]  /*9350*/  FFMA.FTZ R148, R224, c[0x0][0x2d0], -R172.reuse ;  /* 0x0000b400e0947a23 */ /* 0x100fe200000108ac */
[C---:B------:R-:W-:Y:S03]  /*9360*/  HMMA.16816.F32 R80, R132.reuse, R150, R80 ;  /* 0x000000968450723c */ /* 0x040fe60000001850 */
[----:B------:R5:W-:Y:S01]  /*9370*/  MUFU.EX2 R181, R148 ;  /* 0x0000009400b57308 */ /* 0x000be20000000800 */
[----:B------:R-:W-:Y:S04]  /*9380*/  FFMA.FTZ R172, R225, c[0x0][0x2d0], -R172 ;  /* 0x0000b400e1ac7a23 */ /* 0x000fe800000108ac */
[C---:B---3--:R-:W-:Y:S01]  /*9390*/  HMMA.16816.F32 R84, R132.reuse, R152, R84 ;  /* 0x000000988454723c */ /* 0x048fe20000001854 */
[----:B-1----:R-:W1:Y:S03]  /*93a0*/  LDSM.16.MT88.4 R136, [R193+0x7100] ;  /* 0x00710000c188783b */ /* 0x002e660000004200 */
[----:B------:R-:W-:Y:S01]  /*93b0*/  F2FP.PACK_AB R168, R182, R183 ;  /* 0x000000b7b6a8723e */ /* 0x000fe200000000ff */
[----:B------:R-:W3:Y:S02]  /*93c0*/  MUFU.EX2 R180, R172 ;  /* 0x000000ac00b47308 */ /* 0x000ee40000000800 */
[--C-:B------:R-:W-:Y:S01]  /*93d0*/  FFMA.FTZ R152, R221, c[0x0][0x2d0], -R157.reuse ;  /* 0x0000b400dd987a23 */ /* 0x100fe2000001089d */
[C---:B------:R-:W-:Y:S07]  /*93e0*/  HMMA.16816.F32 R88, R132.reuse, R154, R88 ;  /* 0x0000009a8458723c */ /* 0x040fee0000001858 */
[----:B------:R1:W-:Y:S01]  /*93f0*/  MUFU.EX2 R172, R152 ;  /* 0x0000009800ac7308 */ /* 0x0003e20000000800 */
[C---:B--2---:R-:W-:Y:S01]  /*9400*/  HMMA.16816.F32 R92, R132.reuse, R140, R92 ;  /* 0x0000008c845c723c */ /* 0x044fe2000000185c */
[----:B-----5:R-:W2:Y:S06]  /*9410*/  LDSM.16.MT88.4 R148, [R196+0x7100] ;  /* 0x00710000c494783b */ /* 0x020eac0000004200 */
[--C-:B------:R-:W-:Y:S01]  /*9420*/  FFMA.FTZ R140, R219, c[0x0][0x2d0], -R157.reuse ;  /* 0x0000b400db8c7a23 */ /* 0x100fe2000001089d */
[C---:B------:R-:W-:Y:S03]  /*9430*/  HMMA.16816.F32 R96, R132.reuse, R142, R96 ;  /* 0x0000008e8460723c */ /* 0x040fe60000001860 */
[----:B------:R5:W5:Y:S01]  /*9440*/  MUFU.EX2 R173, R140 ;  /* 0x0000008c00ad7308 */ /* 0x000b620000000800 */
[----:B----4-:R-:W-:Y:S02]  /*9450*/  ISETP.GT.AND P0, PT, R222, R187, PT ;  /* 0x000000bbde00720c */ /* 0x010fe40003f04270 */
[----:B---3--:R-:W-:Y:S02]  /*9460*/  F2FP.PACK_AB R170, R180, R181 ;  /* 0x000000b5b4aa723e */ /* 0x008fe400000000ff */
[----:B------:R-:W-:Y:S04]  /*9470*/  IADD3 R219, R222, -0x1, RZ ;  /* 0xffffffffdedb7810 */ /* 0x000fe80007ffe0ff */
[----:B------:R-:W-:Y:S01]  /*9480*/  MOV R222, R219 ;  /* 0x000000db00de7202 */ /* 0x000fe20000000f00 */
[----:B-1----:R-:W-:Y:S01]  /*9490*/  LDSM.16.MT88.4 R152, [R195+0x1900] ;  /* 0x00190000c398783b */ /* 0x002fe20000004200 */
[C---:B------:R-:W-:Y:S07]  /*94a0*/  HMMA.16816.F32 R100, R132.reuse, R136, R100 ;  /* 0x000000888464723c */ /* 0x040fee0000001864 */
[--C-:B------:R-:W-:Y:S01]  /*94b0*/  FFMA.FTZ R136, R223, c[0x0][0x2d0], -R157.reuse ;  /* 0x0000b400df887a23 */ /* 0x100fe2000001089d */
[C---:B------:R-:W-:Y:S01]  /*94c0*/  HMMA.16816.F32 R104, R132.reuse, R138, R104 ;  /* 0x0000008a8468723c */ /* 0x040fe20000001868 */
[----:B-----5:R-:W1:Y:S02]  /*94d0*/  LDSM.16.MT88.4 R140, [R195+0x7100] ;  /* 0x00710000c38c783b */ /* 0x020e640000004200 */
[----:B------:R3:W-:Y:S01]  /*94e0*/  MUFU.EX2 R158, R136 ;  /* 0x00000088009e7308 */ /* 0x0007e20000000800 */
[----:B------:R-:W-:Y:S01]  /*94f0*/  F2FP.PACK_AB R169, R172, R173 ;  /* 0x000000adaca9723e */ /* 0x000fe200000000ff */
[----:B------:R-:W-:Y:S03]  /*9500*/  FFMA.FTZ R157, R159, c[0x0][0x2d0], -R157 ;  /* 0x0000b4009f9d7a23 */ /* 0x000fe6000001089d */
[C---:B------:R-:W-:Y:S05]  /*9510*/  HMMA.16816.F32 R108, R132.reuse, R144, R108 ;  /* 0x00000090846c723c */ /* 0x040fea000000186c */
[----:B------:R-:W4:Y:S03]  /*9520*/  MUFU.EX2 R157, R157 ;  /* 0x0000009d009d7308 */ /* 0x000f260000000800 */
[C---:B------:R-:W-:Y:S01]  /*9530*/  HMMA.16816.F32 R112, R132.reuse, R146, R112 ;  /* 0x000000928470723c */ /* 0x040fe20000001870 */
[----:B------:R-:W-:Y:S07]  /*9540*/  LDSM.16.MT88.4 R144, [R196+0x1900] ;  /* 0x00190000c490783b */ /* 0x000fee0000004200 */
[C---:B--2---:R-:W-:Y:S01]  /*9550*/  HMMA.16816.F32 R116, R132.reuse, R148, R116 ;  /* 0x000000948474723c */ /* 0x044fe20000001874 */
[----:B---3--:R-:W2:Y:S07]  /*9560*/  LDSM.16.MT88.4 R136, [R194+0x1900] ;  /* 0x00190000c288783b */ /* 0x008eae0000004200 */
[C---:B------:R-:W-:Y:S04]  /*9570*/  HMMA.16816.F32 R120, R132.reuse, R150, R120 ;  /* 0x000000968478723c */ /* 0x040fe80000001878 */
[----:B----4-:R-:W-:Y:S04]  /*9580*/  F2FP.PACK_AB R171, R157, R158 ;  /* 0x0000009e9dab723e */ /* 0x010fe800000000ff */
[C---:B-1----:R-:W-:Y:S08]  /*9590*/  HMMA.16816.F32 R124, R132.reuse, R140, R124 ;  /* 0x0000008c847c723c */ /* 0x042ff0000000187c */
[----:B------:R-:W-:Y:S08]  /*95a0*/  HMMA.16816.F32 R128, R132, R142, R128 ;  /* 0x0000008e8480723c */ /* 0x000ff00000001880 */
[C---:B------:R-:W-:Y:S01]  /*95b0*/  HMMA.16816.F32 R160, R168.reuse, R164, R4 ;  /* 0x000000a4a8a0723c */ /* 0x040fe20000001804 */
[----:B------:R-:W1:Y:S07]  /*95c0*/  LDSM.16.MT88.4 R4, [R193+0x3900] ;  /* 0x00390000c104783b */ /* 0x000e6e0000004200 */
[C---:B------:R-:W-:Y:S01]  /*95d0*/  HMMA.16816.F32 R164, R168.reuse, R166, R8 ;  /* 0x000000a6a8a4723c */ /* 0x040fe20000001808 */
[----:B------:R-:W3:Y:S07]  /*95e0*/  LDSM.16.MT88.4 R8, [R194+0x3900] ;  /* 0x00390000c208783b */ /* 0x000eee0000004200 */
[C---:B--2---:R-:W-:Y:S01]  /*95f0*/  HMMA.16816.F32 R132, R168.reuse, R136, R12 ;  /* 0x00000088a884723c */ /* 0x044fe2000000180c */
[----:B------:R-:W2:Y:S07]  /*9600*/  LDSM.16.MT88.4 R12, [R196+0x3900] ;  /* 0x00390000c40c783b */ /* 0x000eae0000004200 */
        /* <DEDUP_REMOVED lines=8> */
[C---:B------:R-:W-:Y:S01]  /*9690*/  HMMA.16816.F32 R40, R168.reuse, R6, R40 ;  /* 0x00000006a828723c */ /* 0x040fe20000001828 */
[----:B------:R-:W1:Y:S07]  /*96a0*/  LDSM.16.MT88.4 R4, [R194+0x5900] ;  /* 0x00590000c204783b */ /* 0x000e6e0000004200 */
[C---:B---3--:R-:W-:Y:S08]  /*96b0*/  HMMA.16816.F32 R44, R168.reuse, R8, R44 ;  /* 0x00000008a82c723c */ /* 0x048ff0000000182c */
[C---:B------:R-:W-:Y:S01]  /*96c0*/  HMMA.16816.F32 R48, R168.reuse, R10, R48 ;  /* 0x0000000aa830723c */ /* 0x040fe20000001830 */
[----:B------:R-:W3:Y:S07]  /*96d0*/  LDSM.16.MT88.4 R8, [R196+0x5900] ;  /* 0x00590000c408783b */ /* 0x000eee0000004200 */
[C---:B--2---:R-:W-:Y:S08]  /*96e0*/  HMMA.16816.F32 R52, R168.reuse, R12, R52 ;  /* 0x0000000ca834723c */ /* 0x044ff00000001834 */
[C---:B------:R-:W-:Y:S01]  /*96f0*/  HMMA.16816.F32 R56, R168.reuse, R14, R56 ;  /* 0x0000000ea838723c */ /* 0x040fe20000001838 */
[----:B------:R-:W2:Y:S07]  /*9700*/  LDSM.16.MT88.4 R12, [R195+0x5900] ;  /* 0x00590000c30c783b */ /* 0x000eae0000004200 */
[C---:B----4-:R-:W-:Y:S08]  /*9710*/  HMMA.16816.F32 R60, R168.reuse, R16, R60 ;  /* 0x00000010a83c723c */ /* 0x050ff0000000183c */
[C---:B------:R-:W-:Y:S01]  /*9720*/  HMMA.16816.F32 R64, R168.reuse, R18, R64 ;  /* 0x00000012a840723c */ /* 0x040fe20000001840 */
[----:B------:R-:W4:Y:S07]  /*9730*/  LDSM.16.MT88.4 R16, [R193+0x7900] ;  /* 0x00790000c110783b */ /* 0x000f2e0000004200 */
[C---:B-----5:R-:W-:Y:S08]  /*9740*/  HMMA.16816.F32 R68, R168.reuse, R20, R68 ;  /* 0x00000014a844723c */ /* 0x060ff00000001844 */
[C---:B------:R-:W-:Y:S01]  /*9750*/  HMMA.16816.F32 R72, R168.reuse, R22, R72 ;  /* 0x00000016a848723c */ /* 0x040fe20000001848 */
[----:B------:R-:W5:Y:S07]  /*9760*/  LDSM.16.MT88.4 R20, [R194+0x7900] ;  /* 0x00790000c214783b */ /* 0x000f6e0000004200 */
[C---:B-1----:R-:W-:Y:S08]  /*9770*/  HMMA.16816.F32 R76, R168.reuse, R4, R76 ;  /* 0x00000004a84c723c */ /* 0x042ff0000000184c */
[C---:B------:R-:W-:Y:S01]  /*9780*/  HMMA.16816.F32 R80, R168.reuse, R6, R80 ;  /* 0x00000006a850723c */ /* 0x040fe20000001850 */
[----:B------:R-:W1:Y:S07]  /*9790*/  LDSM.16.MT88.4 R4, [R196+0x7900] ;  /* 0x00790000c404783b */ /* 0x000e6e0000004200 */
[C---:B---3--:R-:W-:Y:S08]  /*97a0*/  HMMA.16816.F32 R84, R168.reuse, R8, R84 ;  /* 0x00000008a854723c */ /* 0x048ff00000001854 */
[C---:B------:R-:W-:Y:S01]  /*97b0*/  HMMA.16816.F32 R88, R168.reuse, R10, R88 ;  /* 0x0000000aa858723c */ /* 0x040fe20000001858 */
[----:B------:R-:W3:Y:S07]  /*97c0*/  LDSM.16.MT88.4 R8, [R195+0x7900] ;  /* 0x00790000c308783b */ /* 0x000eee0000004200 */
[C---:B--2---:R-:W-:Y:S07]  /*97d0*/  HMMA.16816.F32 R92, R168.reuse, R12, R92 ;  /* 0x0000000ca85c723c */ /* 0x044fee000000185c */
[----:B------:R-:W-:Y:S01]  /*97e0*/  FFMA.FTZ R12, R2, R243, R239 ;  /* 0x000000f3020c7223 */ /* 0x000fe200000100ef */
[C---:B------:R-:W-:Y:S04]  /*97f0*/  HMMA.16816.F32 R96, R168.reuse, R14, R96 ;  /* 0x0000000ea860723c */ /* 0x040fe80000001860 */
[----:B------:R-:W-:Y:S02]  /*9800*/  FFMA.FTZ R2, R0, R244, R229 ;  /* 0x000000f400027223 */ /* 0x000fe400000100e5 */
[----:B------:R-:W-:Y:S02]  /*9810*/  FADD.FTZ R0, R242, R12 ;  /* 0x0000000cf2007221 */ /* 0x000fe40000010000 */
[C---:B----4-:R-:W-:Y:S04]  /*9820*/  HMMA.16816.F32 R100, R168.reuse, R16, R100 ;  /* 0x00000010a864723c */ /* 0x050fe80000001864 */
[----:B------:R-:W-:Y:S02]  /*9830*/  FADD.FTZ R2, R228, R2 ;  /* 0x00000002e4027221 */ /* 0x000fe40000010000 */
[----:B------:R-:W-:Y:S02]  /*9840*/  FADD.FTZ R0, R241, R0 ;  /* 0x00000000f1007221 */ /* 0x000fe40000010000 */
[C---:B------:R-:W-:Y:S04]  /*9850*/  HMMA.16816.F32 R104, R168.reuse, R18, R104 ;  /* 0x00000012a868723c */ /* 0x040fe80000001868 */
[----:B------:R-:W-:Y:S02]  /*9860*/  FADD.FTZ R2, R227, R2 ;  /* 0x00000002e3027221 */ /* 0x000fe40000010000 */
[----:B------:R-:W-:Y:S02]  /*9870*/  FADD.FTZ R0, R240, R0 ;  /* 0x00000000f0007221 */ /* 0x000fe40000010000 */
[----:B------:R-:W-:Y:S01]  /*9880*/  FADD.FTZ R2, R226, R2 ;  /* 0x00000002e2027221 */ /* 0x000fe20000010000 */
[C---:B-----5:R-:W-:Y:S03]  /*9890*/  HMMA.16816.F32 R108, R168.reuse, R20, R108 ;  /* 0x00000014a86c723c */ /* 0x060fe6000000186c */
[----:B------:R-:W-:Y:S02]  /*98a0*/  FADD.FTZ R0, R238, R0 ;  /* 0x00000000ee007221 */ /* 0x000fe40000010000 */
[----:B------:R-:W-:Y:S02]  /*98b0*/  FADD.FTZ R2, R190, R2 ;  /* 0x00000002be027221 */ /* 0x000fe40000010000 */
[----:B------:R-:W-:Y:S01]  /*98c0*/  FADD.FTZ R0, R237, R0 ;  /* 0x00000000ed007221 */ /* 0x000fe20000010000 */
[C---:B------:R-:W-:Y:S04]  /*98d0*/  HMMA.16816.F32 R112, R168.reuse, R22, R112 ;  /* 0x00000016a870723c */ /* 0x040fe80000001870 */
[----:B------:R-:W-:Y:S02]  /*98e0*/  FADD.FTZ R2, R189, R2 ;  /* 0x00000002bd027221 */ /* 0x000fe40000010000 */
[----:B------:R-:W-:Y:S02]  /*98f0*/  FADD.FTZ R0, R236, R0 ;  /* 0x00000000ec007221 */ /* 0x000fe40000010000 */
[----:B------:R-:W-:Y:S01]  /*9900*/  FADD.FTZ R2, R179, R2 ;  /* 0x00000002b3027221 */ /* 0x000fe20000010000 */
[C---:B-1----:R-:W-:Y:S03]  /*9910*/  HMMA.16816.F32 R116, R168.reuse, R4, R116 ;  /* 0x00000004a874723c */ /* 0x042fe60000001874 */
[----:B------:R-:W-:Y:S02]  /*9920*/  FADD.FTZ R0, R235, R0 ;  /* 0x00000000eb007221 */ /* 0x000fe40000010000 */
[----:B------:R-:W-:Y:S02]  /*9930*/  FADD.FTZ R2, R178, R2 ;  /* 0x00000002b2027221 */ /* 0x000fe40000010000 */
[----:B------:R-:W-:Y:S01]  /*9940*/  FADD.FTZ R0, R234, R0 ;  /* 0x00000000ea007221 */ /* 0x000fe20000010000 */
[C---:B------:R-:W-:Y:S04]  /*9950*/  HMMA.16816.F32 R120, R168.reuse, R6, R120 ;  /* 0x00000006a878723c */ /* 0x040fe80000001878 */
[----:B------:R-:W-:Y:S02]  /*9960*/  FADD.FTZ R2, R177, R2 ;  /* 0x00000002b1027221 */ /* 0x000fe40000010000 */
[----:B------:R-:W-:Y:S02]  /*9970*/  FADD.FTZ R0, R231, R0 ;  /* 0x00000000e7007221 */ /* 0x000fe40000010000 */
[----:B------:R-:W-:Y:S01]  /*9980*/  FADD.FTZ R2, R176, R2 ;  /* 0x00000002b0027221 */ /* 0x000fe20000010000 */
[C---:B---3--:R-:W-:Y:S03]  /*9990*/  HMMA.16816.F32 R124, R168.reuse, R8, R124 ;  /* 0x00000008a87c723c */ /* 0x048fe6000000187c */
[----:B------:R-:W-:Y:S02]  /*99a0*/  FADD.FTZ R0, R230, R0 ;  /* 0x00000000e6007221 */ /* 0x000fe40000010000 */
[----:B------:R-:W-:Y:S02]  /*99b0*/  FADD.FTZ R2, R175, R2 ;  /* 0x00000002af027221 */ /* 0x000fe40000010000 */
[----:B------:R-:W-:Y:S01]  /*99c0*/  FADD.FTZ R0, R186, R0 ;  /* 0x00000000ba007221 */ /* 0x000fe20000010000 */
[----:B------:R-:W-:Y:S04]  /*99d0*/  HMMA.16816.F32 R128, R168, R10, R128 ;  /* 0x0000000aa880723c */ /* 0x000fe80000001880 */
[----:B------:R-:W-:Y:S02]  /*99e0*/  FADD.FTZ R4, R174, R2 ;  /* 0x00000002ae047221 */ /* 0x000fe40000010000 */
[----:B------:R-:W-:Y:S02]  /*99f0*/  FADD.FTZ R2, R183, R0 ;  /* 0x00000000b7027221 */ /* 0x000fe40000010000 */
[----:B------:R-:W-:Y:S04]  /*9a00*/  FADD.FTZ R0, R173, R4 ;  /* 0x00000004ad007221 */ /* 0x000fe80000010000 */
[----:B------:R-:W-:Y:S02]  /*9a10*/  FADD.FTZ R2, R182, R2 ;  /* 0x00000002b6027221 */ /* 0x000fe40000010000 */
[----:B------:R-:W-:Y:S02]  /*9a20*/  FADD.FTZ R0, R172, R0 ;  /* 0x00000000ac007221 */ /* 0x000fe40000010000 */
[----:B------:R-:W-:Y:S02]  /*9a30*/  FADD.FTZ R2, R181, R2 ;  /* 0x00000002b5027221 */ /* 0x000fe40000010000 */
[----:B------:R-:W-:Y:S01]  /*9a40*/  FADD.FTZ R0, R158, R0 ;  /* 0x000000009e007221 */ /* 0x000fe20000010000 */
[----:B------:R-:W-:Y:S01]  /*9a50*/  MOV R158, R3 ;  /* 0x00000003009e7202 */ /* 0x000fe20000000f00 */
[----:B------:R-:W-:Y:S02]  /*9a60*/  FADD.FTZ R243, R180, R2 ;  /* 0x00000002b4f37221 */ /* 0x000fe40000010000 */
[----:B------:R-:W-:Y:S01]  /*9a70*/  FADD.FTZ R244, R157, R0 ;  /* 0x000000009df47221 */ /* 0x000fe20000010000 */
[----:B------:R-:W-:Y:S01]  /*9a80*/  MOV R157, R156 ;  /* 0x0000009c009d7202 */ /* 0x000fe20000000f00 */
[----:B------:R-:W-:-:S05]  /*9a90*/  @P0 BRA `(.L_x_895) ;  /* 0xffffc1a000000947 */ /* 0x000fca000383ffff */
.L_x_886:
[----:B------:R-:W-:Y:S02]  /*9aa0*/  IMAD.MOV.U32 R0, RZ, RZ, c[0x0][0x2c4] ;  /* 0x0000b100ff007624 */ /* 0x000fe400078e00ff */
[----:B------:R-:W-:-:S02]  /*9ab0*/  IMAD.MOV.U32 R5, RZ, RZ, 0x1 ;  /* 0x00000001ff057424 */ /* 0x000fc400078e00ff */
[----:B-1----:R-:W-:Y:S01]  /*9ac0*/  IMAD.MOV.U32 R4, RZ, RZ, 0x1 ;  /* 0x00000001ff047424 */ /* 0x002fe200078e00ff */
[----:B------:R-:W-:Y:S02]  /*9ad0*/  ISETP.NE.AND P1, PT, R0, 0x1, PT ;  /* 0x000000010000780c */ /* 0x000fe40003f25270 */
[----:B------:R-:W1:Y:S01]  /*9ae0*/  S2R R0, SR_CTAID.X ;  /* 0x0000000000007919 */ /* 0x000e620000002500 */
[----:B------:R-:W-:Y:S02]  /*9af0*/  ISETP.LE.AND P0, PT, R5, c[0x0][0x32c], PT ;  /* 0x0000cb0005007a0c */ /* 0x000fe40003f03270 */
[----:B------:R-:W-:Y:S02]  /*9b00*/  IADD3 R4, R4, -c[0x0][0x168], RZ ;  /* 0x80005a0004047a10 */ /* 0x000fe40007ffe0ff */
[----:B-1----:R-:W-:-:S06]  /*9b10*/  LEA R0, R0, 0x7f, 0x7 ;  /* 0x0000007f00007811 */ /* 0x002fcc00078e38ff */
[----:B------:R-:W-:-:S05]  /*9b20*/  @P1 IMAD.HI.U32 R2, R0, c[0x0][0x2c8], RZ ;  /* 0x0000b20000021a27 */ /* 0x000fca00078e00ff */
[----:B------:R-:W-:-:S04]  /*9b30*/  @P1 SHF.R.U32.HI R0, RZ, c[0x0][0x2cc], R2 ;  /* 0x0000b300ff001a19 */ /* 0x000fc80000011602 */
[----:B------:R-:W-:-:S04]  /*9b40*/  IADD3 R0, R0, c[0x0][0x1d0], R4 ;  /* 0x0000740000007a10 */ /* 0x000fc80007ffe004 */
[----:B------:R-:W-:Y:S01]  /*9b50*/  IADD3 R2, R0, -c[0x0][0x324], RZ ;  /* 0x8000c90000027a10 */ /* 0x000fe20007ffe0ff */
        /* <DEDUP_REMOVED lines=10> */
.L_x_897:
[----:B------:R-:W-:-:S04]  /*9c00*/  MOV R4, c[0x0][0x32c] ;  /* 0x0000cb0000047a02 */ /* 0x000fc80000000f00 */
[----:B------:R-:W-:-:S13]  /*9c10*/  ISETP.NE.AND P0, PT, R4, 0x1, PT ;  /* 0x000000010400780c */ /* 0x000fda0003f05270 */
[----:B------:R-:W-:-:S05]  /*9c20*/  @P0 IMAD.HI.U32 R4, R0, c[0x0][0x330], RZ ;  /* 0x0000cc0000040a27 */ /* 0x000fca00078e00ff */
[----:B------:R-:W-:-:S05]  /*9c30*/  @P0 SHF.R.U32.HI R0, RZ, c[0x0][0x334], R4 ;  /* 0x0000cd00ff000a19 */ /* 0x000fca0000011604 */
.L_x_898:
[----:B------:R-:W-:-:S05]  /*9c40*/  IMAD R0, R0, c[0x0][0x32c], RZ ;  /* 0x0000cb0000007a24 */ /* 0x000fca00078e02ff */
[----:B------:R-:W-:-:S04]  /*9c50*/  IMNMX R2, R2, R0, !PT ;  /* 0x0000000002027217 */ /* 0x000fc80007800200 */
.L_x_896:
[----:B------:R-:W-:-:S04]  /*9c60*/  IADD3 R2, R2, 0x3f, RZ ;  /* 0x0000003f02027810 */ /* 0x000fc80007ffe0ff */
        /* <DEDUP_REMOVED lines=9> */
[----:B------:R-:W4:Y:S04]  /*9d00*/  LDL.64 R6, [R1+0x28] ;  /* 0x0000280001067983 */ /* 0x000f280000100a00 */
[----:B-1----:R-:W5:Y:S01]  /*9d10*/  LDL.64 R4, [R1+0x20] ;  /* 0x0000200001047983 */ /* 0x002f620000100a00 */
[----:B------:R-:W-:Y:S01]  /*9d20*/  IMAD.MOV.U32 R158, RZ, RZ, R3 ;  /* 0x000000ffff9e7224 */ /* 0x000fe200078e0003 */
[----:B------:R-:W-:Y:S01]  /*9d30*/  MOV R157, R156 ;  /* 0x0000009c009d7202 */ /* 0x000fe20000000f00 */
[----:B------:R-:W-:Y:S01]  /*9d40*/  IMAD.MOV.U32 R220, RZ, RZ, R219 ;  /* 0x000000ffffdc7224 */ /* 0x000fe200078e00db */
[----:B--2---:R-:W-:-:S05]  /*9d50*/  IADD3 R0, P0, R10, 0x40, RZ ;  /* 0x000000400a007810 */ /* 0x004fca0007f1e0ff */
[--C-:B---3--:R-:W-:Y:S01]  /*9d60*/  IMAD.X R252, RZ, RZ, R9.reuse, P0 ;  /* 0x000000fffffc7224 */ /* 0x108fe200000e0609 */
[C---:B------:R-:W-:Y:S01]  /*9d70*/  IADD3 R251, P0, R10.reuse, 0x80, RZ ;  /* 0x000000800afb7810 */ /* 0x040fe20007f1e0ff */
[----:B------:R1:W-:Y:S04]  /*9d80*/  STL [R1], R0 ;  /* 0x0000000001007387 */ /* 0x0003e80000100800 */
[----:B------:R-:W-:Y:S01]  /*9d90*/  IMAD.X R250, RZ, RZ, R9, P0 ;  /* 0x000000fffffa7224 */ /* 0x000fe200000e0609 */
[----:B------:R-:W-:-:S05]  /*9da0*/  IADD3 R249, P0, R10, 0xc0, RZ ;  /* 0x000000c00af97810 */ /* 0x000fca0007f1e0ff */
[----:B------:R-:W-:Y:S01]  /*9db0*/  IMAD.X R248, RZ, RZ, R9, P0 ;  /* 0x000000fffff87224 */ /* 0x000fe200000e0609 */
[----:B----4-:R-:W-:-:S04]  /*9dc0*/  IADD3 R247, P0, R6, 0x40, RZ ;  /* 0x0000004006f77810 */ /* 0x010fc80007f1e0ff */
[----:B-----5:R-:W-:Y:S02]  /*9dd0*/  IADD3.X R246, RZ, R5, RZ, P0, !PT ;  /* 0x00000005fff67210 */ /* 0x020fe400007fe4ff */
[----:B------:R-:W-:-:S05]  /*9de0*/  IADD3 R245, P0, R6, 0x80, RZ ;  /* 0x0000008006f57810 */ /* 0x000fca0007f1e0ff */
[----:B------:R-:W-:Y:S01]  /*9df0*/  IMAD.X R242, RZ, RZ, R5, P0 ;  /* 0x000000fffff27224 */ /* 0x000fe200000e0605 */
[----:B------:R-:W-:-:S04]  /*9e00*/  IADD3 R241, P0, R6, 0xc0, RZ ;  /* 0x000000c006f17810 */ /* 0x000fc80007f1e0ff */
[----:B-1----:R-:W-:Y:S02]  /*9e10*/  IADD3.X R240, RZ, R5, RZ, P0, !PT ;  /* 0x00000005fff07210 */ /* 0x002fe400007fe4ff */
.L_x_900:
[----:B------:R-:W2:Y:S01]  /*9e20*/  LDL.64 R14, [R1+0x30] ;  /* 0x00003000010e7983 */ /* 0x000ea20000100a00 */
[----:B------:R-:W-:Y:S01]  /*9e30*/  ISETP.GT.AND P1, PT, R232, R220, PT ;  /* 0x000000dce800720c */ /* 0x000fe20003f24270 */
[----:B------:R-:W-:Y:S04]  /*9e40*/  DEPBAR.LE SB0, 0x0 ;  /* 0x000080000000791a */ /* 0x000fe80000000000 */
[----:B------:R-:W3:Y:S01]  /*9e50*/  LDL R10, [R1] ;  /* 0x00000000010a7983 */ /* 0x000ee20000100800 */
[C---:B------:R-:W-:Y:S02]  /*9e60*/  IADD3 R219, R220.reuse, -0x1, RZ ;  /* 0xffffffffdcdb7810 */ /* 0x040fe40007ffe0ff */
[----:B------:R-:W-:Y:S02]  /*9e70*/  MOV R11, c[0x0][0x208] ;  /* 0x00008200000b7a02 */ /* 0x000fe40000000f00 */
[----:B------:R-:W-:Y:S01]  /*9e80*/  MOV R16, c[0x0][0x20c] ;  /* 0x0000830000107a02 */ /* 0x000fe20000000f00 */
[----:B------:R-:W4:Y:S01]  /*9e90*/  LDL.64 R12, [R1+0x8] ;  /* 0x00000800010c7983 */ /* 0x000f220000100a00 */
[----:B------:R-:W-:Y:S01]  /*9ea0*/  MOV R221, 0x5 ;  /* 0x0000000500dd7802 */ /* 0x000fe20000000f00 */
[----:B------:R-:W-:Y:S01]  /*9eb0*/  @!P1 IMAD.WIDE.U32 R4, R220, c[0x0][0x208], RZ ;  /* 0x00008200dc049a25 */ /* 0x000fe200078e00ff */
[----:B------:R-:W-:Y:S02]  /*9ec0*/  @!P1 SHF.R.S32.HI R0, RZ, 0x1f, R220 ;  /* 0x0000001fff009819 */ /* 0x000fe400000114dc */
[----:B------:R-:W-:Y:S01]  /*9ed0*/  MOV R159, c[0x0][0x1e0] ;  /* 0x00007800009f7a02 */ /* 0x000fe20000000f00 */
[----:B------:R-:W5:Y:S01]  /*9ee0*/  LDL.64 R224, [R1+0x28] ;  /* 0x0000280001e07983 */ /* 0x000f620000100a00 */
[----:B------:R-:W-:Y:S01]  /*9ef0*/  @!P1 SHF.L.U32 R2, R4, 0x6, RZ ;  /* 0x0000000604029819 */ /* 0x000fe200000006ff */
[----:B------:R-:W-:Y:S01]  /*9f00*/  @!P1 IMAD R0, R0, c[0x0][0x208], RZ ;  /* 0x0000820000009a24 */ /* 0x000fe200078e02ff */
[----:B------:R-:W-:Y:S02]  /*9f10*/  SHF.L.U64.HI R159, R159, R221, c[0x0][0x1e4] ;  /* 0x000079009f9f7619 */ /* 0x000fe400000102dd */
[----:B------:R-:W-:Y:S01]  /*9f20*/  MOV R236, c[0x0][0x1e0] ;  /* 0x0000780000ec7a02 */ /* 0x000fe20000000f00 */
[----:B------:R-:W5:Y:S01]  /*9f30*/  LDL.64 R222, [R1+0x20] ;  /* 0x0000200001de7983 */ /* 0x000f620000100a00 */
[----:B------:R-:W-:Y:S02]  /*9f40*/  @!P1 IMAD R0, R220, c[0x0][0x20c], R0 ;  /* 0x00008300dc009a24 */ /* 0x000fe400078e0200 */
[----:B------:R-:W-:Y:S03]  /*9f50*/  SHF.L.U32 R236, R236, 0x5, RZ ;  /* 0x00000005ecec7819 */ /* 0x000fe600000006ff */
[----:B------:R-:W-:Y:S01]  /*9f60*/  @!P1 IADD3 R0, R5, R0, RZ ;  /* 0x0000000005009210 */ /* 0x000fe20007ffe0ff */
[----:B------:R-:W-:Y:S03]  /*9f70*/  BAR.SYNC.DEFER_BLOCKING 0x0 ;  /* 0x0000000000007b1d */ /* 0x000fe60000010000 */
[----:B------:R-:W-:Y:S03]  /*9f80*/  @!P1 SHF.L.U64.HI R0, R4, 0x6, R0 ;  /* 0x0000000604009819 */ /* 0x000fe60000010200 */
[----:B------:R-:W-:Y:S06]  /*9f90*/  LDSM.16.M88.4 R32, [R199+0x10100] ;  /* 0x01010000c720783b */ /* 0x000fec0000000200 */
[----:B------:R-:W-:Y:S06]  /*9fa0*/  LDSM.16.M88.4 R24, [R192+0x9100] ;  /* 0x00910000c018783b */ /* 0x000fec0000000200 */
[----:B------:R-:W-:Y:S06]  /*9fb0*/  LDSM.16.M88.4 R168, [R192+0x9900] ;  /* 0x00990000c0a8783b */ /* 0x000fec0000000200 */
[----:B------:R-:W-:Y:S06]  /*9fc0*/  LDSM.16.M88.4 R172, [R200+0x10100] ;  /* 0x01010000c8ac783b */ /* 0x000fec0000000200 */
[----:B------:R-:W-:Y:S06]  /*9fd0*/  LDSM.16.M88.4 R176, [R203] ;  /* 0x00000000cbb0783b */ /* 0x000fec0000000200 */
[----:B------:R-:W-:Y:S06]  /*9fe0*/  LDSM.16.M88.4 R180, [R218] ;  /* 0x00000000dab4783b */ /* 0x000fec0000000200 */
[----:B------:R-:W-:Y:S06]  /*9ff0*/  LDSM.16.M88.4 R184, [R217] ;  /* 0x00000000d9b8783b */ /* 0x000fec0000000200 */
[----:B------:R-:W-:Y:S01]  /*a000*/  LDSM.16.M88.4 R188, [R216] ;  /* 0x00000000d8bc783b */ /* 0x000fe20000000200 */
[----:B--2---:R-:W-:Y:S04]  /*a010*/  @!P1 IADD3 R3, P0, R2, R14, RZ ;  /* 0x0000000e02039210 */ /* 0x004fe80007f1e0ff */
[----:B----4-:R-:W-:Y:S02]  /*a020*/  @!P1 IADD3.X R7, R0, R13, RZ, P0, !PT ;  /* 0x0000000d00079210 */ /* 0x010fe400007fe4ff */
[----:B---3--:R-:W-:Y:S04]  /*a030*/  @!P1 IADD3 R4, P0, R2, R10, RZ ;  /* 0x0000000a02049210 */ /* 0x008fe80007f1e0ff */
[----:B------:R-:W-:Y:S02]  /*a040*/  @!P1 IADD3.X R8, R0, R252, RZ, P0, !PT ;  /* 0x000000fc00089210 */ /* 0x000fe400007fe4ff */
[----:B------:R-:W-:Y:S04]  /*a050*/  @!P1 IADD3 R5, P0, R2, R251, RZ ;  /* 0x000000fb02059210 */ /* 0x000fe80007f1e0ff */
[----:B------:R-:W-:Y:S02]  /*a060*/  @!P1 IADD3.X R9, R0, R250, RZ, P0, !PT ;  /* 0x000000fa00099210 */ /* 0x000fe400007fe4ff */
[C---:B------:R-:W-:Y:S04]  /*a070*/  @!P1 LEA R6, P0, R3.reuse, c[0x0][0x1f8], 0x1 ;  /* 0x00007e0003069a11 */ /* 0x040fe800078008ff */
[----:B------:R-:W-:Y:S02]  /*a080*/  @!P1 LEA.HI.X R7, R3, c[0x0][0x1fc], R7, 0x1, P0 ;  /* 0x00007f0003079a11 */ /* 0x000fe400000f0c07 */
[C---:B------:R-:W-:Y:S04]  /*a090*/  @!P1 LEA R28, P0, R4.reuse, c[0x0][0x1f8], 0x1 ;  /* 0x00007e00041c9a11 */ /* 0x040fe800078008ff */
[----:B------:R-:W-:Y:S02]  /*a0a0*/  @!P1 LEA.HI.X R29, R4, c[0x0][0x1fc], R8, 0x1, P0 ;  /* 0x00007f00041d9a11 */ /* 0x000fe400000f0c08 */
[C---:B------:R-:W-:Y:S04]  /*a0b0*/  @!P1 LEA R22, P0, R5.reuse, c[0x0][0x1f8], 0x1 ;  /* 0x00007e0005169a11 */ /* 0x040fe800078008ff */
[----:B------:R-:W-:Y:S02]  /*a0c0*/  @!P1 LEA.HI.X R23, R5, c[0x0][0x1fc], R9, 0x1, P0 ;  /* 0x00007f0005179a11 */ /* 0x000fe400000f0c09 */
[----:B------:R-:W-:Y:S04]  /*a0d0*/  @!P1 IADD3 R3, P0, R2, R249, RZ ;  /* 0x000000f902039210 */ /* 0x000fe80007f1e0ff */
[----:B------:R-:W-:Y:S02]  /*a0e0*/  @!P1 IADD3.X R4, R0, R248, RZ, P0, !PT ;  /* 0x000000f800049210 */ /* 0x000fe400007fe4ff */
[C---:B------:R-:W-:Y:S04]  /*a0f0*/  @!P1 LEA R20, P0, R3.reuse, c[0x0][0x1f8], 0x1 ;  /* 0x00007e0003149a11 */ /* 0x040fe800078008ff */
[----:B------:R-:W-:Y:S02]  /*a100*/  @!P1 LEA.HI.X R21, R3, c[0x0][0x1fc], R4, 0x1, P0 ;  /* 0x00007f0003159a11 */ /* 0x000fe400000f0c04 */
[----:B------:R-:W-:Y:S11]  /*a110*/  ISETP.GT.AND P0, PT, R220, R232, PT ;  /* 0x000000e8dc00720c */ /* 0x000ff60003f04270 */
[----:B------:R-:W-:Y:S02]  /*a120*/  @!UPT UIADD3 URZ, URZ, URZ, URZ ;  /* 0x0000003f3f3ff290 */ /* 0x000fe4000fffe03f */
[----:B------:R-:W-:Y:S01]  /*a130*/  @P0 SHF.R.S32.HI R3, RZ, 0x1f, R219 ;  /* 0x0000001fff030819 */ /* 0x000fe200000114db */
[----:B------:R-:W-:Y:S04]  /*a140*/  @P0 IMAD.WIDE.U32 R4, R219, c[0x0][0x1e0], RZ ;  /* 0x00007800db040a25 */ /* 0x000fe800078e00ff */
[----:B------:R-:W-:Y:S01]  /*a150*/  @P0 IMAD R3, R3, c[0x0][0x1e0], RZ ;  /* 0x0000780003030a24 */ /* 0x000fe200078e02ff */
[C---:B------:R-:W-:Y:S03]  /*a160*/  @P0 SHF.L.U32 R156, R4.reuse, 0x6, RZ ;  /* 0x00000006049c0819 */ /* 0x040fe600000006ff */
[----:B------:R-:W-:Y:S05]  /*a170*/  @P0 IMAD R3, R219, c[0x0][0x1e4], R3 ;  /* 0x00007900db030a24 */ /* 0x000fea00078e0203 */
[----:B------:R-:W-:Y:S04]  /*a180*/  @P0 IADD3 R3, R5, R3, RZ ;  /* 0x0000000305030210 */ /* 0x000fe80007ffe0ff */
[----:B------:R-:W-:Y:S02]  /*a190*/  @P0 SHF.L.U64.HI R3, R4, 0x6, R3 ;  /* 0x0000000604030819 */ /* 0x000fe40000010203 */
[----:B-----5:R-:W-:Y:S04]  /*a1a0*/  @P0 IADD3 R4, P2, R156, R224, RZ ;  /* 0x000000e09c040210 */ /* 0x020fe80007f5e0ff */
[----:B------:R-:W-:Y:S02]  /*a1b0*/  @P0 IADD3.X R5, R3, R223, RZ, P2, !PT ;  /* 0x000000df03050210 */ /* 0x000fe400017fe4ff */
[C---:B------:R-:W-:Y:S04]  /*a1c0*/  @P0 LEA R234, P2, R4.reuse, c[0x0][0x1c8], 0x1 ;  /* 0x0000720004ea0a11 */ /* 0x040fe800078408ff */
[----:B------:R-:W-:Y:S02]  /*a1d0*/  @P0 LEA.HI.X R235, R4, c[0x0][0x1cc], R5, 0x1, P2 ;  /* 0x0000730004eb0a11 */ /* 0x000fe400010f0c05 */
[C---:B------:R-:W-:Y:S04]  /*a1e0*/  @!P1 LEA R2, P2, R11.reuse, R2, 0x5 ;  /* 0x000000020b029211 */ /* 0x040fe800078428ff */
[----:B------:R-:W-:Y:S02]  /*a1f0*/  @!P1 LEA.HI.X R0, R11, R0, R16, 0x5, P2 ;  /* 0x000000000b009211 */ /* 0x000fe400010f2c10 */
[----:B------:R-:W-:Y:S01]  /*a200*/  @!P1 IADD3 R4, P2, R2, R14, RZ ;  /* 0x0000000e02049210 */ /* 0x000fe20007f5e0ff */
[----:B------:R-:W-:Y:S03]  /*a210*/  LDSM.16.M88.4 R16, [R192+0x8900] ;  /* 0x00890000c010783b */ /* 0x000fe60000000200 */
[----:B------:R-:W-:Y:S02]  /*a220*/  @!P1 IADD3.X R5, R0, R13, RZ, P2, !PT ;  /* 0x0000000d00059210 */ /* 0x000fe400017fe4ff */
[C---:B------:R-:W-:Y:S04]  /*a230*/  @!P1 LEA R14, P2, R4.reuse, c[0x0][0x1f8], 0x1 ;  /* 0x00007e00040e9a11 */ /* 0x040fe800078408ff */
[----:B------:R-:W-:Y:S02]  /*a240*/  @!P1 LEA.HI.X R15, R4, c[0x0][0x1fc], R5, 0x1, P2 ;  /* 0x00007f00040f9a11 */ /* 0x000fe400010f0c05 */
[----:B------:R-:W-:Y:S02]  /*a250*/  @!P1 IADD3 R4, P2, R2, R10, RZ ;  /* 0x0000000a02049210 */ /* 0x000fe40007f5e0ff */
[----:B------:R-:W1:Y:S02]  /*a260*/  LDSM.16.M88.4 R8, [R192+0x8100] ;  /* 0x00810000c008783b */ /* 0x000e640000000200 */
[----:B------:R-:W-:Y:S02]  /*a270*/  @!P1 IADD3.X R5, R0, R252, RZ, P2, !PT ;  /* 0x000000fc00059210 */ /* 0x000fe400017fe4ff */
[C---:B------:R-:W-:Y:S02]  /*a280*/  @!P1 LEA R12, P2, R4.reuse, c[0x0][0x1f8], 0x1 ;  /* 0x00007e00040c9a11 */ /* 0x040fe400078408ff */
[----:B------:R-:W-:Y:S01]  /*a290*/  @!PT LDS RZ, [RZ] ;  /* 0x00000000fffff984 */ /* 0x000fe20000000800 */
[----:B------:R-:W-:Y:S01]  /*a2a0*/  @!PT LDS RZ, [RZ] ;  /* 0x00000000fffff984 */ /* 0x000fe20000000800 */
[----:B------:R-:W-:Y:S01]  /*a2b0*/  @!PT LDS RZ, [RZ] ;  /* 0x00000000fffff984 */ /* 0x000fe20000000800 */
[----:B------:R2:W-:Y:S02]  /*a2c0*/  @!P1 LDGSTS.E.BYPASS.LTC128B.128 [R233+0x100], [R6.64], !P3 ;  /* 0x0010000006e99fae */ /* 0x0005e4000d901d48 */
[----:B------:R-:W-:Y:S02]  /*a2d0*/  @!P1 LEA.HI.X R13, R4, c[0x0][0x1fc], R5, 0x1, P2 ;  /* 0x00007f00040d9a11 */ /* 0x000fe400010f0c05 */
[----:B------:R-:W-:Y:S02]  /*a2e0*/  @!P1 IADD3 R4, P2, R2, R251, RZ ;  /* 0x000000fb02049210 */ /* 0x000fe40007f5e0ff */
[----:B------:R3:W-:Y:S02]  /*a2f0*/  @!P1 LDGSTS.E.BYPASS.LTC128B.128 [R233+0x2100], [R28.64], !P6 ;  /* 0x021000001ce99fae */ /* 0x0007e4000f101d48 */
[----:B------:R-:W-:Y:S04]  /*a300*/  @!P1 IADD3.X R5, R0, R250, RZ, P2, !PT ;  /* 0x000000fa00059210 */ /* 0x000fe800017fe4ff */
[----:B------:R4:W-:Y:S06]  /*a310*/  @!P1 LDGSTS.E.BYPASS.LTC128B.128 [R233+0x4100], [R22.64], !P5 ;  /* 0x0410000016e99fae */ /* 0x0009ec000e901d48 */
[----:B------:R4:W-:Y:S06]  /*a320*/  @!P1 LDGSTS.E.BYPASS.LTC128B.128 [R233+0x6100], [R20.64], !P4 ;  /* 0x0610000014e99fae */ /* 0x0009ec000e101d48 */
[----:B------:R5:W-:Y:S01]  /*a330*/  @!P1 LDGSTS.E.BYPASS.LTC128B.128 [R233+0x1100], [R14.64], !P3 ;  /* 0x011000000ee99fae */ /* 0x000be2000d901d48 */
[C---:B--2---:R-:W-:Y:S05]  /*a340*/  @!P1 LEA R6, P2, R4.reuse, c[0x0][0x1f8], 0x1 ;  /* 0x00007e0004069a11 */ /* 0x044fea00078408ff */
[----:B------:R5:W-:Y:S01]  /*a350*/  @!P1 LDGSTS.E.BYPASS.LTC128B.128 [R233+0x3100], [R12.64], !P6 ;  /* 0x031000000ce99fae */ /* 0x000be2000f101d48 */
[----:B------:R-:W-:Y:S02]  /*a360*/  @!P1 LEA.HI.X R7, R4, c[0x0][0x1fc], R5, 0x1, P2 ;  /* 0x00007f0004079a11 */ /* 0x000fe400010f0c05 */
[----:B------:R-:W-:Y:S03]  /*a370*/  @!P1 IADD3 R2, P2, R2, R249, RZ ;  /* 0x000000f902029210 */ /* 0x000fe60007f5e0ff */
[----:B------:R1:W-:Y:S01]  /*a380*/  @!P1 LDGSTS.E.BYPASS.LTC128B.128 [R233+0x5100], [R6.64], !P5 ;  /* 0x0510000006e99fae */ /* 0x0003e2000e901d48 */
[----:B------:R-:W-:Y:S02]  /*a390*/  @!P1 IADD3.X R0, R0, R248, RZ, P2, !PT ;  /* 0x000000f800009210 */ /* 0x000fe400017fe4ff */
[C---:B------:R-:W-:Y:S04]  /*a3a0*/  @!P1 LEA R4, P2, R2.reuse, c[0x0][0x1f8], 0x1 ;  /* 0x00007e0002049a11 */ /* 0x040fe800078408ff */
[----:B------:R-:W-:Y:S05]  /*a3b0*/  @!P1 LEA.HI.X R5, R2, c[0x0][0x1fc], R0, 0x1, P2 ;  /* 0x00007f0002059a11 */ /* 0x000fea00010f0c00 */
[----:B------:R1:W-:Y:S01]  /*a3c0*/  @!P1 LDGSTS.E.BYPASS.LTC128B.128 [R233+0x7100], [R4.64], !P4 ;  /* 0x0710000004e99fae */ /* 0x0003e2000e101d48 */
[----:B------:R-:W-:Y:S04]  /*a3d0*/  @P0 IADD3 R0, P1, R156, R247, RZ ;  /* 0x000000f79c000210 */ /* 0x000fe80007f3e0ff */
[C---:B------:R-:W-:Y:S01]  /*a3e0*/  @P0 IADD3.X R2, R3.reuse, R246, RZ, P1, !PT ;  /* 0x000000f603020210 */ /* 0x040fe20000ffe4ff */
[----:B------:R-:W0:Y:S01]  /*a3f0*/  LDGDEPBAR ;  /* 0x00000000000079af */ /* 0x000e220000000000 */
[C---:B------:R-:W-:Y:S04]  /*a400*/  @P0 LEA R230, P1, R0.reuse, c[0x0][0x1c8], 0x1 ;  /* 0x0000720000e60a11 */ /* 0x040fe800078208ff */
[----:B------:R-:W-:Y:S02]  /*a410*/  @P0 LEA.HI.X R231, R0, c[0x0][0x1cc], R2, 0x1, P1 ;  /* 0x0000730000e70a11 */ /* 0x000fe400008f0c02 */
[----:B------:R-:W-:Y:S04]  /*a420*/  @P0 IADD3 R0, P1, R156, R245, RZ ;  /* 0x000000f59c000210 */ /* 0x000fe80007f3e0ff */
[C---:B------:R-:W-:Y:S02]  /*a430*/  @P0 IADD3.X R2, R3.reuse, R242, RZ, P1, !PT ;  /* 0x000000f203020210 */ /* 0x040fe40000ffe4ff */
[C---:B------:R-:W-:Y:S04]  /*a440*/  @P0 LEA R228, P1, R0.reuse, c[0x0][0x1c8], 0x1 ;  /* 0x0000720000e40a11 */ /* 0x040fe800078208ff */
[----:B------:R-:W-:Y:S02]  /*a450*/  @P0 LEA.HI.X R229, R0, c[0x0][0x1cc], R2, 0x1, P1 ;  /* 0x0000730000e50a11 */ /* 0x000fe400008f0c02 */
[----:B------:R-:W-:Y:S01]  /*a460*/  @P0 IADD3 R0, P1, R156, R241, RZ ;  /* 0x000000f19c000210 */ /* 0x000fe20007f3e0ff */
[C---:B-1----:R-:W-:Y:S03]  /*a470*/  HMMA.16816.F32 R4, R32.reuse, R8, RZ ;  /* 0x000000082004723c */ /* 0x042fe600000018ff */
[----:B------:R-:W-:Y:S02]  /*a480*/  @P0 IADD3.X R2, R3, R240, RZ, P1, !PT ;  /* 0x000000f003020210 */ /* 0x000fe40000ffe4ff */
[C---:B------:R-:W-:Y:S03]  /*a490*/  @P0 LEA R226, P1, R0.reuse, c[0x0][0x1c8], 0x1 ;  /* 0x0000720000e20a11 */ /* 0x040fe600078208ff */
[C---:B------:R-:W-:Y:S01]  /*a4a0*/  HMMA.16816.F32 R8, R32.reuse, R10, RZ ;  /* 0x0000000a2008723c */ /* 0x040fe200000018ff */
[----:B------:R-:W-:Y:S03]  /*a4b0*/  @P0 LEA.HI.X R227, R0, c[0x0][0x1cc], R2, 0x1, P1 ;  /* 0x0000730000e30a11 */ /* 0x000fe600008f0c02 */
[----:B------:R-:W-:Y:S04]  /*a4c0*/  @P0 IADD3 R0, P1, R236, R156, RZ ;  /* 0x0000009cec000210 */ /* 0x000fe80007f3e0ff */
[C---:B-----5:R-:W-:Y:S01]  /*a4d0*/  HMMA.16816.F32 R12, R32.reuse, R16, RZ ;  /* 0x00000010200c723c */ /* 0x060fe200000018ff */
[----:B------:R-:W-:Y:S03]  /*a4e0*/  @P0 IADD3.X R3, R159, R3, RZ, P1, !PT ;  /* 0x000000039f030210 */ /* 0x000fe60000ffe4ff */
[----:B------:R-:W-:Y:S04]  /*a4f0*/  @P0 IADD3 R2, P1, R0, R224, RZ ;  /* 0x000000e000020210 */ /* 0x000fe80007f3e0ff */
[C---:B------:R-:W-:Y:S01]  /*a500*/  HMMA.16816.F32 R16, R32.reuse, R18, RZ ;  /* 0x000000122010723c */ /* 0x040fe200000018ff */
[C---:B------:R-:W-:Y:S03]  /*a510*/  @P0 IADD3.X R156, R3.reuse, R223, RZ, P1, !PT ;  /* 0x000000df039c0210 */ /* 0x040fe60000ffe4ff */
[C---:B------:R-:W-:Y:S04]  /*a520*/  @P0 LEA R224, P1, R2.reuse, c[0x0][0x1c8], 0x1 ;  /* 0x0000720002e00a11 */ /* 0x040fe800078208ff */
[C---:B----4-:R-:W-:Y:S01]  /*a530*/  HMMA.16816.F32 R20, R32.reuse, R24, RZ ;  /* 0x000000182014723c */ /* 0x050fe200000018ff */
[----:B------:R-:W-:Y:S03]  /*a540*/  @P0 LEA.HI.X R225, R2, c[0x0][0x1cc], R156, 0x1, P1 ;  /* 0x0000730002e10a11 */ /* 0x000fe600008f0c9c */
[----:B------:R-:W-:Y:S04]  /*a550*/  @P0 IADD3 R2, P1, R0, R247, RZ ;  /* 0x000000f700020210 */ /* 0x000fe80007f3e0ff */
[C---:B------:R-:W-:Y:S01]  /*a560*/  HMMA.16816.F32 R24, R32.reuse, R26, RZ ;  /* 0x0000001a2018723c */ /* 0x040fe200000018ff */
[C---:B------:R-:W-:Y:S03]  /*a570*/  @P0 IADD3.X R156, R3.reuse, R246, RZ, P1, !PT ;  /* 0x000000f6039c0210 */ /* 0x040fe60000ffe4ff */
[C---:B------:R-:W-:Y:S04]  /*a580*/  @P0 LEA R222, P1, R2.reuse, c[0x0][0x1c8], 0x1 ;  /* 0x0000720002de0a11 */ /* 0x040fe800078208ff */
[C---:B---3--:R-:W-:Y:S01]  /*a590*/  HMMA.16816.F32 R28, R32.reuse, R168, RZ ;  /* 0x000000a8201c723c */ /* 0x048fe200000018ff */
[----:B------:R-:W-:Y:S03]  /*a5a0*/  @P0 LEA.HI.X R223, R2, c[0x0][0x1cc], R156, 0x1, P1 ;  /* 0x0000730002df0a11 */ /* 0x000fe600008f0c9c */
[----:B------:R-:W-:Y:S04]  /*a5b0*/  @P0 IADD3 R2, P1, R0, R245, RZ ;  /* 0x000000f500020210 */ /* 0x000fe80007f3e0ff */
[----:B------:R-:W-:Y:S01]  /*a5c0*/  HMMA.16816.F32 R32, R32, R170, RZ ;  /* 0x000000aa2020723c */ /* 0x000fe200000018ff */
[----:B------:R-:W-:Y:S03]  /*a5d0*/  LDSM.16.M88.4 R168, [R202+0x10100] ;  /* 0x01010000caa8783b */ /* 0x000fe60000000200 */
[C---:B------:R-:W-:Y:S04]  /*a5e0*/  @P0 IADD3.X R156, R3.reuse, R242, RZ, P1, !PT ;  /* 0x000000f2039c0210 */ /* 0x040fe80000ffe4ff */
[C---:B------:R-:W-:Y:S08]  /*a5f0*/  HMMA.16816.F32 R4, R172.reuse, R176, R4 ;  /* 0x000000b0ac04723c */ /* 0x040ff00000001804 */
[C---:B------:R-:W-:Y:S01]  /*a600*/  HMMA.16816.F32 R8, R172.reuse, R178, R8 ;  /* 0x000000b2ac08723c */ /* 0x040fe20000001808 */
[----:B------:R-:W-:Y:S07]  /*a610*/  LDSM.16.M88.4 R176, [R198+0x8900] ;  /* 0x00890000c6b0783b */ /* 0x000fee0000000200 */
[C---:B------:R-:W-:Y:S08]  /*a620*/  HMMA.16816.F32 R12, R172.reuse, R180, R12 ;  /* 0x000000b4ac0c723c */ /* 0x040ff0000000180c */
[C---:B------:R-:W-:Y:S08]  /*a630*/  HMMA.16816.F32 R16, R172.reuse, R182, R16 ;  /* 0x000000b6ac10723c */ /* 0x040ff00000001810 */
[C---:B------:R-:W-:Y:S07]  /*a640*/  HMMA.16816.F32 R20, R172.reuse, R184, R20 ;  /* 0x000000b8ac14723c */ /* 0x040fee0000001814 */
[C---:B------:R-:W-:Y:S01]  /*a650*/  @P0 LEA R184, P1, R2.reuse, c[0x0][0x1c8], 0x1 ;  /* 0x0000720002b80a11 */ /* 0x040fe200078208ff */
[C---:B------:R-:W-:Y:S04]  /*a660*/  HMMA.16816.F32 R24, R172.reuse, R186, R24 ;  /* 0x000000baac18723c */ /* 0x040fe80000001818 */
[----:B------:R-:W-:Y:S02]  /*a670*/  @P0 LEA.HI.X R185, R2, c[0x0][0x1cc], R156, 0x1, P1 ;  /* 0x0000730002b90a11 */ /* 0x000fe400008f0c9c */
[----:B------:R-:W-:Y:S02]  /*a680*/  @P0 IADD3 R0, P1, R0, R241, RZ ;  /* 0x000000f100000210 */ /* 0x000fe40007f3e0ff */
[C---:B------:R-:W-:Y:S04]  /*a690*/  HMMA.16816.F32 R28, R172.reuse, R188, R28 ;  /* 0x000000bcac1c723c */ /* 0x040fe8000000181c */
[----:B------:R-:W-:Y:S02]  /*a6a0*/  @P0 IADD3.X R3, R3, R240, RZ, P1, !PT ;  /* 0x000000f003030210 */ /* 0x000fe40000ffe4ff */
[C---:B------:R-:W-:Y:S02]  /*a6b0*/  @P0 LEA R182, P1, R0.reuse, c[0x0][0x1c8], 0x1 ;  /* 0x0000720000b60a11 */ /* 0x040fe400078208ff */
[----:B------:R-:W-:Y:S01]  /*a6c0*/  HMMA.16816.F32 R32, R172, R190, R32 ;  /* 0x000000beac20723c */ /* 0x000fe20000001820 */
[----:B------:R-:W1:Y:S03]  /*a6d0*/  LDSM.16.M88.4 R172, [R198+0x8100] ;  /* 0x00810000c6ac783b */ /* 0x000e660000000200 */
[----:B------:R-:W-:Y:S04]  /*a6e0*/  @P0 LEA.HI.X R183, R0, c[0x0][0x1cc], R3, 0x1, P1 ;  /* 0x0000730000b70a11 */ /* 0x000fe800008f0c03 */
[C---:B-1----:R-:W-:Y:S08]  /*a6f0*/  HMMA.16816.F32 R4, R168.reuse, R172, R4 ;  /* 0x000000aca804723c */ /* 0x042ff00000001804 */
[C---:B------:R-:W-:Y:S01]  /*a700*/  HMMA.16816.F32 R8, R168.reuse, R174, R8 ;  /* 0x000000aea808723c */ /* 0x040fe20000001808 */
[----:B------:R-:W1:Y:S07]  /*a710*/  LDSM.16.M88.4 R172, [R198+0x9100] ;  /* 0x00910000c6ac783b */ /* 0x000e6e0000000200 */
[C---:B------:R-:W-:Y:S08]  /*a720*/  HMMA.16816.F32 R12, R168.reuse, R176, R12 ;  /* 0x000000b0a80c723c */ /* 0x040ff0000000180c */
[C---:B------:R-:W-:Y:S01]  /*a730*/  HMMA.16816.F32 R16, R168.reuse, R178, R16 ;  /* 0x000000b2a810723c */ /* 0x040fe20000001810 */
[----:B------:R-:W2:Y:S07]  /*a740*/  LDSM.16.M88.4 R176, [R198+0x9900] ;  /* 0x00990000c6b0783b */ /* 0x000eae0000000200 */
[C---:B-1----:R-:W-:Y:S08]  /*a750*/  HMMA.16816.F32 R20, R168.reuse, R172, R20 ;  /* 0x000000aca814723c */ /* 0x042ff00000001814 */
[C---:B------:R-:W-:Y:S01]  /*a760*/  HMMA.16816.F32 R24, R168.reuse, R174, R24 ;  /* 0x000000aea818723c */ /* 0x040fe20000001818 */
[----:B------:R-:W-:Y:S07]  /*a770*/  LDSM.16.M88.4 R172, [R197] ;  /* 0x00000000c5ac783b */ /* 0x000fee0000000200 */
[C---:B--2---:R-:W-:Y:S08]  /*a780*/  HMMA.16816.F32 R28, R168.reuse, R176, R28 ;  /* 0x000000b0a81c723c */ /* 0x044ff0000000181c */
[----:B------:R-:W-:Y:S01]  /*a790*/  HMMA.16816.F32 R32, R168, R178, R32 ;  /* 0x000000b2a820723c */ /* 0x000fe20000001820 */
[----:B------:R-:W1:Y:S06]  /*a7a0*/  LDSM.16.M88.4 R168, [R201+0x10100] ;  /* 0x01010000c9a8783b */ /* 0x000e6c0000000200 */
[----:B------:R-:W2:Y:S01]  /*a7b0*/  LDSM.16.M88.4 R176, [R197+0x800] ;  /* 0x00080000c5b0783b */ /* 0x000ea20000000200 */
[C---:B-1----:R-:W-:Y:S08]  /*a7c0*/  HMMA.16816.F32 R4, R168.reuse, R172, R4 ;  /* 0x000000aca804723c */ /* 0x042ff00000001804 */
[C---:B------:R-:W-:Y:S01]  /*a7d0*/  HMMA.16816.F32 R8, R168.reuse, R174, R8 ;  /* 0x000000aea808723c */ /* 0x040fe20000001808 */
[----:B------:R-:W1:Y:S07]  /*a7e0*/  LDSM.16.M88.4 R172, [R197+0x1000] ;  /* 0x00100000c5ac783b */ /* 0x000e6e0000000200 */
[C---:B--2---:R-:W-:Y:S08]  /*a7f0*/  HMMA.16816.F32 R12, R168.reuse, R176, R12 ;  /* 0x000000b0a80c723c */ /* 0x044ff0000000180c */
[C---:B------:R-:W-:Y:S01]  /*a800*/  HMMA.16816.F32 R16, R168.reuse, R178, R16 ;  /* 0x000000b2a810723c */ /* 0x040fe20000001810 */
[----:B------:R-:W2:Y:S07]  /*a810*/  LDSM.16.M88.4 R176, [R197+0x1800] ;  /* 0x00180000c5b0783b */ /* 0x000eae0000000200 */
[C---:B-1----:R-:W-:Y:S08]  /*a820*/  HMMA.16816.F32 R20, R168.reuse, R172, R20 ;  /* 0x000000aca814723c */ /* 0x042ff00000001814 */
[C---:B------:R-:W-:Y:S01]  /*a830*/  HMMA.16816.F32 R24, R168.reuse, R174, R24 ;  /* 0x000000aea818723c */ /* 0x040fe20000001818 */
[----:B------:R-:W-:Y:S07]  /*a840*/  LDSM.16.M88.4 R172, [R192+0xa100] ;  /* 0x00a10000c0ac783b */ /* 0x000fee0000000200 */
        /* <DEDUP_REMOVED lines=16> */
[----:B------:R-:W2:Y:S01]  /*a950*/  LDSM.16.M88.4 R176, [R214] ;  /* 0x00000000d6b0783b */ /* 0x000ea20000000200 */
[C---:B-1----:R-:W-:Y:S08]  /*a960*/  HMMA.16816.F32 R4, R168.reuse, R172, R4 ;  /* 0x000000aca804723c */ /* 0x042ff00000001804 */
[C---:B------:R-:W-:Y:S01]  /*a970*/  HMMA.16816.F32 R8, R168.reuse, R174, R8 ;  /* 0x000000aea808723c */ /* 0x040fe20000001808 */
[----:B------:R-:W1:Y:S07]  /*a980*/  LDSM.16.M88.4 R172, [R213] ;  /* 0x00000000d5ac783b */ /* 0x000e6e0000000200 */
[C---:B--2---:R-:W-:Y:S08]  /*a990*/  HMMA.16816.F32 R12, R168.reuse, R176, R12 ;  /* 0x000000b0a80c723c */ /* 0x044ff0000000180c */
[C---:B------:R-:W-:Y:S01]  /*a9a0*/  HMMA.16816.F32 R16, R168.reuse, R178, R16 ;  /* 0x000000b2a810723c */ /* 0x040fe20000001810 */
[----:B------:R-:W2:Y:S07]  /*a9b0*/  LDSM.16.M88.4 R176, [R212] ;  /* 0x00000000d4b0783b */ /* 0x000eae0000000200 */
        /* <DEDUP_REMOVED lines=129> */
[----:B------:R-:W2:Y:S01]  /*b1d0*/  LDSM.16.M88.4 R176, [R197+0x7800] ;  /* 0x00780000c5b0783b */ /* 0x000ea20000000200 */
[----:B------:R-:W-:Y:S04]  /*b1e0*/  DEPBAR.LE SB0, 0x0 ;  /* 0x000080000000791a */ /* 0x000fe80000000000 */
[----:B------:R-:W-:Y:S01]  /*b1f0*/  FMNMX.FTZ R0, R4, R157, !PT ;  /* 0x0000009d04007209 */ /* 0x000fe20007810000 */
[----:B------:R-:W-:Y:S01]  /*b200*/  BAR.SYNC.DEFER_BLOCKING 0x0 ;  /* 0x0000000000007b1d */ /* 0x000fe20000010000 */
[----:B------:R-:W-:Y:S04]  /*b210*/  FMNMX.FTZ R2, R6, R158, !PT ;  /* 0x0000009e06027209 */ /* 0x000fe80007810000 */
[----:B------:R-:W-:Y:S02]  /*b220*/  FMNMX.FTZ R0, R5, R0, !PT ;  /* 0x0000000005007209 */ /* 0x000fe40007810000 */
[----:B------:R-:W-:Y:S02]  /*b230*/  FMNMX.FTZ R2, R7, R2, !PT ;  /* 0x0000000207027209 */ /* 0x000fe40007810000 */
[----:B------:R-:W-:Y:S02]  /*b240*/  FMNMX.FTZ R0, R8, R0, !PT ;  /* 0x0000000008007209 */ /* 0x000fe40007810000 */
[----:B------:R-:W-:Y:S02]  /*b250*/  FMNMX.FTZ R2, R10, R2, !PT ;  /* 0x000000020a027209 */ /* 0x000fe40007810000 */
[----:B------:R-:W-:Y:S02]  /*b260*/  FMNMX.FTZ R0, R9, R0, !PT ;  /* 0x0000000009007209 */ /* 0x000fe40007810000 */
[----:B------:R-:W-:Y:S02]  /*b270*/  FMNMX.FTZ R2, R11, R2, !PT ;  /* 0x000000020b027209 */ /* 0x000fe40007810000 */
[----:B------:R-:W-:Y:S01]  /*b280*/  FMNMX.FTZ R0, R12, R0, !PT ;  /* 0x000000000c007209 */ /* 0x000fe20007810000 */
[C---:B-1----:R-:W-:Y:S05]  /*b290*/  HMMA.16816.F32 R20, R168.reuse, R172, R20 ;  /* 0x000000aca814723c */ /* 0x042fea0000001814 */
[----:B------:R-:W-:Y:S01]  /*b2a0*/  FMNMX.FTZ R0, R13, R0, !PT ;  /* 0x000000000d007209 */ /* 0x000fe20007810000 */
[----:B------:R-:W-:Y:S01]  /*b2b0*/  @!PT LDS RZ, [RZ] ;  /* 0x00000000fffff984 */ /* 0x000fe20000000800 */
[----:B------:R-:W-:Y:S01]  /*b2c0*/  @!PT LDS RZ, [RZ] ;  /* 0x00000000fffff984 */ /* 0x000fe20000000800 */
[----:B------:R-:W-:Y:S01]  /*b2d0*/  @!PT LDS RZ, [RZ] ;  /* 0x00000000fffff984 */ /* 0x000fe20000000800 */
[----:B------:R1:W-:Y:S01]  /*b2e0*/  @P0 LDGSTS.E.BYPASS.LTC128B.128 [R233+0x8100], [R234.64], !P3 ;  /* 0x08100000eae90fae */ /* 0x0003e2000d901d48 */
[----:B------:R-:W-:Y:S01]  /*b2f0*/  FMNMX.FTZ R2, R14, R2, !PT ;  /* 0x000000020e027209 */ /* 0x000fe20007810000 */
[C---:B------:R-:W-:Y:S04]  /*b300*/  HMMA.16816.F32 R24, R168.reuse, R174, R24 ;  /* 0x000000aea818723c */ /* 0x040fe80000001818 */
[----:B------:R3:W-:Y:S01]  /*b310*/  @P0 LDGSTS.E.BYPASS.LTC128B.128 [R233+0xa100], [R230.64], !P6 ;  /* 0x0a100000e6e90fae */ /* 0x0007e2000f101d48 */
[----:B------:R-:W-:Y:S02]  /*b320*/  FMNMX.FTZ R0, R16, R0, !PT ;  /* 0x0000000010007209 */ /* 0x000fe40007810000 */
[----:B------:R-:W-:Y:S01]  /*b330*/  FMNMX.FTZ R2, R15, R2, !PT ;  /* 0x000000020f027209 */ /* 0x000fe20007810000 */
[C---:B--2---:R-:W-:Y:S02]  /*b340*/  HMMA.16816.F32 R28, R168.reuse, R176, R28 ;  /* 0x000000b0a81c723c */ /* 0x044fe4000000181c */
[----:B------:R3:W-:Y:S02]  /*b350*/  @P0 LDGSTS.E.BYPASS.LTC128B.128 [R233+0xc100], [R228.64], !P5 ;  /* 0x0c100000e4e90fae */ /* 0x0007e4000e901d48 */
[----:B------:R-:W-:Y:S02]  /*b360*/  FMNMX.FTZ R0, R17, R0, !PT ;  /* 0x0000000011007209 */ /* 0x000fe40007810000 */
[----:B------:R-:W-:Y:S02]  /*b370*/  FMNMX.FTZ R2, R18, R2, !PT ;  /* 0x0000000212027209 */ /* 0x000fe40007810000 */
[----:B------:R-:W-:Y:S01]  /*b380*/  HMMA.16816.F32 R32, R168, R178, R32 ;  /* 0x000000b2a820723c */ /* 0x000fe20000001820 */
[----:B------:R3:W-:Y:S03]  /*b390*/  @P0 LDGSTS.E.BYPASS.LTC128B.128 [R233+0xe100], [R226.64], !P4 ;  /* 0x0e100000e2e90fae */ /* 0x0007e6000e101d48 */
[----:B------:R-:W-:Y:S02]  /*b3a0*/  FMNMX.FTZ R0, R20, R0, !PT ;  /* 0x0000000014007209 */ /* 0x000fe40007810000 */
[----:B------:R-:W-:Y:S01]  /*b3b0*/  FMNMX.FTZ R2, R19, R2, !PT ;  /* 0x0000000213027209 */ /* 0x000fe20007810000 */
[----:B------:R3:W-:Y:S01]  /*b3c0*/  @P0 LDGSTS.E.BYPASS.LTC128B.128 [R233+0x9100], [R224.64], !P3 ;  /* 0x09100000e0e90fae */ /* 0x0007e2000d901d48 */
[----:B------:R-:W-:Y:S04]  /*b3d0*/  FMNMX.FTZ R0, R21, R0, !PT ;  /* 0x0000000015007209 */ /* 0x000fe80007810000 */
[----:B------:R-:W-:Y:S01]  /*b3e0*/  FMNMX.FTZ R0, R24, R0, !PT ;  /* 0x0000000018007209 */ /* 0x000fe20007810000 */
[----:B------:R3:W-:Y:S01]  /*b3f0*/  @P0 LDGSTS.E.BYPASS.LTC128B.128 [R233+0xb100], [R222.64], !P6 ;  /* 0x0b100000dee90fae */ /* 0x0007e2000f101d48 */
[----:B------:R-:W-:Y:S02]  /*b400*/  FMNMX.FTZ R2, R22, R2, !PT ;  /* 0x0000000216027209 */ /* 0x000fe40007810000 */
[----:B------:R-:W-:Y:S02]  /*b410*/  FMNMX.FTZ R0, R25, R0, !PT ;  /* 0x0000000019007209 */ /* 0x000fe40007810000 */
        /* <DEDUP_REMOVED lines=9> */
[----:B------:R-:W-:Y:S01]  /*b4b0*/  LDSM.16.MT88.4 R168, [R193+0x100] ;  /* 0x00010000c1a8783b */ /* 0x000fe20000004200 */
[----:B------:R-:W-:Y:S02]  /*b4c0*/  FMNMX.FTZ R156, R33, R156, !PT ;  /* 0x0000009c219c7209 */ /* 0x000fe40007810000 */
[----:B------:R-:W-:Y:S03]  /*b4d0*/  FMNMX.FTZ R0, R31, R2, !PT ;  /* 0x000000021f007209 */ /* 0x000fe60007810000 */
[----:B------:R-:W5:Y:S01]  /*b4e0*/  SHFL.BFLY PT, R3, R156, 0x2, 0x1f ;  /* 0x0c401f009c037f89 */ /* 0x000f6200000e0000 */
[----:B------:R-:W-:Y:S04]  /*b4f0*/  FMNMX.FTZ R0, R34, R0, !PT ;  /* 0x0000000022007209 */ /* 0x000fe80007810000 */
[----:B------:R-:W-:Y:S01]  /*b500*/  FMNMX.FTZ R0, R35, R0, !PT ;  /* 0x0000000023007209 */ /* 0x000fe20007810000 */
[----:B------:R-:W-:Y:S06]  /*b510*/  LDSM.16.MT88.4 R172, [R194+0x100] ;  /* 0x00010000c2ac783b */ /* 0x000fec0000004200 */
[----:B------:R-:W2:Y:S06]  /*b520*/  SHFL.BFLY PT, R2, R0, 0x2, 0x1f ;  /* 0x0c401f0000027f89 */ /* 0x000eac00000e0000 */
[----:B------:R-:W-:Y:S01]  /*b530*/  LDSM.16.MT88.4 R176, [R196+0x100] ;  /* 0x00010000c4b0783b */ /* 0x000fe20000004200 */
[----:B-----5:R-:W-:Y:S05]  /*b540*/  FMNMX.FTZ R156, R156, R3, !PT ;  /* 0x000000039c9c7209 */ /* 0x020fea0007810000 */
[----:B-1----:R-:W5:Y:S06]  /*b550*/  LDL R235, [R1+0x10] ;  /* 0x0000100001eb7983 */ /* 0x002f6c0000100800 */
[----:B------:R-:W1:Y:S01]  /*b560*/  SHFL.BFLY PT, R159, R156, 0x1, 0x1f ;  /* 0x0c201f009c9f7f89 */ /* 0x000e6200000e0000 */
[----:B--2---:R-:W-:Y:S05]  /*b570*/  FMNMX.FTZ R0, R0, R2, !PT ;  /* 0x0000000200007209 */ /* 0x004fea0007810000 */
[----:B------:R-:W0:Y:S06]  /*b580*/  LDGDEPBAR ;  /* 0x00000000000079af */ /* 0x000e2c0000000000 */
[----:B------:R-:W2:Y:S01]  /*b590*/  SHFL.BFLY PT, R3, R0, 0x1, 0x1f ;  /* 0x0c201f0000037f89 */ /* 0x000ea200000e0000 */
[----:B-1----:R-:W-:Y:S05]  /*b5a0*/  FMNMX.FTZ R156, R156, R159, !PT ;  /* 0x0000009f9c9c7209 */ /* 0x002fea0007810000 */
[C---:B------:R-:W-:Y:S02]  /*b5b0*/  FADD.FTZ R2, -R156.reuse, R157 ;  /* 0x0000009d9c027221 */ /* 0x040fe40000010100 */
[----:B------:R-:W-:Y:S04]  /*b5c0*/  FMUL.FTZ R181, R156, c[0x0][0x2d0] ;  /* 0x0000b4009cb57a20 */ /* 0x000fe80000410000 */
[--C-:B------:R-:W-:Y:S01]  /*b5d0*/  FFMA.FTZ R8, R8, c[0x0][0x2d0], -R181.reuse ;  /* 0x0000b40008087a23 */ /* 0x100fe200000108b5 */
[----:B--2---:R-:W-:Y:S01]  /*b5e0*/  FMNMX.FTZ R3, R0, R3, !PT ;  /* 0x0000000300037209 */ /* 0x004fe20007810000 */
[----:B------:R-:W-:Y:S02]  /*b5f0*/  FMUL.FTZ R0, R2, c[0x0][0x2d0] ;  /* 0x0000b40002007a20 */ /* 0x000fe40000410000 */
[--C-:B------:R-:W-:Y:S01]  /*b600*/  FFMA.FTZ R9, R9, c[0x0][0x2d0], -R181.reuse ;  /* 0x0000b40009097a23 */ /* 0x100fe200000108b5 */
[----:B------:R-:W-:Y:S01]  /*b610*/  MUFU.EX2 R238, R8 ;  /* 0x0000000800ee7308 */ /* 0x000fe20000000800 */
[----:B------:R-:W-:Y:S02]  /*b620*/  FMUL.FTZ R157, R3, c[0x0][0x2d0] ;  /* 0x0000b400039d7a20 */ /* 0x000fe40000410000 */
[----:B------:R-:W-:Y:S02]  /*b630*/  FFMA.FTZ R4, R4, c[0x0][0x2d0], -R181 ;  /* 0x0000b40004047a23 */ /* 0x000fe400000108b5 */
[--C-:B------:R-:W-:Y:S02]  /*b640*/  FFMA.FTZ R10, R10, c[0x0][0x2d0], -R157.reuse ;  /* 0x0000b4000a0a7a23 */ /* 0x100fe4000001089d */
[----:B------:R-:W-:Y:S02]  /*b650*/  FFMA.FTZ R11, R11, c[0x0][0x2d0], -R157 ;  /* 0x0000b4000b0b7a23 */ /* 0x000fe4000001089d */
[----:B------:R-:W-:Y:S01]  /*b660*/  FFMA.FTZ R5, R5, c[0x0][0x2d0], -R181 ;  /* 0x0000b40005057a23 */ /* 0x000fe200000108b5 */
[----:B------:R1:W2:Y:S01]  /*b670*/  MUFU.EX2 R2, R0 ;  /* 0x0000000000027308 */ /* 0x0002a20000000800 */
[--C-:B------:R-:W-:Y:S02]  /*b680*/  FFMA.FTZ R6, R6, c[0x0][0x2d0], -R157.reuse ;  /* 0x0000b40006067a23 */ /* 0x100fe4000001089d */
[----:B------:R-:W-:Y:S02]  /*b690*/  FFMA.FTZ R7, R7, c[0x0][0x2d0], -R157 ;  /* 0x0000b40007077a23 */ /* 0x000fe4000001089d */
[--C-:B------:R-:W-:Y:S02]  /*b6a0*/  FFMA.FTZ R12, R12, c[0x0][0x2d0], -R181.reuse ;  /* 0x0000b4000c0c7a23 */ /* 0x100fe400000108b5 */
[----:B------:R-:W-:Y:S02]  /*b6b0*/  FFMA.FTZ R13, R13, c[0x0][0x2d0], -R181 ;  /* 0x0000b4000d0d7a23 */ /* 0x000fe400000108b5 */
[--C-:B------:R-:W-:Y:S01]  /*b6c0*/  FFMA.FTZ R14, R14, c[0x0][0x2d0], -R157.reuse ;  /* 0x0000b4000e0e7a23 */ /* 0x100fe2000001089d */
[----:B------:R3:W-:Y:S01]  /*b6d0*/  MUFU.EX2 R236, R4 ;  /* 0x0000000400ec7308 */ /* 0x0007e20000000800 */
[----:B------:R-:W-:Y:S02]  /*b6e0*/  FFMA.FTZ R15, R15, c[0x0][0x2d0], -R157 ;  /* 0x0000b4000f0f7a23 */ /* 0x000fe4000001089d */
[--C-:B------:R-:W-:Y:S02]  /*b6f0*/  FFMA.FTZ R16, R16, c[0x0][0x2d0], -R181.reuse ;  /* 0x0000b40010107a23 */ /* 0x100fe400000108b5 */
[----:B------:R-:W-:Y:S02]  /*b700*/  FFMA.FTZ R17, R17, c[0x0][0x2d0], -R181 ;  /* 0x0000b40011117a23 */ /* 0x000fe400000108b5 */
[----:B------:R-:W-:Y:S02]  /*b710*/  FFMA.FTZ R18, R18, c[0x0][0x2d0], -R157 ;  /* 0x0000b40012127a23 */ /* 0x000fe4000001089d */
[--C-:B------:R-:W-:Y:S01]  /*b720*/  FFMA.FTZ R20, R20, c[0x0][0x2d0], -R181.reuse ;  /* 0x0000b40014147a23 */ /* 0x100fe200000108b5 */
[----:B------:R-:W4:Y:S01]  /*b730*/  MUFU.EX2 R239, R5 ;  /* 0x0000000500ef7308 */ /* 0x000f220000000800 */
[----:B------:R-:W-:Y:S02]  /*b740*/  FFMA.FTZ R21, R21, c[0x0][0x2d0], -R181 ;  /* 0x0000b40015157a23 */ /* 0x000fe400000108b5 */
[--C-:B------:R-:W-:Y:S02]  /*b750*/  FFMA.FTZ R22, R22, c[0x0][0x2d0], -R157.reuse ;  /* 0x0000b40016167a23 */ /* 0x100fe4000001089d */
[----:B-1----:R-:W-:Y:S02]  /*b760*/  FADD.FTZ R0, -R3, R158 ;  /* 0x0000009e03007221 */ /* 0x002fe40000010100 */
[----:B--2---:R-:W-:Y:S02]  /*b770*/  FMUL.FTZ R8, R2, R164 ;  /* 0x000000a402087220 */ /* 0x004fe40000410000 */
[----:B------:R-:W-:Y:S01]  /*b780*/  FMUL.FTZ R0, R0, c[0x0][0x2d0] ;  /* 0x0000b40000007a20 */ /* 0x000fe20000410000 */
[----:B------:R1:W-:Y:S01]  /*b790*/  MUFU.EX2 R237, R9 ;  /* 0x0000000900ed7308 */ /* 0x0003e20000000800 */
[C---:B------:R-:W-:Y:S02]  /*b7a0*/  FMUL.FTZ R132, R2.reuse, R132 ;  /* 0x0000008402847220 */ /* 0x040fe40000410000 */
[C---:B------:R-:W-:Y:S02]  /*b7b0*/  FMUL.FTZ R133, R2.reuse, R133 ;  /* 0x0000008502857220 */ /* 0x040fe40000410000 */
[C---:B---3--:R-:W-:Y:S02]  /*b7c0*/  FMUL.FTZ R4, R2.reuse, R160 ;  /* 0x000000a002047220 */ /* 0x048fe40000410000 */
[C---:B------:R-:W-:Y:S02]  /*b7d0*/  FMUL.FTZ R136, R2.reuse, R136 ;  /* 0x0000008802887220 */ /* 0x040fe40000410000 */
[C---:B------:R-:W-:Y:S01]  /*b7e0*/  FMUL.FTZ R137, R2.reuse, R137 ;  /* 0x0000008902897220 */ /* 0x040fe20000410000 */
[----:B------:R-:W2:Y:S01]  /*b7f0*/  MUFU.EX2 R0, R0 ;  /* 0x0000000000007308 */ /* 0x000ea20000000800 */
[C---:B------:R-:W-:Y:S02]  /*b800*/  FMUL.FTZ R140, R2.reuse, R140 ;  /* 0x0000008c028c7220 */ /* 0x040fe40000410000 */
[C---:B------:R-:W-:Y:S01]  /*b810*/  FMUL.FTZ R141, R2.reuse, R141 ;  /* 0x0000008d028d7220 */ /* 0x040fe20000410000 */
[----:B----4-:R-:W-:Y:S01]  /*b820*/  F2FP.PACK_AB R160, R239, R236 ;  /* 0x000000ecefa0723e */ /* 0x010fe200000000ff */
[C---:B------:R-:W-:Y:S02]  /*b830*/  FMUL.FTZ R5, R2.reuse, R161 ;  /* 0x000000a102057220 */ /* 0x040fe40000410000 */
[C---:B------:R-:W-:Y:S02]  /*b840*/  FMUL.FTZ R144, R2.reuse, R144 ;  /* 0x0000009002907220 */ /* 0x040fe40000410000 */
[C---:B------:R-:W-:Y:S01]  /*b850*/  FMUL.FTZ R145, R2.reuse, R145 ;  /* 0x0000009102917220 */ /* 0x040fe20000410000 */
[----:B------:R3:W-:Y:S01]  /*b860*/  MUFU.EX2 R186, R6 ;  /* 0x0000000600ba7308 */ /* 0x0007e20000000800 */
[--C-:B------:R-:W-:Y:S02]  /*b870*/  FFMA.FTZ R158, R19, c[0x0][0x2d0], -R157.reuse ;  /* 0x0000b400139e7a23 */ /* 0x100fe4000001089d */
[----:B------:R-:W-:Y:S02]  /*b880*/  FFMA.FTZ R23, R23, c[0x0][0x2d0], -R157 ;  /* 0x0000b40017177a23 */ /* 0x000fe4000001089d */
[----:B-1----:R-:W-:Y:S02]  /*b890*/  FMUL.FTZ R9, R2, R165 ;  /* 0x000000a502097220 */ /* 0x002fe40000410000 */
[--C-:B------:R-:W-:Y:S02]  /*b8a0*/  FFMA.FTZ R24, R24, c[0x0][0x2d0], -R181.reuse ;  /* 0x0000b40018187a23 */ /* 0x100fe400000108b5 */
[----:B------:R-:W-:Y:S01]  /*b8b0*/  FFMA.FTZ R25, R25, c[0x0][0x2d0], -R181 ;  /* 0x0000b40019197a23 */ /* 0x000fe200000108b5 */
[----:B------:R-:W1:Y:S01]  /*b8c0*/  MUFU.EX2 R187, R7 ;  /* 0x0000000700bb7308 */ /* 0x000e620000000800 */
[--C-:B------:R-:W-:Y:S02]  /*b8d0*/  FFMA.FTZ R26, R26, c[0x0][0x2d0], -R157.reuse ;  /* 0x0000b4001a1a7a23 */ /* 0x100fe4000001089d */
[----:B------:R-:W-:Y:S02]  /*b8e0*/  FFMA.FTZ R27, R27, c[0x0][0x2d0], -R157 ;  /* 0x0000b4001b1b7a23 */ /* 0x000fe4000001089d */
[C---:B--2---:R-:W-:Y:S02]  /*b8f0*/  FMUL.FTZ R134, R0.reuse, R134 ;  /* 0x0000008600867220 */ /* 0x044fe40000410000 */
[C---:B------:R-:W-:Y:S02]  /*b900*/  FMUL.FTZ R135, R0.reuse, R135 ;  /* 0x0000008700877220 */ /* 0x040fe40000410000 */
[C---:B------:R-:W-:Y:S01]  /*b910*/  FMUL.FTZ R138, R0.reuse, R138 ;  /* 0x0000008a008a7220 */ /* 0x040fe20000410000 */
[----:B------:R2:W-:Y:S01]  /*b920*/  MUFU.EX2 R183, R10 ;  /* 0x0000000a00b77308 */ /* 0x0005e20000000800 */
[C---:B------:R-:W-:Y:S02]  /*b930*/  FMUL.FTZ R139, R0.reuse, R139 ;  /* 0x0000008b008b7220 */ /* 0x040fe40000410000 */
[C---:B------:R-:W-:Y:S02]  /*b940*/  FMUL.FTZ R142, R0.reuse, R142 ;  /* 0x0000008e008e7220 */ /* 0x040fe40000410000 */
[C---:B---3--:R-:W-:Y:S01]  /*b950*/  FMUL.FTZ R6, R0.reuse, R162 ;  /* 0x000000a200067220 */ /* 0x048fe20000410000 */
[----:B------:R-:W-:Y:S01]  /*b960*/  F2FP.PACK_AB R162, R237, R238 ;  /* 0x000000eeeda2723e */ /* 0x000fe200000000ff */
[C---:B------:R-:W-:Y:S02]  /*b970*/  FMUL.FTZ R143, R0.reuse, R143 ;  /* 0x0000008f008f7220 */ /* 0x040fe40000410000 */
[C---:B------:R-:W-:Y:S01]  /*b980*/  FMUL.FTZ R146, R0.reuse, R146 ;  /* 0x0000009200927220 */ /* 0x040fe20000410000 */
[----:B------:R-:W3:Y:S01]  /*b990*/  MUFU.EX2 R182, R11 ;  /* 0x0000000b00b67308 */ /* 0x000ee20000000800 */
[----:B------:R-:W-:Y:S02]  /*b9a0*/  FMUL.FTZ R147, R0, R147 ;  /* 0x0000009300937220 */ /* 0x000fe40000410000 */
[--C-:B------:R-:W-:Y:S01]  /*b9b0*/  FFMA.FTZ R28, R28, c[0x0][0x2d0], -R181.reuse ;  /* 0x0000b4001c1c7a23 */ /* 0x100fe200000108b5 */
[----:B-1----:R-:W-:Y:S01]  /*b9c0*/  F2FP.PACK_AB R161, R187, R186 ;  /* 0x000000babba1723e */ /* 0x002fe200000000ff */
[----:B------:R-:W-:Y:S02]  /*b9d0*/  FMUL.FTZ R7, R0, R163 ;  /* 0x000000a300077220 */ /* 0x000fe40000410000 */
[----:B------:R-:W-:Y:S02]  /*b9e0*/  FFMA.FTZ R29, R29, c[0x0][0x2d0], -R181 ;  /* 0x0000b4001d1d7a23 */ /* 0x000fe400000108b5 */
[--C-:B------:R-:W-:Y:S01]  /*b9f0*/  FFMA.FTZ R30, R30, c[0x0][0x2d0], -R157.reuse ;  /* 0x0000b4001e1e7a23 */ /* 0x100fe2000001089d */
[----:B------:R-:W-:Y:S01]  /*ba00*/  MUFU.EX2 R221, R12 ;  /* 0x0000000c00dd7308 */ /* 0x000fe20000000800 */
[----:B------:R-:W-:Y:S02]  /*ba10*/  FFMA.FTZ R31, R31, c[0x0][0x2d0], -R157 ;  /* 0x0000b4001f1f7a23 */ /* 0x000fe4000001089d */
[----:B------:R-:W-:Y:S02]  /*ba20*/  FMUL.FTZ R148, R2, R148 ;  /* 0x0000009402947220 */ /* 0x000fe40000410000 */
[----:B--2---:R-:W-:Y:S02]  /*ba30*/  FMUL.FTZ R10, R0, R166 ;  /* 0x000000a6000a7220 */ /* 0x004fe40000410000 */
[----:B------:R-:W-:Y:S02]  /*ba40*/  FMUL.FTZ R149, R2, R149 ;  /* 0x0000009502957220 */ /* 0x000fe40000410000 */
[C---:B------:R-:W-:Y:S01]  /*ba50*/  FMUL.FTZ R150, R0.reuse, R150 ;  /* 0x0000009600967220 */ /* 0x040fe20000410000 */
[----:B------:R-:W1:Y:S01]  /*ba60*/  MUFU.EX2 R191, R13 ;  /* 0x0000000d00bf7308 */ /* 0x000e620000000800 */
[----:B------:R-:W-:Y:S02]  /*ba70*/  FMUL.FTZ R151, R0, R151 ;  /* 0x0000009700977220 */ /* 0x000fe40000410000 */
[----:B------:R-:W-:Y:S01]  /*ba80*/  FMUL.FTZ R152, R2, R152 ;  /* 0x0000009802987220 */ /* 0x000fe20000410000 */
[----:B---3--:R-:W-:Y:S01]  /*ba90*/  F2FP.PACK_AB R163, R182, R183 ;  /* 0x000000b7b6a3723e */ /* 0x008fe200000000ff */
[----:B------:R-:W-:Y:S02]  /*baa0*/  FMUL.FTZ R11, R0, R167 ;  /* 0x000000a7000b7220 */ /* 0x000fe40000410000 */
[----:B------:R-:W2:Y:S01]  /*bab0*/  LDSM.16.MT88.4 R164, [R195+0x100] ;  /* 0x00010000c3a4783b */ /* 0x000ea20000004200 */
[----:B------:R-:W-:Y:S02]  /*bac0*/  FMUL.FTZ R153, R2, R153 ;  /* 0x0000009902997220 */ /* 0x000fe40000410000 */
[----:B------:R-:W-:Y:S01]  /*bad0*/  MUFU.EX2 R180, R14 ;  /* 0x0000000e00b47308 */ /* 0x000fe20000000800 */
[C---:B------:R-:W-:Y:S05]  /*bae0*/  HMMA.16816.F32 R4, R160.reuse, R168, R4 ;  /* 0x000000a8a004723c */ /* 0x040fea0000001804 */
[C---:B------:R-:W-:Y:S02]  /*baf0*/  FMUL.FTZ R154, R0.reuse, R154 ;  /* 0x0000009a009a7220 */ /* 0x040fe40000410000 */
[----:B------:R-:W-:Y:S01]  /*bb00*/  FMUL.FTZ R155, R0, R155 ;  /* 0x0000009b009b7220 */ /* 0x000fe20000410000 */
[C---:B------:R-:W-:Y:S01]  /*bb10*/  HMMA.16816.F32 R8, R160.reuse, R170, R8 ;  /* 0x000000aaa008723c */ /* 0x040fe20000001808 */
[----:B------:R-:W3:Y:S01]  /*bb20*/  LDSM.16.MT88.4 R168, [R193+0x2100] ;  /* 0x00210000c1a8783b */ /* 0x000ee20000004200 */
[----:B------:R-:W-:Y:S02]  /*bb30*/  MUFU.EX2 R190, R16 ;  /* 0x0000001000be7308 */ /* 0x000fe40000000800 */
[C---:B------:R-:W-:Y:S02]  /*bb40*/  FMUL.FTZ R36, R2.reuse, R36 ;  /* 0x0000002402247220 */ /* 0x040fe40000410000 */
[----:B------:R-:W-:Y:S02]  /*bb50*/  FMUL.FTZ R37, R2, R37 ;  /* 0x0000002502257220 */ /* 0x000fe40000410000 */
[C---:B------:R-:W-:Y:S04]  /*bb60*/  HMMA.16816.F32 R132, R160.reuse, R172, R132 ;  /* 0x000000aca084723c */ /* 0x040fe80000001884 */
[----:B------:R-:W-:Y:S01]  /*bb70*/  MUFU.EX2 R189, R17 ;  /* 0x0000001100bd7308 */ /* 0x000fe20000000800 */
[C---:B------:R-:W-:Y:S02]  /*bb80*/  FMUL.FTZ R38, R0.reuse, R38 ;  /* 0x0000002600267220 */ /* 0x040fe40000410000 */
[----:B------:R-:W-:Y:S01]  /*bb90*/  FMUL.FTZ R39, R0, R39 ;  /* 0x0000002700277220 */ /* 0x000fe20000410000 */
[C---:B------:R-:W-:Y:S01]  /*bba0*/  HMMA.16816.F32 R136, R160.reuse, R174, R136 ;  /* 0x000000aea088723c */ /* 0x040fe20000001888 */
[----:B------:R-:W4:Y:S03]  /*bbb0*/  LDSM.16.MT88.4 R172, [R194+0x2100] ;  /* 0x00210000c2ac783b */ /* 0x000f260000004200 */
[C---:B------:R-:W-:Y:S02]  /*bbc0*/  FMUL.FTZ R40, R2.reuse, R40 ;  /* 0x0000002802287220 */ /* 0x040fe40000410000 */
[----:B------:R-:W-:Y:S01]  /*bbd0*/  MUFU.EX2 R188, R20 ;  /* 0x0000001400bc7308 */ /* 0x000fe20000000800 */
[----:B------:R-:W-:Y:S01]  /*bbe0*/  FMUL.FTZ R41, R2, R41 ;  /* 0x0000002902297220 */ /* 0x000fe20000410000 */
[C---:B------:R-:W-:Y:S04]  /*bbf0*/  HMMA.16816.F32 R140, R160.reuse, R176, R140 ;  /* 0x000000b0a08c723c */ /* 0x040fe8000000188c */
[C---:B------:R-:W-:Y:S02]  /*bc00*/  FMUL.FTZ R42, R0.reuse, R42 ;  /* 0x0000002a002a7220 */ /* 0x040fe40000410000 */
[----:B------:R-:W-:Y:S02]  /*bc10*/  FMUL.FTZ R43, R0, R43 ;  /* 0x0000002b002b7220 */ /* 0x000fe40000410000 */
[C---:B------:R-:W-:Y:S01]  /*bc20*/  HMMA.16816.F32 R144, R160.reuse, R178, R144 ;  /* 0x000000b2a090723c */ /* 0x040fe20000001890 */
[----:B------:R1:W1:Y:S03]  /*bc30*/  MUFU.EX2 R179, R15 ;  /* 0x0000000f00b37308 */ /* 0x0002660000000800 */
[C---:B------:R-:W-:Y:S02]  /*bc40*/  FMUL.FTZ R44, R2.reuse, R44 ;  /* 0x0000002c022c7220 */ /* 0x040fe40000410000 */
[----:B------:R-:W-:Y:S02]  /*bc50*/  FMUL.FTZ R45, R2, R45 ;  /* 0x0000002d022d7220 */ /* 0x000fe40000410000 */
[C---:B--2---:R-:W-:Y:S03]  /*bc60*/  HMMA.16816.F32 R148, R160.reuse, R164, R148 ;  /* 0x000000a4a094723c */ /* 0x044fe60000001894 */
[----:B------:R2:W-:Y:S01]  /*bc70*/  MUFU.EX2 R178, R18 ;  /* 0x0000001200b27308 */ /* 0x0005e20000000800 */
[C---:B------:R-:W-:Y:S02]  /*bc80*/  FMUL.FTZ R46, R0.reuse, R46 ;  /* 0x0000002e002e7220 */ /* 0x040fe40000410000 */
[----:B------:R-:W-:Y:S02]  /*bc90*/  FMUL.FTZ R47, R0, R47 ;  /* 0x0000002f002f7220 */ /* 0x000fe40000410000 */
[C---:B------:R-:W-:Y:S01]  /*bca0*/  HMMA.16816.F32 R152, R160.reuse, R166, R152 ;  /* 0x000000a6a098723c */ /* 0x040fe20000001898 */
[----:B------:R-:W4:Y:S03]  /*bcb0*/  LDSM.16.MT88.4 R164, [R196+0x2100] ;  /* 0x00210000c4a4783b */ /* 0x000f260000004200 */
[C---:B------:R-:W-:Y:S01]  /*bcc0*/  FMUL.FTZ R48, R2.reuse, R48 ;  /* 0x0000003002307220 */ /* 0x040fe20000410000 */
[----:B------:R-:W-:Y:S01]  /*bcd0*/  MUFU.EX2 R185, R21 ;  /* 0x0000001500b97308 */ /* 0x000fe20000000800 */
[----:B------:R-:W-:Y:S02]  /*bce0*/  FMUL.FTZ R49, R2, R49 ;  /* 0x0000003102317220 */ /* 0x000fe40000410000 */
[C---:B---3--:R-:W-:Y:S01]  /*bcf0*/  HMMA.16816.F32 R36, R160.reuse, R168, R36 ;  /* 0x000000a8a024723c */ /* 0x048fe20000001824 */
[----:B-1----:R-:W-:Y:S03]  /*bd00*/  LDSM.16.MT88.4 R12, [R195+0x6100] ;  /* 0x00610000c30c783b */ /* 0x002fe60000004200 */
[C---:B------:R-:W-:Y:S02]  /*bd10*/  FMUL.FTZ R50, R0.reuse, R50 ;  /* 0x0000003200327220 */ /* 0x040fe40000410000 */
[----:B------:R-:W-:Y:S01]  /*bd20*/  FMUL.FTZ R51, R0, R51 ;  /* 0x0000003300337220 */ /* 0x000fe20000410000 */
[----:B------:R-:W-:Y:S01]  /*bd30*/  MUFU.EX2 R176, R22 ;  /* 0x0000001600b07308 */ /* 0x000fe20000000800 */
[C---:B------:R-:W-:Y:S01]  /*bd40*/  HMMA.16816.F32 R40, R160.reuse, R170, R40 ;  /* 0x000000aaa028723c */ /* 0x040fe20000001828 */
[----:B------:R-:W1:Y:S03]  /*bd50*/  LDSM.16.MT88.4 R168, [R195+0x2100] ;  /* 0x00210000c3a8783b */ /* 0x000e660000004200 */
[C---:B------:R-:W-:Y:S02]  /*bd60*/  FMUL.FTZ R52, R2.reuse, R52 ;  /* 0x0000003402347220 */ /* 0x040fe40000410000 */
[----:B------:R-:W-:Y:S01]  /*bd70*/  FMUL.FTZ R53, R2, R53 ;  /* 0x0000003502357220 */ /* 0x000fe20000410000 */
[----:B--2---:R-:W-:Y:S01]  /*bd80*/  LDSM.16.MT88.4 R16, [R194+0x900] ;  /* 0x00090000c210783b */ /* 0x004fe20000004200 */
[C---:B----4-:R-:W-:Y:S01]  /*bd90*/  HMMA.16816.F32 R44, R160.reuse, R172, R44 ;  /* 0x000000aca02c723c */ /* 0x050fe2000000182c */
[----:B------:R-:W-:Y:S03]  /*bda0*/  MUFU.EX2 R184, R24 ;  /* 0x0000001800b87308 */ /* 0x000fe60000000800 */
[C---:B------:R-:W-:Y:S02]  /*bdb0*/  FMUL.FTZ R54, R0.reuse, R54 ;  /* 0x0000003600367220 */ /* 0x040fe40000410000 */
[----:B------:R-:W-:Y:S02]  /*bdc0*/  FMUL.FTZ R55, R0, R55 ;  /* 0x0000003700377220 */ /* 0x000fe40000410000 */
[C---:B------:R-:W-:Y:S01]  /*bdd0*/  HMMA.16816.F32 R48, R160.reuse, R174, R48 ;  /* 0x000000aea030723c */ /* 0x040fe20000001830 */
[----:B------:R-:W2:Y:S02]  /*bde0*/  LDSM.16.MT88.4 R172, [R193+0x4100] ;  /* 0x00410000c1ac783b */ /* 0x000ea40000004200 */
[----:B------:R-:W-:Y:S01]  /*bdf0*/  MUFU.EX2 R159, R30 ;  /* 0x0000001e009f7308 */ /* 0x000fe20000000800 */
[C---:B------:R-:W-:Y:S02]  /*be00*/  FMUL.FTZ R56, R2.reuse, R56 ;  /* 0x0000003802387220 */ /* 0x040fe40000410000 */
[----:B------:R-:W-:Y:S02]  /*be10*/  FMUL.FTZ R57, R2, R57 ;  /* 0x0000003902397220 */ /* 0x000fe40000410000 */
[C---:B------:R-:W-:Y:S01]  /*be20*/  FMUL.FTZ R58, R0.reuse, R58 ;  /* 0x0000003a003a7220 */ /* 0x040fe20000410000 */
[C---:B------:R-:W-:Y:S03]  /*be30*/  HMMA.16816.F32 R52, R160.reuse, R164, R52 ;  /* 0x000000a4a034723c */ /* 0x040fe60000001834 */
[----:B------:R-:W-:Y:S01]  /*be40*/  FMUL.FTZ R59, R0, R59 ;  /* 0x0000003b003b7220 */ /* 0x000fe20000410000 */
[----:B------:R-:W3:Y:S01]  /*be50*/  MUFU.EX2 R177, R158 ;  /* 0x0000009e00b17308 */ /* 0x000ee20000000800 */
[C---:B------:R-:W-:Y:S02]  /*be60*/  FMUL.FTZ R60, R2.reuse, R60 ;  /* 0x0000003c023c7220 */ /* 0x040fe40000410000 */
[----:B------:R-:W-:Y:S02]  /*be70*/  FMUL.FTZ R61, R2, R61 ;  /* 0x0000003d023d7220 */ /* 0x000fe40000410000 */
[C---:B------:R-:W-:Y:S01]  /*be80*/  FMUL.FTZ R62, R0.reuse, R62 ;  /* 0x0000003e003e7220 */ /* 0x040fe20000410000 */
[C---:B------:R-:W-:Y:S01]  /*be90*/  HMMA.16816.F32 R56, R160.reuse, R166, R56 ;  /* 0x000000a6a038723c */ /* 0x040fe20000001838 */
[----:B------:R-:W4:Y:S02]  /*bea0*/  LDSM.16.MT88.4 R164, [R194+0x4100] ;  /* 0x00410000c2a4783b */ /* 0x000f240000004200 */
[----:B------:R-:W-:Y:S01]  /*beb0*/  FMUL.FTZ R63, R0, R63 ;  /* 0x0000003f003f7220 */ /* 0x000fe20000410000 */
[----:B------:R-:W-:Y:S01]  /*bec0*/  MUFU.EX2 R158, R31 ;  /* 0x0000001f009e7308 */ /* 0x000fe20000000800 */
[C---:B------:R-:W-:Y:S02]  /*bed0*/  FMUL.FTZ R64, R2.reuse, R64 ;  /* 0x0000004002407220 */ /* 0x040fe40000410000 */
[----:B------:R-:W-:Y:S02]  /*bee0*/  FMUL.FTZ R65, R2, R65 ;  /* 0x0000004102417220 */ /* 0x000fe40000410000 */
[C---:B------:R-:W-:Y:S01]  /*bef0*/  FMUL.FTZ R66, R0.reuse, R66 ;  /* 0x0000004200427220 */ /* 0x040fe20000410000 */
[C---:B-1----:R-:W-:Y:S03]  /*bf00*/  HMMA.16816.F32 R60, R160.reuse, R168, R60 ;  /* 0x000000a8a03c723c */ /* 0x042fe6000000183c */
[----:B------:R-:W-:Y:S02]  /*bf10*/  FMUL.FTZ R67, R0, R67 ;  /* 0x0000004300437220 */ /* 0x000fe40000410000 */
[C---:B------:R-:W-:Y:S02]  /*bf20*/  FMUL.FTZ R68, R2.reuse, R68 ;  /* 0x0000004402447220 */ /* 0x040fe40000410000 */
[----:B------:R-:W-:Y:S02]  /*bf30*/  FMUL.FTZ R69, R2, R69 ;  /* 0x0000004502457220 */ /* 0x000fe40000410000 */
[C---:B------:R-:W-:Y:S01]  /*bf40*/  FMUL.FTZ R70, R0.reuse, R70 ;  /* 0x0000004600467220 */ /* 0x040fe20000410000 */
[C---:B------:R-:W-:Y:S01]  /*bf50*/  HMMA.16816.F32 R64, R160.reuse, R170, R64 ;  /* 0x000000aaa040723c */ /* 0x040fe20000001840 */
[----:B------:R-:W1:Y:S02]  /*bf60*/  LDSM.16.MT88.4 R168, [R196+0x4100] ;  /* 0x00410000c4a8783b */ /* 0x000e640000004200 */
[----:B------:R-:W-:Y:S02]  /*bf70*/  FMUL.FTZ R71, R0, R71 ;  /* 0x0000004700477220 */ /* 0x000fe40000410000 */
[----:B------:R-:W-:Y:S01]  /*bf80*/  FMUL.FTZ R72, R2, R72 ;  /* 0x0000004802487220 */ /* 0x000fe20000410000 */
[----:B-----5:R-:W-:Y:S01]  /*bf90*/  ISETP.GT.AND P0, PT, R220, R235, PT ;  /* 0x000000ebdc00720c */ /* 0x020fe20003f04270 */
[----:B------:R-:W-:Y:S01]  /*bfa0*/  FMUL.FTZ R73, R2, R73 ;  /* 0x0000004902497220 */ /* 0x000fe20000410000 */
[----:B------:R-:W-:Y:S01]  /*bfb0*/  MOV R220, R219 ;  /* 0x000000db00dc7202 */ /* 0x000fe20000000f00 */
[C---:B------:R-:W-:Y:S01]  /*bfc0*/  FMUL.FTZ R74, R0.reuse, R74 ;  /* 0x0000004a004a7220 */ /* 0x040fe20000410000 */
[C---:B--2---:R-:W-:Y:S03]  /*bfd0*/  HMMA.16816.F32 R68, R160.reuse, R172, R68 ;  /* 0x000000aca044723c */ /* 0x044fe60000001844 */
[----:B------:R-:W-:Y:S02]  /*bfe0*/  FMUL.FTZ R75, R0, R75 ;  /* 0x0000004b004b7220 */ /* 0x000fe40000410000 */
[C---:B------:R-:W-:Y:S02]  /*bff0*/  FMUL.FTZ R76, R2.reuse, R76 ;  /* 0x0000004c024c7220 */ /* 0x040fe40000410000 */
[----:B------:R-:W-:Y:S02]  /*c000*/  FMUL.FTZ R77, R2, R77 ;  /* 0x0000004d024d7220 */ /* 0x000fe40000410000 */
[C---:B------:R-:W-:Y:S01]  /*c010*/  FMUL.FTZ R78, R0.reuse, R78 ;  /* 0x0000004e004e7220 */ /* 0x040fe20000410000 */
[C---:B------:R-:W-:Y:S01]  /*c020*/  HMMA.16816.F32 R72, R160.reuse, R174, R72 ;  /* 0x000000aea048723c */ /* 0x040fe20000001848 */
[----:B------:R-:W2:Y:S02]  /*c030*/  LDSM.16.MT88.4 R172, [R195+0x4100] ;  /* 0x00410000c3ac783b */ /* 0x000ea40000004200 */
[----:B------:R-:W-:Y:S02]  /*c040*/  FMUL.FTZ R79, R0, R79 ;  /* 0x0000004f004f7220 */ /* 0x000fe40000410000 */
[C---:B------:R-:W-:Y:S02]  /*c050*/  FMUL.FTZ R80, R2.reuse, R80 ;  /* 0x0000005002507220 */ /* 0x040fe40000410000 */
[----:B------:R-:W-:Y:S02]  /*c060*/  FMUL.FTZ R81, R2, R81 ;  /* 0x0000005102517220 */ /* 0x000fe40000410000 */
[C---:B------:R-:W-:Y:S01]  /*c070*/  FMUL.FTZ R82, R0.reuse, R82 ;  /* 0x0000005200527220 */ /* 0x040fe20000410000 */
[C---:B----4-:R-:W-:Y:S03]  /*c080*/  HMMA.16816.F32 R76, R160.reuse, R164, R76 ;  /* 0x000000a4a04c723c */ /* 0x050fe6000000184c */
[----:B------:R-:W-:Y:S02]  /*c090*/  FMUL.FTZ R83, R0, R83 ;  /* 0x0000005300537220 */ /* 0x000fe40000410000 */
[C---:B------:R-:W-:Y:S02]  /*c0a0*/  FMUL.FTZ R84, R2.reuse, R84 ;  /* 0x0000005402547220 */ /* 0x040fe40000410000 */
[----:B------:R-:W-:Y:S02]  /*c0b0*/  FMUL.FTZ R85, R2, R85 ;  /* 0x0000005502557220 */ /* 0x000fe40000410000 */
[C---:B------:R-:W-:Y:S01]  /*c0c0*/  FMUL.FTZ R86, R0.reuse, R86 ;  /* 0x0000005600567220 */ /* 0x040fe20000410000 */
[C---:B------:R-:W-:Y:S01]  /*c0d0*/  HMMA.16816.F32 R80, R160.reuse, R166, R80 ;  /* 0x000000a6a050723c */ /* 0x040fe20000001850 */
[----:B------:R-:W4:Y:S02]  /*c0e0*/  LDSM.16.MT88.4 R164, [R193+0x6100] ;  /* 0x00610000c1a4783b */ /* 0x000f240000004200 */
[----:B------:R-:W-:Y:S02]  /*c0f0*/  FMUL.FTZ R87, R0, R87 ;  /* 0x0000005700577220 */ /* 0x000fe40000410000 */
        /* <DEDUP_REMOVED lines=11> */
[C---:B------:R-:W-:Y:S02]  /*c1b0*/  FMUL.FTZ R96, R2.reuse, R96 ;  /* 0x0000006002607220 */ /* 0x040fe40000410000 */
[----:B------:R-:W-:Y:S02]  /*c1c0*/  FMUL.FTZ R97, R2, R97 ;  /* 0x0000006102617220 */ /* 0x000fe40000410000 */
        /* <DEDUP_REMOVED lines=40> */
[----:B------:R-:W-:Y:S02]  /*c450*/  LDSM.16.MT88.4 R172, [R194+0x2900] ;  /* 0x00290000c2ac783b */ /* 0x000fe40000004200 */
[----:B------:R-:W-:Y:S02]  /*c460*/  FMUL.FTZ R127, R0, R127 ;  /* 0x0000007f007f7220 */ /* 0x000fe40000410000 */
[C---:B------:R-:W-:Y:S02]  /*c470*/  FMUL.FTZ R128, R2.reuse, R128 ;  /* 0x0000008002807220 */ /* 0x040fe40000410000 */
[----:B------:R-:W-:Y:S02]  /*c480*/  FMUL.FTZ R129, R2, R129 ;  /* 0x0000008102817220 */ /* 0x000fe40000410000 */
[C---:B------:R-:W-:Y:S01]  /*c490*/  FMUL.FTZ R130, R0.reuse, R130 ;  /* 0x0000008200827220 */ /* 0x040fe20000410000 */
[C---:B------:R-:W-:Y:S03]  /*c4a0*/  HMMA.16816.F32 R124, R160.reuse, R12, R124 ;  /* 0x0000000ca07c723c */ /* 0x040fe6000000187c */
[----:B------:R-:W-:Y:S02]  /*c4b0*/  FMUL.FTZ R131, R0, R131 ;  /* 0x0000008300837220 */ /* 0x000fe40000410000 */
[--C-:B------:R-:W-:Y:S02]  /*c4c0*/  FFMA.FTZ R32, R32, c[0x0][0x2d0], -R181.reuse ;  /* 0x0000b40020207a23 */ /* 0x100fe400000108b5 */
[----:B------:R-:W-:Y:S01]  /*c4d0*/  F2FP.PACK_AB R12, R191, R221 ;  /* 0x000000ddbf0c723e */ /* 0x000fe200000000ff */
[----:B------:R-:W-:Y:S01]  /*c4e0*/  FFMA.FTZ R33, R33, c[0x0][0x2d0], -R181 ;  /* 0x0000b40021217a23 */ /* 0x000fe200000108b5 */
[----:B------:R-:W-:Y:S01]  /*c4f0*/  F2FP.PACK_AB R13, R179, R180 ;  /* 0x000000b4b30d723e */ /* 0x000fe200000000ff */
[----:B------:R-:W-:Y:S01]  /*c500*/  HMMA.16816.F32 R128, R160, R14, R128 ;  /* 0x0000000ea080723c */ /* 0x000fe20000001880 */
[----:B------:R-:W2:Y:S01]  /*c510*/  LDSM.16.MT88.4 R160, [R195+0x900] ;  /* 0x00090000c3a0783b */ /* 0x000ea20000004200 */
[----:B------:R-:W-:Y:S01]  /*c520*/  MUFU.EX2 R32, R32 ;  /* 0x0000002000207308 */ /* 0x000fe20000000800 */
[--C-:B------:R-:W-:Y:S02]  /*c530*/  FFMA.FTZ R34, R34, c[0x0][0x2d0], -R157.reuse ;  /* 0x0000b40022227a23 */ /* 0x100fe4000001089d */
[----:B------:R-:W-:Y:S02]  /*c540*/  FFMA.FTZ R157, R35, c[0x0][0x2d0], -R157 ;  /* 0x0000b400239d7a23 */ /* 0x000fe4000001089d */
[----:B------:R-:W-:Y:S01]  /*c550*/  F2FP.PACK_AB R14, R189, R190 ;  /* 0x000000bebd0e723e */ /* 0x000fe200000000ff */
[----:B------:R-:W-:Y:S01]  /*c560*/  FFMA.FTZ R2, R2, R243, R236 ;  /* 0x000000f302027223 */ /* 0x000fe200000100ec */
[----:B---3--:R-:W-:Y:S03]  /*c570*/  F2FP.PACK_AB R15, R177, R178 ;  /* 0x000000b2b10f723e */ /* 0x008fe600000000ff */
[----:B------:R-:W-:Y:S01]  /*c580*/  MUFU.EX2 R33, R33 ;  /* 0x0000002100217308 */ /* 0x000fe20000000800 */
[----:B------:R-:W-:Y:S02]  /*c590*/  FFMA.FTZ R0, R0, R244, R186 ;  /* 0x000000f400007223 */ /* 0x000fe400000100ba */
[----:B------:R-:W-:Y:S01]  /*c5a0*/  FADD.FTZ R2, R239, R2 ;  /* 0x00000002ef027221 */ /* 0x000fe20000010000 */
[C---:B----4-:R-:W-:Y:S05]  /*c5b0*/  HMMA.16816.F32 R4, R12.reuse, R164, R4 ;  /* 0x000000a40c04723c */ /* 0x050fea0000001804 */
[----:B------:R-:W-:Y:S01]  /*c5c0*/  FADD.FTZ R0, R187, R0 ;  /* 0x00000000bb007221 */ /* 0x000fe20000010000 */
[----:B------:R-:W-:Y:S01]  /*c5d0*/  MUFU.EX2 R34, R34 ;  /* 0x0000002200227308 */ /* 0x000fe20000000800 */
[----:B------:R-:W-:Y:S01]  /*c5e0*/  FADD.FTZ R2, R238, R2 ;  /* 0x00000002ee027221 */ /* 0x000fe20000010000 */
[C---:B------:R-:W-:Y:S01]  /*c5f0*/  HMMA.16816.F32 R8, R12.reuse, R166, R8 ;  /* 0x000000a60c08723c */ /* 0x040fe20000001808 */
[----:B------:R-:W3:Y:S03]  /*c600*/  LDSM.16.MT88.4 R164, [R193+0x2900] ;  /* 0x00290000c1a4783b */ /* 0x000ee60000004200 */
[----:B------:R-:W-:Y:S02]  /*c610*/  FADD.FTZ R0, R183, R0 ;  /* 0x00000000b7007221 */ /* 0x000fe40000010000 */
[----:B------:R-:W-:Y:S02]  /*c620*/  FADD.FTZ R2, R237, R2 ;  /* 0x00000002ed027221 */ /* 0x000fe40000010000 */
[C---:B------:R-:W-:Y:S01]  /*c630*/  HMMA.16816.F32 R132, R12.reuse, R16, R132 ;  /* 0x000000100c84723c */ /* 0x040fe20000001884 */
[----:B------:R-:W-:Y:S03]  /*c640*/  MUFU.EX2 R157, R157 ;  /* 0x0000009d009d7308 */ /* 0x000fe60000000800 */
[----:B------:R-:W-:Y:S02]  /*c650*/  FADD.FTZ R0, R182, R0 ;  /* 0x00000000b6007221 */ /* 0x000fe40000010000 */
[----:B------:R-:W-:Y:S02]  /*c660*/  FADD.FTZ R2, R221, R2 ;  /* 0x00000002dd027221 */ /* 0x000fe40000010000 */
[C---:B------:R-:W-:Y:S01]  /*c670*/  HMMA.16816.F32 R136, R12.reuse, R18, R136 ;  /* 0x000000120c88723c */ /* 0x040fe20000001888 */
[----:B------:R-:W4:Y:S03]  /*c680*/  LDSM.16.MT88.4 R16, [R196+0x2900] ;  /* 0x00290000c410783b */ /* 0x000f260000004200 */
        /* <DEDUP_REMOVED lines=16> */
[C---:B---3--:R-:W-:Y:S04]  /*c790*/  HMMA.16816.F32 R36, R12.reuse, R164, R36 ;  /* 0x000000a40c24723c */ /* 0x048fe80000001824 */
[----:B------:R-:W-:Y:S04]  /*c7a0*/  FADD.FTZ R2, R184, R2 ;  /* 0x00000002b8027221 */ /* 0x000fe80000010000 */
[C---:B------:R-:W-:Y:S01]  /*c7b0*/  HMMA.16816.F32 R40, R12.reuse, R166, R40 ;  /* 0x000000a60c28723c */ /* 0x040fe20000001828 */
[----:B------:R-:W3:Y:S07]  /*c7c0*/  LDSM.16.MT88.4 R164, [R194+0x4900] ;  /* 0x00490000c2a4783b */ /* 0x000eee0000004200 */
[C---:B------:R-:W-:Y:S08]  /*c7d0*/  HMMA.16816.F32 R44, R12.reuse, R172, R44 ;  /* 0x000000ac0c2c723c */ /* 0x040ff0000000182c */
[C---:B------:R-:W-:Y:S01]  /*c7e0*/  HMMA.16816.F32 R48, R12.reuse, R174, R48 ;  /* 0x000000ae0c30723c */ /* 0x040fe20000001830 */
[----:B------:R-:W5:Y:S07]  /*c7f0*/  LDSM.16.MT88.4 R172, [R196+0x4900] ;  /* 0x00490000c4ac783b */ /* 0x000f6e0000004200 */
[C---:B----4-:R-:W-:Y:S08]  /*c800*/  HMMA.16816.F32 R52, R12.reuse, R16, R52 ;  /* 0x000000100c34723c */ /* 0x050ff00000001834 */
[C---:B------:R-:W-:Y:S01]  /*c810*/  HMMA.16816.F32 R56, R12.reuse, R18, R56 ;  /* 0x000000120c38723c */ /* 0x040fe20000001838 */
[----:B------:R-:W4:Y:S07]  /*c820*/  LDSM.16.MT88.4 R16, [R195+0x4900] ;  /* 0x00490000c310783b */ /* 0x000f2e0000004200 */
[C---:B-1----:R-:W-:Y:S08]  /*c830*/  HMMA.16816.F32 R60, R12.reuse, R168, R60 ;  /* 0x000000a80c3c723c */ /* 0x042ff0000000183c */
[C---:B------:R-:W-:Y:S01]  /*c840*/  HMMA.16816.F32 R64, R12.reuse, R170, R64 ;  /* 0x000000aa0c40723c */ /* 0x040fe20000001840 */
[----:B------:R-:W-:Y:S07]  /*c850*/  LDSM.16.MT88.4 R168, [R194+0x1100] ;  /* 0x00110000c2a8783b */ /* 0x000fee0000004200 */
[C---:B--2---:R-:W-:Y:S08]  /*c860*/  HMMA.16816.F32 R68, R12.reuse, R160, R68 ;  /* 0x000000a00c44723c */ /* 0x044ff00000001844 */
[C---:B------:R-:W-:Y:S01]  /*c870*/  HMMA.16816.F32 R72, R12.reuse, R162, R72 ;  /* 0x000000a20c48723c */ /* 0x040fe20000001848 */
[----:B------:R-:W1:Y:S07]  /*c880*/  LDSM.16.MT88.4 R160, [R193+0x6900] ;  /* 0x00690000c1a0783b */ /* 0x000e6e0000004200 */
[C---:B---3--:R-:W-:Y:S08]  /*c890*/  HMMA.16816.F32 R76, R12.reuse, R164, R76 ;  /* 0x000000a40c4c723c */ /* 0x048ff0000000184c */
[C---:B------:R-:W-:Y:S01]  /*c8a0*/  HMMA.16816.F32 R80, R12.reuse, R166, R80 ;  /* 0x000000a60c50723c */ /* 0x040fe20000001850 */
[----:B------:R-:W2:Y:S07]  /*c8b0*/  LDSM.16.MT88.4 R164, [R194+0x6900] ;  /* 0x00690000c2a4783b */ /* 0x000eae0000004200 */
[C---:B-----5:R-:W-:Y:S01]  /*c8c0*/  HMMA.16816.F32 R84, R12.reuse, R172, R84 ;  /* 0x000000ac0c54723c */ /* 0x060fe20000001854 */
[----:B------:R-:W-:Y:S07]  /*c8d0*/  MUFU.EX2 R173, R26 ;  /* 0x0000001a00ad7308 */ /* 0x000fee0000000800 */
[C---:B------:R-:W-:Y:S03]  /*c8e0*/  HMMA.16816.F32 R88, R12.reuse, R174, R88 ;  /* 0x000000ae0c58723c */ /* 0x040fe60000001858 */
[----:B------:R3:W5:Y:S05]  /*c8f0*/  MUFU.EX2 R174, R23 ;  /* 0x0000001700ae7308 */ /* 0x00076a0000000800 */
[C---:B----4-:R-:W-:Y:S05]  /*c900*/  HMMA.16816.F32 R92, R12.reuse, R16, R92 ;  /* 0x000000100c5c723c */ /* 0x050fea000000185c */
[----:B------:R-:W4:Y:S03]  /*c910*/  MUFU.EX2 R175, R25 ;  /* 0x0000001900af7308 */ /* 0x000f260000000800 */
[C---:B------:R-:W-:Y:S01]  /*c920*/  HMMA.16816.F32 R96, R12.reuse, R18, R96 ;  /* 0x000000120c60723c */ /* 0x040fe20000001860 */
[----:B------:R-:W-:Y:S06]  /*c930*/  LDSM.16.MT88.4 R16, [R195+0x6900] ;  /* 0x00690000c310783b */ /* 0x000fec0000004200 */
[----:B------:R2:W2:Y:S01]  /*c940*/  MUFU.EX2 R172, R27 ;  /* 0x0000001b00ac7308 */ /* 0x0004a20000000800 */
[C---:B-1----:R-:W-:Y:S01]  /*c950*/  HMMA.16816.F32 R100, R12.reuse, R160, R100 ;  /* 0x000000a00c64723c */ /* 0x042fe20000001864 */
[----:B---3--:R-:W1:Y:S03]  /*c960*/  LDSM.16.MT88.4 R20, [R196+0x6900] ;  /* 0x00690000c414783b */ /* 0x008e660000004200 */
[----:B-----5:R-:W-:Y:S04]  /*c970*/  FADD.FTZ R0, R174, R0 ;  /* 0x00000000ae007221 */ /* 0x020fe80000010000 */
[C---:B------:R-:W-:Y:S01]  /*c980*/  HMMA.16816.F32 R104, R12.reuse, R162, R104 ;  /* 0x000000a20c68723c */ /* 0x040fe20000001868 */
[----:B------:R-:W3:Y:S03]  /*c990*/  LDSM.16.MT88.4 R160, [R193+0x1100] ;  /* 0x00110000c1a0783b */ /* 0x000ee60000004200 */
[----:B------:R-:W-:Y:S02]  /*c9a0*/  FADD.FTZ R0, R173, R0 ;  /* 0x00000000ad007221 */ /* 0x000fe40000010000 */
[----:B----4-:R-:W-:Y:S02]  /*c9b0*/  FADD.FTZ R2, R175, R2 ;  /* 0x00000002af027221 */ /* 0x010fe40000010000 */
[C---:B--2---:R-:W-:Y:S01]  /*c9c0*/  HMMA.16816.F32 R108, R12.reuse, R164, R108 ;  /* 0x000000a40c6c723c */ /* 0x044fe2000000186c */
[----:B------:R-:W2:Y:S07]  /*c9d0*/  LDSM.16.MT88.4 R24, [R196+0x1100] ;  /* 0x00110000c418783b */ /* 0x000eae0000004200 */
[C---:B------:R-:W-:Y:S04]  /*c9e0*/  HMMA.16816.F32 R112, R12.reuse, R166, R112 ;  /* 0x000000a60c70723c */ /* 0x040fe80000001870 */
[----:B------:R-:W-:Y:S01]  /*c9f0*/  FADD.FTZ R0, R172, R0 ;  /* 0x00000000ac007221 */ /* 0x000fe20000010000 */
[----:B------:R-:W-:Y:S03]  /*ca00*/  LDSM.16.MT88.4 R164, [R196+0x3100] ;  /* 0x00310000c4a4783b */ /* 0x000fe60000004200 */
[C---:B-1----:R-:W-:Y:S08]  /*ca10*/  HMMA.16816.F32 R116, R12.reuse, R20, R116 ;  /* 0x000000140c74723c */ /* 0x042ff00000001874 */
[C---:B------:R-:W-:Y:S01]  /*ca20*/  HMMA.16816.F32 R120, R12.reuse, R22, R120 ;  /* 0x000000160c78723c */ /* 0x040fe20000001878 */
[----:B------:R-:W-:Y:S07]  /*ca30*/  LDSM.16.MT88.4 R20, [R193+0x3100] ;  /* 0x00310000c114783b */ /* 0x000fee0000004200 */
[C---:B------:R-:W-:Y:S08]  /*ca40*/  HMMA.16816.F32 R124, R12.reuse, R16, R124 ;  /* 0x000000100c7c723c */ /* 0x040ff0000000187c */
[----:B------:R-:W-:Y:S01]  /*ca50*/  HMMA.16816.F32 R128, R12, R18, R128 ;  /* 0x000000120c80723c */ /* 0x000fe20000001880 */
[----:B------:R-:W1:Y:S06]  /*ca60*/  LDSM.16.MT88.4 R16, [R195+0x1100] ;  /* 0x00110000c310783b */ /* 0x000e6c0000004200 */
[----:B------:R-:W-:Y:S02]  /*ca70*/  F2FP.PACK_AB R12, R185, R188 ;  /* 0x000000bcb90c723e */ /* 0x000fe400000000ff */
[----:B------:R-:W-:Y:S03]  /*ca80*/  F2FP.PACK_AB R13, R174, R176 ;  /* 0x000000b0ae0d723e */ /* 0x000fe600000000ff */
[----:B------:R-:W-:Y:S02]  /*ca90*/  F2FP.PACK_AB R14, R175, R184 ;  /* 0x000000b8af0e723e */ /* 0x000fe400000000ff */
[----:B------:R-:W-:Y:S07]  /*caa0*/  F2FP.PACK_AB R15, R172, R173 ;  /* 0x000000adac0f723e */ /* 0x000fee00000000ff */
[C---:B---3--:R-:W-:Y:S08]  /*cab0*/  HMMA.16816.F32 R4, R12.reuse, R160, R4 ;  /* 0x000000a00c04723c */ /* 0x048ff00000001804 */
[C---:B------:R-:W-:Y:S01]  /*cac0*/  HMMA.16816.F32 R8, R12.reuse, R162, R8 ;  /* 0x000000a20c08723c */ /* 0x040fe20000001808 */
[----:B------:R-:W3:Y:S07]  /*cad0*/  LDSM.16.MT88.4 R160, [R194+0x3100] ;  /* 0x00310000c2a0783b */ /* 0x000eee0000004200 */
[C---:B------:R-:W-:Y:S01]  /*cae0*/  HMMA.16816.F32 R132, R12.reuse, R168, R132 ;  /* 0x000000a80c84723c */ /* 0x040fe20000001884 */
[----:B------:R-:W4:Y:S07]  /*caf0*/  MUFU.EX2 R169, R28 ;  /* 0x0000001c00a97308 */ /* 0x000f2e0000000800 */
[C---:B------:R-:W-:Y:S03]  /*cb00*/  HMMA.16816.F32 R136, R12.reuse, R170, R136 ;  /* 0x000000aa0c88723c */ /* 0x040fe60000001888 */
[----:B------:R5:W3:Y:S05]  /*cb10*/  MUFU.EX2 R168, R29 ;  /* 0x0000001d00a87308 */ /* 0x000aea0000000800 */
[C---:B--2---:R-:W-:Y:S08]  /*cb20*/  HMMA.16816.F32 R140, R12.reuse, R24, R140 ;  /* 0x000000180c8c723c */ /* 0x044ff0000000188c */
[C---:B------:R-:W-:Y:S01]  /*cb30*/  HMMA.16816.F32 R144, R12.reuse, R26, R144 ;  /* 0x0000001a0c90723c */ /* 0x040fe20000001890 */
[----:B------:R-:W2:Y:S03]  /*cb40*/  LDSM.16.MT88.4 R24, [R195+0x3100] ;  /* 0x00310000c318783b */ /* 0x000ea60000004200 */
[----:B----4-:R-:W-:Y:S04]  /*cb50*/  FADD.FTZ R2, R169, R2 ;  /* 0x00000002a9027221 */ /* 0x010fe80000010000 */
[C---:B-1----:R-:W-:Y:S01]  /*cb60*/  HMMA.16816.F32 R148, R12.reuse, R16, R148 ;  /* 0x000000100c94723c */ /* 0x042fe20000001894 */
[----:B-----5:R-:W-:Y:S07]  /*cb70*/  LDSM.16.MT88.4 R28, [R195+0x7100] ;  /* 0x00710000c31c783b */ /* 0x020fee0000004200 */
[C---:B------:R-:W-:Y:S01]  /*cb80*/  HMMA.16816.F32 R152, R12.reuse, R18, R152 ;  /* 0x000000120c98723c */ /* 0x040fe20000001898 */
[----:B------:R-:W1:Y:S07]  /*cb90*/  LDSM.16.MT88.4 R16, [R193+0x5100] ;  /* 0x00510000c110783b */ /* 0x000e6e0000004200 */
        /* <DEDUP_REMOVED lines=8> */
[----:B------:R-:W5:Y:S07]  /*cc20*/  LDSM.16.MT88.4 R164, [R195+0x5100] ;  /* 0x00510000c3a4783b */ /* 0x000f6e0000004200 */
[C---:B--2---:R-:W-:Y:S08]  /*cc30*/  HMMA.16816.F32 R60, R12.reuse, R24, R60 ;  /* 0x000000180c3c723c */ /* 0x044ff0000000183c */
[C---:B------:R-:W-:Y:S01]  /*cc40*/  HMMA.16816.F32 R64, R12.reuse, R26, R64 ;  /* 0x0000001a0c40723c */ /* 0x040fe20000001840 */
[----:B------:R-:W-:Y:S07]  /*cc50*/  LDSM.16.MT88.4 R24, [R196+0x7100] ;  /* 0x00710000c418783b */ /* 0x000fee0000004200 */
[C---:B-1----:R-:W-:Y:S08]  /*cc60*/  HMMA.16816.F32 R68, R12.reuse, R16, R68 ;  /* 0x000000100c44723c */ /* 0x042ff00000001844 */
[C---:B------:R-:W-:Y:S01]  /*cc70*/  HMMA.16816.F32 R72, R12.reuse, R18, R72 ;  /* 0x000000120c48723c */ /* 0x040fe20000001848 */
[----:B------:R-:W1:Y:S07]  /*cc80*/  LDSM.16.MT88.4 R16, [R193+0x7100] ;  /* 0x00710000c110783b */ /* 0x000e6e0000004200 */
[C---:B----4-:R-:W-:Y:S08]  /*cc90*/  HMMA.16816.F32 R76, R12.reuse, R20, R76 ;  /* 0x000000140c4c723c */ /* 0x050ff0000000184c */
[C---:B------:R-:W-:Y:S01]  /*cca0*/  HMMA.16816.F32 R80, R12.reuse, R22, R80 ;  /* 0x000000160c50723c */ /* 0x040fe20000001850 */
[----:B------:R-:W2:Y:S07]  /*ccb0*/  LDSM.16.MT88.4 R20, [R194+0x7100] ;  /* 0x00710000c214783b */ /* 0x000eae0000004200 */
[C---:B---3--:R-:W-:Y:S08]  /*ccc0*/  HMMA.16816.F32 R84, R12.reuse, R160, R84 ;  /* 0x000000a00c54723c */ /* 0x048ff00000001854 */
[C---:B------:R-:W-:Y:S08]  /*ccd0*/  HMMA.16816.F32 R88, R12.reuse, R162, R88 ;  /* 0x000000a20c58723c */ /* 0x040ff00000001858 */
[C---:B-----5:R-:W-:Y:S08]  /*cce0*/  HMMA.16816.F32 R92, R12.reuse, R164, R92 ;  /* 0x000000a40c5c723c */ /* 0x060ff0000000185c */
        /* <DEDUP_REMOVED lines=8> */
[C---:B------:R-:W-:Y:S08]  /*cd70*/  HMMA.16816.F32 R116, R12.reuse, R24, R116 ;  /* 0x000000180c74723c */ /* 0x040ff00000001874 */
[C---:B------:R-:W-:Y:S01]  /*cd80*/  HMMA.16816.F32 R120, R12.reuse, R26, R120 ;  /* 0x0000001a0c78723c */ /* 0x040fe20000001878 */
[----:B------:R-:W4:Y:S07]  /*cd90*/  LDSM.16.MT88.4 R24, [R195+0x1900] ;  /* 0x00190000c318783b */ /* 0x000f2e0000004200 */
[C---:B------:R-:W-:Y:S08]  /*cda0*/  HMMA.16816.F32 R124, R12.reuse, R28, R124 ;  /* 0x0000001c0c7c723c */ /* 0x040ff0000000187c */
[----:B------:R-:W-:Y:S07]  /*cdb0*/  HMMA.16816.F32 R128, R12, R30, R128 ;  /* 0x0000001e0c80723c */ /* 0x000fee0000001880 */
[----:B------:R-:W-:Y:S02]  /*cdc0*/  F2FP.PACK_AB R12, R168, R169 ;  /* 0x000000a9a80c723e */ /* 0x000fe400000000ff */
[----:B------:R-:W-:Y:S03]  /*cdd0*/  F2FP.PACK_AB R13, R158, R159 ;  /* 0x0000009f9e0d723e */ /* 0x000fe600000000ff */
[----:B------:R-:W-:Y:S02]  /*cde0*/  F2FP.PACK_AB R14, R33, R32 ;  /* 0x00000020210e723e */ /* 0x000fe400000000ff */
[----:B------:R-:W-:Y:S07]  /*cdf0*/  F2FP.PACK_AB R15, R157, R34 ;  /* 0x000000229d0f723e */ /* 0x000fee00000000ff */
[C---:B---3--:R-:W-:Y:S01]  /*ce00*/  HMMA.16816.F32 R160, R12.reuse, R164, R4 ;  /* 0x000000a40ca0723c */ /* 0x048fe20000001804 */
[----:B------:R-:W3:Y:S07]  /*ce10*/  LDSM.16.MT88.4 R4, [R193+0x3900] ;  /* 0x00390000c104783b */ /* 0x000eee0000004200 */
[C---:B------:R-:W-:Y:S01]  /*ce20*/  HMMA.16816.F32 R164, R12.reuse, R166, R8 ;  /* 0x000000a60ca4723c */ /* 0x040fe20000001808 */
[----:B------:R-:W5:Y:S07]  /*ce30*/  LDSM.16.MT88.4 R8, [R194+0x3900] ;  /* 0x00390000c208783b */ /* 0x000f6e0000004200 */
[C---:B-1----:R-:W-:Y:S08]  /*ce40*/  HMMA.16816.F32 R132, R12.reuse, R16, R132 ;  /* 0x000000100c84723c */ /* 0x042ff00000001884 */
        /* <DEDUP_REMOVED lines=10> */
[----:B------:R-:W3:Y:S07]  /*cef0*/  LDSM.16.MT88.4 R4, [R194+0x5900] ;  /* 0x00590000c204783b */ /* 0x000eee0000004200 */
[C---:B-----5:R-:W-:Y:S08]  /*cf00*/  HMMA.16816.F32 R44, R12.reuse, R8, R44 ;  /* 0x000000080c2c723c */ /* 0x060ff0000000182c */
        /* <DEDUP_REMOVED lines=18> */
[C---:B------:R-:W-:Y:S08]  /*d030*/  HMMA.16816.F32 R96, R12.reuse, R18, R96 ;  /* 0x000000120c60723c */ /* 0x040ff00000001860 */
[C---:B--2---:R-:W-:Y:S08]  /*d040*/  HMMA.16816.F32 R100, R12.reuse, R20, R100 ;  /* 0x000000140c64723c */ /* 0x044ff00000001864 */
[C---:B------:R-:W-:Y:S08]  /*d050*/  HMMA.16816.F32 R104, R12.reuse, R22, R104 ;  /* 0x000000160c68723c */ /* 0x040ff00000001868 */
[C---:B----4-:R-:W-:Y:S08]  /*d060*/  HMMA.16816.F32 R108, R12.reuse, R24, R108 ;  /* 0x000000180c6c723c */ /* 0x050ff0000000186c */
[C---:B------:R-:W-:Y:S08]  /*d070*/  HMMA.16816.F32 R112, R12.reuse, R26, R112 ;  /* 0x0000001a0c70723c */ /* 0x040ff00000001870 */
[C---:B---3--:R-:W-:Y:S07]  /*d080*/  HMMA.16816.F32 R116, R12.reuse, R4, R116 ;  /* 0x000000040c74723c */ /* 0x048fee0000001874 */
[----:B------:R-:W-:Y:S01]  /*d090*/  FADD.FTZ R4, R159, R0 ;  /* 0x000000009f047221 */ /* 0x000fe20000010000 */
[C---:B------:R-:W-:Y:S04]  /*d0a0*/  HMMA.16816.F32 R120, R12.reuse, R6, R120 ;  /* 0x000000060c78723c */ /* 0x040fe80000001878 */
[----:B------:R-:W-:Y:S02]  /*d0b0*/  FADD.FTZ R0, R168, R2 ;  /* 0x00000002a8007221 */ /* 0x000fe40000010000 */
[----:B------:R-:W-:Y:S01]  /*d0c0*/  FADD.FTZ R4, R158, R4 ;  /* 0x000000049e047221 */ /* 0x000fe20000010000 */
[----:B------:R-:W-:Y:S01]  /*d0d0*/  MOV R158, R3 ;  /* 0x00000003009e7202 */ /* 0x000fe20000000f00 */
[C---:B-----5:R-:W-:Y:S04]  /*d0e0*/  HMMA.16816.F32 R124, R12.reuse, R8, R124 ;  /* 0x000000080c7c723c */ /* 0x060fe8000000187c */
[----:B------:R-:W-:Y:S02]  /*d0f0*/  FADD.FTZ R2, R32, R0 ;  /* 0x0000000020027221 */ /* 0x000fe40000010000 */
[----:B------:R-:W-:Y:S02]  /*d100*/  FADD.FTZ R0, R34, R4 ;  /* 0x0000000422007221 */ /* 0x000fe40000010000 */
[----:B------:R-:W-:Y:S04]  /*d110*/  HMMA.16816.F32 R128, R12, R10, R128 ;  /* 0x0000000a0c80723c */ /* 0x000fe80000001880 */
[----:B------:R-:W-:Y:S02]  /*d120*/  FADD.FTZ R243, R33, R2 ;  /* 0x0000000221f37221 */ /* 0x000fe40000010000 */
[----:B------:R-:W-:Y:S01]  /*d130*/  FADD.FTZ R244, R157, R0 ;  /* 0x000000009df47221 */ /* 0x000fe20000010000 */
[----:B------:R-:W-:Y:S01]  /*d140*/  MOV R157, R156 ;  /* 0x0000009c009d7202 */ /* 0x000fe20000000f00 */
[----:B------:R-:W-:-:S05]  /*d150*/  @P0 BRA `(.L_x_900) ;  /* 0xffffccc000000947 */ /* 0x000fca000383ffff */
.L_x_899:
[----:B------:R-:W-:-:S13]  /*d160*/  ISETP.GE.AND P0, PT, R219, R232, PT ;  /* 0x000000e8db00720c */ /* 0x000fda0003f06270 */
[----:B------:R-:W-:Y:S05]  /*d170*/  @!P0 BRA `(.L_x_901) ;  /* 0x00003f9000008947 */ /* 0x000fea0003800000 */
[----:B------:R-:W2:Y:S01]  /*d180*/  LDL.64 R6, [R1+0x30] ;  /* 0x0000300001067983 */ /* 0x000ea20000100a00 */
[----:B------:R-:W-:-:S03]  /*d190*/  ULDC.64 UR4, c[0x0][0x208] ;  /* 0x0000820000047ab9 */ /* 0x000fc60000000a00 */
[----:B-1----:R-:W3:Y:S04]  /*d1a0*/  LDL.64 R4, [R1+0x8] ;  /* 0x0000080001047983 */ /* 0x002ee80000100a00 */
[----:B------:R-:W4:Y:S04]  /*d1b0*/  LDL.64 R10, [R1+0x28] ;  /* 0x00002800010a7983 */ /* 0x000f280000100a00 */
[----:B------:R-:W5:Y:S04]  /*d1c0*/  LDL.64 R8, [R1+0x20] ;  /* 0x0000200001087983 */ /* 0x000f680000100a00 */
[----:B------:R-:W4:Y:S01]  /*d1d0*/  LDL R0, [R1+0x3c] ;  /* 0x00003c0001007983 */ /* 0x000f220000100800 */
[----:B------:R-:W-:-:S05]  /*d1e0*/  IMAD.MOV.U32 R2, RZ, RZ, c[0x0][0x2c4] ;  /* 0x0000b100ff027624 */ /* 0x000fca00078e00ff */
[----:B------:R-:W-:Y:S01]  /*d1f0*/  ISETP.NE.AND P1, PT, R2, 0x1, PT ;  /* 0x000000010200780c */ /* 0x000fe20003f25270 */
[----:B------:R-:W-:Y:S01]  /*d200*/  IMAD.MOV.U32 R158, RZ, RZ, R3 ;  /* 0x000000ffff9e7224 */ /* 0x000fe200078e0003 */
[----:B------:R-:W-:Y:S01]  /*d210*/  MOV R157, R156 ;  /* 0x0000009c009d7202 */ /* 0x000fe20000000f00 */
[----:B------:R-:W-:Y:S02]  /*d220*/  USHF.L.U64.HI UR5, UR4, 0x5, UR5 ;  /* 0x0000000504057899 */ /* 0x000fe40008010205 */
[----:B------:R-:W-:Y:S01]  /*d230*/  USHF.L.U32 UR4, UR4, 0x5, URZ ;  /* 0x0000000504047899 */ /* 0x000fe2000800063f */
[----:B--2---:R-:W-:-:S05]  /*d240*/  IADD3 R238, P0, R6, 0x40, RZ ;  /* 0x0000004006ee7810 */ /* 0x004fca0007f1e0ff */
[----:B---3--:R-:W-:Y:S01]  /*d250*/  IMAD.X R239, RZ, RZ, R5, P0 ;  /* 0x000000ffffef7224 */ /* 0x008fe200000e0605 */
[----:B------:R-:W-:Y:S02]  /*d260*/  IADD3 R236, P0, R6, 0x80, RZ ;  /* 0x0000008006ec7810 */ /* 0x000fe40007f1e0ff */
[----:B------:R-:W-:-:S03]  /*d270*/  MOV R4, R6 ;  /* 0x0000000600047202 */ /* 0x000fc60000000f00 */
[--C-:B------:R-:W-:Y:S01]  /*d280*/  IMAD.X R237, RZ, RZ, R5.reuse, P0 ;  /* 0x000000ffffed7224 */ /* 0x100fe200000e0605 */
[----:B------:R-:W-:Y:S01]  /*d290*/  IADD3 R234, P0, R6, 0xc0, RZ ;  /* 0x000000c006ea7810 */ /* 0x000fe20007f1e0ff */
[----:B------:R1:W-:Y:S04]  /*d2a0*/  STL.64 [R1+0x8], R4 ;  /* 0x0000080401007387 */ /* 0x0003e80000100a00 */
[----:B------:R-:W-:Y:S01]  /*d2b0*/  IMAD.X R235, RZ, RZ, R5, P0 ;  /* 0x000000ffffeb7224 */ /* 0x000fe200000e0605 */
[----:B----4-:R-:W-:-:S04]  /*d2c0*/  IADD3 R248, P0, R10, 0x40, RZ ;  /* 0x000000400af87810 */ /* 0x010fc80007f1e0ff */
[----:B-----5:R-:W-:Y:S02]  /*d2d0*/  IADD3.X R247, RZ, R9, RZ, P0, !PT ;  /* 0x00000009fff77210 */ /* 0x020fe400007fe4ff */
[----:B------:R-:W-:-:S05]  /*d2e0*/  IADD3 R246, P0, R10, 0x80, RZ ;  /* 0x000000800af67810 */ /* 0x000fca0007f1e0ff */
[----:B------:R-:W-:Y:S01]  /*d2f0*/  IMAD.X R245, RZ, RZ, R9, P0 ;  /* 0x000000fffff57224 */ /* 0x000fe200000e0609 */
[----:B------:R-:W-:Y:S01]  /*d300*/  IADD3 R242, P0, R10, 0xc0, RZ ;  /* 0x000000c00af27810 */ /* 0x000fe20007f1e0ff */
[----:B------:R-:W-:-:S04]  /*d310*/  @P1 IMAD.HI.U32 R249, R0, c[0x0][0x2c8], RZ ;  /* 0x0000b20000f91a27 */ /* 0x000fc800078e00ff */
[----:B------:R-:W-:Y:S02]  /*d320*/  IMAD.X R241, RZ, RZ, R9, P0 ;  /* 0x000000fffff17224 */ /* 0x000fe400000e0609 */
.L_x_910:
[----:B------:R-:W2:Y:S01]  /*d330*/  LDL.64 R8, [R1+0x8] ;  /* 0x0000080001087983 */ /* 0x000ea20000100a00 */
[----:B------:R-:W-:Y:S01]  /*d340*/  IMAD.MOV.U32 R3, RZ, RZ, 0x6 ;  /* 0x00000006ff037424 */ /* 0x000fe200078e00ff */
[----:B------:R-:W-:Y:S01]  /*d350*/  SHF.R.S32.HI R2, RZ, 0x1f, R219 ;  /* 0x0000001fff027819 */ /* 0x000fe200000114db */
[----:B------:R-:W-:Y:S01]  /*d360*/  IMAD.MOV.U32 R0, RZ, RZ, c[0x0][0x208] ;  /* 0x00008200ff007624 */ /* 0x000fe200078e00ff */
[----:B------:R-:W3:Y:S01]  /*d370*/  LDL.64 R10, [R1+0x30] ;  /* 0x00003000010a7983 */ /* 0x000ee20000100a00 */
[----:B------:R-:W-:Y:S01]  /*d380*/  IMAD.MOV.U32 R16, RZ, RZ, c[0x0][0x208] ;  /* 0x00008200ff107624 */ /* 0x000fe200078e00ff */
[----:B------:R-:W-:Y:S04]  /*d390*/  DEPBAR.LE SB0, 0x0 ;  /* 0x000080000000791a */ /* 0x000fe80000000000 */
[----:B------:R-:W-:Y:S01]  /*d3a0*/  SHF.L.U64.HI R0, R0, R3, c[0x0][0x20c] ;  /* 0x0000830000007619 */ /* 0x000fe20000010203 */
[----:B------:R-:W-:Y:S01]  /*d3b0*/  IMAD.SHL.U32 R16, R16, 0x40, RZ ;  /* 0x0000004010107824 */ /* 0x000fe200078e00ff */
[----:B------:R-:W-:Y:S01]  /*d3c0*/  BAR.SYNC.DEFER_BLOCKING 0x0 ;  /* 0x0000000000007b1d */ /* 0x000fe20000010000 */
[----:B------:R-:W-:Y:S02]  /*d3d0*/  IMAD.MOV.U32 R252, RZ, RZ, c[0x0][0x1e0] ;  /* 0x00007800fffc7624 */ /* 0x000fe400078e00ff */
[----:B------:R-:W-:Y:S02]  /*d3e0*/  IMAD R0, R0, R219, RZ ;  /* 0x000000db00007224 */ /* 0x000fe400078e02ff */
[CC--:B------:R-:W-:Y:S04]  /*d3f0*/  IMAD.WIDE.U32 R6, R219.reuse, R16.reuse, R236 ;  /* 0x00000010db067225 */ /* 0x0c0fe800078e00ec */
[-C--:B------:R-:W-:Y:S02]  /*d400*/  IMAD R0, R2, R16.reuse, R0 ;  /* 0x0000001002007224 */ /* 0x080fe400078e0200 */
[----:B------:R-:W-:Y:S04]  /*d410*/  IMAD.WIDE.U32 R2, R219, R16, R238 ;  /* 0x00000010db027225 */ /* 0x000fe800078e00ee */
[----:B------:R-:W-:Y:S02]  /*d420*/  IMAD.IADD R3, R0, 0x1, R3 ;  /* 0x0000000100037824 */ /* 0x000fe400078e0203 */
[----:B------:R-:W-:Y:S02]  /*d430*/  IMAD.MOV.U32 R240, RZ, RZ, 0x5 ;  /* 0x00000005fff07424 */ /* 0x000fe400078e00ff */
[----:B------:R-:W-:Y:S02]  /*d440*/  IMAD.MOV.U32 R159, RZ, RZ, c[0x0][0x1e0] ;  /* 0x00007800ff9f7624 */ /* 0x000fe400078e00ff */
[----:B------:R-:W-:Y:S01]  /*d450*/  IMAD.SHL.U32 R252, R252, 0x20, RZ ;  /* 0x00000020fcfc7824 */ /* 0x000fe200078e00ff */
[----:B------:R-:W-:Y:S02]  /*d460*/  LDSM.16.M88.4 R32, [R199+0x10100] ;  /* 0x01010000c720783b */ /* 0x000fe40000000200 */
[----:B------:R-:W-:Y:S02]  /*d470*/  SHF.L.U64.HI R159, R159, R240, c[0x0][0x1e4] ;  /* 0x000079009f9f7619 */ /* 0x000fe400000102f0 */
[----:B------:R-:W-:Y:S04]  /*d480*/  LDSM.16.M88.4 R24, [R192+0x9100] ;  /* 0x00910000c018783b */ /* 0x000fe80000000200 */
[----:B------:R-:W-:Y:S04]  /*d490*/  LDSM.16.M88.4 R168, [R192+0x9900] ;  /* 0x00990000c0a8783b */ /* 0x000fe80000000200 */
[----:B------:R-:W-:Y:S04]  /*d4a0*/  LDSM.16.M88.4 R172, [R200+0x10100] ;  /* 0x01010000c8ac783b */ /* 0x000fe80000000200 */
[----:B------:R-:W-:Y:S04]  /*d4b0*/  LDSM.16.M88.4 R176, [R203] ;  /* 0x00000000cbb0783b */ /* 0x000fe80000000200 */
[----:B------:R-:W-:Y:S04]  /*d4c0*/  LDSM.16.M88.4 R180, [R218] ;  /* 0x00000000dab4783b */ /* 0x000fe80000000200 */
[----:B------:R-:W-:Y:S04]  /*d4d0*/  LDSM.16.M88.4 R184, [R217] ;  /* 0x00000000d9b8783b */ /* 0x000fe80000000200 */
[----:B------:R-:W-:Y:S04]  /*d4e0*/  LDSM.16.M88.4 R188, [R216] ;  /* 0x00000000d8bc783b */ /* 0x000fe80000000200 */
[----:B------:R-:W4:Y:S01]  /*d4f0*/  LDL.64 R250, [R1+0x20] ;  /* 0x0000200001fa7983 */ /* 0x000f220000100a00 */
[-C--:B-12---:R-:W-:Y:S04]  /*d500*/  IMAD.WIDE.U32 R4, R219, R16.reuse, R8 ;  /* 0x00000010db047225 */ /* 0x086fe800078e0008 */
[----:B------:R-:W-:Y:S01]  /*d510*/  IMAD.IADD R5, R5, 0x1, R0 ;  /* 0x0000000105057824 */ /* 0x000fe200078e0200 */
[C---:B------:R-:W-:Y:S04]  /*d520*/  LEA R14, P0, R4.reuse, c[0x0][0x1f8], 0x1 ;  /* 0x00007e00040e7a11 */ /* 0x040fe800078008ff */
[----:B------:R-:W-:Y:S01]  /*d530*/  LEA.HI.X R15, R4, c[0x0][0x1fc], R5, 0x1, P0 ;  /* 0x00007f00040f7a11 */ /* 0x000fe200000f0c05 */
[----:B------:R-:W-:Y:S01]  /*d540*/  IMAD.IADD R4, R0, 0x1, R7 ;  /* 0x0000000100047824 */ /* 0x000fe200078e0207 */
[C---:B------:R-:W-:Y:S04]  /*d550*/  LEA R12, P0, R2.reuse, c[0x0][0x1f8], 0x1 ;  /* 0x00007e00020c7a11 */ /* 0x040fe800078008ff */
[----:B------:R-:W-:Y:S01]  /*d560*/  LEA.HI.X R13, R2, c[0x0][0x1fc], R3, 0x1, P0 ;  /* 0x00007f00020d7a11 */ /* 0x000fe200000f0c03 */
[CC--:B------:R-:W-:Y:S01]  /*d570*/  IMAD.WIDE.U32 R2, R219.reuse, R16.reuse, R234 ;  /* 0x00000010db027225 */ /* 0x0c0fe200078e00ea */
[----:B------:R-:W-:Y:S03]  /*d580*/  LEA R230, P0, R6, c[0x0][0x1f8], 0x1 ;  /* 0x00007e0006e67a11 */ /* 0x000fe600078008ff */
[----:B------:R-:W-:Y:S01]  /*d590*/  IMAD.IADD R3, R0, 0x1, R3 ;  /* 0x0000000100037824 */ /* 0x000fe200078e0203 */
[----:B------:R-:W-:Y:S01]  /*d5a0*/  LEA.HI.X R231, R6, c[0x0][0x1fc], R4, 0x1, P0 ;  /* 0x00007f0006e77a11 */ /* 0x000fe200000f0c04 */
[C---:B------:R-:W-:Y:S01]  /*d5b0*/  IMAD.WIDE.U32 R4, R219.reuse, R16, UR4 ;  /* 0x00000004db047e25 */ /* 0x040fe2000f8e0010 */
[----:B------:R-:W-:Y:S01]  /*d5c0*/  LEA R228, P0, R2, c[0x0][0x1f8], 0x1 ;  /* 0x00007e0002e47a11 */ /* 0x000fe200078008ff */
[----:B------:R-:W-:Y:S02]  /*d5d0*/  LDSM.16.M88.4 R16, [R192+0x8900] ;  /* 0x00890000c010783b */ /* 0x000fe40000000200 */
[----:B------:R-:W-:Y:S01]  /*d5e0*/  IMAD.IADD R0, R0, 0x1, R5 ;  /* 0x0000000100007824 */ /* 0x000fe200078e0205 */
[----:B------:R-:W-:Y:S02]  /*d5f0*/  LEA.HI.X R229, R2, c[0x0][0x1fc], R3, 0x1, P0 ;  /* 0x00007f0002e57a11 */ /* 0x000fe400000f0c03 */
[-C--:B---3--:R-:W-:Y:S05]  /*d600*/  IADD3 R2, P0, R10, R4.reuse, RZ ;  /* 0x000000040a027210 */ /* 0x088fea0007f1e0ff */
[----:B------:R-:W-:Y:S01]  /*d610*/  IMAD.X R3, R0, 0x1, R9, P0 ;  /* 0x0000000100037824 */ /* 0x000fe200000e0609 */
[C---:B------:R-:W-:Y:S01]  /*d620*/  LEA R226, P0, R2.reuse, c[0x0][0x1f8], 0x1 ;  /* 0x00007e0002e27a11 */ /* 0x040fe200078008ff */
[----:B------:R-:W1:Y:S03]  /*d630*/  LDSM.16.M88.4 R8, [R192+0x8100] ;  /* 0x00810000c008783b */ /* 0x000e660000000200 */
[----:B------:R-:W-:Y:S01]  /*d640*/  LEA.HI.X R227, R2, c[0x0][0x1fc], R3, 0x1, P0 ;  /* 0x00007f0002e37a11 */ /* 0x000fe200000f0c03 */
[----:B------:R-:W-:Y:S01]  /*d650*/  @!PT LDS RZ, [RZ] ;  /* 0x00000000fffff984 */ /* 0x000fe20000000800 */
[----:B------:R-:W-:Y:S01]  /*d660*/  @!PT LDS RZ, [RZ] ;  /* 0x00000000fffff984 */ /* 0x000fe20000000800 */
[----:B------:R-:W-:Y:S01]  /*d670*/  @!PT LDS RZ, [RZ] ;  /* 0x00000000fffff984 */ /* 0x000fe20000000800 */
[----:B------:R2:W-:Y:S01]  /*d680*/  LDGSTS.E.BYPASS.LTC128B.128 [R233+0x100], [R14.64], !P3 ;  /* 0x001000000ee97fae */ /* 0x0005e2000d901d48 */
[-C--:B------:R-:W-:Y:S03]  /*d690*/  IADD3 R2, P0, R238, R4.reuse, RZ ;  /* 0x00000004ee027210 */ /* 0x080fe60007f1e0ff */
[----:B------:R2:W-:Y:S02]  /*d6a0*/  LDGSTS.E.BYPASS.LTC128B.128 [R233+0x2100], [R12.64], !P6 ;  /* 0x021000000ce97fae */ /* 0x0005e4000f101d48 */
[----:B------:R-:W-:Y:S01]  /*d6b0*/  IMAD.X R3, R0, 0x1, R239, P0 ;  /* 0x0000000100037824 */ /* 0x000fe200000e06ef */
[C---:B------:R-:W-:Y:S01]  /*d6c0*/  LEA R224, P0, R2.reuse, c[0x0][0x1f8], 0x1 ;  /* 0x00007e0002e07a11 */ /* 0x040fe200078008ff */
[----:B------:R3:W-:Y:S03]  /*d6d0*/  LDGSTS.E.BYPASS.LTC128B.128 [R233+0x4100], [R230.64], !P5 ;  /* 0x04100000e6e97fae */ /* 0x0007e6000e901d48 */
[----:B------:R-:W-:Y:S01]  /*d6e0*/  LEA.HI.X R225, R2, c[0x0][0x1fc], R3, 0x1, P0 ;  /* 0x00007f0002e17a11 */ /* 0x000fe200000f0c03 */
[----:B------:R3:W-:Y:S01]  /*d6f0*/  LDGSTS.E.BYPASS.LTC128B.128 [R233+0x6100], [R228.64], !P4 ;  /* 0x06100000e4e97fae */ /* 0x0007e2000e101d48 */
[-C--:B------:R-:W-:Y:S03]  /*d700*/  IADD3 R2, P0, R236, R4.reuse, RZ ;  /* 0x00000004ec027210 */ /* 0x080fe60007f1e0ff */
[----:B------:R3:W-:Y:S02]  /*d710*/  LDGSTS.E.BYPASS.LTC128B.128 [R233+0x1100], [R226.64], !P3 ;  /* 0x01100000e2e97fae */ /* 0x0007e4000d901d48 */
[----:B------:R-:W-:Y:S01]  /*d720*/  IMAD.X R3, R0, 0x1, R237, P0 ;  /* 0x0000000100037824 */ /* 0x000fe200000e06ed */
[C---:B------:R-:W-:Y:S01]  /*d730*/  LEA R222, P0, R2.reuse, c[0x0][0x1f8], 0x1 ;  /* 0x00007e0002de7a11 */ /* 0x040fe200078008ff */
[----:B------:R5:W-:Y:S03]  /*d740*/  LDGSTS.E.BYPASS.LTC128B.128 [R233+0x3100], [R224.64], !P6 ;  /* 0x03100000e0e97fae */ /* 0x000be6000f101d48 */
[----:B------:R-:W-:Y:S02]  /*d750*/  LEA.HI.X R223, R2, c[0x0][0x1fc], R3, 0x1, P0 ;  /* 0x00007f0002df7a11 */ /* 0x000fe400000f0c03 */
[----:B------:R-:W-:Y:S03]  /*d760*/  IADD3 R4, P0, R234, R4, RZ ;  /* 0x00000004ea047210 */ /* 0x000fe60007f1e0ff */
[----:B------:R3:W-:Y:S02]  /*d770*/  LDGSTS.E.BYPASS.LTC128B.128 [R233+0x5100], [R222.64], !P5 ;  /* 0x05100000dee97fae */ /* 0x0007e4000e901d48 */
[----:B------:R-:W-:Y:S01]  /*d780*/  IMAD.X R0, R0, 0x1, R235, P0 ;  /* 0x0000000100007824 */ /* 0x000fe200000e06eb */
[C---:B------:R-:W-:Y:S04]  /*d790*/  LEA R220, P0, R4.reuse, c[0x0][0x1f8], 0x1 ;  /* 0x00007e0004dc7a11 */ /* 0x040fe800078008ff */
[----:B------:R-:W-:Y:S02]  /*d7a0*/  LEA.HI.X R221, R4, c[0x0][0x1fc], R0, 0x1, P0 ;  /* 0x00007f0004dd7a11 */ /* 0x000fe400000f0c00 */
[C---:B-1----:R-:W-:Y:S03]  /*d7b0*/  HMMA.16816.F32 R4, R32.reuse, R8, RZ ;  /* 0x000000082004723c */ /* 0x042fe600000018ff */
[----:B------:R3:W-:Y:S01]  /*d7c0*/  LDGSTS.E.BYPASS.LTC128B.128 [R233+0x7100], [R220.64], !P4 ;  /* 0x07100000dce97fae */ /* 0x0007e2000e101d48 */
[C---:B------:R-:W-:Y:S03]  /*d7d0*/  ISETP.GT.AND P0, PT, R219.reuse, R232, PT ;  /* 0x000000e8db00720c */ /* 0x040fe60003f04270 */
[----:B------:R-:W0:Y:S01]  /*d7e0*/  LDGDEPBAR ;  /* 0x00000000000079af */ /* 0x000e220000000000 */
[C---:B------:R-:W-:Y:S03]  /*d7f0*/  HMMA.16816.F32 R8, R32.reuse, R10, RZ ;  /* 0x0000000a2008723c */ /* 0x040fe600000018ff */
[----:B-----5:R-:W5:Y:S01]  /*d800*/  LDL R224, [R1+0x4] ;  /* 0x0000040001e07983 */ /* 0x020f620000100800 */
[----:B------:R-:W-:Y:S04]  /*d810*/  IMAD.MOV.U32 R225, RZ, RZ, 0x1 ;  /* 0x00000001ffe17424 */ /* 0x000fe800078e00ff */
[C---:B--2---:R-:W-:Y:S08]  /*d820*/  HMMA.16816.F32 R12, R32.reuse, R16, RZ ;  /* 0x00000010200c723c */ /* 0x044ff000000018ff */
[C---:B------:R-:W-:Y:S08]  /*d830*/  HMMA.16816.F32 R16, R32.reuse, R18, RZ ;  /* 0x000000122010723c */ /* 0x040ff000000018ff */
[C---:B------:R-:W-:Y:S08]  /*d840*/  HMMA.16816.F32 R20, R32.reuse, R24, RZ ;  /* 0x000000182014723c */ /* 0x040ff000000018ff */
[C---:B------:R-:W-:Y:S08]  /*d850*/  HMMA.16816.F32 R24, R32.reuse, R26, RZ ;  /* 0x0000001a2018723c */ /* 0x040ff000000018ff */
[C---:B------:R-:W-:Y:S07]  /*d860*/  HMMA.16816.F32 R28, R32.reuse, R168, RZ ;  /* 0x000000a8201c723c */ /* 0x040fee00000018ff */
[----:B------:R-:W-:Y:S01]  /*d870*/  @P0 IADD3 R168, R219, -0x1, RZ ;  /* 0xffffffffdba80810 */ /* 0x000fe20007ffe0ff */
[----:B------:R-:W-:Y:S01]  /*d880*/  HMMA.16816.F32 R32, R32, R170, RZ ;  /* 0x000000aa2020723c */ /* 0x000fe200000018ff */
[----:B------:R-:W2:Y:S03]  /*d890*/  LDL.64 R170, [R1+0x28] ;  /* 0x0000280001aa7983 */ /* 0x000ea60000100a00 */
[----:B------:R-:W-:Y:S04]  /*d8a0*/  @P0 SHF.R.S32.HI R0, RZ, 0x1f, R168 ;  /* 0x0000001fff000819 */ /* 0x000fe800000114a8 */
[C---:B------:R-:W-:Y:S05]  /*d8b0*/  HMMA.16816.F32 R4, R172.reuse, R176, R4 ;  /* 0x000000b0ac04723c */ /* 0x040fea0000001804 */
[----:B------:R-:W-:Y:S03]  /*d8c0*/  @P0 IMAD R0, R0, c[0x0][0x1e0], RZ ;  /* 0x0000780000000a24 */ /* 0x000fe600078e02ff */
[C---:B------:R-:W-:Y:S04]  /*d8d0*/  HMMA.16816.F32 R8, R172.reuse, R178, R8 ;  /* 0x000000b2ac08723c */ /* 0x040fe80000001808 */
[C---:B------:R-:W-:Y:S02]  /*d8e0*/  @P0 IMAD R0, R168.reuse, c[0x0][0x1e4], R0 ;  /* 0x00007900a8000a24 */ /* 0x040fe400078e0200 */
[----:B------:R-:W-:Y:S02]  /*d8f0*/  @P0 IMAD.WIDE.U32 R168, R168, c[0x0][0x1e0], RZ ;  /* 0x00007800a8a80a25 */ /* 0x000fe400078e00ff */
[C---:B------:R-:W-:Y:S04]  /*d900*/  HMMA.16816.F32 R12, R172.reuse, R180, R12 ;  /* 0x000000b4ac0c723c */ /* 0x040fe8000000180c */
[----:B------:R-:W-:Y:S02]  /*d910*/  @P0 IMAD.IADD R0, R169, 0x1, R0 ;  /* 0x00000001a9000824 */ /* 0x000fe400078e0200 */
[C---:B------:R-:W-:Y:S02]  /*d920*/  @P0 IMAD.SHL.U32 R2, R168.reuse, 0x40, RZ ;  /* 0x00000040a8020824 */ /* 0x040fe400078e00ff */
[C---:B------:R-:W-:Y:S04]  /*d930*/  HMMA.16816.F32 R16, R172.reuse, R182, R16 ;  /* 0x000000b6ac10723c */ /* 0x040fe80000001810 */
[----:B------:R-:W-:Y:S04]  /*d940*/  @P0 SHF.L.U64.HI R0, R168, 0x6, R0 ;  /* 0x00000006a8000819 */ /* 0x000fe80000010200 */
[C---:B------:R-:W-:Y:S08]  /*d950*/  HMMA.16816.F32 R20, R172.reuse, R184, R20 ;  /* 0x000000b8ac14723c */ /* 0x040ff00000001814 */
[C---:B------:R-:W-:Y:S08]  /*d960*/  HMMA.16816.F32 R24, R172.reuse, R186, R24 ;  /* 0x000000baac18723c */ /* 0x040ff00000001818 */
[C---:B------:R-:W-:Y:S08]  /*d970*/  HMMA.16816.F32 R28, R172.reuse, R188, R28 ;  /* 0x000000bcac1c723c */ /* 0x040ff0000000181c */
[----:B------:R-:W-:Y:S01]  /*d980*/  HMMA.16816.F32 R32, R172, R190, R32 ;  /* 0x000000beac20723c */ /* 0x000fe20000001820 */
[----:B------:R-:W-:Y:S03]  /*d990*/  LDSM.16.M88.4 R172, [R198+0x8100] ;  /* 0x00810000c6ac783b */ /* 0x000fe60000000200 */
[----:B--2---:R-:W-:Y:S05]  /*d9a0*/  @P0 IADD3 R3, P1, R2, R170, RZ ;  /* 0x000000aa02030210 */ /* 0x004fea0007f3e0ff */
[----:B----4-:R-:W-:Y:S03]  /*d9b0*/  @P0 IMAD.X R156, R0, 0x1, R251, P1 ;  /* 0x00000001009c0824 */ /* 0x010fe600008e06fb */
[C---:B------:R-:W-:Y:S04]  /*d9c0*/  @P0 LEA R176, P1, R3.reuse, c[0x0][0x1c8], 0x1 ;  /* 0x0000720003b00a11 */ /* 0x040fe800078208ff */
[----:B------:R-:W-:Y:S02]  /*d9d0*/  @P0 LEA.HI.X R177, R3, c[0x0][0x1cc], R156, 0x1, P1 ;  /* 0x0000730003b10a11 */ /* 0x000fe400008f0c9c */
[----:B------:R-:W-:Y:S05]  /*d9e0*/  @P0 IADD3 R3, P1, R2, R248, RZ ;  /* 0x000000f802030210 */ /* 0x000fea0007f3e0ff */
[----:B------:R-:W-:Y:S01]  /*d9f0*/  @P0 IMAD.X R156, R0, 0x1, R247, P1 ;  /* 0x00000001009c0824 */ /* 0x000fe200008e06f7 */
        /* <DEDUP_REMOVED lines=12> */
[----:B------:R-:W-:Y:S01]  /*dac0*/  @P0 IADD3 R0, P1, R156, R170, RZ ;  /* 0x000000aa9c000210 */ /* 0x000fe20007f3e0ff */
[----:B------:R-:W-:Y:S01]  /*dad0*/  IMAD.MOV.U32 R159, RZ, RZ, c[0x0][0x2c4] ;  /* 0x0000b100ff9f7624 */ /* 0x000fe200078e00ff */
[----:B------:R-:W1:Y:S03]  /*dae0*/  LDSM.16.M88.4 R168, [R202+0x10100] ;  /* 0x01010000caa8783b */ /* 0x000e660000000200 */
[----:B------:R-:W-:Y:S01]  /*daf0*/  @P0 IMAD.X R2, R3, 0x1, R251, P1 ;  /* 0x0000000103020824 */ /* 0x000fe200008e06fb */
[----:B------:R-:W-:Y:S02]  /*db00*/  ISETP.NE.AND P2, PT, R159, 0x1, PT ;  /* 0x000000019f00780c */ /* 0x000fe40003f45270 */
[----:B------:R3:W2:Y:S01]  /*db10*/  LDL R159, [R1+0x3c] ;  /* 0x00003c00019f7983 */ /* 0x0006a20000100800 */
[C---:B------:R-:W-:Y:S04]  /*db20*/  @P0 LEA R180, P1, R0.reuse, c[0x0][0x1c8], 0x1 ;  /* 0x0000720000b40a11 */ /* 0x040fe800078208ff */
[----:B------:R-:W-:Y:S02]  /*db30*/  @P0 LEA.HI.X R181, R0, c[0x0][0x1cc], R2, 0x1, P1 ;  /* 0x0000730000b50a11 */ /* 0x000fe400008f0c02 */
[----:B------:R-:W-:Y:S05]  /*db40*/  @P0 IADD3 R0, P1, R156, R248, RZ ;  /* 0x000000f89c000210 */ /* 0x000fea0007f3e0ff */
[C---:B------:R-:W-:Y:S01]  /*db50*/  @P0 IMAD.X R2, R3.reuse, 0x1, R247, P1 ;  /* 0x0000000103020824 */ /* 0x040fe200008e06f7 */
[C---:B------:R-:W-:Y:S04]  /*db60*/  @P0 LEA R182, P1, R0.reuse, c[0x0][0x1c8], 0x1 ;  /* 0x0000720000b60a11 */ /* 0x040fe800078208ff */
[----:B------:R-:W-:Y:S02]  /*db70*/  @P0 LEA.HI.X R183, R0, c[0x0][0x1cc], R2, 0x1, P1 ;  /* 0x0000730000b70a11 */ /* 0x000fe400008f0c02 */
[----:B------:R-:W-:Y:S05]  /*db80*/  @P0 IADD3 R0, P1, R156, R246, RZ ;  /* 0x000000f69c000210 */ /* 0x000fea0007f3e0ff */
[----:B------:R-:W-:Y:S01]  /*db90*/  @P0 IMAD.X R2, R3, 0x1, R245, P1 ;  /* 0x0000000103020824 */ /* 0x000fe200008e06f5 */
[C---:B------:R-:W-:Y:S04]  /*dba0*/  @P0 LEA R178, P1, R0.reuse, c[0x0][0x1c8], 0x1 ;  /* 0x0000720000b20a11 */ /* 0x040fe800078208ff */
[----:B------:R-:W-:Y:S02]  /*dbb0*/  @P0 LEA.HI.X R179, R0, c[0x0][0x1cc], R2, 0x1, P1 ;  /* 0x0000730000b30a11 */ /* 0x000fe400008f0c02 */
[----:B------:R-:W-:Y:S01]  /*dbc0*/  @P0 IADD3 R0, P1, R156, R242, RZ ;  /* 0x000000f29c000210 */ /* 0x000fe20007f3e0ff */
[----:B------:R-:W-:Y:S01]  /*dbd0*/  IMAD.SHL.U32 R156, R219, 0x40, RZ ;  /* 0x00000040db9c7824 */ /* 0x000fe200078e00ff */
[C---:B-1----:R-:W-:Y:S05]  /*dbe0*/  HMMA.16816.F32 R4, R168.reuse, R172, R4 ;  /* 0x000000aca804723c */ /* 0x042fea0000001804 */
[----:B------:R-:W-:Y:S03]  /*dbf0*/  @P0 IMAD.X R2, R3, 0x1, R241, P1 ;  /* 0x0000000103020824 */ /* 0x000fe600008e06f1 */
        /* <DEDUP_REMOVED lines=10> */
[----:B------:R-:W-:Y:S04]  /*dca0*/  LDSM.16.M88.4 R168, [R201+0x10100] ;  /* 0x01010000c9a8783b */ /* 0x000fe80000000200 */
[----:B------:R-:W1:Y:S03]  /*dcb0*/  LDSM.16.M88.4 R172, [R197] ;  /* 0x00000000c5ac783b */ /* 0x000e660000000200 */
[C---:B-1----:R-:W-:Y:S08]  /*dcc0*/  HMMA.16816.F32 R4, R168.reuse, R172, R4 ;  /* 0x000000aca804723c */ /* 0x042ff00000001804 */
[C---:B------:R-:W-:Y:S01]  /*dcd0*/  HMMA.16816.F32 R8, R168.reuse, R174, R8 ;  /* 0x000000aea808723c */ /* 0x040fe20000001808 */
[----:B------:R-:W1:Y:S07]  /*dce0*/  LDSM.16.M88.4 R172, [R197+0x800] ;  /* 0x00080000c5ac783b */ /* 0x000e6e0000000200 */
[C---:B-1----:R-:W-:Y:S08]  /*dcf0*/  HMMA.16816.F32 R12, R168.reuse, R172, R12 ;  /* 0x000000aca80c723c */ /* 0x042ff0000000180c */
[C---:B------:R-:W-:Y:S01]  /*dd00*/  HMMA.16816.F32 R16, R168.reuse, R174, R16 ;  /* 0x000000aea810723c */ /* 0x040fe20000001810 */
[----:B------:R-:W1:Y:S03]  /*dd10*/  LDSM.16.M88.4 R172, [R197+0x1000] ;  /* 0x00100000c5ac783b */ /* 0x000e660000000200 */
[----:B--2---:R-:W-:Y:S02]  /*dd20*/  @P2 SHF.R.U32.HI R159, RZ, c[0x0][0x2cc], R249 ;  /* 0x0000b300ff9f2a19 */ /* 0x004fe400000116f9 */
[----:B------:R-:W-:Y:S03]  /*dd30*/  ISETP.LE.AND P2, PT, R225, c[0x0][0x32c], PT ;  /* 0x0000cb00e1007a0c */ /* 0x000fe60003f43270 */
[----:B------:R-:W-:Y:S01]  /*dd40*/  SHFL.IDX PT, R3, R159, RZ, 0x1c1f ;  /* 0x001c1fff9f037589 */ /* 0x000fe200000e0000 */
[C---:B-1----:R-:W-:Y:S08]  /*dd50*/  HMMA.16816.F32 R20, R168.reuse, R172, R20 ;  /* 0x000000aca814723c */ /* 0x042ff00000001814 */
[C---:B------:R-:W-:Y:S01]  /*dd60*/  HMMA.16816.F32 R24, R168.reuse, R174, R24 ;  /* 0x000000aea818723c */ /* 0x040fe20000001818 */
[----:B------:R-:W1:Y:S07]  /*dd70*/  LDSM.16.M88.4 R172, [R197+0x1800] ;  /* 0x00180000c5ac783b */ /* 0x000e6e0000000200 */
[C---:B-1----:R-:W-:Y:S08]  /*dd80*/  HMMA.16816.F32 R28, R168.reuse, R172, R28 ;  /* 0x000000aca81c723c */ /* 0x042ff0000000181c */
[----:B------:R-:W-:Y:S01]  /*dd90*/  HMMA.16816.F32 R32, R168, R174, R32 ;  /* 0x000000aea820723c */ /* 0x000fe20000001820 */
[----:B------:R-:W-:Y:S04]  /*dda0*/  LDSM.16.M88.4 R168, [R199+0x14100] ;  /* 0x01410000c7a8783b */ /* 0x000fe80000000200 */
[----:B------:R-:W1:Y:S03]  /*ddb0*/  LDSM.16.M88.4 R172, [R192+0xa100] ;  /* 0x00a10000c0ac783b */ /* 0x000e660000000200 */
        /* <DEDUP_REMOVED lines=15> */
[----:B------:R-:W1:Y:S07]  /*deb0*/  LDSM.16.M88.4 R172, [R214] ;  /* 0x00000000d6ac783b */ /* 0x000e6e0000000200 */
[C---:B-1----:R-:W-:Y:S08]  /*dec0*/  HMMA.16816.F32 R12, R168.reuse, R172, R12 ;  /* 0x000000aca80c723c */ /* 0x042ff0000000180c */
[C---:B------:R-:W-:Y:S01]  /*ded0*/  HMMA.16816.F32 R16, R168.reuse, R174, R16 ;  /* 0x000000aea810723c */ /* 0x040fe20000001810 */
[----:B------:R-:W1:Y:S07]  /*dee0*/  LDSM.16.M88.4 R172, [R213] ;  /* 0x00000000d5ac783b */ /* 0x000e6e0000000200 */
[C---:B-1----:R-:W-:Y:S08]  /*def0*/  HMMA.16816.F32 R20, R168.reuse, R172, R20 ;  /* 0x000000aca814723c */ /* 0x042ff00000001814 */
[C---:B------:R-:W-:Y:S01]  /*df00*/  HMMA.16816.F32 R24, R168.reuse, R174, R24 ;  /* 0x000000aea818723c */ /* 0x040fe20000001818 */
[----:B------:R-:W1:Y:S07]  /*df10*/  LDSM.16.M88.4 R172, [R212] ;  /* 0x00000000d4ac783b */ /* 0x000e6e0000000200 */
        /* <DEDUP_REMOVED lines=130> */
[----:B------:R-:W-:Y:S04]  /*e740*/  DEPBAR.LE SB0, 0x0 ;  /* 0x000080000000791a */ /* 0x000fe80000000000 */
[----:B------:R-:W-:Y:S06]  /*e750*/  BAR.SYNC.DEFER_BLOCKING 0x0 ;  /* 0x0000000000007b1d */ /* 0x000fec0000010000 */
[----:B------:R-:W-:Y:S01]  /*e760*/  @!PT LDS RZ, [RZ] ;  /* 0x00000000fffff984 */ /* 0x000fe20000000800 */
[----:B------:R-:W-:Y:S01]  /*e770*/  @!PT LDS RZ, [RZ] ;  /* 0x00000000fffff984 */ /* 0x000fe20000000800 */
[----:B------:R-:W-:Y:S01]  /*e780*/  @!PT LDS RZ, [RZ] ;  /* 0x00000000fffff984 */ /* 0x000fe20000000800 */
[----:B------:R2:W-:Y:S04]  /*e790*/  @P0 LDGSTS.E.BYPASS.LTC128B.128 [R233+0x8100], [R176.64], !P3 ;  /* 0x08100000b0e90fae */ /* 0x0005e8000d901d48 */
[----:B------:R3:W-:Y:S04]  /*e7a0*/  @P0 LDGSTS.E.BYPASS.LTC128B.128 [R233+0xa100], [R188.64], !P6 ;  /* 0x0a100000bce90fae */ /* 0x0007e8000f101d48 */
[----:B------:R3:W-:Y:S01]  /*e7b0*/  @P0 LDGSTS.E.BYPASS.LTC128B.128 [R233+0xc100], [R186.64], !P5 ;  /* 0x0c100000bae90fae */ /* 0x0007e2000e901d48 */
[C---:B-1----:R-:W-:Y:S03]  /*e7c0*/  HMMA.16816.F32 R28, R168.reuse, R172, R28 ;  /* 0x000000aca81c723c */ /* 0x042fe6000000181c */
[----:B------:R3:W-:Y:S04]  /*e7d0*/  @P0 LDGSTS.E.BYPASS.LTC128B.128 [R233+0xe100], [R184.64], !P4 ;  /* 0x0e100000b8e90fae */ /* 0x0007e8000e101d48 */
[----:B------:R3:W-:Y:S01]  /*e7e0*/  @P0 LDGSTS.E.BYPASS.LTC128B.128 [R233+0x9100], [R180.64], !P3 ;  /* 0x09100000b4e90fae */ /* 0x0007e2000d901d48 */
[----:B------:R-:W-:Y:S03]  /*e7f0*/  HMMA.16816.F32 R32, R168, R174, R32 ;  /* 0x000000aea820723c */ /* 0x000fe60000001820 */
[----:B------:R3:W-:Y:S04]  /*e800*/  @P0 LDGSTS.E.BYPASS.LTC128B.128 [R233+0xb100], [R182.64], !P6 ;  /* 0x0b100000b6e90fae */ /* 0x0007e8000f101d48 */
[----:B------:R3:W-:Y:S01]  /*e810*/  @P0 LDGSTS.E.BYPASS.LTC128B.128 [R233+0xd100], [R178.64], !P5 ;  /* 0x0d100000b2e90fae */ /* 0x0007e2000e901d48 */
[C---:B--2---:R-:W-:Y:S04]  /*e820*/  @P0 LEA R176, P1, R0.reuse, c[0x0][0x1c8], 0x1 ;  /* 0x0000720000b00a11 */ /* 0x044fe800078208ff */
[----:B------:R-:W-:Y:S02]  /*e830*/  @P0 LEA.HI.X R177, R0, c[0x0][0x1cc], R2, 0x1, P1 ;  /* 0x0000730000b10a11 */ /* 0x000fe400008f0c02 */
[----:B-----5:R-:W-:Y:S03]  /*e840*/  IADD3 R0, -R224, 0x1, -R156 ;  /* 0x00000001e0007810 */ /* 0x020fe60007ffe99c */
[----:B------:R3:W-:Y:S01]  /*e850*/  @P0 LDGSTS.E.BYPASS.LTC128B.128 [R233+0xf100], [R176.64], !P4 ;  /* 0x0f100000b0e90fae */ /* 0x0007e2000e101d48 */
[----:B------:R-:W-:Y:S03]  /*e860*/  IADD3 R0, R0, c[0x0][0x1d0], RZ ;  /* 0x0000740000007a10 */ /* 0x000fe60007ffe0ff */
[----:B------:R-:W0:Y:S01]  /*e870*/  LDGDEPBAR ;  /* 0x00000000000079af */ /* 0x000e220000000000 */
[----:B------:R-:W-:Y:S04]  /*e880*/  IADD3 R0, R0, -c[0x0][0x168], RZ ;  /* 0x80005a0000007a10 */ /* 0x000fe80007ffe0ff */
[C---:B------:R-:W-:Y:S02]  /*e890*/  IADD3 R169, R0.reuse, c[0x0][0x328], RZ ;  /* 0x0000ca0000a97a10 */ /* 0x040fe40007ffe0ff */
[----:B------:R-:W-:Y:S03]  /*e8a0*/  IADD3 R168, R0, UR6, RZ ;  /* 0x0000000600a87c10 */ /* 0x000fe6000fffe0ff */
[--C-:B------:R-:W-:Y:S02]  /*e8b0*/  IMAD.IADD R2, R169, 0x1, R3.reuse ;  /* 0x00000001a9027824 */ /* 0x100fe400078e0203 */
        /* <DEDUP_REMOVED lines=16> */
.L_x_904:
[----:B------:R-:W-:Y:S04]  /*e9c0*/  MOV R170, c[0x0][0x32c] ;  /* 0x0000cb0000aa7a02 */ /* 0x000fe80000000f00 */
[----:B------:R-:W-:Y:S11]  /*e9d0*/  ISETP.NE.AND P0, PT, R170, 0x1, PT ;  /* 0x00000001aa00780c */ /* 0x000ff60003f05270 */
[----:B------:R-:W-:Y:S02]  /*e9e0*/  @!UPT UIADD3 URZ, URZ, URZ, URZ ;  /* 0x0000003f3f3ff290 */ /* 0x000fe4000fffe03f */
[----:B------:R-:W-:Y:S05]  /*e9f0*/  @P0 IMAD.HI.U32 R170, R3, c[0x0][0x330], RZ ;  /* 0x0000cc0003aa0a27 */ /* 0x000fea00078e00ff */
[----:B------:R-:W-:Y:S02]  /*ea00*/  @P0 SHF.R.U32.HI R3, RZ, c[0x0][0x334], R170 ;  /* 0x0000cd00ff030a19 */ /* 0x000fe400000116aa */
.L_x_905:
[----:B------:R-:W-:Y:S05]  /*ea10*/  BSYNC B0 ;  /* 0x0000000000007941 */ /* 0x000fea0003800000 */
.L_x_903:
[----:B------:R-:W-:Y:S04]  /*ea20*/  IMAD R3, R3, c[0x0][0x32c], -R156 ;  /* 0x0000cb0003037a24 */ /* 0x000fe800078e0a9c */
[----:B------:R-:W-:Y:S05]  /*ea30*/  IMAD.IADD R3, R3, 0x1, -R224 ;  /* 0x0000000103037824 */ /* 0x000fea00078e0ae0 */
[----:B------:R-:W-:Y:S02]  /*ea40*/  IADD3 R170, R3, c[0x0][0x32c], RZ ;  /* 0x0000cb0003aa7a10 */ /* 0x000fe40007ffe0ff */
[----:B------:R-:W-:Y:S02]  /*ea50*/  IMNMX R0, R0, R3, !PT ;  /* 0x0000000300007217 */ /* 0x000fe40007800200 */
[----:B------:R-:W-:Y:S02]  /*ea60*/  IMNMX R2, R2, R170, PT ;  /* 0x000000aa02027217 */ /* 0x000fe40003800200 */
.L_x_902:
[----:B------:R-:W-:Y:S01]  /*ea70*/  ISETP.GT.AND P1, PT, R219, -0x1, PT ;  /* 0xffffffffdb00780c */ /* 0x000fe20003f24270 */
[----:B------:R-:W1:Y:S03]  /*ea80*/  SHFL.IDX PT, R3, R159, 0x1, 0x1c1f ;  /* 0x003c1f009f037f89 */ /* 0x000e6600000e0000 */
        /* <DEDUP_REMOVED lines=29> */
[----:B---3--:R-:W-:Y:S02]  /*ec60*/  FSEL R177, R21, -INF , !P0 ;  /* 0xff80000015b17808 */ /* 0x008fe40004000000 */
        /* <DEDUP_REMOVED lines=16> */
[--C-:B-1----:R-:W-:Y:S03]  /*ed70*/  IMAD.IADD R0, R168, 0x1, R3.reuse ;  /* 0x00000001a8007824 */ /* 0x102fe600078e0203 */
        /* <DEDUP_REMOVED lines=18> */
.L_x_908:
[----:B------:R-:W-:Y:S04]  /*eea0*/  MOV R12, c[0x0][0x32c] ;  /* 0x0000cb00000c7a02 */ /* 0x000fe80000000f00 */
[----:B------:R-:W-:Y:S11]  /*eeb0*/  ISETP.NE.AND P0, PT, R12, 0x1, PT ;  /* 0x000000010c00780c */ /* 0x000ff60003f05270 */
[----:B------:R-:W-:Y:S02]  /*eec0*/  @!UPT UIADD3 URZ, URZ, URZ, URZ ;  /* 0x0000003f3f3ff290 */ /* 0x000fe4000fffe03f */
[----:B------:R-:W-:Y:S05]  /*eed0*/  @P0 IMAD.HI.U32 R12, R3, c[0x0][0x330], RZ ;  /* 0x0000cc00030c0a27 */ /* 0x000fea00078e00ff */
[----:B------:R-:W-:Y:S02]  /*eee0*/  @P0 SHF.R.U32.HI R3, RZ, c[0x0][0x334], R12 ;  /* 0x0000cd00ff030a19 */ /* 0x000fe4000001160c */
.L_x_909:
[----:B------:R-:W-:Y:S05]  /*eef0*/  BSYNC B0 ;  /* 0x0000000000007941 */ /* 0x000fea0003800000 */
.L_x_907:
[----:B------:R-:W-:Y:S04]  /*ef00*/  IMAD R156, R3, c[0x0][0x32c], -R156 ;  /* 0x0000cb00039c7a24 */ /* 0x000fe800078e0a9c */
[----:B------:R-:W-:Y:S05]  /*ef10*/  IMAD.IADD R156, R156, 0x1, -R224 ;  /* 0x000000019c9c7824 */ /* 0x000fea00078e0ae0 */
[----:B------:R-:W-:Y:S02]  /*ef20*/  IADD3 R3, R156, c[0x0][0x32c], RZ ;  /* 0x0000cb009c037a10 */ /* 0x000fe40007ffe0ff */
[----:B------:R-:W-:Y:S02]  /*ef30*/  IMNMX R0, R0, R156, !PT ;  /* 0x0000009c00007217 */ /* 0x000fe40007800200 */
[----:B------:R-:W-:Y:S02]  /*ef40*/  IMNMX R2, R2, R3, PT ;  /* 0x0000000302027217 */ /* 0x000fe40003800200 */
.L_x_906:
        /* <DEDUP_REMOVED lines=66> */
[----:B------:R-:W-:Y:S01]  /*f370*/  FSEL R183, R30, -INF , !P0 ;  /* 0xff8000001eb77808 */ /* 0x000fe20004000000 */
[----:B------:R-:W-:Y:S01]  /*f380*/  SHFL.BFLY PT, R13, R3, 0x2, 0x1f ;  /* 0x0c401f00030d7f89 */ /* 0x000fe200000e0000 */
        /* <DEDUP_REMOVED lines=18> */
[----:B------:R-:W-:Y:S05]  /*f4b0*/  FMNMX.FTZ R3, R3, R13, !PT ;  /* 0x0000000d03037209 */ /* 0x000fea0007810000 */
        /* <DEDUP_REMOVED lines=13> */
[--C-:B------:R-:W-:Y:S02]  /*f590*/  FFMA.FTZ R5, R5, c[0x0][0x2d0], -R13.reuse ;  /* 0x0000b40005057a23 */ /* 0x100fe4000001080d */
[--C-:B------:R-:W-:Y:S01]  /*f5a0*/  FFMA.FTZ R15, R170, c[0x0][0x2d0], -R13.reuse ;  /* 0x0000b400aa0f7a23 */ /* 0x100fe2000001080d */
[----:B-1----:R-:W-:Y:S04]  /*f5b0*/  FMNMX.FTZ R3, R2, R3, !PT ;  /* 0x0000000302037209 */ /* 0x002fe80007810000 */
        /* <DEDUP_REMOVED lines=8> */
[----:B------:R-:W-:Y:S02]  /*f640*/  FFMA.FTZ R7, R7, c[0x0][0x2d0], -R14 ;  /* 0x0000b40007077a23 */ /* 0x000fe4000001080e */
[----:B------:R-:W-:Y:S01]  /*f650*/  MUFU.EX2 R191, R10 ;  /* 0x0000000a00bf7308 */ /* 0x000fe20000000800 */
[----:B-1----:R-:W-:Y:S01]  /*f660*/  FSEL R0, R3, RZ, P0 ;  /* 0x000000ff03007208 */ /* 0x002fe20000000000 */
[C---:B--2---:R-:W-:Y:S01]  /*f670*/  FMUL.FTZ R8, R2.reuse, R164 ;  /* 0x000000a402087220 */ /* 0x044fe20000410000 */
[----:B------:R-:W-:Y:S01]  /*f680*/  ISETP.GT.AND P0, PT, R219, R232, PT ;  /* 0x000000e8db00720c */ /* 0x000fe20003f04270 */
        /* <DEDUP_REMOVED lines=36> */
[C---:B------:R-:W-:Y:S02]  /*f8d0*/  FMUL.FTZ R143, R0.reuse, R143 ;  /* 0x0000008f008f7220 */ /* 0x040fe40000410000 */
[----:B------:R-:W-:Y:S01]  /*f8e0*/  FMUL.FTZ R146, R0, R146 ;  /* 0x0000009200927220 */ /* 0x000fe20000410000 */
[----:B-1----:R-:W-:Y:S01]  /*f8f0*/  F2FP.PACK_AB R16, R240, R229 ;  /* 0x000000e5f010723e */ /* 0x002fe200000000ff */
[----:B------:R-:W-:Y:S02]  /*f900*/  FMUL.FTZ R5, R2, R161 ;  /* 0x000000a102057220 */ /* 0x000fe40000410000 */
[C---:B------:R-:W-:Y:S02]  /*f910*/  FMUL.FTZ R147, R0.reuse, R147 ;  /* 0x0000009300937220 */ /* 0x040fe40000410000 */
[C---:B------:R-:W-:Y:S01]  /*f920*/  FMUL.FTZ R150, R0.reuse, R150 ;  /* 0x0000009600967220 */ /* 0x040fe20000410000 */
[----:B------:R1:W-:Y:S01]  /*f930*/  MUFU.EX2 R228, R15 ;  /* 0x0000000f00e47308 */ /* 0x0003e20000000800 */
        /* <DEDUP_REMOVED lines=8> */
[C---:B------:R-:W-:Y:S02]  /*f9c0*/  FMUL.FTZ R7, R0.reuse, R163 ;  /* 0x000000a300077220 */ /* 0x040fe40000410000 */
[----:B------:R-:W-:Y:S02]  /*f9d0*/  FMUL.FTZ R43, R0, R43 ;  /* 0x0000002b002b7220 */ /* 0x000fe40000410000 */
[C---:B------:R-:W-:Y:S02]  /*f9e0*/  FMUL.FTZ R44, R2.reuse, R44 ;  /* 0x0000002c022c7220 */ /* 0x040fe40000410000 */
[----:B------:R-:W-:Y:S01]  /*f9f0*/  FMUL.FTZ R45, R2, R45 ;  /* 0x0000002d022d7220 */ /* 0x000fe20000410000 */
[C---:B------:R-:W-:Y:S05]  /*fa00*/  HMMA.16816.F32 R4, R16.reuse, R20, R4 ;  /* 0x000000141004723c */ /* 0x040fea0000001804 */
[C---:B------:R-:W-:Y:S02]  /*fa10*/  FMUL.FTZ R46, R0.reuse, R46 ;  /* 0x0000002e002e7220 */ /* 0x040fe40000410000 */
[----:B------:R-:W-:Y:S01]  /*fa20*/  FMUL.FTZ R47, R0, R47 ;  /* 0x0000002f002f7220 */ /* 0x000fe20000410000 */
[C---:B------:R-:W-:Y:S01]  /*fa30*/  HMMA.16816.F32 R8, R16.reuse, R22, R8 ;  /* 0x000000161008723c */ /* 0x040fe20000001808 */
[----:B------:R-:W2:Y:S03]  /*fa40*/  LDSM.16.MT88.4 R20, [R195+0x100] ;  /* 0x00010000c314783b */ /* 0x000ea60000004200 */
[C---:B------:R-:W-:Y:S02]  /*fa50*/  FMUL.FTZ R48, R2.reuse, R48 ;  /* 0x0000003002307220 */ /* 0x040fe40000410000 */
[----:B------:R-:W-:Y:S02]  /*fa60*/  FMUL.FTZ R49, R2, R49 ;  /* 0x0000003102317220 */ /* 0x000fe40000410000 */
[C---:B------:R-:W-:Y:S04]  /*fa70*/  HMMA.16816.F32 R132, R16.reuse, R24, R132 ;  /* 0x000000181084723c */ /* 0x040fe80000001884 */
[C---:B------:R-:W-:Y:S02]  /*fa80*/  FMUL.FTZ R50, R0.reuse, R50 ;  /* 0x0000003200327220 */ /* 0x040fe40000410000 */
[----:B------:R-:W-:Y:S02]  /*fa90*/  FMUL.FTZ R51, R0, R51 ;  /* 0x0000003300337220 */ /* 0x000fe40000410000 */
[C---:B------:R-:W-:Y:S01]  /*faa0*/  HMMA.16816.F32 R136, R16.reuse, R26, R136 ;  /* 0x0000001a1088723c */ /* 0x040fe20000001888 */
[----:B------:R-:W3:Y:S03]  /*fab0*/  LDSM.16.MT88.4 R24, [R193+0x2100] ;  /* 0x00210000c118783b */ /* 0x000ee60000004200 */
[C---:B------:R-:W-:Y:S02]  /*fac0*/  FMUL.FTZ R52, R2.reuse, R52 ;  /* 0x0000003402347220 */ /* 0x040fe40000410000 */
[----:B------:R-:W-:Y:S02]  /*fad0*/  FMUL.FTZ R53, R2, R53 ;  /* 0x0000003502357220 */ /* 0x000fe40000410000 */
[C---:B------:R-:W-:Y:S04]  /*fae0*/  HMMA.16816.F32 R140, R16.reuse, R28, R140 ;  /* 0x0000001c108c723c */ /* 0x040fe8000000188c */
[C---:B------:R-:W-:Y:S02]  /*faf0*/  FMUL.FTZ R54, R0.reuse, R54 ;  /* 0x0000003600367220 */ /* 0x040fe40000410000 */
[----:B------:R-:W-:Y:S02]  /*fb00*/  FMUL.FTZ R55, R0, R55 ;  /* 0x0000003700377220 */ /* 0x000fe40000410000 */
[C---:B------:R-:W-:Y:S01]  /*fb10*/  HMMA.16816.F32 R144, R16.reuse, R30, R144 ;  /* 0x0000001e1090723c */ /* 0x040fe20000001890 */
[----:B------:R-:W4:Y:S03]  /*fb20*/  LDSM.16.MT88.4 R28, [R194+0x2100] ;  /* 0x00210000c21c783b */ /* 0x000f260000004200 */
[C---:B------:R-:W-:Y:S02]  /*fb30*/  FMUL.FTZ R56, R2.reuse, R56 ;  /* 0x0000003802387220 */ /* 0x040fe40000410000 */
[----:B------:R-:W-:Y:S02]  /*fb40*/  FMUL.FTZ R57, R2, R57 ;  /* 0x0000003902397220 */ /* 0x000fe40000410000 */
[C---:B------:R-:W-:Y:S01]  /*fb50*/  FMUL.FTZ R58, R0.reuse, R58 ;  /* 0x0000003a003a7220 */ /* 0x040fe20000410000 */
[C---:B--2---:R-:W-:Y:S03]  /*fb60*/  HMMA.16816.F32 R148, R16.reuse, R20, R148 ;  /* 0x000000141094723c */ /* 0x044fe60000001894 */
[----:B------:R-:W-:Y:S02]  /*fb70*/  FMUL.FTZ R59, R0, R59 ;  /* 0x0000003b003b7220 */ /* 0x000fe40000410000 */
[C---:B------:R-:W-:Y:S02]  /*fb80*/  FMUL.FTZ R60, R2.reuse, R60 ;  /* 0x0000003c023c7220 */ /* 0x040fe40000410000 */
[----:B------:R-:W-:Y:S01]  /*fb90*/  FMUL.FTZ R61, R2, R61 ;  /* 0x0000003d023d7220 */ /* 0x000fe20000410000 */
[C---:B------:R-:W-:Y:S01]  /*fba0*/  HMMA.16816.F32 R152, R16.reuse, R22, R152 ;  /* 0x000000161098723c */ /* 0x040fe20000001898 */
[----:B------:R-:W2:Y:S03]  /*fbb0*/  LDSM.16.MT88.4 R20, [R196+0x2100] ;  /* 0x00210000c414783b */ /* 0x000ea60000004200 */
[--C-:B-1----:R-:W-:Y:S02]  /*fbc0*/  FFMA.FTZ R15, R171, c[0x0][0x2d0], -R13.reuse ;  /* 0x0000b400ab0f7a23 */ /* 0x102fe4000001080d */
[C---:B------:R-:W-:Y:S02]  /*fbd0*/  FMUL.FTZ R62, R0.reuse, R62 ;  /* 0x0000003e003e7220 */ /* 0x040fe40000410000 */
[C---:B---3--:R-:W-:Y:S01]  /*fbe0*/  HMMA.16816.F32 R36, R16.reuse, R24, R36 ;  /* 0x000000181024723c */ /* 0x048fe20000001824 */
[----:B------:R1:W3:Y:S03]  /*fbf0*/  MUFU.EX2 R227, R15 ;  /* 0x0000000f00e37308 */ /* 0x0002e60000000800 */
[----:B------:R-:W-:Y:S02]  /*fc00*/  FMUL.FTZ R63, R0, R63 ;  /* 0x0000003f003f7220 */ /* 0x000fe40000410000 */
[C---:B------:R-:W-:Y:S02]  /*fc10*/  FMUL.FTZ R64, R2.reuse, R64 ;  /* 0x0000004002407220 */ /* 0x040fe40000410000 */
[C---:B------:R-:W-:Y:S01]  /*fc20*/  HMMA.16816.F32 R40, R16.reuse, R26, R40 ;  /* 0x0000001a1028723c */ /* 0x040fe20000001828 */
[----:B------:R-:W5:Y:S03]  /*fc30*/  LDSM.16.MT88.4 R24, [R195+0x2100] ;  /* 0x00210000c318783b */ /* 0x000f660000004200 */
[----:B------:R-:W-:Y:S02]  /*fc40*/  FMUL.FTZ R65, R2, R65 ;  /* 0x0000004102417220 */ /* 0x000fe40000410000 */
[C---:B------:R-:W-:Y:S02]  /*fc50*/  FMUL.FTZ R66, R0.reuse, R66 ;  /* 0x0000004200427220 */ /* 0x040fe40000410000 */
[C---:B----4-:R-:W-:Y:S04]  /*fc60*/  HMMA.16816.F32 R44, R16.reuse, R28, R44 ;  /* 0x0000001c102c723c */ /* 0x050fe8000000182c */
[----:B------:R-:W-:Y:S02]  /*fc70*/  FMUL.FTZ R67, R0, R67 ;  /* 0x0000004300437220 */ /* 0x000fe40000410000 */
[----:B------:R-:W-:Y:S02]  /*fc80*/  FMUL.FTZ R68, R2, R68 ;  /* 0x0000004402447220 */ /* 0x000fe40000410000 */
[C---:B------:R-:W-:Y:S01]  /*fc90*/  HMMA.16816.F32 R48, R16.reuse, R30, R48 ;  /* 0x0000001e1030723c */ /* 0x040fe20000001830 */
[----:B------:R-:W4:Y:S03]  /*fca0*/  LDSM.16.MT88.4 R28, [R193+0x4100] ;  /* 0x00410000c11c783b */ /* 0x000f260000004200 */
[--C-:B-1----:R-:W-:Y:S02]  /*fcb0*/  FFMA.FTZ R15, R172, c[0x0][0x2d0], -R13.reuse ;  /* 0x0000b400ac0f7a23 */ /* 0x102fe4000001080d */
[----:B------:R-:W-:Y:S02]  /*fcc0*/  FMUL.FTZ R69, R2, R69 ;  /* 0x0000004502457220 */ /* 0x000fe40000410000 */
[----:B------:R1:W-:Y:S01]  /*fcd0*/  MUFU.EX2 R226, R15 ;  /* 0x0000000f00e27308 */ /* 0x0003e20000000800 */
[C---:B--2---:R-:W-:Y:S03]  /*fce0*/  HMMA.16816.F32 R52, R16.reuse, R20, R52 ;  /* 0x000000141034723c */ /* 0x044fe60000001834 */
[C---:B------:R-:W-:Y:S02]  /*fcf0*/  FMUL.FTZ R70, R0.reuse, R70 ;  /* 0x0000004600467220 */ /* 0x040fe40000410000 */
[----:B------:R-:W-:Y:S02]  /*fd00*/  FMUL.FTZ R71, R0, R71 ;  /* 0x0000004700477220 */ /* 0x000fe40000410000 */
[C---:B------:R-:W-:Y:S01]  /*fd10*/  FMUL.FTZ R72, R2.reuse, R72 ;  /* 0x0000004802487220 */ /* 0x040fe20000410000 */
[C---:B------:R-:W-:Y:S01]  /*fd20*/  HMMA.16816.F32 R56, R16.reuse, R22, R56 ;  /* 0x000000161038723c */ /* 0x040fe20000001838 */
[----:B------:R-:W2:Y:S03]  /*fd30*/  LDSM.16.MT88.4 R20, [R194+0x4100] ;  /* 0x00410000c214783b */ /* 0x000ea60000004200 */
[----:B------:R-:W-:Y:S02]  /*fd40*/  FMUL.FTZ R73, R2, R73 ;  /* 0x0000004902497220 */ /* 0x000fe40000410000 */
[C---:B------:R-:W-:Y:S02]  /*fd50*/  FMUL.FTZ R74, R0.reuse, R74 ;  /* 0x0000004a004a7220 */ /* 0x040fe40000410000 */
[C---:B-----5:R-:W-:Y:S04]  /*fd60*/  HMMA.16816.F32 R60, R16.reuse, R24, R60 ;  /* 0x00000018103c723c */ /* 0x060fe8000000183c */
[----:B------:R-:W-:Y:S02]  /*fd70*/  FMUL.FTZ R75, R0, R75 ;  /* 0x0000004b004b7220 */ /* 0x000fe40000410000 */
[C---:B------:R-:W-:Y:S02]  /*fd80*/  FMUL.FTZ R76, R2.reuse, R76 ;  /* 0x0000004c024c7220 */ /* 0x040fe40000410000 */
[C---:B------:R-:W-:Y:S01]  /*fd90*/  HMMA.16816.F32 R64, R16.reuse, R26, R64 ;  /* 0x0000001a1040723c */ /* 0x040fe20000001840 */
[----:B------:R-:W5:Y:S03]  /*fda0*/  LDSM.16.MT88.4 R24, [R196+0x4100] ;  /* 0x00410000c418783b */ /* 0x000f660000004200 */
[--C-:B-1----:R-:W-:Y:S02]  /*fdb0*/  FFMA.FTZ R15, R173, c[0x0][0x2d0], -R13.reuse ;  /* 0x0000b400ad0f7a23 */ /* 0x102fe4000001080d */
[----:B------:R-:W-:Y:S02]  /*fdc0*/  FMUL.FTZ R77, R2, R77 ;  /* 0x0000004d024d7220 */ /* 0x000fe40000410000 */
[C---:B----4-:R-:W-:Y:S01]  /*fdd0*/  HMMA.16816.F32 R68, R16.reuse, R28, R68 ;  /* 0x0000001c1044723c */ /* 0x050fe20000001844 */
[----:B------:R1:W4:Y:S03]  /*fde0*/  MUFU.EX2 R225, R15 ;  /* 0x0000000f00e17308 */ /* 0x0003260000000800 */
[C---:B------:R-:W-:Y:S02]  /*fdf0*/  FMUL.FTZ R78, R0.reuse, R78 ;  /* 0x0000004e004e7220 */ /* 0x040fe40000410000 */
[----:B------:R-:W-:Y:S02]  /*fe00*/  FMUL.FTZ R79, R0, R79 ;  /* 0x0000004f004f7220 */ /* 0x000fe40000410000 */
[C---:B------:R-:W-:Y:S01]  /*fe10*/  HMMA.16816.F32 R72, R16.reuse, R30, R72 ;  /* 0x0000001e1048723c */ /* 0x040fe20000001848 */
[----:B------:R-:W3:Y:S03]  /*fe20*/  LDSM.16.MT88.4 R28, [R195+0x4100] ;  /* 0x00410000c31c783b */ /* 0x000ee60000004200 */
[C---:B------:R-:W-:Y:S02]  /*fe30*/  FMUL.FTZ R80, R2.reuse, R80 ;  /* 0x0000005002507220 */ /* 0x040fe40000410000 */
[----:B------:R-:W-:Y:S02]  /*fe40*/  FMUL.FTZ R81, R2, R81 ;  /* 0x0000005102517220 */ /* 0x000fe40000410000 */
[C---:B------:R-:W-:Y:S01]  /*fe50*/  FMUL.FTZ R82, R0.reuse, R82 ;  /* 0x0000005200527220 */ /* 0x040fe20000410000 */
[C---:B--2---:R-:W-:Y:S03]  /*fe60*/  HMMA.16816.F32 R76, R16.reuse, R20, R76 ;  /* 0x00000014104c723c */ /* 0x044fe6000000184c */
[----:B------:R-:W-:Y:S02]  /*fe70*/  FMUL.FTZ R83, R0, R83 ;  /* 0x0000005300537220 */ /* 0x000fe40000410000 */
[C---:B------:R-:W-:Y:S02]  /*fe80*/  FMUL.FTZ R84, R2.reuse, R84 ;  /* 0x0000005402547220 */ /* 0x040fe40000410000 */
[----:B------:R-:W-:Y:S02]  /*fe90*/  FMUL.FTZ R85, R2, R85 ;  /* 0x0000005502557220 */ /* 0x000fe40000410000 */
[--C-:B-1----:R-:W-:Y:S01]  /*fea0*/  FFMA.FTZ R15, R32, c[0x0][0x2d0], -R14.reuse ;  /* 0x0000b400200f7a23 */ /* 0x102fe2000001080e */
[C---:B------:R-:W-:Y:S01]  /*feb0*/  HMMA.16816.F32 R80, R16.reuse, R22, R80 ;  /* 0x000000161050723c */ /* 0x040fe20000001850 */
[----:B------:R-:W1:Y:S02]  /*fec0*/  LDSM.16.MT88.4 R20, [R193+0x6100] ;  /* 0x00610000c114783b */ /* 0x000e640000004200 */
[----:B------:R2:W-:Y:S01]  /*fed0*/  MUFU.EX2 R182, R15 ;  /* 0x0000000f00b67308 */ /* 0x0005e20000000800 */
[C---:B------:R-:W-:Y:S02]  /*fee0*/  FMUL.FTZ R86, R0.reuse, R86 ;  /* 0x0000005600567220 */ /* 0x040fe40000410000 */
[----:B------:R-:W-:Y:S02]  /*fef0*/  FMUL.FTZ R87, R0, R87 ;  /* 0x0000005700577220 */ /* 0x000fe40000410000 */
[C---:B------:R-:W-:Y:S04]  /*ff00*/  FMUL.FTZ R88, R2.reuse, R88 ;  /* 0x0000005802587220 */ /* 0x040fe80000410000 */
[----:B------:R-:W-:Y:S01]  /*ff10*/  FMUL.FTZ R89, R2, R89 ;  /* 0x0000005902597220 */ /* 0x000fe20000410000 */
[C---:B-----5:R-:W-:Y:S03]  /*ff20*/  HMMA.16816.F32 R84, R16.reuse, R24, R84 ;  /* 0x000000181054723c */ /* 0x060fe60000001854 */
[C---:B------:R-:W-:Y:S02]  /*ff30*/  FMUL.FTZ R90, R0.reuse, R90 ;  /* 0x0000005a005a7220 */ /* 0x040fe40000410000 */
[----:B------:R-:W-:Y:S02]  /*ff40*/  FMUL.FTZ R91, R0, R91 ;  /* 0x0000005b005b7220 */ /* 0x000fe40000410000 */
[C---:B------:R-:W-:Y:S02]  /*ff50*/  FMUL.FTZ R92, R2.reuse, R92 ;  /* 0x0000005c025c7220 */ /* 0x040fe40000410000 */
[----:B------:R-:W-:Y:S03]  /*ff60*/  FMUL.FTZ R93, R2, R93 ;  /* 0x0000005d025d7220 */ /* 0x000fe60000410000 */
[C---:B------:R-:W-:Y:S01]  /*ff70*/  HMMA.16816.F32 R88, R16.reuse, R26, R88 ;  /* 0x0000001a1058723c */ /* 0x040fe20000001858 */
[----:B------:R-:W5:Y:S02]  /*ff80*/  LDSM.16.MT88.4 R24, [R194+0x6100] ;  /* 0x00610000c218783b */ /* 0x000f640000004200 */
[C---:B------:R-:W-:Y:S02]  /*ff90*/  FMUL.FTZ R94, R0.reuse, R94 ;  /* 0x0000005e005e7220 */ /* 0x040fe40000410000 */
[----:B------:R-:W-:Y:S02]  /*ffa0*/  FMUL.FTZ R95, R0, R95 ;  /* 0x0000005f005f7220 */ /* 0x000fe40000410000 */
[--C-:B--2---:R-:W-:Y:S02]  /*ffb0*/  FFMA.FTZ R15, R33, c[0x0][0x2d0], -R14.reuse ;  /* 0x0000b400210f7a23 */ /* 0x104fe4000001080e */
[----:B------:R-:W-:Y:S02]  /*ffc0*/  LDSM.16.MT88.4 R32, [R196+0x900] ;  /* 0x00090000c420783b */ /* 0x000fe40000004200 */
[----:B------:R2:W1:Y:S01]  /*ffd0*/  MUFU.EX2 R181, R15 ;  /* 0x0000000f00b57308 */ /* 0x0004620000000800 */
[C---:B---3--:R-:W-:Y:S03]  /*ffe0*/  HMMA.16816.F32 R92, R16.reuse, R28, R92 ;  /* 0x0000001c105c723c */ /* 0x048fe6000000185c */
[C---:B------:R-:W-:Y:S02]  /*fff0*/  FMUL.FTZ R96, R2.reuse, R96 ;  /* 0x0000006002607220 */ /* 0x040fe40000410000 */
[----:B------:R-:W-:Y:S02]  /*10000*/  FMUL.FTZ R97, R2, R97 ;  /* 0x0000006102617220 */ /* 0x000fe40000410000 */
[C---:B------:R-:W-:Y:S02]  /*10010*/  FMUL.FTZ R98, R0.reuse, R98 ;  /* 0x0000006200627220 */ /* 0x040fe40000410000 */
[----:B------:R-:W-:Y:S03]  /*10020*/  FMUL.FTZ R99, R0, R99 ;  /* 0x0000006300637220 */ /* 0x000fe60000410000 */
[C---:B------:R-:W-:Y:S02]  /*10030*/  FMUL.FTZ R100, R2.reuse, R100 ;  /* 0x0000006402647220 */ /* 0x040fe40000410000 */
[----:B------:R-:W-:Y:S02]  /*10040*/  FMUL.FTZ R101, R2, R101 ;  /* 0x0000006502657220 */ /* 0x000fe40000410000 */
[C---:B------:R-:W-:Y:S01]  /*10050*/  HMMA.16816.F32 R96, R16.reuse, R30, R96 ;  /* 0x0000001e1060723c */ /* 0x040fe20000001860 */
[----:B------:R-:W3:Y:S02]  /*10060*/  LDSM.16.MT88.4 R28, [R196+0x6100] ;  /* 0x00610000c41c783b */ /* 0x000ee40000004200 */
[C---:B------:R-:W-:Y:S02]  /*10070*/  FMUL.FTZ R102, R0.reuse, R102 ;  /* 0x0000006600667220 */ /* 0x040fe40000410000 */
[----:B------:R-:W-:Y:S02]  /*10080*/  FMUL.FTZ R103, R0, R103 ;  /* 0x0000006700677220 */ /* 0x000fe40000410000 */
[C---:B------:R-:W-:Y:S02]  /*10090*/  FMUL.FTZ R104, R2.reuse, R104 ;  /* 0x0000006802687220 */ /* 0x040fe40000410000 */
[----:B------:R-:W-:Y:S03]  /*100a0*/  FMUL.FTZ R105, R2, R105 ;  /* 0x0000006902697220 */ /* 0x000fe60000410000 */
[C---:B-1----:R-:W-:Y:S03]  /*100b0*/  HMMA.16816.F32 R100, R16.reuse, R20, R100 ;  /* 0x000000141064723c */ /* 0x042fe60000001864 */
[C---:B------:R-:W-:Y:S02]  /*100c0*/  FMUL.FTZ R106, R0.reuse, R106 ;  /* 0x0000006a006a7220 */ /* 0x040fe40000410000 */
[----:B------:R-:W-:Y:S02]  /*100d0*/  FMUL.FTZ R107, R0, R107 ;  /* 0x0000006b006b7220 */ /* 0x000fe40000410000 */
[--C-:B--2---:R-:W-:Y:S02]  /*100e0*/  FFMA.FTZ R15, R159, c[0x0][0x2d0], -R14.reuse ;  /* 0x0000b4009f0f7a23 */ /* 0x104fe4000001080e */
[C---:B------:R-:W-:Y:S02]  /*100f0*/  FMUL.FTZ R108, R2.reuse, R108 ;  /* 0x0000006c026c7220 */ /* 0x040fe40000410000 */
[----:B------:R1:W-:Y:S01]  /*10100*/  MUFU.EX2 R173, R15 ;  /* 0x0000000f00ad7308 */ /* 0x0003e20000000800 */
[C---:B------:R-:W-:Y:S01]  /*10110*/  HMMA.16816.F32 R104, R16.reuse, R22, R104 ;  /* 0x000000161068723c */ /* 0x040fe20000001868 */
[----:B------:R-:W2:Y:S02]  /*10120*/  LDSM.16.MT88.4 R20, [R195+0x6100] ;  /* 0x00610000c314783b */ /* 0x000ea40000004200 */
[----:B------:R-:W-:Y:S02]  /*10130*/  FMUL.FTZ R109, R2, R109 ;  /* 0x0000006d026d7220 */ /* 0x000fe40000410000 */
[C---:B------:R-:W-:Y:S02]  /*10140*/  FMUL.FTZ R110, R0.reuse, R110 ;  /* 0x0000006e006e7220 */ /* 0x040fe40000410000 */
[----:B------:R-:W-:Y:S02]  /*10150*/  FMUL.FTZ R111, R0, R111 ;  /* 0x0000006f006f7220 */ /* 0x000fe40000410000 */
[C---:B------:R-:W-:Y:S03]  /*10160*/  FMUL.FTZ R112, R2.reuse, R112 ;  /* 0x0000007002707220 */ /* 0x040fe60000410000 */
[----:B------:R-:W-:Y:S02]  /*10170*/  FMUL.FTZ R113, R2, R113 ;  /* 0x0000007102717220 */ /* 0x000fe40000410000 */
        /* <DEDUP_REMOVED lines=9> */
[C---:B------:R-:W-:Y:S02]  /*10210*/  FMUL.FTZ R120, R2.reuse, R120 ;  /* 0x0000007802787220 */ /* 0x040fe40000410000 */
[----:B------:R-:W-:Y:S03]  /*10220*/  FMUL.FTZ R121, R2, R121 ;  /* 0x0000007902797220 */ /* 0x000fe60000410000 */
[C---:B---3--:R-:W-:Y:S03]  /*10230*/  HMMA.16816.F32 R116, R16.reuse, R28, R116 ;  /* 0x0000001c1074723c */ /* 0x048fe60000001874 */
[C---:B------:R-:W-:Y:S02]  /*10240*/  FMUL.FTZ R122, R0.reuse, R122 ;  /* 0x0000007a007a7220 */ /* 0x040fe40000410000 */
[----:B------:R-:W-:Y:S02]  /*10250*/  FMUL.FTZ R123, R0, R123 ;  /* 0x0000007b007b7220 */ /* 0x000fe40000410000 */
[--C-:B-1----:R-:W-:Y:S02]  /*10260*/  FFMA.FTZ R15, R168, c[0x0][0x2d0], -R14.reuse ;  /* 0x0000b400a80f7a23 */ /* 0x102fe4000001080e */
[C---:B------:R-:W-:Y:S02]  /*10270*/  FMUL.FTZ R124, R2.reuse, R124 ;  /* 0x0000007c027c7220 */ /* 0x040fe40000410000 */
[----:B------:R1:W3:Y:S01]  /*10280*/  MUFU.EX2 R172, R15 ;  /* 0x0000000f00ac7308 */ /* 0x0002e20000000800 */
[C---:B------:R-:W-:Y:S01]  /*10290*/  HMMA.16816.F32 R120, R16.reuse, R30, R120 ;  /* 0x0000001e1078723c */ /* 0x040fe20000001878 */
[----:B------:R-:W5:Y:S02]  /*102a0*/  LDSM.16.MT88.4 R28, [R194+0x900] ;  /* 0x00090000c21c783b */ /* 0x000f640000004200 */
[----:B------:R-:W-:Y:S02]  /*102b0*/  FMUL.FTZ R125, R2, R125 ;  /* 0x0000007d027d7220 */ /* 0x000fe40000410000 */
[C---:B------:R-:W-:Y:S02]  /*102c0*/  FMUL.FTZ R126, R0.reuse, R126 ;  /* 0x0000007e007e7220 */ /* 0x040fe40000410000 */
[----:B------:R-:W-:Y:S02]  /*102d0*/  FMUL.FTZ R127, R0, R127 ;  /* 0x0000007f007f7220 */ /* 0x000fe40000410000 */
[C---:B------:R-:W-:Y:S03]  /*102e0*/  FMUL.FTZ R128, R2.reuse, R128 ;  /* 0x0000008002807220 */ /* 0x040fe60000410000 */
[----:B------:R-:W-:Y:S02]  /*102f0*/  FMUL.FTZ R129, R2, R129 ;  /* 0x0000008102817220 */ /* 0x000fe40000410000 */
[C---:B--2---:R-:W-:Y:S03]  /*10300*/  HMMA.16816.F32 R124, R16.reuse, R20, R124 ;  /* 0x00000014107c723c */ /* 0x044fe6000000187c */
[C---:B------:R-:W-:Y:S02]  /*10310*/  FMUL.FTZ R130, R0.reuse, R130 ;  /* 0x0000008200827220 */ /* 0x040fe40000410000 */
[----:B------:R-:W-:Y:S02]  /*10320*/  FMUL.FTZ R131, R0, R131 ;  /* 0x0000008300837220 */ /* 0x000fe40000410000 */
[--C-:B-1----:R-:W-:Y:S05]  /*10330*/  FFMA.FTZ R15, R174, c[0x0][0x2d0], -R13.reuse ;  /* 0x0000b400ae0f7a23 */ /* 0x102fea000001080d */
[----:B------:R-:W-:Y:S01]  /*10340*/  HMMA.16816.F32 R128, R16, R22, R128 ;  /* 0x000000161080723c */ /* 0x000fe20000001880 */
[----:B------:R-:W1:Y:S01]  /*10350*/  LDSM.16.MT88.4 R20, [R195+0x900] ;  /* 0x00090000c314783b */ /* 0x000e620000004200 */
[----:B------:R2:W-:Y:S05]  /*10360*/  MUFU.EX2 R224, R15 ;  /* 0x0000000f00e07308 */ /* 0x0005ea0000000800 */
[----:B------:R-:W-:Y:S02]  /*10370*/  F2FP.PACK_AB R16, R227, R228 ;  /* 0x000000e4e310723e */ /* 0x000fe400000000ff */
[----:B----4-:R-:W-:Y:S03]  /*10380*/  F2FP.PACK_AB R18, R225, R226 ;  /* 0x000000e2e112723e */ /* 0x010fe600000000ff */
[----:B------:R-:W-:Y:S02]  /*10390*/  F2FP.PACK_AB R17, R181, R182 ;  /* 0x000000b6b511723e */ /* 0x000fe400000000ff */
[----:B---3--:R-:W-:Y:S07]  /*103a0*/  F2FP.PACK_AB R19, R172, R173 ;  /* 0x000000adac13723e */ /* 0x008fee00000000ff */
[C---:B-----5:R-:W-:Y:S03]  /*103b0*/  HMMA.16816.F32 R4, R16.reuse, R24, R4 ;  /* 0x000000181004723c */ /* 0x060fe60000001804 */
[--C-:B--2---:R-:W-:Y:S05]  /*103c0*/  FFMA.FTZ R15, R177, c[0x0][0x2d0], -R13.reuse ;  /* 0x0000b400b10f7a23 */ /* 0x104fea000001080d */
[C---:B------:R-:W-:Y:S01]  /*103d0*/  HMMA.16816.F32 R8, R16.reuse, R26, R8 ;  /* 0x0000001a1008723c */ /* 0x040fe20000001808 */
[----:B------:R-:W2:Y:S01]  /*103e0*/  LDSM.16.MT88.4 R24, [R193+0x2900] ;  /* 0x00290000c118783b */ /* 0x000ea20000004200 */
[----:B------:R3:W4:Y:S06]  /*103f0*/  MUFU.EX2 R223, R15 ;  /* 0x0000000f00df7308 */ /* 0x00072c0000000800 */
[C---:B------:R-:W-:Y:S08]  /*10400*/  HMMA.16816.F32 R132, R16.reuse, R28, R132 ;  /* 0x0000001c1084723c */ /* 0x040ff00000001884 */
[C---:B------:R-:W-:Y:S01]  /*10410*/  HMMA.16816.F32 R136, R16.reuse, R30, R136 ;  /* 0x0000001e1088723c */ /* 0x040fe20000001888 */
[----:B------:R-:W5:Y:S07]  /*10420*/  LDSM.16.MT88.4 R28, [R194+0x2900] ;  /* 0x00290000c21c783b */ /* 0x000f6e0000004200 */
[C---:B------:R-:W-:Y:S04]  /*10430*/  HMMA.16816.F32 R140, R16.reuse, R32, R140 ;  /* 0x00000020108c723c */ /* 0x040fe8000000188c */
[--C-:B---3--:R-:W-:Y:S04]  /*10440*/  FFMA.FTZ R15, R178, c[0x0][0x2d0], -R13.reuse ;  /* 0x0000b400b20f7a23 */ /* 0x108fe8000001080d */
[C---:B------:R-:W-:Y:S01]  /*10450*/  HMMA.16816.F32 R144, R16.reuse, R34, R144 ;  /* 0x000000221090723c */ /* 0x040fe20000001890 */
[----:B------:R-:W3:Y:S01]  /*10460*/  LDSM.16.MT88.4 R32, [R196+0x2900] ;  /* 0x00290000c420783b */ /* 0x000ee20000004200 */
[----:B------:R4:W-:Y:S06]  /*10470*/  MUFU.EX2 R222, R15 ;  /* 0x0000000f00de7308 */ /* 0x0009ec0000000800 */
[C---:B-1----:R-:W-:Y:S08]  /*10480*/  HMMA.16816.F32 R148, R16.reuse, R20, R148 ;  /* 0x000000141094723c */ /* 0x042ff00000001894 */
[C---:B------:R-:W-:Y:S01]  /*10490*/  HMMA.16816.F32 R152, R16.reuse, R22, R152 ;  /* 0x000000161098723c */ /* 0x040fe20000001898 */
[----:B------:R-:W1:Y:S07]  /*104a0*/  LDSM.16.MT88.4 R20, [R195+0x2900] ;  /* 0x00290000c314783b */ /* 0x000e6e0000004200 */
[C---:B--2---:R-:W-:Y:S04]  /*104b0*/  HMMA.16816.F32 R36, R16.reuse, R24, R36 ;  /* 0x000000181024723c */ /* 0x044fe80000001824 */
[--C-:B----4-:R-:W-:Y:S04]  /*104c0*/  FFMA.FTZ R15, R179, c[0x0][0x2d0], -R13.reuse ;  /* 0x0000b400b30f7a23 */ /* 0x110fe8000001080d */
[C---:B------:R-:W-:Y:S01]  /*104d0*/  HMMA.16816.F32 R40, R16.reuse, R26, R40 ;  /* 0x0000001a1028723c */ /* 0x040fe20000001828 */
[----:B------:R-:W2:Y:S01]  /*104e0*/  LDSM.16.MT88.4 R24, [R193+0x4900] ;  /* 0x00490000c118783b */ /* 0x000ea20000004200 */
[----:B------:R4:W1:Y:S06]  /*104f0*/  MUFU.EX2 R178, R15 ;  /* 0x0000000f00b27308 */ /* 0x00086c0000000800 */
[C---:B-----5:R-:W-:Y:S08]  /*10500*/  HMMA.16816.F32 R44, R16.reuse, R28, R44 ;  /* 0x0000001c102c723c */ /* 0x060ff0000000182c */
[C---:B------:R-:W-:Y:S01]  /*10510*/  HMMA.16816.F32 R48, R16.reuse, R30, R48 ;  /* 0x0000001e1030723c */ /* 0x040fe20000001830 */
[----:B------:R-:W5:Y:S07]  /*10520*/  LDSM.16.MT88.4 R28, [R194+0x4900] ;  /* 0x00490000c21c783b */ /* 0x000f6e0000004200 */
[C---:B---3--:R-:W-:Y:S04]  /*10530*/  HMMA.16816.F32 R52, R16.reuse, R32, R52 ;  /* 0x000000201034723c */ /* 0x048fe80000001834 */
[--C-:B----4-:R-:W-:Y:S04]  /*10540*/  FFMA.FTZ R15, R169, c[0x0][0x2d0], -R14.reuse ;  /* 0x0000b400a90f7a23 */ /* 0x110fe8000001080e */
        /* <DEDUP_REMOVED lines=36> */
[----:B------:R-:W-:Y:S01]  /*10790*/  HMMA.16816.F32 R128, R16, R22, R128 ;  /* 0x000000161080723c */ /* 0x000fe20000001880 */
[----:B------:R-:W1:Y:S06]  /*107a0*/  LDSM.16.MT88.4 R20, [R195+0x1100] ;  /* 0x00110000c314783b */ /* 0x000e6c0000004200 */
[----:B------:R-:W-:Y:S02]  /*107b0*/  F2FP.PACK_AB R16, R223, R224 ;  /* 0x000000e0df10723e */ /* 0x000fe400000000ff */
[----:B------:R-:W-:Y:S03]  /*107c0*/  F2FP.PACK_AB R18, R178, R222 ;  /* 0x000000deb212723e */ /* 0x000fe600000000ff */
[----:B------:R-:W-:Y:S01]  /*107d0*/  F2FP.PACK_AB R17, R170, R171 ;  /* 0x000000abaa11723e */ /* 0x000fe200000000ff */
[--C-:B----4-:R-:W-:Y:S01]  /*107e0*/  FFMA.FTZ R15, R185, c[0x0][0x2d0], -R13.reuse ;  /* 0x0000b400b90f7a23 */ /* 0x110fe2000001080d */
[----:B------:R-:W-:Y:S03]  /*107f0*/  F2FP.PACK_AB R19, R168, R169 ;  /* 0x000000a9a813723e */ /* 0x000fe600000000ff */
[----:B------:R4:W1:Y:S04]  /*10800*/  MUFU.EX2 R176, R15 ;  /* 0x0000000f00b07308 */ /* 0x0008680000000800 */
[C---:B--2---:R-:W-:Y:S08]  /*10810*/  HMMA.16816.F32 R4, R16.reuse, R24, R4 ;  /* 0x000000181004723c */ /* 0x044ff00000001804 */
[C---:B------:R-:W-:Y:S01]  /*10820*/  HMMA.16816.F32 R8, R16.reuse, R26, R8 ;  /* 0x0000001a1008723c */ /* 0x040fe20000001808 */
[----:B------:R-:W2:Y:S07]  /*10830*/  LDSM.16.MT88.4 R24, [R193+0x3100] ;  /* 0x00310000c118783b */ /* 0x000eae0000004200 */
[C---:B-----5:R-:W-:Y:S04]  /*10840*/  HMMA.16816.F32 R132, R16.reuse, R28, R132 ;  /* 0x0000001c1084723c */ /* 0x060fe80000001884 */
[--C-:B----4-:R-:W-:Y:S02]  /*10850*/  FFMA.FTZ R15, R188, c[0x0][0x2d0], -R13.reuse ;  /* 0x0000b400bc0f7a23 */ /* 0x110fe4000001080d */
[----:B------:R-:W-:Y:S02]  /*10860*/  FFMA.FTZ R13, R189, c[0x0][0x2d0], -R13 ;  /* 0x0000b400bd0d7a23 */ /* 0x000fe4000001080d */
[C---:B------:R-:W-:Y:S01]  /*10870*/  HMMA.16816.F32 R136, R16.reuse, R30, R136 ;  /* 0x0000001e1088723c */ /* 0x040fe20000001888 */
[----:B------:R-:W4:Y:S01]  /*10880*/  LDSM.16.MT88.4 R28, [R194+0x3100] ;  /* 0x00310000c21c783b */ /* 0x000f220000004200 */
[----:B------:R5:W-:Y:S06]  /*10890*/  MUFU.EX2 R174, R13 ;  /* 0x0000000d00ae7308 */ /* 0x000bec0000000800 */
[C---:B---3--:R-:W-:Y:S04]  /*108a0*/  HMMA.16816.F32 R140, R16.reuse, R32, R140 ;  /* 0x00000020108c723c */ /* 0x048fe8000000188c */
[----:B------:R-:W-:Y:S04]  /*108b0*/  MUFU.EX2 R175, R15 ;  /* 0x0000000f00af7308 */ /* 0x000fe80000000800 */
[C---:B------:R-:W-:Y:S01]  /*108c0*/  HMMA.16816.F32 R144, R16.reuse, R34, R144 ;  /* 0x000000221090723c */ /* 0x040fe20000001890 */
[----:B------:R-:W3:Y:S07]  /*108d0*/  LDSM.16.MT88.4 R32, [R196+0x3100] ;  /* 0x00310000c420783b */ /* 0x000eee0000004200 */
[C---:B-1----:R-:W-:Y:S04]  /*108e0*/  HMMA.16816.F32 R148, R16.reuse, R20, R148 ;  /* 0x000000141094723c */ /* 0x042fe80000001894 */
[--C-:B-----5:R-:W-:Y:S04]  /*108f0*/  FFMA.FTZ R13, R183, c[0x0][0x2d0], -R14.reuse ;  /* 0x0000b400b70d7a23 */ /* 0x120fe8000001080e */
[C---:B------:R-:W-:Y:S01]  /*10900*/  HMMA.16816.F32 R152, R16.reuse, R22, R152 ;  /* 0x000000161098723c */ /* 0x040fe20000001898 */
[----:B------:R-:W1:Y:S01]  /*10910*/  LDSM.16.MT88.4 R20, [R195+0x3100] ;  /* 0x00310000c314783b */ /* 0x000e620000004200 */
[----:B------:R5:W-:Y:S06]  /*10920*/  MUFU.EX2 R159, R13 ;  /* 0x0000000d009f7308 */ /* 0x000bec0000000800 */
[C---:B--2---:R-:W-:Y:S08]  /*10930*/  HMMA.16816.F32 R36, R16.reuse, R24, R36 ;  /* 0x000000181024723c */ /* 0x044ff00000001824 */
[C---:B------:R-:W-:Y:S01]  /*10940*/  HMMA.16816.F32 R40, R16.reuse, R26, R40 ;  /* 0x0000001a1028723c */ /* 0x040fe20000001828 */
[----:B------:R-:W2:Y:S07]  /*10950*/  LDSM.16.MT88.4 R24, [R193+0x5100] ;  /* 0x00510000c118783b */ /* 0x000eae0000004200 */
[C---:B----4-:R-:W-:Y:S04]  /*10960*/  HMMA.16816.F32 R44, R16.reuse, R28, R44 ;  /* 0x0000001c102c723c */ /* 0x050fe8000000182c */
[--C-:B-----5:R-:W-:Y:S04]  /*10970*/  FFMA.FTZ R13, R186, c[0x0][0x2d0], -R14.reuse ;  /* 0x0000b400ba0d7a23 */ /* 0x120fe8000001080e */
[C---:B------:R-:W-:Y:S01]  /*10980*/  HMMA.16816.F32 R48, R16.reuse, R30, R48 ;  /* 0x0000001e1030723c */ /* 0x040fe20000001830 */
[----:B------:R-:W4:Y:S01]  /*10990*/  LDSM.16.MT88.4 R28, [R194+0x5100] ;  /* 0x00510000c21c783b */ /* 0x000f220000004200 */
[----:B------:R5:W2:Y:S06]  /*109a0*/  MUFU.EX2 R158, R13 ;  /* 0x0000000d009e7308 */ /* 0x000aac0000000800 */
[C---:B---3--:R-:W-:Y:S08]  /*109b0*/  HMMA.16816.F32 R52, R16.reuse, R32, R52 ;  /* 0x000000201034723c */ /* 0x048ff00000001834 */
[C---:B------:R-:W-:Y:S01]  /*109c0*/  HMMA.16816.F32 R56, R16.reuse, R34, R56 ;  /* 0x000000221038723c */ /* 0x040fe20000001838 */
[----:B------:R-:W3:Y:S07]  /*109d0*/  LDSM.16.MT88.4 R32, [R196+0x5100] ;  /* 0x00510000c420783b */ /* 0x000eee0000004200 */
[C---:B-1----:R-:W-:Y:S04]  /*109e0*/  HMMA.16816.F32 R60, R16.reuse, R20, R60 ;  /* 0x00000014103c723c */ /* 0x042fe8000000183c */
[--C-:B-----5:R-:W-:Y:S02]  /*109f0*/  FFMA.FTZ R13, R187, c[0x0][0x2d0], -R14.reuse ;  /* 0x0000b400bb0d7a23 */ /* 0x120fe4000001080e */
[----:B------:R-:W-:Y:S01]  /*10a00*/  FFMA.FTZ R14, R12, c[0x0][0x2d0], -R14 ;  /* 0x0000b4000c0e7a23 */ /* 0x000fe2000001080e */
[----:B------:R-:W-:Y:S01]  /*10a10*/  F2FP.PACK_AB R12, R176, R177 ;  /* 0x000000b1b00c723e */ /* 0x000fe200000000ff */
[C---:B------:R-:W-:Y:S01]  /*10a20*/  HMMA.16816.F32 R64, R16.reuse, R22, R64 ;  /* 0x000000161040723c */ /* 0x040fe20000001840 */
[----:B------:R-:W1:Y:S01]  /*10a30*/  LDSM.16.MT88.4 R20, [R195+0x5100] ;  /* 0x00510000c314783b */ /* 0x000e620000004200 */
[----:B------:R5:W-:Y:S06]  /*10a40*/  MUFU.EX2 R157, R13 ;  /* 0x0000000d009d7308 */ /* 0x000bec0000000800 */
[C---:B--2---:R-:W-:Y:S08]  /*10a50*/  HMMA.16816.F32 R68, R16.reuse, R24, R68 ;  /* 0x000000181044723c */ /* 0x044ff00000001844 */
[C---:B------:R-:W-:Y:S01]  /*10a60*/  HMMA.16816.F32 R72, R16.reuse, R26, R72 ;  /* 0x0000001a1048723c */ /* 0x040fe20000001848 */
[----:B------:R-:W2:Y:S07]  /*10a70*/  LDSM.16.MT88.4 R24, [R193+0x7100] ;  /* 0x00710000c118783b */ /* 0x000eae0000004200 */
[C---:B----4-:R-:W-:Y:S04]  /*10a80*/  HMMA.16816.F32 R76, R16.reuse, R28, R76 ;  /* 0x0000001c104c723c */ /* 0x050fe8000000184c */
[----:B-----5:R-:W-:Y:S04]  /*10a90*/  F2FP.PACK_AB R13, R158, R159 ;  /* 0x0000009f9e0d723e */ /* 0x020fe800000000ff */
        /* <DEDUP_REMOVED lines=8> */
[C---:B--2---:R-:W-:Y:S08]  /*10b20*/  HMMA.16816.F32 R100, R16.reuse, R24, R100 ;  /* 0x000000181064723c */ /* 0x044ff00000001864 */
[C---:B------:R-:W-:Y:S01]  /*10b30*/  HMMA.16816.F32 R104, R16.reuse, R26, R104 ;  /* 0x0000001a1068723c */ /* 0x040fe20000001868 */
[----:B------:R-:W2:Y:S07]  /*10b40*/  LDSM.16.MT88.4 R24, [R194+0x1900] ;  /* 0x00190000c218783b */ /* 0x000eae0000004200 */
[C---:B----4-:R-:W-:Y:S01]  /*10b50*/  HMMA.16816.F32 R108, R16.reuse, R28, R108 ;  /* 0x0000001c106c723c */ /* 0x050fe2000000186c */
[----:B------:R3:W4:Y:S07]  /*10b60*/  MUFU.EX2 R28, R14 ;  /* 0x0000000e001c7308 */ /* 0x00072e0000000800 */
[C---:B------:R-:W-:Y:S08]  /*10b70*/  HMMA.16816.F32 R112, R16.reuse, R30, R112 ;  /* 0x0000001e1070723c */ /* 0x040ff00000001870 */
[C---:B-1----:R-:W-:Y:S08]  /*10b80*/  HMMA.16816.F32 R116, R16.reuse, R20, R116 ;  /* 0x000000141074723c */ /* 0x042ff00000001874 */
[C---:B------:R-:W-:Y:S01]  /*10b90*/  HMMA.16816.F32 R120, R16.reuse, R22, R120 ;  /* 0x000000161078723c */ /* 0x040fe20000001878 */
[----:B------:R-:W-:Y:S03]  /*10ba0*/  LDSM.16.MT88.4 R20, [R194+0x3900] ;  /* 0x00390000c214783b */ /* 0x000fe60000004200 */
[----:B---3--:R-:W-:Y:S02]  /*10bb0*/  F2FP.PACK_AB R14, R174, R175 ;  /* 0x000000afae0e723e */ /* 0x008fe400000000ff */
[----:B----4-:R-:W-:Y:S02]  /*10bc0*/  F2FP.PACK_AB R15, R28, R157 ;  /* 0x0000009d1c0f723e */ /* 0x010fe400000000ff */
[C---:B------:R-:W-:Y:S08]  /*10bd0*/  HMMA.16816.F32 R124, R16.reuse, R32, R124 ;  /* 0x00000020107c723c */ /* 0x040ff0000000187c */
[----:B------:R-:W-:Y:S01]  /*10be0*/  HMMA.16816.F32 R128, R16, R34, R128 ;  /* 0x000000221080723c */ /* 0x000fe20000001880 */
[----:B------:R-:W1:Y:S07]  /*10bf0*/  LDSM.16.MT88.4 R16, [R196+0x1900] ;  /* 0x00190000c410783b */ /* 0x000e6e0000004200 */
[C---:B------:R-:W-:Y:S01]  /*10c00*/  HMMA.16816.F32 R160, R12.reuse, R164, R4 ;  /* 0x000000a40ca0723c */ /* 0x040fe20000001804 */
[----:B------:R-:W3:Y:S07]  /*10c10*/  LDSM.16.MT88.4 R4, [R195+0x1900] ;  /* 0x00190000c304783b */ /* 0x000eee0000004200 */
[C---:B------:R-:W-:Y:S01]  /*10c20*/  HMMA.16816.F32 R164, R12.reuse, R166, R8 ;  /* 0x000000a60ca4723c */ /* 0x040fe20000001808 */
[----:B------:R-:W4:Y:S07]  /*10c30*/  LDSM.16.MT88.4 R8, [R193+0x3900] ;  /* 0x00390000c108783b */ /* 0x000f2e0000004200 */
[C---:B--2---:R-:W-:Y:S08]  /*10c40*/  HMMA.16816.F32 R132, R12.reuse, R24, R132 ;  /* 0x000000180c84723c */ /* 0x044ff00000001884 */
[C---:B------:R-:W-:Y:S08]  /*10c50*/  HMMA.16816.F32 R136, R12.reuse, R26, R136 ;  /* 0x0000001a0c88723c */ /* 0x040ff00000001888 */
[C---:B-1----:R-:W-:Y:S08]  /*10c60*/  HMMA.16816.F32 R140, R12.reuse, R16, R140 ;  /* 0x000000100c8c723c */ /* 0x042ff0000000188c */
[C---:B------:R-:W-:Y:S01]  /*10c70*/  HMMA.16816.F32 R144, R12.reuse, R18, R144 ;  /* 0x000000120c90723c */ /* 0x040fe20000001890 */
[----:B------:R-:W1:Y:S07]  /*10c80*/  LDSM.16.MT88.4 R16, [R196+0x3900] ;  /* 0x00390000c410783b */ /* 0x000e6e0000004200 */
[C---:B---3--:R-:W-:Y:S08]  /*10c90*/  HMMA.16816.F32 R148, R12.reuse, R4, R148 ;  /* 0x000000040c94723c */ /* 0x048ff00000001894 */
[C---:B------:R-:W-:Y:S01]  /*10ca0*/  HMMA.16816.F32 R152, R12.reuse, R6, R152 ;  /* 0x000000060c98723c */ /* 0x040fe20000001898 */
[----:B------:R-:W2:Y:S07]  /*10cb0*/  LDSM.16.MT88.4 R4, [R195+0x3900] ;  /* 0x00390000c304783b */ /* 0x000eae0000004200 */
[C---:B----4-:R-:W-:Y:S08]  /*10cc0*/  HMMA.16816.F32 R36, R12.reuse, R8, R36 ;  /* 0x000000080c24723c */ /* 0x050ff00000001824 */
[C---:B------:R-:W-:Y:S01]  /*10cd0*/  HMMA.16816.F32 R40, R12.reuse, R10, R40 ;  /* 0x0000000a0c28723c */ /* 0x040fe20000001828 */
[----:B------:R-:W3:Y:S07]  /*10ce0*/  LDSM.16.MT88.4 R8, [R193+0x5900] ;  /* 0x00590000c108783b */ /* 0x000eee0000004200 */
[C---:B------:R-:W-:Y:S08]  /*10cf0*/  HMMA.16816.F32 R44, R12.reuse, R20, R44 ;  /* 0x000000140c2c723c */ /* 0x040ff0000000182c */
[C---:B------:R-:W-:Y:S01]  /*10d00*/  HMMA.16816.F32 R48, R12.reuse, R22, R48 ;  /* 0x000000160c30723c */ /* 0x040fe20000001830 */
[----:B------:R-:W4:Y:S07]  /*10d10*/  LDSM.16.MT88.4 R20, [R194+0x5900] ;  /* 0x00590000c214783b */ /* 0x000f2e0000004200 */
        /* <DEDUP_REMOVED lines=18> */
[C---:B---3--:R-:W-:Y:S07]  /*10e40*/  HMMA.16816.F32 R100, R12.reuse, R8, R100 ;  /* 0x000000080c64723c */ /* 0x048fee0000001864 */
[----:B------:R-:W-:Y:S01]  /*10e50*/  FFMA.FTZ R8, R2, R243, R229 ;  /* 0x000000f302087223 */ /* 0x000fe200000100e5 */
[C---:B------:R-:W-:Y:S04]  /*10e60*/  HMMA.16816.F32 R104, R12.reuse, R10, R104 ;  /* 0x0000000a0c68723c */ /* 0x040fe80000001868 */
[----:B------:R-:W-:Y:S02]  /*10e70*/  FFMA.FTZ R2, R0, R244, R221 ;  /* 0x000000f400027223 */ /* 0x000fe400000100dd */
[----:B------:R-:W-:Y:S02]  /*10e80*/  FADD.FTZ R0, R240, R8 ;  /* 0x00000008f0007221 */ /* 0x000fe40000010000 */
[----:B------:R-:W-:Y:S01]  /*10e90*/  FADD.FTZ R2, R220, R2 ;  /* 0x00000002dc027221 */ /* 0x000fe20000010000 */
[C---:B----4-:R-:W-:Y:S03]  /*10ea0*/  HMMA.16816.F32 R108, R12.reuse, R20, R108 ;  /* 0x000000140c6c723c */ /* 0x050fe6000000186c */
        /* <DEDUP_REMOVED lines=15> */
[C---:B--2---:R-:W-:Y:S03]  /*10fa0*/  HMMA.16816.F32 R124, R12.reuse, R4, R124 ;  /* 0x000000040c7c723c */ /* 0x044fe6000000187c */
        /* <DEDUP_REMOVED lines=15> */
[----:B------:R-:W-:Y:S01]  /*110a0*/  FADD.FTZ R2, R157, R0 ;  /* 0x000000009d027221 */ /* 0x000fe20000010000 */
[----:B------:R-:W-:Y:S01]  /*110b0*/  IADD3 R0, R219, -0x1, RZ ;  /* 0xffffffffdb007810 */ /* 0x000fe20007ffe0ff */
[----:B------:R-:W-:Y:S01]  /*110c0*/  FADD.FTZ R243, R174, R4 ;  /* 0x00000004aef37221 */ /* 0x000fe20000010000 */
[----:B------:R-:W-:Y:S01]  /*110d0*/  MOV R157, R156 ;  /* 0x0000009c009d7202 */ /* 0x000fe20000000f00 */
[----:B------:R-:W-:Y:S01]  /*110e0*/  FADD.FTZ R244, R28, R2 ;  /* 0x000000021cf47221 */ /* 0x000fe20000010000 */
[----:B------:R-:W-:Y:S01]  /*110f0*/  MOV R219, R0 ;  /* 0x0000000000db7202 */ /* 0x000fe20000000f00 */
[----:B------:R-:W-:-:S05]  /*11100*/  @P0 BRA `(.L_x_910) ;  /* 0xffffc22000000947 */ /* 0x000fca000383ffff */
.L_x_901:
[----:B------:R-:W2:Y:S01]  /*11110*/  SHFL.BFLY PT, R6, R243, 0x2, 0x1f ;  /* 0x0c401f00f3067f89 */ /* 0x000ea200000e0000 */
[----:B------:R-:W-:-:S03]  /*11120*/  PLOP3.LUT P2, PT, PT, PT, PT, 0x8, 0x0 ;  /* 0x000000000000781c */ /* 0x000fc60003f4e170 */
[----:B------:R-:W3:Y:S01]  /*11130*/  SHFL.BFLY PT, R0, R244, 0x2, 0x1f ;  /* 0x0c401f00f4007f89 */ /* 0x000ee200000e0000 */
[----:B--2---:R-:W-:Y:S02]  /*11140*/  FADD.FTZ R6, R6, R243 ;  /* 0x000000f306067221 */ /* 0x004fe40000010000 */
[----:B---3--:R-:W-:-:S03]  /*11150*/  FADD.FTZ R0, R0, R244 ;  /* 0x000000f400007221 */ /* 0x008fc60000010000 */
[----:B------:R-:W2:Y:S04]  /*11160*/  SHFL.BFLY PT, R2, R6, 0x1, 0x1f ;  /* 0x0c201f0006027f89 */ /* 0x000ea800000e0000 */
[----:B------:R-:W3:Y:S01]  /*11170*/  SHFL.BFLY PT, R7, R0, 0x1, 0x1f ;  /* 0x0c201f0000077f89 */ /* 0x000ee200000e0000 */
[----:B--2---:R-:W-:Y:S01]  /*11180*/  FADD.FTZ R6, R6, R2 ;  /* 0x0000000206067221 */ /* 0x004fe20000010000 */
[----:B------:R-:W-:Y:S01]  /*11190*/  MOV R2, RZ ;  /* 0x000000ff00027202 */ /* 0x000fe20000000f00 */
[----:B---3--:R-:W-:-:S03]  /*111a0*/  FADD.FTZ R7, R0, R7 ;  /* 0x0000000700077221 */ /* 0x008fc60000010000 */
[----:B------:R-:W-:Y:S02]  /*111b0*/  FSETP.NE.FTZ.AND P1, PT, R6, RZ, PT ;  /* 0x000000ff0600720b */ /* 0x000fe40003f35000 */
[----:B------:R-:W-:Y:S02]  /*111c0*/  MOV R0, RZ ;  /* 0x000000ff00007202 */ /* 0x000fe40000000f00 */
[----:B------:R-:W-:-:S09]  /*111d0*/  FSETP.NE.FTZ.AND P0, PT, R7, RZ, PT ;  /* 0x000000ff0700720b */ /* 0x000fd20003f15000 */
[----:B------:R-:W2:Y:S01]  /*111e0*/  @P1 MUFU.RCP R2, R6 ;  /* 0x0000000600021308 */ /* 0x000ea20000001000 */
[----:B-1----:R-:W-:-:S05]  /*111f0*/  @P1 MOV R4, 0x3f317218 ;  /* 0x3f31721800041802 */ /* 0x002fca0000000f00 */
[----:B------:R-:W-:Y:S02]  /*11200*/  @P1 FMUL.FTZ R5, R4, c[0x0][0x2d0] ;  /* 0x0000b40004051a20 */ /* 0x000fe40000410000 */
[----:B------:R-:W-:Y:S08]  /*11210*/  @P0 MUFU.RCP R0, R7 ;  /* 0x0000000700000308 */ /* 0x000ff00000001000 */
[----:B------:R-:W1:Y:S01]  /*11220*/  @P1 MUFU.LG2 R6, R6 ;  /* 0x0000000600061308 */ /* 0x000e620000000c00 */
[----:B--2---:R-:W-:-:S02]  /*11230*/  FMUL.FTZ R10, R2, R40 ;  /* 0x00000028020a7220 */ /* 0x004fc40000410000 */
[C---:B------:R-:W-:Y:S02]  /*11240*/  FMUL.FTZ R8, R2.reuse, R44 ;  /* 0x0000002c02087220 */ /* 0x040fe40000410000 */
[C---:B------:R-:W-:Y:S02]  /*11250*/  FMUL.FTZ R160, R2.reuse, R160 ;  /* 0x000000a002a07220 */ /* 0x040fe40000410000 */
[C---:B------:R-:W-:Y:S01]  /*11260*/  FMUL.FTZ R161, R2.reuse, R161 ;  /* 0x000000a102a17220 */ /* 0x040fe20000410000 */
[----:B------:R-:W2:Y:S01]  /*11270*/  @P0 MUFU.LG2 R7, R7 ;  /* 0x0000000700070308 */ /* 0x000ea20000000c00 */
        /* <DEDUP_REMOVED lines=61> */
[----:B------:R-:W-:Y:S01]  /*11650*/  FMUL.FTZ R22, R2, R129 ;  /* 0x0000008102167220 */ /* 0x000fe20000410000 */
[----:B------:R-:W-:Y:S01]  /*11660*/  @P0 MOV R2, 0x3f317218 ;  /* 0x3f31721800020802 */ /* 0x000fe20000000f00 */
[----:B-1----:R-:W-:Y:S02]  /*11670*/  @P1 FMUL.FTZ R6, R6, 0.69314718246459960938 ;  /* 0x3f31721806061820 */ /* 0x002fe40000410000 */
[----:B--2---:R-:W-:Y:S02]  /*11680*/  @P0 FMUL.FTZ R4, R7, 0.69314718246459960938 ;  /* 0x3f31721807040820 */ /* 0x004fe40000410000 */
[----:B------:R-:W-:Y:S02]  /*11690*/  @P0 FMUL.FTZ R2, R2, c[0x0][0x2d0] ;  /* 0x0000b40002020a20 */ /* 0x000fe40000410000 */
        /* <DEDUP_REMOVED lines=63> */
[----:B------:R-:W-:Y:S02]  /*11a90*/  FMUL.FTZ R131, R0, R131 ;  /* 0x0000008300837220 */ /* 0x000fe40000410000 */
[----:B------:R-:W-:Y:S02]  /*11aa0*/  @P1 FFMA.FTZ R36, R5, R156, R6 ;  /* 0x0000009c05241223 */ /* 0x000fe40000010006 */
[----:B------:R-:W-:Y:S02]  /*11ab0*/  @P0 FFMA.FTZ R37, R2, R3, R4 ;  /* 0x0000000302250223 */ /* 0x000fe40000010004 */
.L_x_874:
        /* <DEDUP_REMOVED lines=9> */
[----:B------:R-:W-:Y:S01]  /*11b50*/  F2FP.PACK_AB R34, R34, R80 ;  /* 0x000000502222723e */ /* 0x000fe200000000ff */
[----:B------:R-:W-:Y:S01]  /*11b60*/  IMAD.MOV.U32 R80, RZ, RZ, c[0x0][0x4e8] ;  /* 0x00013a00ff507624 */ /* 0x000fe200078e00ff */
[----:B------:R-:W-:Y:S01]  /*11b70*/  F2FP.PACK_AB R41, R161, R160 ;  /* 0x000000a0a129723e */ /* 0x000fe200000000ff */
[----:B------:R-:W4:Y:S01]  /*11b80*/  S2R R83, SR_CTAID.X ;  /* 0x0000000000537919 */ /* 0x000f220000002500 */
[----:B------:R-:W-:Y:S02]  /*11b90*/  F2FP.PACK_AB R162, R163, R162 ;  /* 0x000000a2a3a2723e */ /* 0x000fe400000000ff */
[C---:B------:R-:W-:Y:S01]  /*11ba0*/  ISETP.NE.AND P3, PT, R80.reuse, 0x1, PT ;  /* 0x000000015000780c */ /* 0x040fe20003f65270 */
[----:B------:R-:W-:Y:S01]  /*11bb0*/  IMAD R80, R80, c[0x0][0x388], RZ ;  /* 0x0000e20050507a24 */ /* 0x000fe200078e02ff */
[----:B------:R-:W-:Y:S01]  /*11bc0*/  BAR.SYNC.DEFER_BLOCKING 0x1, 0x100 ;  /* 0x0044000000007b1d */ /* 0x000fe20000010000 */
[----:B------:R-:W-:-:S02]  /*11bd0*/  F2FP.PACK_AB R53, R165, R164 ;  /* 0x000000a4a535723e */ /* 0x000fc400000000ff */
[----:B------:R-:W-:Y:S02]  /*11be0*/  F2FP.PACK_AB R166, R167, R166 ;  /* 0x000000a6a7a6723e */ /* 0x000fe400000000ff */
        /* <DEDUP_REMOVED lines=59> */
[C---:B------:R-:W-:Y:S01]  /*11fa0*/  LOP3.LUT R4, R8.reuse, 0x1, RZ, 0xc0, !PT ;  /* 0x0000000108047812 */ /* 0x040fe200078ec0ff */
[----:B------:R-:W-:Y:S01]  /*11fb0*/  IMAD.SHL.U32 R5, R8, 0x40, RZ ;  /* 0x0000004008057824 */ /* 0x000fe200078e00ff */
[----:B------:R-:W-:Y:S01]  /*11fc0*/  LOP3.LUT R10, R2, R3, RZ, 0x3c, !PT ;  /* 0x00000003020a7212 */ /* 0x000fe200078e3cff */
[----:B------:R-:W-:Y:S01]  /*11fd0*/  @P3 IMAD.HI.U32 R3, R7, c[0x0][0x4ec], RZ ;  /* 0x00013b0007033a27 */ /* 0x000fe200078e00ff */
[----:B------:R-:W-:-:S02]  /*11fe0*/  ISETP.NE.U32.AND P4, PT, R4, 0x1, PT ;  /* 0x000000010400780c */ /* 0x000fc40003f85070 */
[----:B------:R-:W-:Y:S01]  /*11ff0*/  SHF.R.S32.HI R4, RZ, 0x2, R15 ;  /* 0x00000002ff047819 */ /* 0x000fe2000001140f */
[----:B------:R-:W-:Y:S01]  /*12000*/  IMAD.MOV.U32 R2, RZ, RZ, R7 ;  /* 0x000000ffff027224 */ /* 0x000fe200078e0007 */
[----:B------:R-:W-:Y:S02]  /*12010*/  @P3 SHF.R.U32.HI R2, RZ, c[0x0][0x4f0], R3 ;  /* 0x00013c00ff023a19 */ /* 0x000fe40000011603 */
[----:B------:R-:W-:Y:S01]  /*12020*/  LOP3.LUT R8, R5, 0x1c0, RZ, 0xc0, !PT ;  /* 0x000001c005087812 */ /* 0x000fe200078ec0ff */
[----:B------:R-:W-:Y:S01]  /*12030*/  IMAD R3, R6, 0x10, R4 ;  /* 0x0000001006037824 */ /* 0x000fe200078e0204 */
[----:B------:R-:W-:Y:S01]  /*12040*/  F2FP.PACK_AB R141, R141, R140 ;  /* 0x0000008c8d8d723e */ /* 0x000fe200000000ff */
[----:B------:R-:W-:Y:S01]  /*12050*/  IMAD.SHL.U32 R6, R20, 0x8, RZ ;  /* 0x0000000814067824 */ /* 0x000fe200078e00ff */
[----:B------:R-:W-:Y:S01]  /*12060*/  LEA.HI R9, R8, R8, RZ, 0x1d ;  /* 0x0000000808097211 */ /* 0x000fe200078fe8ff */
[----:B------:R-:W-:Y:S01]  /*12070*/  IMAD.IADD R5, R13, 0x1, R18 ;  /* 0x000000010d057824 */ /* 0x000fe200078e0212 */
[----:B------:R-:W-:Y:S01]  /*12080*/  F2FP.PACK_AB R142, R143, R142 ;  /* 0x0000008e8f8e723e */ /* 0x000fe200000000ff */
[----:B------:R-:W-:Y:S01]  /*12090*/  IMAD.MOV R8, RZ, RZ, -R2 ;  /* 0x000000ffff087224 */ /* 0x000fe200078e0a02 */
[----:B------:R-:W-:Y:S01]  /*120a0*/  LOP3.LUT R18, R10, 0x7ffffe00, R6, 0xf8, !PT ;  /* 0x7ffffe000a127812 */ /* 0x000fe200078ef806 */
[----:B------:R-:W-:Y:S01]  /*120b0*/  IMAD.MOV.U32 R4, RZ, RZ, R12 ;  /* 0x000000ffff047224 */ /* 0x000fe200078e000c */
[----:B------:R-:W-:Y:S01]  /*120c0*/  SHF.R.S32.HI R6, RZ, 0x1f, R2 ;  /* 0x0000001fff067819 */ /* 0x000fe20000011402 */
[----:B------:R-:W-:Y:S01]  /*120d0*/  IMAD R12, R8, c[0x0][0x4e8], R7 ;  /* 0x00013a00080c7a24 */ /* 0x000fe200078e0207 */
[----:B------:R-:W-:Y:S01]  /*120e0*/  F2FP.PACK_AB R144, R145, R144 ;  /* 0x000000909190723e */ /* 0x000fe200000000ff */
[----:B------:R-:W-:Y:S01]  /*120f0*/  IMAD R8, R11, 0x8, R3 ;  /* 0x000000080b087824 */ /* 0x000fe200078e0203 */
[----:B------:R-:W-:Y:S01]  /*12100*/  F2FP.PACK_AB R146, R147, R146 ;  /* 0x000000929392723e */ /* 0x000fe200000000ff */
[----:B------:R-:W-:Y:S01]  /*12110*/  IMAD.U32 R10, R14, 0x2, R9 ;  /* 0x000000020e0a7824 */ /* 0x000fe200078e0009 */
[----:B------:R-:W-:Y:S01]  /*12120*/  F2FP.PACK_AB R148, R149, R148 ;  /* 0x000000949594723e */ /* 0x000fe200000000ff */
[----:B------:R-:W-:Y:S01]  /*12130*/  IMAD R9, R6, c[0x0][0x3e0], RZ ;  /* 0x0000f80006097a24 */ /* 0x000fe200078e02ff */
[----:B------:R-:W-:Y:S01]  /*12140*/  F2FP.PACK_AB R150, R151, R150 ;  /* 0x000000969796723e */ /* 0x000fe200000000ff */
[----:B------:R-:W-:Y:S01]  /*12150*/  IMAD.WIDE.U32 R6, R2, c[0x0][0x3e0], R4 ;  /* 0x0000f80002067a25 */ /* 0x000fe200078e0004 */
[----:B------:R-:W-:-:S02]  /*12160*/  F2FP.PACK_AB R152, R153, R152 ;  /* 0x000000989998723e */ /* 0x000fc400000000ff */
[----:B------:R-:W-:Y:S01]  /*12170*/  F2FP.PACK_AB R154, R155, R154 ;  /* 0x0000009a9b9a723e */ /* 0x000fe200000000ff */
[----:B------:R-:W-:Y:S01]  /*12180*/  IMAD R5, R83, 0x80, R8 ;  /* 0x0000008053057824 */ /* 0x000fe200078e0208 */
[----:B------:R-:W-:Y:S01]  /*12190*/  F2FP.PACK_AB R81, R39, R38 ;  /* 0x000000262751723e */ /* 0x000fe200000000ff */
[----:B------:R-:W-:Y:S01]  /*121a0*/  IMAD R3, R83, 0x80, R3 ;  /* 0x0000008053037824 */ /* 0x000fe200078e0203 */
[----:B------:R-:W-:Y:S01]  /*121b0*/  F2FP.PACK_AB R65, R43, R42 ;  /* 0x0000002a2b41723e */ /* 0x000fe200000000ff */
[----:B------:R-:W-:Y:S01]  /*121c0*/  @P3 IMAD.HI.U32 R8, R5, c[0x0][0x4ec], RZ ;  /* 0x00013b0005083a27 */ /* 0x000fe200078e00ff */
[----:B------:R-:W-:Y:S02]  /*121d0*/  F2FP.PACK_AB R46, R47, R46 ;  /* 0x0000002e2f2e723e */ /* 0x000fe400000000ff */
[CC--:B------:R-:W-:Y:S01]  /*121e0*/  ISETP.GE.OR P6, PT, R3.reuse, R80.reuse, P0 ;  /* 0x000000500300720c */ /* 0x0c0fe200007c6670 */
[----:B------:R-:W-:Y:S01]  /*121f0*/  IMAD.MOV.U32 R4, RZ, RZ, R5 ;  /* 0x000000ffff047224 */ /* 0x000fe200078e0005 */
[----:B------:R-:W-:Y:S01]  /*12200*/  IADD3 R3, R3, 0x8, RZ ;  /* 0x0000000803037810 */ /* 0x000fe20007ffe0ff */
[----:B------:R-:W-:Y:S01]  /*12210*/  IMAD R9, R2, c[0x0][0x3e4], R9 ;  /* 0x0000f90002097a24 */ /* 0x000fe200078e0209 */
[----:B------:R-:W-:Y:S01]  /*12220*/  @P3 SHF.R.U32.HI R4, RZ, c[0x0][0x4f0], R8 ;  /* 0x00013c00ff043a19 */ /* 0x000fe20000011608 */
[----:B------:R-:W-:Y:S01]  /*12230*/  IMAD.SHL.U32 R2, R10, 0x2, RZ ;  /* 0x000000020a027824 */ /* 0x000fe200078e00ff */
[----:B------:R-:W-:Y:S01]  /*12240*/  ISETP.GE.OR P5, PT, R3, R80, P0 ;  /* 0x000000500300720c */ /* 0x000fe200007a6670 */
[----:B------:R-:W-:Y:S01]  /*12250*/  IMAD.IADD R7, R7, 0x1, R9 ;  /* 0x0000000107077824 */ /* 0x000fe200078e0209 */
[--C-:B------:R-:W-:Y:S01]  /*12260*/  SHF.R.S32.HI R8, RZ, 0x1f, R4.reuse ;  /* 0x0000001fff087819 */ /* 0x100fe20000011404 */
[----:B------:R-:W-:Y:S01]  /*12270*/  IMAD.MOV.U32 R14, RZ, RZ, 0x40 ;  /* 0x00000040ff0e7424 */ /* 0x000fe200078e00ff */
[----:B------:R-:W-:Y:S01]  /*12280*/  IADD3 R10, P0, R4, R16, RZ ;  /* 0x00000010040a7210 */ /* 0x000fe20007f1e0ff */
[----:B------:R-:W-:Y:S01]  /*12290*/  IMAD.MOV R4, RZ, RZ, -R4 ;  /* 0x000000ffff047224 */ /* 0x000fe200078e0a04 */
[----:B------:R-:W-:Y:S01]  /*122a0*/  IADD3 R9, R2, 0x80, RZ ;  /* 0x0000008002097810 */ /* 0x000fe20007ffe0ff */
[----:B------:R-:W-:Y:S01]  /*122b0*/  STS [R2+0x80], R41 ;  /* 0x0000802902007388 */ /* 0x000fe20000000800 */
[----:B------:R-:W-:Y:S01]  /*122c0*/  IADD3.X R11, R8, R17, R21, P0, !PT ;  /* 0x00000011080b7210 */ /* 0x000fe200007fe415 */
[----:B------:R-:W-:Y:S01]  /*122d0*/  IMAD.MOV.U32 R8, RZ, RZ, 0x20 ;  /* 0x00000020ff087424 */ /* 0x000fe200078e00ff */
[----:B------:R-:W-:Y:S01]  /*122e0*/  IADD3 R3, R2, 0x70, RZ ;  /* 0x0000007002037810 */ /* 0x000fe20007ffe0ff */
[----:B------:R-:W-:Y:S01]  /*122f0*/  IMAD R5, R4, c[0x0][0x4e8], R5 ;  /* 0x00013a0004057a24 */ /* 0x000fe200078e0205 */
[----:B------:R-:W-:Y:S01]  /*12300*/  @P4 IADD3 R3, R9, 0x10, RZ ;  /* 0x0000001009034810 */ /* 0x000fe20007ffe0ff */
[----:B------:R-:W-:Y:S01]  /*12310*/  STS [R2+0x480], R162 ;  /* 0x000480a202007388 */ /* 0x000fe20000000800 */
[----:B------:R-:W-:-:S02]  /*12320*/  SHF.R.S32.HI R9, RZ, 0x1f, R12 ;  /* 0x0000001fff097819 */ /* 0x000fc4000001140c */
[----:B------:R-:W-:Y:S01]  /*12330*/  SEL R8, R8, 0xffffffe0, !P1 ;  /* 0xffffffe008087807 */ /* 0x000fe20004800000 */
[----:B------:R-:W-:Y:S01]  /*12340*/  STS [R3], R53 ;  /* 0x0000003503007388 */ /* 0x000fe20000000800 */
[----:B------:R-:W-:Y:S01]  /*12350*/  F2FP.PACK_AB R49, R49, R48 ;  /* 0x000000303131723e */ /* 0x000fe200000000ff */
[----:B------:R-:W-:Y:S01]  /*12360*/  IMAD R9, R9, c[0x0][0x3d8], RZ ;  /* 0x0000f60009097a24 */ /* 0x000fe200078e02ff */
[----:B------:R-:W-:Y:S01]  /*12370*/  F2FP.PACK_AB R50, R51, R50 ;  /* 0x000000323332723e */ /* 0x000fe200000000ff */
[----:B------:R-:W-:Y:S01]  /*12380*/  IMAD.IADD R4, R2, 0x1, R8 ;  /* 0x0000000102047824 */ /* 0x000fe200078e0208 */
[----:B------:R-:W-:Y:S01]  /*12390*/  STS [R3+0x400], R166 ;  /* 0x000400a603007388 */ /* 0x000fe20000000800 */
[----:B------:R-:W-:Y:S01]  /*123a0*/  IMAD.IADD R15, R8, 0x1, R3 ;  /* 0x00000001080f7824 */ /* 0x000fe200078e0203 */
[----:B------:R-:W-:Y:S01]  /*123b0*/  SHF.R.S32.HI R8, RZ, 0x1f, R5 ;  /* 0x0000001fff087819 */ /* 0x000fe20000011405 */
[C---:B------:R-:W-:Y:S01]  /*123c0*/  IMAD R17, R12.reuse, c[0x0][0x3dc], R9 ;  /* 0x0000f7000c117a24 */ /* 0x040fe200078e0209 */
[----:B------:R-:W-:Y:S01]  /*123d0*/  STS [R4+0x80], R132 ;  /* 0x0000808404007388 */ /* 0x000fe20000000800 */
[----:B------:R-:W-:Y:S01]  /*123e0*/  IMAD.WIDE.U32 R12, R12, c[0x0][0x3d8], R6 ;  /* 0x0000f6000c0c7a25 */ /* 0x000fe200078e0006 */
[----:B------:R-:W-:-:S02]  /*123f0*/  SEL R7, R14, 0xffffffc0, !P2 ;  /* 0xffffffc00e077807 */ /* 0x000fc40005000000 */
[----:B------:R-:W-:Y:S01]  /*12400*/  STS [R4+0x480], R134 ;  /* 0x0004808604007388 */ /* 0x000fe20000000800 */
[----:B------:R-:W-:Y:S01]  /*12410*/  IMAD R14, R8, c[0x0][0x488], RZ ;  /* 0x00012200080e7a24 */ /* 0x000fe200078e02ff */
[----:B------:R-:W-:Y:S01]  /*12420*/  F2FP.PACK_AB R44, R44, R52 ;  /* 0x000000342c2c723e */ /* 0x000fe200000000ff */
[----:B------:R-:W-:Y:S01]  /*12430*/  IMAD.WIDE.U32 R8, R5, c[0x0][0x488], R10 ;  /* 0x0001220005087a25 */ /* 0x000fe200078e000a */
[----:B------:R-:W-:Y:S01]  /*12440*/  STS [R15], R136 ;  /* 0x000000880f007388 */ /* 0x000fe20000000800 */
[----:B------:R-:W-:Y:S02]  /*12450*/  F2FP.PACK_AB R54, R55, R54 ;  /* 0x000000363736723e */ /* 0x000fe400000000ff */
[----:B------:R-:W-:Y:S01]  /*12460*/  IMAD.IADD R6, R2, 0x1, R7 ;  /* 0x0000000102067824 */ /* 0x000fe200078e0207 */
[----:B------:R-:W-:Y:S01]  /*12470*/  STS [R15+0x400], R138 ;  /* 0x0004008a0f007388 */ /* 0x000fe20000000800 */
[----:B------:R-:W-:Y:S01]  /*12480*/  IMAD R10, R5, c[0x0][0x48c], R14 ;  /* 0x00012300050a7a24 */ /* 0x000fe200078e020e */
[----:B------:R-:W-:Y:S01]  /*12490*/  F2FP.PACK_AB R43, R57, R56 ;  /* 0x00000038392b723e */ /* 0x000fe200000000ff */
[C---:B------:R-:W-:Y:S01]  /*124a0*/  IMAD.IADD R14, R7.reuse, 0x1, R3 ;  /* 0x00000001070e7824 */ /* 0x040fe200078e0203 */
[----:B------:R-:W-:Y:S01]  /*124b0*/  STS [R6+0x80], R141 ;  /* 0x0000808d06007388 */ /* 0x000fe20000000800 */
[----:B------:R-:W-:Y:S01]  /*124c0*/  IMAD.IADD R5, R7, 0x1, R4 ;  /* 0x0000000107057824 */ /* 0x000fe200078e0204 */
[----:B------:R-:W-:Y:S01]  /*124d0*/  F2FP.PACK_AB R58, R59, R58 ;  /* 0x0000003a3b3a723e */ /* 0x000fe200000000ff */
[----:B------:R-:W-:Y:S01]  /*124e0*/  IMAD.IADD R7, R15, 0x1, R7 ;  /* 0x000000010f077824 */ /* 0x000fe200078e0207 */
[----:B------:R-:W-:Y:S01]  /*124f0*/  STS [R6+0x480], R142 ;  /* 0x0004808e06007388 */ /* 0x000fe20000000800 */
[----:B------:R-:W-:Y:S01]  /*12500*/  F2FP.PACK_AB R42, R61, R60 ;  /* 0x0000003c3d2a723e */ /* 0x000fe200000000ff */
[----:B------:R-:W-:Y:S01]  /*12510*/  IMAD.IADD R9, R9, 0x1, R10 ;  /* 0x0000000109097824 */ /* 0x000fe200078e020a */
        /* <DEDUP_REMOVED lines=41> */
[----:B------:R-:W-:Y:S02]  /*127b0*/  LEA R16, P0, R8, c[0x0][0x450], 0x2 ;  /* 0x0001140008107a11 */ /* 0x000fe400078010ff */
        /* <DEDUP_REMOVED lines=9> */
[----:B------:R-:W-:Y:S01]  /*12850*/  LEA.HI.X R9, R8, c[0x0][0x454], R9, 0x2, P0 ;  /* 0x0001150008097a11 */ /* 0x000fe200000f1409 */
        /* <DEDUP_REMOVED lines=22> */
[----:B------:R2:W-:Y:S04]  /*129c0*/  STS [R2+0xc480], R102 ;  /* 0x00c4806602007388 */ /* 0x0005e80000000800 */
[----:B------:R3:W-:Y:S04]  /*129d0*/  STS [R3+0xc000], R28 ;  /* 0x00c0001c03007388 */ /* 0x0007e80000000800 */
[----:B------:R4:W-:Y:S04]  /*129e0*/  STS [R3+0xc400], R106 ;  /* 0x00c4006a03007388 */ /* 0x0009e80000000800 */
[----:B------:R-:W-:Y:S01]  /*129f0*/  STS [R4+0xc080], R27 ;  /* 0x00c0801b04007388 */ /* 0x000fe20000000800 */
[----:B-1----:R-:W-:-:S03]  /*12a00*/  LEA R30, P0, R12, c[0x0][0x380], 0x1 ;  /* 0x0000e0000c1e7a11 */ /* 0x002fc600078008ff */
[----:B------:R-:W-:Y:S04]  /*12a10*/  STS [R4+0xc480], R110 ;  /* 0x00c4806e04007388 */ /* 0x000fe80000000800 */
[----:B------:R-:W-:Y:S04]  /*12a20*/  STS [R15+0xc000], R26 ;  /* 0x00c0001a0f007388 */ /* 0x000fe80000000800 */
[----:B------:R-:W-:Y:S01]  /*12a30*/  STS [R15+0xc400], R114 ;  /* 0x00c400720f007388 */ /* 0x000fe20000000800 */
[----:B--2---:R-:W-:-:S03]  /*12a40*/  IMAD.SHL.U32 R2, R18, 0x2, RZ ;  /* 0x0000000212027824 */ /* 0x004fc600078e00ff */
[----:B------:R-:W-:Y:S01]  /*12a50*/  STS [R6+0xc080], R25 ;  /* 0x00c0801906007388 */ /* 0x000fe20000000800 */
[----:B---3--:R-:W-:-:S03]  /*12a60*/  IMAD R28, R83, 0x80, R19 ;  /* 0x00000080531c7824 */ /* 0x008fc600078e0213 */
[----:B------:R-:W-:Y:S01]  /*12a70*/  STS [R6+0xc480], R118 ;  /* 0x00c4807606007388 */ /* 0x000fe20000000800 */
[----:B----4-:R-:W-:-:S03]  /*12a80*/  IMAD.IADD R3, R13, 0x1, R17 ;  /* 0x000000010d037824 */ /* 0x010fc600078e0211 */
[----:B------:R-:W-:Y:S02]  /*12a90*/  STS [R14+0xc000], R24 ;  /* 0x00c000180e007388 */ /* 0x000fe40000000800 */
[----:B------:R-:W-:Y:S02]  /*12aa0*/  LEA.HI.X R29, R12, c[0x0][0x384], R3, 0x1, P0 ;  /* 0x0000e1000c1d7a11 */ /* 0x000fe400000f0c03 */
[----:B------:R-:W-:Y:S01]  /*12ab0*/  STS [R14+0xc400], R122 ;  /* 0x00c4007a0e007388 */ /* 0x000fe20000000800 */
[----:B------:R-:W-:-:S03]  /*12ac0*/  ISETP.GE.AND P0, PT, R28, R80, PT ;  /* 0x000000501c00720c */ /* 0x000fc60003f06270 */
        /* <DEDUP_REMOVED lines=9> */
[----:B------:R3:W4:Y:S04]  /*12b60*/  SHFL.IDX PT, R4, R30, RZ, 0x181f ;  /* 0x00181fff1e047589 */ /* 0x00072800000e0000 */
[----:B------:R3:W3:Y:S04]  /*12b70*/  SHFL.IDX PT, R5, R29, RZ, 0x181f ;  /* 0x00181fff1d057589 */ /* 0x0006e800000e0000 */
[----:B-1----:R1:W-:Y:S04]  /*12b80*/  @!P6 ST.E [R10.64], R36 ;  /* 0x000000240a00e985 */ /* 0x0023e8000c101908 */
[----:B--2---:R1:W-:Y:S04]  /*12b90*/  @!P5 ST.E [R8.64], R37 ;  /* 0x000000250800d985 */ /* 0x0043e8000c101908 */
[----:B------:R1:W2:Y:S04]  /*12ba0*/  LDS.128 R44, [R2+0x1080] ;  /* 0x00108000022c7984 */ /* 0x0002a80000000c00 */
        /* <DEDUP_REMOVED lines=40> */
.L_x_913:
[----:B--234-:R-:W-:Y:S05]  /*12e30*/  BSYNC B0 ;  /* 0x0000000000007941 */ /* 0x01cfea0003800000 */
.L_x_912:
[----:B------:R-:W-:Y:S01]  /*12e40*/  IADD3 R4, R28, 0x20, RZ ;  /* 0x000000201c047810 */ /* 0x000fe20007ffe0ff */
[----:B------:R2:W3:Y:S01]  /*12e50*/  SHFL.IDX PT, R3, R29, 0x1, 0x181f ;  /* 0x00381f001d037f89 */ /* 0x0004e200000e0000 */
[----:B------:R-:W-:Y:S02]  /*12e60*/  BSSY B0, `(.L_x_914) ;  /* 0x000001c000007945 */ /* 0x000fe40003800000 */
[----:B------:R-:W-:Y:S01]  /*12e70*/  ISETP.GE.AND P0, PT, R4, R80, PT ;  /* 0x000000500400720c */ /* 0x000fe20003f06270 */
[----:B-1----:R2:W1:-:S12]  /*12e80*/  SHFL.IDX PT, R2, R30, 0x1, 0x181f ;  /* 0x00381f001e027f89 */ /* 0x00245800000e0000 */
        /* <DEDUP_REMOVED lines=14> */
[----:B-1-3--:R-:W-:Y:S01]  /*12f70*/  @!P3 IMAD.WIDE R8, R0, 0x2, R2 ;  /* 0x000000020008b825 */ /* 0x00afe200078e0202 */
        /* <DEDUP_REMOVED lines=10> */
.L_x_915:
[----:B------:R-:W-:Y:S05]  /*13020*/  BSYNC B0 ;  /* 0x0000000000007941 */ /* 0x000fea0003800000 */
.L_x_914:
[----:B-1----:R-:W-:Y:S01]  /*13030*/  IADD3 R4, R28, 0x40, RZ ;  /* 0x000000401c047810 */ /* 0x002fe20007ffe0ff */
[----:B---3--:R1:W3:Y:S01]  /*13040*/  SHFL.IDX PT, R3, R29, 0x2, 0x181f ;  /* 0x00581f001d037f89 */ /* 0x0082e200000e0000 */
        /* <DEDUP_REMOVED lines=28> */
.L_x_917:
[----:B------:R-:W-:Y:S05]  /*13210*/  BSYNC B0 ;  /* 0x0000000000007941 */ /* 0x000fea0003800000 */
.L_x_916:
[----:B---3--:R-:W-:Y:S01]  /*13220*/  IADD3 R4, R28, 0x60, RZ ;  /* 0x000000601c047810 */ /* 0x008fe20007ffe0ff */
[----:B------:R3:W1:Y:S03]  /*13230*/  SHFL.IDX PT, R3, R29, 0x3, 0x181f ;  /* 0x00781f001d037f89 */ /* 0x00066600000e0000 */
[----:B------:R-:W-:Y:S01]  /*13240*/  ISETP.GE.AND P0, PT, R4, R80, PT ;  /* 0x000000500400720c */ /* 0x000fe20003f06270 */
[----:B----4-:R3:W4:-:S12]  /*13250*/  SHFL.IDX PT, R2, R30, 0x3, 0x181f ;  /* 0x00781f001e027f89 */ /* 0x01071800000e0000 */
        /* <DEDUP_REMOVED lines=27> */
.L_x_911:
        /* <DEDUP_REMOVED lines=40> */
.L_x_919:
[----:B------:R-:W-:Y:S05]  /*13690*/  BSYNC B0 ;  /* 0x0000000000007941 */ /* 0x000fea0003800000 */
.L_x_918:
        /* <DEDUP_REMOVED lines=70> */
.L_x_921:
[----:B------:R-:W-:Y:S05]  /*13b00*/  BSYNC B0 ;  /* 0x0000000000007941 */ /* 0x000fea0003800000 */
.L_x_920:
        /* <DEDUP_REMOVED lines=27> */
.L_x_923:
[----:B------:R-:W-:Y:S05]  /*13cc0*/  BSYNC B0 ;  /* 0x0000000000007941 */ /* 0x000fea0003800000 */
.L_x_922:
        /* <DEDUP_REMOVED lines=27> */
.L_x_925:
[----:B------:R-:W-:Y:S05]  /*13e80*/  BSYNC B0 ;  /* 0x0000000000007941 */ /* 0x000fea0003800000 */
.L_x_924:
        /* <DEDUP_REMOVED lines=28> */
.L_x_926:
        /* <DEDUP_REMOVED lines=11> */
.L_x_1475:


//--------------------- .text._ZN7cutlass13device_kernelIN5flash19enable_sm80_to_sm89INS1_16FlashAttnFwdSm80INS1_25CollectiveMainloopFwdSm80ILi8ELi1ELb0EN4cute5tupleIJNS5_1CILi128EEENS7_ILi64EEENS7_ILi256EEEEEELi256ENS_6half_tEfNS_4arch4Sm80ELb0ELb1ELb0ELb1ELb0ELb0ELb1ELb0EEENS1_21CollectiveEpilogueFwdINS6_IJS8_SA_S9_EEENS6_IJNS7_ILi1EEESI_SI_EEESC_SE_Li256ELb1ELb1ELb0ELb0EEENS1_19SingleTileSchedulerILb1ELb0ELb1ELi128EEEEEEEEEvNT_6ParamsE --------------------------
	.section	.text._ZN7cutlass13device_kernelIN5flash19enable_sm80_to_sm89INS1_16FlashAttnFwdSm80INS1_25CollectiveMainloopFwdSm80ILi8ELi1ELb0EN4cute5tupleIJNS5_1CILi128EEENS7_ILi64EEENS7_ILi256EEEEEELi256ENS_6half_tEfNS_4arch4Sm80ELb0ELb1ELb0ELb1ELb0ELb0ELb1ELb0EEENS1_21CollectiveEpilogueFwdINS6_IJS8_SA_S9_EEENS6_IJNS7_ILi1EEESI_SI_EEESC_SE_Li256ELb1ELb1ELb0ELb0EEENS1_19SingleTileSchedulerILb1ELb0ELb1ELi128EEEEEEEEEvNT_6ParamsE,"ax",@progbits
	.sectioninfo	@"SHI_REGISTERS=255"
	.align	128
.text._ZN7cutlass13device_kernelIN5flash19enable_sm80_to_sm89INS1_16FlashAttnFwdSm80INS1_25CollectiveMainloopFwdSm80ILi8ELi1ELb0EN4cute5tupleIJNS5_1CILi128EEENS7_ILi64EEENS7_ILi256EEEEEELi256ENS_6half_tEfNS_4arch4Sm80ELb0ELb1ELb0ELb1ELb0ELb0ELb1ELb0EEENS1_21CollectiveEpilogueFwdINS6_IJS8_SA_S9_EEENS6_IJNS7_ILi1EEESI_SI_EEESC_SE_Li256ELb1ELb1ELb0ELb0EEENS1_19SingleTileSchedulerILb1ELb0ELb1ELi128EEEEEEEEEvNT_6ParamsE:
        .type           _ZN7cutlass13device_kernelIN5flash19enable_sm80_to_sm89INS1_16FlashAttnFwdSm80INS1_25CollectiveMainloopFwdSm80ILi8ELi1ELb0EN4cute5tupleIJNS5_1CILi128EEENS7_ILi64EEENS7_ILi256EEEEEELi256ENS_6half_tEfNS_4arch4Sm80ELb0ELb1ELb0ELb1ELb0ELb0ELb1ELb0EEENS1_21CollectiveEpilogueFwdINS6_IJS8_SA_S9_EEENS6_IJNS7_ILi1EEESI_SI_EEESC_SE_Li256ELb1ELb1ELb0ELb0EEENS1_19SingleTileSchedulerILb1ELb0ELb1ELi128EEEEEEEEEvNT_6ParamsE,@function
        .size           _ZN7cutlass13device_kernelIN5flash19enable_sm80_to_sm89INS1_16FlashAttnFwdSm80INS1_25CollectiveMainloopFwdSm80ILi8ELi1ELb0EN4cute5tupleIJNS5_1CILi128EEENS7_ILi64EEENS7_ILi256EEEEEELi256ENS_6half_tEfNS_4arch4Sm80ELb0ELb1ELb0ELb1ELb0ELb0ELb1ELb0EEENS1_21CollectiveEpilogueFwdINS6_IJS8_SA_S9_EEENS6_IJNS7_ILi1EEESI_SI_EEESC_SE_Li256ELb1ELb1ELb0ELb0EEENS1_19SingleTileSchedulerILb1ELb0ELb1ELi128EEEEEEEEEvNT_6ParamsE,(.L_x_1476 - _ZN7cutlass13device_kernelIN5flash19enable_sm80_to_sm89INS1_16FlashAttnFwdSm80INS1_25CollectiveMainloopFwdSm80ILi8ELi1ELb0EN4cute5tupleIJNS5_1CILi128EEENS7_ILi64EEENS7_ILi256EEEEEELi256ENS_6half_tEfNS_4arch4Sm80ELb0ELb1ELb0ELb1ELb0ELb0ELb1ELb0EEENS1_21CollectiveEpilogueFwdINS6_IJS8_SA_S9_EEENS6_IJNS7_ILi1EEESI_SI_EEESC_SE_Li256ELb1ELb1ELb0ELb0EEENS1_19SingleTileSchedulerILb1ELb0ELb1ELi128EEEEEEEEEvNT_6ParamsE)
        .other          _ZN7cutlass13device_kernelIN5flash19enable_sm80_to_sm89INS1_16FlashAttnFwdSm80INS1_25CollectiveMainloopFwdSm80ILi8ELi1ELb0EN4cute5tupleIJNS5_1CILi128EEENS7_ILi64EEENS7_ILi256EEEEEELi256ENS_6half_tEfNS_4arch4Sm80ELb0ELb1ELb0ELb1ELb0ELb0ELb1ELb0EEENS1_21CollectiveEpilogueFwdINS6_IJS8_SA_S9_EEENS6_IJNS7_ILi1EEESI_SI_EEESC_SE_Li256ELb1ELb1ELb0ELb0EEENS1_19SingleTileSchedulerILb1ELb0ELb1ELi128EEEEEEEEEvNT_6ParamsE,@"STO_CUDA_ENTRY STV_DEFAULT"
_ZN7cutlass13device_kernelIN5flash19enable_sm80_to_sm89INS1_16FlashAttnFwdSm80INS1_25CollectiveMainloopFwdSm80ILi8ELi1ELb0EN4cute5tupleIJNS5_1CILi128EEENS7_ILi64EEENS7_ILi256EEEEEELi256ENS_6half_tEfNS_4arch4Sm80ELb0ELb1ELb0ELb1ELb0ELb0ELb1ELb0EEENS1_21CollectiveEpilogueFwdINS6_IJS8_SA_S9_EEENS6_IJNS7_ILi1EEESI_SI_EEESC_SE_Li256ELb1ELb1ELb0ELb0EEENS1_19SingleTileSchedulerILb1ELb0ELb1ELi128EEEEEEEEEvNT_6ParamsE:
        /* <DEDUP_REMOVED lines=17> */
.L_x_928:
        /* <DEDUP_REMOVED lines=8> */
.L_x_930:
[----:B------:R-:W-:-:S04]  /*0190*/  MOV R0, c[0x0][0x54c] ;  /* 0x0001530000007a02 */ /* 0x000fc80000000f00 */
.L_x_929:
[----:B------:R-:W-:Y:S01]  /*01a0*/  USHF.L.U32 UR7, UR7, 0x7, URZ ;  /* 0x0000000707077899 */ /* 0x000fe2000800063f */
[----:B-----5:R-:W-:-:S05]  /*01b0*/  IMAD R0, R0, c[0x0][0x548], RZ ;  /* 0x0001520000007a24 */ /* 0x020fca00078e02ff */
[----:B------:R-:W-:-:S04]  /*01c0*/  ISETP.LE.AND P0, PT, R0, UR7, PT ;  /* 0x0000000700007c0c */ /* 0x000fc8000bf03270 */
[----:B------:R-:W-:Y:S01]  /*01d0*/  SEL R232, R232, 0xffffffff, !P0 ;  /* 0xffffffffe8e87807 */ /* 0x000fe20004000000 */
[----:B------:R-:W-:Y:S05]  /*01e0*/  BRA `(.L_x_931) ;  /* 0x0000012000007947 */ /* 0x000fea0003800000 */
.L_x_927:
[----:B------:R-:W-:-:S04]  /*01f0*/  ISETP.NE.U32.AND P0, PT, RZ, c[0x0][0x568], PT ;  /* 0x00015a00ff007a0c */ /* 0x000fc80003f05070 */
[----:B------:R-:W-:-:S13]  /*0200*/  ISETP.NE.AND.EX P0, PT, RZ, c[0x0][0x56c], PT, P0 ;  /* 0x00015b00ff007a0c */ /* 0x000fda0003f05300 */
[----:B------:R-:W-:Y:S05]  /*0210*/  @!P0 BRA `(.L_x_932) ;  /* 0x0000002000008947 */ /* 0x000fea0003800000 */
[----:B------:R1:W5:Y:S01]  /*0220*/  LDG.E R0, [R2.64] ;  /* 0x0000001202007981 */ /* 0x000362000c1e1900 */
[----:B------:R-:W-:Y:S05]  /*0230*/  BRA `(.L_x_933) ;  /* 0x0000009000007947 */ /* 0x000fea0003800000 */
.L_x_932:
        /* <DEDUP_REMOVED lines=8> */
.L_x_934:
[----:B------:R-:W-:-:S04]  /*02c0*/  MOV R0, c[0x0][0x54c] ;  /* 0x0001530000007a02 */ /* 0x000fc80000000f00 */
.L_x_933:
[----:B------:R-:W-:Y:S01]  /*02d0*/  USHF.L.U32 UR7, UR7, 0x7, URZ ;  /* 0x0000000707077899 */ /* 0x000fe2000800063f */
[----:B-----5:R-:W-:-:S05]  /*02e0*/  IMAD R0, R0, c[0x0][0x548], RZ ;  /* 0x0001520000007a24 */ /* 0x020fca00078e02ff */
[----:B------:R-:W-:-:S04]  /*02f0*/  ISETP.LE.AND P0, PT, R0, UR7, PT ;  /* 0x0000000700007c0c */ /* 0x000fc8000bf03270 */
[----:B------:R-:W-:-:S04]  /*0300*/  SEL R232, R232, 0xffffffff, !P0 ;  /* 0xffffffffe8e87807 */ /* 0x000fc80004000000 */
.L_x_931:
[----:B------:R-:W-:-:S13]  /*0310*/  ISETP.GE.AND P0, PT, R232, RZ, PT ;  /* 0x000000ffe800720c */ /* 0x000fda0003f06270 */
        /* <DEDUP_REMOVED lines=10> */
[----:B------:R-:W-:Y:S01]  /*03c0*/  @P0 IMAD.WIDE R12, R232, R5, c[0x0][0x360] ;  /* 0x0000d800e80c0625 */ /* 0x000fe200078e0205 */
[----:B------:R-:W2:Y:S01]  /*03d0*/  @P1 LDG.E R4, [R14.64] ;  /* 0x000000120e041981 */ /* 0x000ea2000c1e1900 */
[----:B-1----:R-:W-:-:S03]  /*03e0*/  CS2R R2, SRZ ;  /* 0x0000000000027805 */ /* 0x002fc6000001ff00 */
[----:B------:R-:W3:Y:S01]  /*03f0*/  @P0 LDG.E R0, [R12.64] ;  /* 0x000000120c000981 */ /* 0x000ee2000c1e1900 */
[----:B------:R-:W-:-:S04]  /*0400*/  IMAD.WIDE R10, R232, R5, c[0x0][0x348] ;  /* 0x0000d200e80a7625 */ /* 0x000fc800078e0205 */
[----:B------:R-:W-:Y:S01]  /*0410*/  IMAD.WIDE R8, R232, R5, c[0x0][0x350] ;  /* 0x0000d400e8087625 */ /* 0x000fe200078e0205 */
[----:B------:R1:W5:Y:S04]  /*0420*/  @P2 LDG.E R2, [R10.64] ;  /* 0x000000120a022981 */ /* 0x000368000c1e1900 */
[----:B------:R1:W5:Y:S01]  /*0430*/  @P4 LDG.E R3, [R8.64] ;  /* 0x0000001208034981 */ /* 0x000362000c1e1900 */
[----:B------:R-:W-:Y:S02]  /*0440*/  UMOV UR6, URZ ;  /* 0x0000003f00067c82 */ /* 0x000fe40008000000 */
[----:B------:R-:W-:Y:S02]  /*0450*/  ULDC UR16, c[0x0][0x168] ;  /* 0x00005a0000107ab9 */ /* 0x000fe40000000800 */
[----:B------:R-:W-:Y:S01]  /*0460*/  ULDC UR9, c[0x0][0x1d0] ;  /* 0x0000740000097ab9 */ /* 0x000fe20000000800 */
[----:B--2---:R1:W2:Y:S08]  /*0470*/  @P1 R2UR UR6, R4 ;  /* 0x00000000040613c2 */ /* 0x0042b000000e0000 */
[----:B---3--:R1:W3:Y:S02]  /*0480*/  @P0 R2UR UR16, R0 ;  /* 0x00000000001003c2 */ /* 0x0082e400000e0000 */
[----:B-12---:R-:W-:Y:S05]  /*0490*/  @P0 BRA `(.L_x_935) ;  /* 0x0000006000000947 */ /* 0x006fea0003800000 */
[----:B------:R-:W-:Y:S05]  /*04a0*/  @!P2 BRA `(.L_x_935) ;  /* 0x000000500000a947 */ /* 0x000fea0003800000 */
[----:B------:R-:W2:Y:S04]  /*04b0*/  LDG.E R0, [R10.64] ;  /* 0x000000120a007981 */ /* 0x000ea8000c1e1900 */
[----:B------:R-:W4:Y:S01]  /*04c0*/  LDG.E R4, [R10.64+0x4] ;  /* 0x000004120a047981 */ /* 0x000f22000c1e1900 */
[----:B--23--:R-:W1:Y:S08]  /*04d0*/  R2UR UR16, R0 ;  /* 0x00000000001073c2 */ /* 0x00ce7000000e0000 */
[----:B----4-:R-:W1:Y:S02]  /*04e0*/  R2UR UR4, R4 ;  /* 0x00000000040473c2 */ /* 0x010e6400000e0000 */
[----:B-1----:R-:W-:-:S06]  /*04f0*/  UIADD3 UR16, -UR16, UR4, URZ ;  /* 0x0000000410107290 */ /* 0x002fcc000fffe13f */
.L_x_935:
[----:B------:R-:W-:-:S04]  /*0500*/  ISETP.NE.U32.AND P0, PT, RZ, c[0x0][0x368], PT ;  /* 0x0000da00ff007a0c */ /* 0x000fc80003f05070 */
[----:B------:R-:W-:-:S13]  /*0510*/  ISETP.NE.AND.EX P0, PT, RZ, c[0x0][0x36c], PT, P0 ;  /* 0x0000db00ff007a0c */ /* 0x000fda0003f05300 */
[----:B------:R-:W-:Y:S05]  /*0520*/  @!P0 BRA `(.L_x_936) ;  /* 0x0000004000008947 */ /* 0x000fea0003800000 */
[----:B------:R-:W-:-:S05]  /*0530*/  IMAD.WIDE R8, R232, R5, c[0x0][0x368] ;  /* 0x0000da00e8087625 */ /* 0x000fca00078e0205 */
[----:B------:R-:W2:Y:S02]  /*0540*/  LDG.E R0, [R8.64] ;  /* 0x0000001208007981 */ /* 0x000ea4000c1e1900 */
[----:B--2---:R1:W2:Y:S02]  /*0550*/  R2UR UR9, R0 ;  /* 0x00000000000973c2 */ /* 0x0042a400000e0000 */
[----:B-12---:R-:W-:Y:S05]  /*0560*/  BRA `(.L_x_937) ;  /* 0x0000006000007947 */ /* 0x006fea0003800000 */
.L_x_936:
[----:B------:R-:W-:Y:S05]  /*0570*/  @!P4 BRA `(.L_x_937) ;  /* 0x000000500000c947 */ /* 0x000fea0003800000 */
[----:B------:R-:W2:Y:S04]  /*0580*/  LDG.E R0, [R8.64] ;  /* 0x0000001208007981 */ /* 0x000ea8000c1e1900 */
[----:B------:R-:W4:Y:S01]  /*0590*/  LDG.E R4, [R8.64+0x4] ;  /* 0x0000041208047981 */ /* 0x000f22000c1e1900 */
[----:B--2---:R-:W1:Y:S08]  /*05a0*/  R2UR UR9, R0 ;  /* 0x00000000000973c2 */ /* 0x004e7000000e0000 */
[----:B----4-:R-:W1:Y:S02]  /*05b0*/  R2UR UR4, R4 ;  /* 0x00000000040473c2 */ /* 0x010e6400000e0000 */
[----:B-1----:R-:W-:-:S06]  /*05c0*/  UIADD3 UR9, -UR9, UR4, URZ ;  /* 0x0000000409097290 */ /* 0x002fcc000fffe13f */
.L_x_937:
[----:B------:R-:W-:Y:S01]  /*05d0*/  ULDC UR4, c[0x0][0x2c4] ;  /* 0x0000b10000047ab9 */ /* 0x000fe20000000800 */
[----:B-----5:R-:W-:Y:S01]  /*05e0*/  IADD3 R0, R3, UR6, RZ ;  /* 0x0000000603007c10 */ /* 0x020fe2000fffe0ff */
[----:B------:R-:W-:-:S02]  /*05f0*/  UISETP.NE.AND UP2, UPT, UR4, 0x1, UPT ;  /* 0x000000010400788c */ /* 0x000fc4000bf45270 */
[----:B------:R-:W-:Y:S02]  /*0600*/  ULDC.64 UR10, c[0x0][0x2c8] ;  /* 0x0000b200000a7ab9 */ /* 0x000fe40000000a00 */
[----:B------:R-:W-:Y:S02]  /*0610*/  ULDC.64 UR4, c[0x0][0x328] ;  /* 0x0000ca0000047ab9 */ /* 0x000fe40000000a00 */
[----:B------:R-:W-:Y:S02]  /*0620*/  UISETP.GE.AND UP1, UPT, UR5, 0x1, UPT ;  /* 0x000000010500788c */ /* 0x000fe4000bf26270 */
[----:B------:R-:W-:-:S03]  /*0630*/  UIADD3 UR9, -UR6, UR9, URZ ;  /* 0x0000000906097290 */ /* 0x000fc6000fffe13f */
[----:B------:R-:W-:Y:S01]  /*0640*/  @UP2 UIADD3 UR12, UR7, 0x7f, URZ ;  /* 0x0000007f070c2890 */ /* 0x000fe2000fffe03f */
[----:B------:R-:W-:Y:S01]  /*0650*/  PLOP3.LUT P0, PT, PT, PT, UP1, 0x40, 0x0 ;  /* 0x000000000000781c */ /* 0x000fe20003f0e818 */
[----:B---3--:R-:W-:Y:S02]  /*0660*/  UIADD3 UR8, UR9, 0x1, -UR16 ;  /* 0x0000000109087890 */ /* 0x008fe4000fffe810 */
[----:B------:R-:W-:Y:S02]  /*0670*/  UIMAD.WIDE.U32 UR12, UR12, UR10, URZ ;  /* 0x0000000a0c0c72a5 */ /* 0x000fe4000f8e003f */
[----:B------:R-:W-:Y:S02]  /*0680*/  UIADD3 UR10, UR7, 0x7f, URZ ;  /* 0x0000007f070a7890 */ /* 0x000fe4000fffe03f */
[----:B------:R-:W-:-:S04]  /*0690*/  @UP2 USHF.R.U32.HI UR10, URZ, UR11, UR13 ;  /* 0x0000000b3f0a2299 */ /* 0x000fc8000801160d */
[----:B------:R-:W-:-:S04]  /*06a0*/  UIADD3 UR8, UR8, UR10, URZ ;  /* 0x0000000a08087290 */ /* 0x000fc8000fffe03f */
[----:B------:R-:W-:Y:S01]  /*06b0*/  UIADD3 UR4, UR8, UR4, URZ ;  /* 0x0000000408047290 */ /* 0x000fe2000fffe03f */
[----:B------:R-:W-:Y:S05]  /*06c0*/  @P0 BRA `(.L_x_938) ;  /* 0x0000012000000947 */ /* 0x000fea0003800000 */
[----:B------:R-:W-:Y:S01]  /*06d0*/  ISETP.LT.AND P0, PT, RZ, UR8, PT ;  /* 0x00000008ff007c0c */ /* 0x000fe2000bf01270 */
[----:B------:R-:W-:-:S12]  /*06e0*/  UIADD3 UR6, UR8, -0x1, URZ ;  /* 0xffffffff08067890 */ /* 0x000fd8000fffe03f */
        /* <DEDUP_REMOVED lines=8> */
.L_x_939:
[----:B------:R-:W-:Y:S02]  /*0770*/  UISETP.NE.AND UP0, UPT, UR5, 0x1, UPT ;  /* 0x000000010500788c */ /* 0x000fe4000bf05270 */
[----:B------:R-:W-:Y:S02]  /*0780*/  ULDC.64 UR10, c[0x0][0x330] ;  /* 0x0000cc00000a7ab9 */ /* 0x000fe40000000a00 */
[----:B------:R-:W-:-:S07]  /*0790*/  UIMAD.WIDE.U32 UR12, UR6, UR10, URZ ;  /* 0x0000000a060c72a5 */ /* 0x000fce000f8e003f */
[----:B------:R-:W-:Y:S02]  /*07a0*/  @UP0 USHF.R.U32.HI UR6, URZ, UR11, UR13 ;  /* 0x0000000b3f060299 */ /* 0x000fe4000801160d */
.L_x_940:
[----:B------:R-:W-:Y:S02]  /*07b0*/  ULDC UR8, c[0x0][0x32c] ;  /* 0x0000cb0000087ab9 */ /* 0x000fe40000000800 */
[----:B------:R-:W-:-:S04]  /*07c0*/  UIMAD UR8, UR6, UR5, UR8 ;  /* 0x00000005060872a4 */ /* 0x000fc8000f8e0208 */
[----:B------:R-:W-:-:S04]  /*07d0*/  UISETP.LT.AND UP0, UPT, UR4, UR8, UPT ;  /* 0x000000080400728c */ /* 0x000fc8000bf01270 */
[----:B------:R-:W-:Y:S02]  /*07e0*/  USEL UR4, UR4, UR8, UP0 ;  /* 0x0000000804047287 */ /* 0x000fe40008000000 */
.L_x_938:
[----:B------:R-:W-:Y:S01]  /*07f0*/  UIADD3 UR12, UR9, 0x3f, URZ ;  /* 0x0000003f090c7890 */ /* 0x000fe2000fffe03f */
[----:B------:R-:W-:Y:S01]  /*0800*/  PLOP3.LUT P0, PT, PT, PT, UP1, 0x40, 0x0 ;  /* 0x000000000000781c */ /* 0x000fe20003f0e818 */
[----:B------:R-:W-:Y:S02]  /*0810*/  UIADD3 UR6, UR4, 0x3f, URZ ;  /* 0x0000003f04067890 */ /* 0x000fe4000fffe03f */
[----:B------:R-:W-:Y:S02]  /*0820*/  ULDC.64 UR10, c[0x0][0x2c8] ;  /* 0x0000b200000a7ab9 */ /* 0x000fe40000000a00 */
[----:B------:R-:W-:Y:S02]  /*0830*/  UIMAD.WIDE.U32 UR14, UR7, UR10, URZ ;  /* 0x0000000a070e72a5 */ /* 0x000fe4000f8e003f */
[----:B------:R-:W-:Y:S02]  /*0840*/  USHF.R.S32.HI UR8, URZ, 0x1f, UR12 ;  /* 0x0000001f3f087899 */ /* 0x000fe4000801140c */
[----:B------:R-:W-:-:S02]  /*0850*/  USHF.R.S32.HI UR10, URZ, 0x1f, UR6 ;  /* 0x0000001f3f0a7899 */ /* 0x000fc40008011406 */
[----:B------:R-:W-:Y:S02]  /*0860*/  ULEA.HI UR8, UR8, UR12, URZ, 0x6 ;  /* 0x0000000c08087291 */ /* 0x000fe4000f8f303f */
[----:B------:R-:W-:Y:S02]  /*0870*/  ULEA.HI UR10, UR10, UR6, URZ, 0x6 ;  /* 0x000000060a0a7291 */ /* 0x000fe4000f8f303f */
[----:B------:R-:W-:Y:S02]  /*0880*/  UMOV UR4, UR7 ;  /* 0x0000000700047c82 */ /* 0x000fe40008000000 */
[----:B------:R-:W-:Y:S02]  /*0890*/  @UP2 USHF.R.U32.HI UR4, URZ, UR11, UR15 ;  /* 0x0000000b3f042299 */ /* 0x000fe4000801160f */
[----:B------:R-:W-:Y:S02]  /*08a0*/  USHF.R.S32.HI UR14, URZ, 0x6, UR8 ;  /* 0x000000063f0e7899 */ /* 0x000fe40008011408 */
[----:B------:R-:W-:-:S02]  /*08b0*/  USHF.R.S32.HI UR11, URZ, 0x6, UR10 ;  /* 0x000000063f0b7899 */ /* 0x000fc4000801140a */
[----:B------:R-:W-:Y:S02]  /*08c0*/  UIADD3 UR6, UR9, -UR16, URZ ;  /* 0x8000001009067290 */ /* 0x000fe4000fffe03f */
[----:B------:R-:W-:Y:S02]  /*08d0*/  UISETP.LT.AND UP0, UPT, UR14, UR11, UPT ;  /* 0x0000000b0e00728c */ /* 0x000fe4000bf01270 */
[----:B------:R-:W-:Y:S02]  /*08e0*/  UIADD3 UR10, UR6, UR4, URZ ;  /* 0x00000004060a7290 */ /* 0x000fe4000fffe03f */
[----:B------:R-:W-:Y:S02]  /*08f0*/  ULDC UR8, c[0x0][0x324] ;  /* 0x0000c90000087ab9 */ /* 0x000fe40000000800 */
[----:B------:R-:W-:Y:S02]  /*0900*/  USEL UR14, UR14, UR11, UP0 ;  /* 0x0000000b0e0e7287 */ /* 0x000fe40008000000 */
        /* <DEDUP_REMOVED lines=13> */
.L_x_942:
[----:B------:R-:W-:-:S03]  /*09e0*/  UISETP.NE.AND UP0, UPT, UR5, 0x1, UPT ;  /* 0x000000010500788c */ /* 0x000fc6000bf05270 */
[----:B------:R-:W-:Y:S02]  /*09f0*/  ULDC.64 UR4, c[0x0][0x330] ;  /* 0x0000cc0000047ab9 */ /* 0x000fe40000000a00 */
[----:B------:R-:W-:-:S07]  /*0a00*/  UIMAD.WIDE.U32 UR12, UR10, UR4, URZ ;  /* 0x000000040a0c72a5 */ /* 0x000fce000f8e003f */
[----:B------:R-:W-:Y:S02]  /*0a10*/  @UP0 UMOV UR11, UR13 ;  /* 0x0000000d000b0c82 */ /* 0x000fe40008000000 */
[----:B------:R-:W-:Y:S02]  /*0a20*/  @UP0 USHF.R.U32.HI UR10, URZ, UR5, UR11 ;  /* 0x000000053f0a0299 */ /* 0x000fe4000801160b */
.L_x_943:
[----:B------:R-:W-:Y:S02]  /*0a30*/  ULDC UR4, c[0x0][0x32c] ;  /* 0x0000cb0000047ab9 */ /* 0x000fe40000000800 */
[----:B------:R-:W-:-:S04]  /*0a40*/  UIMAD UR4, UR10, UR4, URZ ;  /* 0x000000040a0472a4 */ /* 0x000fc8000f8e023f */
[----:B------:R-:W-:-:S04]  /*0a50*/  UISETP.LT.AND UP0, UPT, UR8, UR4, UPT ;  /* 0x000000040800728c */ /* 0x000fc8000bf01270 */
[----:B------:R-:W-:-:S04]  /*0a60*/  USEL UR8, UR8, UR4, !UP0 ;  /* 0x0000000408087287 */ /* 0x000fc8000c000000 */
.L_x_941:
        /* <DEDUP_REMOVED lines=76> */
[----:B------:R-:W-:-:S04]  /*0f30*/  ISETP.NE.U32.AND P3, PT, RZ, c[0x0][0x340], PT ;  /* 0x0000d000ff007a0c */ /* 0x000fc80003f65070 */
[----:B------:R-:W-:-:S13]  /*0f40*/  ISETP.NE.AND.EX P3, PT, RZ, c[0x0][0x344], PT, P3 ;  /* 0x0000d100ff007a0c */ /* 0x000fda0003f65330 */
[----:B------:R-:W-:-:S06]  /*0f50*/  @P3 IMAD.WIDE R4, R232, R5, c[0x0][0x340] ;  /* 0x0000d000e8043625 */ /* 0x000fcc00078e0205 */
[----:B------:R1:W2:Y:S01]  /*0f60*/  @P3 LDG.E R4, [R4.64] ;  /* 0x0000001204043981 */ /* 0x0002a2000c1e1900 */
[----:B------:R-:W-:Y:S01]  /*0f70*/  SHF.R.S32.HI R3, RZ, 0x1f, R2 ;  /* 0x0000001fff037819 */ /* 0x000fe20000011402 */
[----:B------:R-:W-:Y:S01]  /*0f80*/  ULDC UR4, c[0x0][0x2c4] ;  /* 0x0000b10000047ab9 */ /* 0x000fe20000000800 */
[----:B------:R-:W-:Y:S01]  /*0f90*/  SHF.R.S32.HI R85, RZ, 0x1f, R6 ;  /* 0x0000001fff557819 */ /* 0x000fe20000011406 */
[----:B------:R-:W3:Y:S01]  /*0fa0*/  S2R R22, SR_CTAID.Y ;  /* 0x0000000000167919 */ /* 0x000ee20000002600 */
[----:B------:R-:W-:Y:S01]  /*0fb0*/  PLOP3.LUT P1, PT, PT, PT, UP2, 0x80, 0x0 ;  /* 0x000000000000781c */ /* 0x000fe20003f2f028 */
[----:B------:R-:W-:Y:S01]  /*0fc0*/  IMAD R3, R3, c[0x0][0x178], RZ ;  /* 0x00005e0003037a24 */ /* 0x000fe200078e02ff */
[-C--:B------:R-:W-:Y:S01]  /*0fd0*/  LEA.HI R12, R85, R6.reuse, RZ, 0x3 ;  /* 0x00000006550c7211 */ /* 0x080fe200078f18ff */
[----:B------:R-:W-:Y:S01]  /*0fe0*/  UIMAD UR4, UR16, UR4, URZ ;  /* 0x00000004100472a4 */ /* 0x000fe2000f8e023f */
[----:B------:R-:W-:Y:S01]  /*0ff0*/  PLOP3.LUT P0, PT, PT, PT, UP2, 0x80, 0x0 ;  /* 0x000000000000781c */ /* 0x000fe20003f0f028 */
[----:B------:R-:W-:Y:S01]  /*1000*/  IMAD R14, R2, c[0x0][0x17c], R3 ;  /* 0x00005f00020e7a24 */ /* 0x000fe200078e0203 */
[----:B------:R-:W-:Y:S01]  /*1010*/  LOP3.LUT R9, R12, 0xfffffff8, RZ, 0xc0, !PT ;  /* 0xfffffff80c097812 */ /* 0x000fe200078ec0ff */
[----:B------:R-:W-:Y:S01]  /*1020*/  IMAD.WIDE.U32 R2, R2, c[0x0][0x178], RZ ;  /* 0x00005e0002027a25 */ /* 0x000fe200078e00ff */
[----:B------:R-:W-:Y:S01]  /*1030*/  SHF.R.S32.HI R12, RZ, 0x3, R12 ;  /* 0x00000003ff0c7819 */ /* 0x000fe2000001140c */
[----:B------:R-:W-:Y:S01]  /*1040*/  BSSY B0, `(.L_x_945) ;  /* 0x00000b0000007945 */ /* 0x000fe20003800000 */
[----:B------:R-:W-:Y:S01]  /*1050*/  SHF.R.S32.HI R11, RZ, 0x1f, R232 ;  /* 0x0000001fff0b7819 */ /* 0x000fe200000114e8 */
[----:B------:R-:W-:Y:S01]  /*1060*/  IMAD.IADD R15, R3, 0x1, R14 ;  /* 0x00000001030f7824 */ /* 0x000fe200078e020e */
[----:B------:R-:W-:Y:S01]  /*1070*/  SEL R24, R232, RZ, !P2 ;  /* 0x000000ffe8187207 */ /* 0x000fe20005000000 */
[----:B------:R-:W-:Y:S01]  /*1080*/  IMAD.IADD R9, R6, 0x1, -R9 ;  /* 0x0000000106097824 */ /* 0x000fe200078e0a09 */
[----:B------:R-:W-:Y:S01]  /*1090*/  SEL R17, R11, RZ, !P2 ;  /* 0x000000ff0b117207 */ /* 0x000fe20005000000 */
[----:B------:R-:W-:Y:S01]  /*10a0*/  IMAD.MOV.U32 R14, RZ, RZ, R2 ;  /* 0x000000ffff0e7224 */ /* 0x000fe200078e0002 */
[----:B------:R-:W-:Y:S01]  /*10b0*/  LEA.HI R7, R85, R6, RZ, 0x4 ;  /* 0x0000000655077211 */ /* 0x000fe200078f20ff */
[----:B------:R-:W-:-:S02]  /*10c0*/  IMAD R2, R9, 0x20, R12 ;  /* 0x0000002009027824 */ /* 0x000fc400078e020c */
[----:B------:R-:W-:Y:S01]  /*10d0*/  IMAD R17, R17, c[0x0][0x1c0], RZ ;  /* 0x0000700011117a24 */ /* 0x000fe200078e02ff */
[----:B------:R-:W-:Y:S01]  /*10e0*/  SHF.R.S32.HI R8, RZ, 0x4, R7 ;  /* 0x00000004ff087819 */ /* 0x000fe20000011407 */
[----:B------:R-:W-:Y:S01]  /*10f0*/  IMAD.SHL.U32 R231, R12, 0x40, RZ ;  /* 0x000000400ce77824 */ /* 0x000fe200078e00ff */
[----:B------:R-:W-:Y:S01]  /*1100*/  IADD3 R2, R2, UR7, RZ ;  /* 0x0000000702027c10 */ /* 0x000fe2000fffe0ff */
[----:B---3--:R-:W-:Y:S01]  /*1110*/  IMAD.WIDE.U32 R14, R22, c[0x0][0x1b8], R14 ;  /* 0x00006e00160e7a25 */ /* 0x008fe200078e000e */
[----:B------:R-:W-:Y:S02]  /*1120*/  SHF.R.S32.HI R3, RZ, 0x1f, R22 ;  /* 0x0000001fff037819 */ /* 0x000fe40000011416 */
[----:B------:R-:W-:Y:S01]  /*1130*/  LEA.HI R229, R7, R8, RZ, 0x1 ;  /* 0x0000000807e57211 */ /* 0x000fe200078f08ff */
[----:B------:R-:W-:Y:S01]  /*1140*/  IMAD.MOV.U32 R18, RZ, RZ, R2 ;  /* 0x000000ffff127224 */ /* 0x000fe200078e0002 */
[----:B------:R-:W-:Y:S01]  /*1150*/  LOP3.LUT R231, R231, 0x1c0, RZ, 0xc0, !PT ;  /* 0x000001c0e7e77812 */ /* 0x000fe200078ec0ff */
[----:B-1----:R-:W-:Y:S01]  /*1160*/  IMAD R5, R3, c[0x0][0x1b8], RZ ;  /* 0x00006e0003057a24 */ /* 0x002fe200078e02ff */
[----:B------:R-:W-:Y:S01]  /*1170*/  LOP3.LUT R7, R7, 0xfffffff0, RZ, 0xc0, !PT ;  /* 0xfffffff007077812 */ /* 0x000fe200078ec0ff */
[----:B------:R-:W-:Y:S01]  /*1180*/  IMAD R17, R24, c[0x0][0x1c4], R17 ;  /* 0x0000710018117a24 */ /* 0x000fe200078e0211 */
[----:B------:R-:W-:Y:S01]  /*1190*/  LOP3.LUT R229, R229, 0xfffffffe, RZ, 0xc0, !PT ;  /* 0xfffffffee5e57812 */ /* 0x000fe200078ec0ff */
[----:B------:R-:W-:-:S02]  /*11a0*/  IMAD R5, R22, c[0x0][0x1bc], R5 ;  /* 0x00006f0016057a24 */ /* 0x000fc400078e0205 */
[----:B------:R-:W-:Y:S02]  /*11b0*/  IMAD.SHL.U32 R20, R9, 0x8, RZ ;  /* 0x0000000809147824 */ /* 0x000fe400078e00ff */
[----:B------:R-:W-:Y:S02]  /*11c0*/  IMAD.IADD R15, R15, 0x1, R5 ;  /* 0x000000010f0f7824 */ /* 0x000fe400078e0205 */
[----:B------:R-:W-:Y:S01]  /*11d0*/  @P1 IMAD.HI.U32 R5, R2, c[0x0][0x2c8], RZ ;  /* 0x0000b20002051a27 */ /* 0x000fe200078e00ff */
[----:B------:R-:W-:Y:S02]  /*11e0*/  IADD3 R31, P1, R0, R12, RZ ;  /* 0x0000000c001f7210 */ /* 0x000fe40007f3e0ff */
[----:B------:R-:W-:Y:S01]  /*11f0*/  LOP3.LUT R10, R231, 0x38, R20, 0xf8, !PT ;  /* 0x00000038e70a7812 */ /* 0x000fe200078ef814 */
[----:B------:R-:W-:Y:S01]  /*1200*/  IMAD.WIDE.U32 R24, R24, c[0x0][0x1c0], R14 ;  /* 0x0000700018187a25 */ /* 0x000fe200078e000e */
[----:B------:R-:W-:Y:S02]  /*1210*/  @P0 SHF.R.U32.HI R18, RZ, c[0x0][0x2cc], R5 ;  /* 0x0000b300ff120a19 */ /* 0x000fe40000011605 */
[----:B------:R-:W-:Y:S01]  /*1220*/  IADD3 R5, R12, UR7, RZ ;  /* 0x000000070c057c10 */ /* 0x000fe2000fffe0ff */
[----:B------:R-:W-:Y:S01]  /*1230*/  IMAD.IADD R25, R25, 0x1, R17 ;  /* 0x0000000119197824 */ /* 0x000fe200078e0211 */
[--C-:B------:R-:W-:Y:S01]  /*1240*/  SHF.R.S32.HI R15, RZ, 0x1f, R18.reuse ;  /* 0x0000001fff0f7819 */ /* 0x100fe20000011412 */
[----:B------:R-:W-:Y:S01]  /*1250*/  IMAD.MOV R13, RZ, RZ, -R18 ;  /* 0x000000ffff0d7224 */ /* 0x000fe200078e0a12 */
[----:B------:R-:W-:Y:S01]  /*1260*/  SHF.R.U32.HI R231, RZ, 0x3, R231 ;  /* 0x00000003ffe77819 */ /* 0x000fe200000116e7 */
[----:B------:R-:W-:Y:S01]  /*1270*/  IMAD.IADD R229, R8, 0x1, -R229 ;  /* 0x0000000108e57824 */ /* 0x000fe200078e0ae5 */
[----:B------:R-:W-:Y:S01]  /*1280*/  IADD3 R8, R5, 0x20, RZ ;  /* 0x0000002005087810 */ /* 0x000fe20007ffe0ff */
[----:B------:R-:W-:Y:S01]  /*1290*/  IMAD R16, R13, c[0x0][0x2c4], R2 ;  /* 0x0000b1000d107a24 */ /* 0x000fe200078e0202 */
[----:B------:R-:W-:Y:S01]  /*12a0*/  SHF.R.S32.HI R13, RZ, 0x1f, R0 ;  /* 0x0000001fff0d7819 */ /* 0x000fe20000011400 */
[----:B------:R-:W-:Y:S01]  /*12b0*/  IMAD R15, R15, c[0x0][0x1b0], RZ ;  /* 0x00006c000f0f7a24 */ /* 0x000fe200078e02ff */
[----:B------:R-:W-:-:S02]  /*12c0*/  LOP3.LUT R231, R10, R231, RZ, 0x3c, !PT ;  /* 0x000000e70ae77212 */ /* 0x000fc400078e3cff */
[----:B------:R-:W-:Y:S01]  /*12d0*/  SHF.R.S32.HI R2, RZ, 0x1f, R16 ;  /* 0x0000001fff027819 */ /* 0x000fe20000011410 */
[----:B------:R-:W-:Y:S01]  /*12e0*/  IMAD R15, R18, c[0x0][0x1b4], R15 ;  /* 0x00006d00120f7a24 */ /* 0x000fe200078e020f */
[----:B------:R-:W-:Y:S01]  /*12f0*/  LEA.HI.X.SX32 R0, R12, R13, 0x1, P1 ;  /* 0x0000000d0c007211 */ /* 0x000fe200008f0eff */
[----:B------:R-:W-:Y:S01]  /*1300*/  IMAD.WIDE.U32 R18, R18, c[0x0][0x1b0], R24 ;  /* 0x00006c0012127a25 */ /* 0x000fe200078e0018 */
[----:B------:R-:W-:Y:S02]  /*1310*/  ISETP.GE.AND P1, PT, R5, UR4, PT ;  /* 0x0000000405007c0c */ /* 0x000fe4000bf26270 */
[----:B------:R-:W-:Y:S01]  /*1320*/  ISETP.GE.AND P0, PT, R8, UR4, PT ;  /* 0x0000000408007c0c */ /* 0x000fe2000bf06270 */
[----:B------:R-:W-:Y:S01]  /*1330*/  IMAD.IADD R19, R19, 0x1, R15 ;  /* 0x0000000113137824 */ /* 0x000fe200078e020f */
[----:B------:R-:W-:Y:S01]  /*1340*/  IADD3 R8, R20, 0x80, RZ ;  /* 0x0000008014087810 */ /* 0x000fe20007ffe0ff */
[----:B------:R-:W-:Y:S01]  /*1350*/  IMAD R15, R2, c[0x0][0x1a8], RZ ;  /* 0x00006a00020f7a24 */ /* 0x000fe200078e02ff */
[----:B------:R-:W-:Y:S01]  /*1360*/  SHF.R.S32.HI R21, RZ, 0x1f, R20 ;  /* 0x0000001fff157819 */ /* 0x000fe20000011414 */
[----:B------:R-:W-:Y:S01]  /*1370*/  IMAD R24, R0, c[0x0][0x1e0], RZ ;  /* 0x0000780000187a24 */ /* 0x000fe200078e02ff */
[----:B------:R-:W-:Y:S01]  /*1380*/  ISETP.GE.AND P2, PT, R8, c[0x0][0x1d4], PT ;  /* 0x0000750008007a0c */ /* 0x000fe20003f46270 */
[----:B------:R-:W-:-:S02]  /*1390*/  IMAD R15, R16, c[0x0][0x1ac], R15 ;  /* 0x00006b00100f7a24 */ /* 0x000fc400078e020f */
[----:B------:R-:W-:-:S04]  /*13a0*/  IMAD.WIDE.U32 R16, R16, c[0x0][0x1a8], R18 ;  /* 0x00006a0010107a25 */ /* 0x000fc800078e0012 */
[----:B------:R-:W-:Y:S01]  /*13b0*/  IMAD.IADD R14, R17, 0x1, R15 ;  /* 0x00000001110e7824 */ /* 0x000fe200078e020f */
[----:B------:R-:W-:Y:S01]  /*13c0*/  LEA R15, P5, R16, c[0x0][0x160], 0x1 ;  /* 0x00005800100f7a11 */ /* 0x000fe200078a08ff */
[----:B------:R-:W-:Y:S01]  /*13d0*/  IMAD R18, R0, c[0x0][0x208], RZ ;  /* 0x0000820000127a24 */ /* 0x000fe200078e02ff */
[----:B------:R-:W-:Y:S01]  /*13e0*/  LEA.HI R0, R85, R6, RZ, 0x6 ;  /* 0x0000000655007211 */ /* 0x000fe200078f30ff */
[----:B------:R-:W-:Y:S01]  /*13f0*/  IMAD.IADD R2, R6, 0x1, -R7 ;  /* 0x0000000106027824 */ /* 0x000fe200078e0a07 */
[----:B------:R-:W-:Y:S01]  /*1400*/  LEA.HI.X R14, R16, c[0x0][0x164], R14, 0x1, P5 ;  /* 0x00005900100e7a11 */ /* 0x000fe200028f0c0e */
[----:B------:R-:W-:Y:S01]  /*1410*/  SHFL.IDX PT, R26, R15, RZ, 0x181f ;  /* 0x00181fff0f1a7589 */ /* 0x000fe200000e0000 */
[----:B------:R-:W-:Y:S01]  /*1420*/  IMAD.SHL.U32 R13, R9, 0x8, RZ ;  /* 0x00000008090d7824 */ /* 0x000fe200078e00ff */
[----:B------:R-:W-:Y:S01]  /*1430*/  IADD3 R16, R20, 0x40, RZ ;  /* 0x0000004014107810 */ /* 0x000fe20007ffe0ff */
[----:B------:R-:W-:Y:S01]  /*1440*/  IMAD.SHL.U32 R0, R0, 0x8, RZ ;  /* 0x0000000800007824 */ /* 0x000fe200078e00ff */
[----:B------:R-:W1:Y:S01]  /*1450*/  SHFL.IDX PT, R27, R14, RZ, 0x181f ;  /* 0x00181fff0e1b7589 */ /* 0x000e6200000e0000 */
[----:B------:R-:W-:Y:S01]  /*1460*/  SHF.R.S32.HI R7, RZ, 0x1f, R2 ;  /* 0x0000001fff077819 */ /* 0x000fe20000011402 */
[----:B------:R-:W-:Y:S01]  /*1470*/  IMAD R24, R31, c[0x0][0x1e4], R24 ;  /* 0x000079001f187a24 */ /* 0x000fe200078e0218 */
[----:B------:R-:W-:Y:S01]  /*1480*/  IADD3 R10, R13, 0x80, RZ ;  /* 0x000000800d0a7810 */ /* 0x000fe20007ffe0ff */
[----:B------:R-:W-:Y:S01]  /*1490*/  IMAD R18, R31, c[0x0][0x20c], R18 ;  /* 0x000083001f127a24 */ /* 0x000fe200078e0212 */
[----:B------:R-:W-:Y:S01]  /*14a0*/  LOP3.LUT R231, R231, 0xfffffe00, R0, 0xf8, !PT ;  /* 0xfffffe00e7e77812 */ /* 0x000fe200078ef800 */
[----:B------:R-:W-:Y:S01]  /*14b0*/  IMAD.WIDE.U32 R32, R31, c[0x0][0x1e0], R20 ;  /* 0x000078001f207a25 */ /* 0x000fe200078e0014 */
[----:B------:R-:W-:-:S02]  /*14c0*/  LEA.HI R0, R7, R2, RZ, 0x3 ;  /* 0x0000000207007211 */ /* 0x000fc400078f18ff */
[----:B------:R-:W-:Y:S01]  /*14d0*/  @!P1 SHF.R.S32.HI R17, RZ, 0x1f, R10 ;  /* 0x0000001fff119819 */ /* 0x000fe2000001140a */
[----:B------:R-:W-:Y:S01]  /*14e0*/  IMAD.WIDE.U32 R30, R31, c[0x0][0x208], R20 ;  /* 0x000082001f1e7a25 */ /* 0x000fe200078e0014 */
[----:B------:R-:W-:Y:S02]  /*14f0*/  LOP3.LUT R7, R0, 0xfffffff8, RZ, 0xc0, !PT ;  /* 0xfffffff800077812 */ /* 0x000fe400078ec0ff */
[----:B------:R-:W-:Y:S01]  /*1500*/  IADD3 R8, R13, 0xc0, RZ ;  /* 0x000000c00d087810 */ /* 0x000fe20007ffe0ff */
[----:B------:R-:W-:Y:S01]  /*1510*/  IMAD.IADD R25, R33, 0x1, R24 ;  /* 0x0000000121197824 */ /* 0x000fe200078e0218 */
[----:B------:R-:W-:Y:S01]  /*1520*/  ISETP.GE.AND P6, PT, R10, c[0x0][0x198], PT ;  /* 0x000066000a007a0c */ /* 0x000fe20003fc6270 */
[----:B------:R-:W-:Y:S01]  /*1530*/  IMAD.IADD R7, R2, 0x1, -R7 ;  /* 0x0000000102077824 */ /* 0x000fe200078e0a07 */
[----:B------:R-:W-:Y:S01]  /*1540*/  @!P1 LEA.HI R10, R17, R10, RZ, 0x3 ;  /* 0x0000000a110a9211 */ /* 0x000fe200078f18ff */
[----:B------:R-:W-:Y:S01]  /*1550*/  IMAD.IADD R19, R31, 0x1, R18 ;  /* 0x000000011f137824 */ /* 0x000fe200078e0212 */
[----:B------:R-:W-:Y:S01]  /*1560*/  @!P1 SHF.R.S32.HI R17, RZ, 0x1f, R8 ;  /* 0x0000001fff119819 */ /* 0x000fe20000011408 */
[----:B------:R-:W-:Y:S01]  /*1570*/  IMAD.MOV.U32 R24, RZ, RZ, R32 ;  /* 0x000000ffff187224 */ /* 0x000fe200078e0020 */
[----:B------:R-:W-:Y:S01]  /*1580*/  ISETP.GE.AND P5, PT, R8, c[0x0][0x198], PT ;  /* 0x0000660008007a0c */ /* 0x000fe20003fa6270 */
[----:B------:R-:W-:Y:S01]  /*1590*/  IMAD.MOV.U32 R18, RZ, RZ, R30 ;  /* 0x000000ffff127224 */ /* 0x000fe200078e001e */
[----:B------:R-:W-:Y:S01]  /*15a0*/  @!P1 LEA.HI R8, R17, R8, RZ, 0x3 ;  /* 0x0000000811089211 */ /* 0x000fe200078f18ff */
[----:B------:R-:W-:Y:S01]  /*15b0*/  IMAD.WIDE.U32 R24, R22, c[0x0][0x1e8], R24 ;  /* 0x00007a0016187a25 */ /* 0x000fe200078e0018 */
[----:B------:R-:W-:-:S02]  /*15c0*/  @!P1 LOP3.LUT R10, R10, 0xfffffff8, RZ, 0xc0, !PT ;  /* 0xfffffff80a0a9812 */ /* 0x000fc400078ec0ff */
[----:B------:R-:W-:-:S03]  /*15d0*/  @!P1 LOP3.LUT R8, R8, 0xfffffff8, RZ, 0xc0, !PT ;  /* 0xfffffff808089812 */ /* 0x000fc600078ec0ff */
[----:B-1----:R-:W-:-:S04]  /*15e0*/  @!P1 IMAD.WIDE R32, R10, 0x2, R26 ;  /* 0x000000020a209825 */ /* 0x002fc800078e021a */
[----:B------:R-:W-:Y:S01]  /*15f0*/  IMAD.MOV.U32 R10, RZ, RZ, 0x10 ;  /* 0x00000010ff0a7424 */ /* 0x000fe200078e00ff */
[--C-:B--2---:R-:W-:Y:S01]  /*1600*/  @P3 SHF.R.S32.HI R29, RZ, 0x1f, R4.reuse ;  /* 0x0000001fff1d3819 */ /* 0x104fe20000011404 */
[----:B------:R-:W-:Y:S02]  /*1610*/  @P3 IMAD.MOV.U32 R28, RZ, RZ, R4 ;  /* 0x000000ffff1c3224 */ /* 0x000fe400078e0004 */
[----:B------:R-:W-:Y:S02]  /*1620*/  @!P3 IMAD.MOV.U32 R29, RZ, RZ, R11 ;  /* 0x000000ffff1db224 */ /* 0x000fe400078e000b */
[----:B------:R-:W-:Y:S02]  /*1630*/  @!P3 IMAD.MOV.U32 R28, RZ, RZ, R232 ;  /* 0x000000ffff1cb224 */ /* 0x000fe400078e00e8 */
[----:B------:R-:W-:Y:S01]  /*1640*/  IMAD R11, R3, c[0x0][0x1e8], RZ ;  /* 0x00007a00030b7a24 */ /* 0x000fe200078e02ff */
[----:B------:R-:W-:Y:S01]  /*1650*/  SEL R4, R29, RZ, !P4 ;  /* 0x000000ff1d047207 */ /* 0x000fe20006000000 */
[----:B------:R-:W-:Y:S01]  /*1660*/  IMAD R3, R3, c[0x0][0x210], RZ ;  /* 0x0000840003037a24 */ /* 0x000fe200078e02ff */
[----:B------:R-:W-:Y:S01]  /*1670*/  SEL R234, R28, RZ, !P4 ;  /* 0x000000ff1cea7207 */ /* 0x000fe20006000000 */
[C---:B------:R-:W-:Y:S01]  /*1680*/  IMAD R2, R22.reuse, c[0x0][0x1ec], R11 ;  /* 0x00007b0016027a24 */ /* 0x040fe200078e020b */
[----:B------:R-:W-:Y:S01]  /*1690*/  @!P1 SHF.R.S32.HI R11, RZ, 0x1f, R16 ;  /* 0x0000001fff0b9819 */ /* 0x000fe20000011410 */
[C---:B------:R-:W-:Y:S01]  /*16a0*/  IMAD R3, R22.reuse, c[0x0][0x214], R3 ;  /* 0x0000850016037a24 */ /* 0x040fe200078e0203 */
[----:B------:R-:W-:Y:S01]  /*16b0*/  @!P1 LEA R28, P3, R13, R26, 0x1 ;  /* 0x0000001a0d1c9211 */ /* 0x000fe200078608ff */
[----:B------:R-:W-:Y:S01]  /*16c0*/  IMAD.WIDE.U32 R22, R22, c[0x0][0x210], R18 ;  /* 0x0000840016167a25 */ /* 0x000fe200078e0012 */
[----:B------:R-:W-:-:S02]  /*16d0*/  @!P1 LEA.HI R11, R11, R16, RZ, 0x3 ;  /* 0x000000100b0b9211 */ /* 0x000fc400078f18ff */
[----:B------:R-:W-:Y:S01]  /*16e0*/  @!P1 LEA.HI.X R29, R13, R27, R21, 0x1, P3 ;  /* 0x0000001b0d1d9211 */ /* 0x000fe200018f0c15 */
[----:B------:R-:W-:Y:S01]  /*16f0*/  @!P1 IMAD.SHL.U32 R18, R231, 0x2, RZ ;  /* 0x00000002e7129824 */ /* 0x000fe200078e00ff */
[----:B------:R-:W-:Y:S01]  /*1700*/  ISETP.GE.AND P4, PT, R13, c[0x0][0x198], PT ;  /* 0x000066000d007a0c */ /* 0x000fe20003f86270 */
[----:B------:R-:W-:Y:S01]  /*1710*/  IMAD.IADD R25, R25, 0x1, R2 ;  /* 0x0000000119197824 */ /* 0x000fe200078e0202 */
[----:B------:R-:W-:Y:S01]  /*1720*/  ISETP.GE.AND P3, PT, R13, c[0x0][0x198], PT ;  /* 0x000066000d007a0c */ /* 0x000fe20003f66270 */
[----:B------:R-:W-:Y:S01]  /*1730*/  IMAD R243, R4, c[0x0][0x1f0], RZ ;  /* 0x00007c0004f37a24 */ /* 0x000fe200078e02ff */
[----:B------:R-:W-:Y:S01]  /*1740*/  ISETP.GE.AND P4, PT, R16, c[0x0][0x198], PT ;  /* 0x0000660010007a0c */ /* 0x000fe20003f86270 */
[----:B------:R-:W-:Y:S01]  /*1750*/  IMAD R239, R4, c[0x0][0x218], RZ ;  /* 0x0000860004ef7a24 */ /* 0x000fe200078e02ff */
[----:B------:R-:W-:Y:S01]  /*1760*/  @!P1 LOP3.LUT R11, R11, 0xfffffff8, RZ, 0xc0, !PT ;  /* 0xfffffff80b0b9812 */ /* 0x000fe200078ec0ff */
[C---:B------:R-:W-:Y:S01]  /*1770*/  IMAD R243, R234.reuse, c[0x0][0x1f4], R243 ;  /* 0x00007d00eaf37a24 */ /* 0x040fe200078e02f3 */
[----:B------:R-:W-:Y:S01]  /*1780*/  P2R R17, PR, RZ, 0x10 ;  /* 0x00000010ff117803 */ /* 0x000fe20000000000 */
[----:B------:R-:W-:-:S02]  /*1790*/  IMAD R239, R234, c[0x0][0x21c], R239 ;  /* 0x00008700eaef7a24 */ /* 0x000fc400078e02ef */
[----:B------:R-:W-:-:S04]  /*17a0*/  @!P1 IMAD.WIDE R30, R11, 0x2, R26 ;  /* 0x000000020b1e9825 */ /* 0x000fc800078e021a */
[----:B------:R-:W-:Y:S01]  /*17b0*/  @!P1 IMAD.WIDE R26, R8, 0x2, R26 ;  /* 0x00000002081a9825 */ /* 0x000fe200078e021a */
[----:B------:R-:W-:Y:S01]  /*17c0*/  @!PT LDS RZ, [RZ] ;  /* 0x00000000fffff984 */ /* 0x000fe20000000800 */
[----:B------:R1:W-:Y:S01]  /*17d0*/  @!P1 LDGSTS.E.BYPASS.LTC128B.128 [R18+0x10100], [R28.64], !P3 ;  /* 0x101000001c129fae */ /* 0x0003e2000d901d52 */
[----:B------:R-:W-:Y:S02]  /*17e0*/  ISETP.GE.AND P3, PT, R16, c[0x0][0x1d4], PT ;  /* 0x0000750010007a0c */ /* 0x000fe40003f66270 */
[----:B------:R-:W-:Y:S01]  /*17f0*/  IMAD.SHL.U32 R8, R7, 0x40, RZ ;  /* 0x0000004007087824 */ /* 0x000fe200078e00ff */
[----:B------:R2:W-:Y:S01]  /*1800*/  @!P1 LDGSTS.E.BYPASS.LTC128B.128 [R18+0x14100], [R30.64], !P4 ;  /* 0x141000001e129fae */ /* 0x0005e2000e101d52 */
[----:B------:R-:W-:Y:S01]  /*1810*/  IMAD.SHL.U32 R11, R229, 0x8, RZ ;  /* 0x00000008e50b7824 */ /* 0x000fe200078e00ff */
[----:B------:R-:W-:Y:S01]  /*1820*/  ISETP.GE.AND P4, PT, R20, c[0x0][0x1d4], PT ;  /* 0x0000750014007a0c */ /* 0x000fe20003f86270 */
[----:B------:R-:W-:Y:S01]  /*1830*/  IMAD.WIDE.U32 R236, R234, c[0x0][0x1f0], R24 ;  /* 0x00007c00eaec7a25 */ /* 0x000fe200078e0018 */
[----:B------:R-:W-:Y:S01]  /*1840*/  LOP3.LUT R8, R8, 0x1c0, RZ, 0xc0, !PT ;  /* 0x000001c008087812 */ /* 0x000fe200078ec0ff */
[----:B------:R2:W-:Y:S02]  /*1850*/  @!P1 LDGSTS.E.BYPASS.LTC128B.128 [R18+0x18100], [R32.64], !P6 ;  /* 0x1810000020129fae */ /* 0x0005e4000f101d52 */
[----:B------:R-:W-:Y:S01]  /*1860*/  IMAD.SHL.U32 R4, R0, 0x40, RZ ;  /* 0x0000004000047824 */ /* 0x000fe200078e00ff */
[----:B------:R-:W-:Y:S01]  /*1870*/  LOP3.LUT R11, R8, 0x8, R11, 0xf8, !PT ;  /* 0x00000008080b7812 */ /* 0x000fe200078ef80b */
[----:B------:R2:W-:Y:S01]  /*1880*/  @!P1 LDGSTS.E.BYPASS.LTC128B.128 [R18+0x1c100], [R26.64], !P5 ;  /* 0x1c1000001a129fae */ /* 0x0005e2000e901d52 */
[----:B------:R-:W-:Y:S01]  /*1890*/  LOP3.LUT P1, RZ, R7, 0x2, RZ, 0xc0, !PT ;  /* 0x0000000207ff7812 */ /* 0x000fe2000782c0ff */
[----:B------:R-:W-:Y:S01]  /*18a0*/  IMAD.IADD R243, R237, 0x1, R243 ;  /* 0x00000001edf37824 */ /* 0x000fe200078e02f3 */
[----:B------:R-:W-:-:S02]  /*18b0*/  SHF.R.U32.HI R8, RZ, 0x3, R8 ;  /* 0x00000003ff087819 */ /* 0x000fc40000011608 */
[----:B------:R-:W-:Y:S02]  /*18c0*/  SEL R2, R10, 0xfffffff0, !P1 ;  /* 0xfffffff00a027807 */ /* 0x000fe40004800000 */
[----:B------:R-:W-:Y:S02]  /*18d0*/  LOP3.LUT P1, RZ, R7, 0x4, RZ, 0xc0, !PT ;  /* 0x0000000407ff7812 */ /* 0x000fe4000782c0ff */
[----:B------:R-:W-:Y:S02]  /*18e0*/  LOP3.LUT R7, R11, R8, RZ, 0x3c, !PT ;  /* 0x000000080b077212 */ /* 0x000fe400078e3cff */
[----:B------:R-:W-:Y:S02]  /*18f0*/  IADD3 R0, R20, 0xc0, RZ ;  /* 0x000000c014007810 */ /* 0x000fe40007ffe0ff */
[----:B------:R-:W-:Y:S01]  /*1900*/  LOP3.LUT R4, R7, 0xfffffe00, R4, 0xf8, !PT ;  /* 0xfffffe0007047812 */ /* 0x000fe200078ef804 */
[----:B-1----:R-:W-:Y:S02]  /*1910*/  IMAD.IADD R29, R23, 0x1, R3 ;  /* 0x00000001171d7824 */ /* 0x002fe400078e0203 */
[----:B------:R-:W-:Y:S01]  /*1920*/  IMAD.MOV.U32 R28, RZ, RZ, R22 ;  /* 0x000000ffff1c7224 */ /* 0x000fe200078e0016 */
[----:B------:R2:W1:Y:S01]  /*1930*/  SHFL.IDX PT, R23, R14, 0x1, 0x181f ;  /* 0x00381f000e177f89 */ /* 0x00046200000e0000 */
[----:B------:R-:W-:-:S02]  /*1940*/  IMAD.MOV.U32 R3, RZ, RZ, 0x20 ;  /* 0x00000020ff037424 */ /* 0x000fc400078e00ff */
[----:B------:R-:W-:Y:S01]  /*1950*/  IMAD.WIDE.U32 R234, R234, c[0x0][0x218], R28 ;  /* 0x00008600eaea7a25 */ /* 0x000fe200078e001c */
[----:B------:R2:W3:Y:S02]  /*1960*/  SHFL.IDX PT, R22, R15, 0x1, 0x181f ;  /* 0x00381f000f167f89 */ /* 0x0004e400000e0000 */
[----:B------:R-:W-:Y:S01]  /*1970*/  SEL R3, R3, 0xffffffe0, !P1 ;  /* 0xffffffe003037807 */ /* 0x000fe20004800000 */
[----:B------:R-:W-:Y:S01]  /*1980*/  IMAD.IADD R239, R235, 0x1, R239 ;  /* 0x00000001ebef7824 */ /* 0x000fe200078e02ef */
[----:B------:R-:W-:Y:S01]  /*1990*/  ISETP.GE.AND P1, PT, R0, c[0x0][0x1d4], PT ;  /* 0x0000750000007a0c */ /* 0x000fe20003f26270 */
[----:B------:R-:W-:Y:S07]  /*19a0*/  @P0 BRA `(.L_x_946) ;  /* 0x0000019000000947 */ /* 0x000fee0003800000 */
[C---:B------:R-:W-:Y:S02]  /*19b0*/  IADD3 R11, R13.reuse, 0x80, RZ ;  /* 0x000000800d0b7810 */ /* 0x040fe40007ffe0ff */
[C---:B------:R-:W-:Y:S02]  /*19c0*/  IADD3 R7, R13.reuse, 0xc0, RZ ;  /* 0x000000c00d077810 */ /* 0x040fe40007ffe0ff */
[----:B---3--:R-:W-:-:S02]  /*19d0*/  LEA R24, P0, R13, R22, 0x1 ;  /* 0x000000160d187211 */ /* 0x008fc400078008ff */
[----:B------:R-:W-:Y:S02]  /*19e0*/  SHF.R.S32.HI R19, RZ, 0x1f, R16 ;  /* 0x0000001fff137819 */ /* 0x000fe40000011410 */
[----:B------:R-:W-:Y:S02]  /*19f0*/  SHF.R.S32.HI R8, RZ, 0x1f, R11 ;  /* 0x0000001fff087819 */ /* 0x000fe4000001140b */
[----:B------:R-:W-:Y:S02]  /*1a00*/  SHF.R.S32.HI R0, RZ, 0x1f, R7 ;  /* 0x0000001fff007819 */ /* 0x000fe40000011407 */
[----:B--2---:R-:W-:Y:S02]  /*1a10*/  P2R R18, PR, RZ, 0x2 ;  /* 0x00000002ff127803 */ /* 0x004fe40000000000 */
[----:B-1----:R-:W-:Y:S02]  /*1a20*/  LEA.HI.X R25, R13, R23, R21, 0x1, P0 ;  /* 0x000000170d197211 */ /* 0x002fe400000f0c15 */
[----:B------:R-:W-:Y:S01]  /*1a30*/  LEA.HI R10, R19, R16, RZ, 0x3 ;  /* 0x00000010130a7211 */ /* 0x000fe200078f18ff */
[----:B------:R-:W-:Y:S01]  /*1a40*/  IMAD.SHL.U32 R19, R231, 0x2, RZ ;  /* 0x00000002e7137824 */ /* 0x000fe200078e00ff */
[----:B------:R-:W-:-:S02]  /*1a50*/  ISETP.GE.AND P1, PT, R13, c[0x0][0x198], PT ;  /* 0x000066000d007a0c */ /* 0x000fc40003f26270 */
[----:B------:R-:W-:Y:S02]  /*1a60*/  ISETP.NE.AND P0, PT, R17, RZ, PT ;  /* 0x000000ff1100720c */ /* 0x000fe40003f05270 */
[----:B------:R-:W-:Y:S02]  /*1a70*/  LEA.HI R8, R8, R11, RZ, 0x3 ;  /* 0x0000000b08087211 */ /* 0x000fe400078f18ff */
[----:B------:R-:W-:Y:S02]  /*1a80*/  LEA.HI R0, R0, R7, RZ, 0x3 ;  /* 0x0000000700007211 */ /* 0x000fe400078f18ff */
[----:B------:R-:W-:Y:S02]  /*1a90*/  LOP3.LUT R10, R10, 0xfffffff8, RZ, 0xc0, !PT ;  /* 0xfffffff80a0a7812 */ /* 0x000fe400078ec0ff */
[----:B------:R-:W-:Y:S02]  /*1aa0*/  LOP3.LUT R7, R8, 0xfffffff8, RZ, 0xc0, !PT ;  /* 0xfffffff808077812 */ /* 0x000fe400078ec0ff */
[----:B------:R-:W-:Y:S01]  /*1ab0*/  LOP3.LUT R11, R0, 0xfffffff8, RZ, 0xc0, !PT ;  /* 0xfffffff8000b7812 */ /* 0x000fe200078ec0ff */
[----:B------:R-:W-:Y:S01]  /*1ac0*/  IMAD.WIDE R26, R10, 0x2, R22 ;  /* 0x000000020a1a7825 */ /* 0x000fe200078e0216 */
[----:B------:R1:W-:Y:S01]  /*1ad0*/  LDGSTS.E.BYPASS.LTC128B.128 [R19+0x11100], [R24.64], !P1 ;  /* 0x1110000018137fae */ /* 0x0003e2000c901d52 */
[----:B------:R-:W-:-:S02]  /*1ae0*/  ISETP.NE.AND P1, PT, R18, RZ, PT ;  /* 0x000000ff1200720c */ /* 0x000fc40003f25270 */
[--C-:B------:R-:W-:Y:S01]  /*1af0*/  IMAD.WIDE R28, R7, 0x2, R22.reuse ;  /* 0x00000002071c7825 */ /* 0x100fe200078e0216 */
[----:B------:R1:W-:Y:S03]  /*1b00*/  LDGSTS.E.BYPASS.LTC128B.128 [R19+0x15100], [R26.64], !P0 ;  /* 0x151000001a137fae */ /* 0x0003e6000c101d52 */
[----:B------:R-:W-:Y:S01]  /*1b10*/  IMAD.WIDE R22, R11, 0x2, R22 ;  /* 0x000000020b167825 */ /* 0x000fe200078e0216 */
[----:B------:R1:W-:Y:S04]  /*1b20*/  LDGSTS.E.BYPASS.LTC128B.128 [R19+0x19100], [R28.64], !P6 ;  /* 0x191000001c137fae */ /* 0x0003e8000f101d52 */
[----:B------:R1:W-:Y:S02]  /*1b30*/  LDGSTS.E.BYPASS.LTC128B.128 [R19+0x1d100], [R22.64], !P5 ;  /* 0x1d10000016137fae */ /* 0x0003e4000e901d52 */
.L_x_946:
[----:B------:R-:W-:Y:S05]  /*1b40*/  BSYNC B0 ;  /* 0x0000000000007941 */ /* 0x000fea0003800000 */
.L_x_945:
[----:B------:R-:W-:Y:S01]  /*1b50*/  IADD3 R0, R5, 0x40, RZ ;  /* 0x0000004005007810 */ /* 0x000fe20007ffe0ff */
[----:B-1----:R1:W4:Y:S01]  /*1b60*/  SHFL.IDX PT, R23, R14, 0x2, 0x181f ;  /* 0x00581f000e177f89 */ /* 0x00232200000e0000 */
[----:B------:R-:W-:Y:S02]  /*1b70*/  BSSY B0, `(.L_x_947) ;  /* 0x000001e000007945 */ /* 0x000fe40003800000 */
[----:B------:R-:W-:Y:S01]  /*1b80*/  ISETP.GE.AND P0, PT, R0, UR4, PT ;  /* 0x0000000400007c0c */ /* 0x000fe2000bf06270 */
[----:B---3--:R1:W3:-:S12]  /*1b90*/  SHFL.IDX PT, R22, R15, 0x2, 0x181f ;  /* 0x00581f000f167f89 */ /* 0x0082d800000e0000 */
[----:B------:R-:W-:Y:S05]  /*1ba0*/  @P0 BRA `(.L_x_948) ;  /* 0x000001a000000947 */ /* 0x000fea0003800000 */
[C---:B------:R-:W-:Y:S02]  /*1bb0*/  IADD3 R11, R13.reuse, 0x80, RZ ;  /* 0x000000800d0b7810 */ /* 0x040fe40007ffe0ff */
[C---:B------:R-:W-:Y:S02]  /*1bc0*/  IADD3 R7, R13.reuse, 0xc0, RZ ;  /* 0x000000c00d077810 */ /* 0x040fe40007ffe0ff */
[----:B---3--:R-:W-:Y:S02]  /*1bd0*/  LEA R24, P0, R13, R22, 0x1 ;  /* 0x000000160d187211 */ /* 0x008fe400078008ff */
[----:B------:R-:W-:Y:S02]  /*1be0*/  SHF.R.S32.HI R19, RZ, 0x1f, R16 ;  /* 0x0000001fff137819 */ /* 0x000fe40000011410 */
[----:B------:R-:W-:Y:S02]  /*1bf0*/  SHF.R.S32.HI R8, RZ, 0x1f, R11 ;  /* 0x0000001fff087819 */ /* 0x000fe4000001140b */
[----:B------:R-:W-:-:S02]  /*1c00*/  SHF.R.S32.HI R0, RZ, 0x1f, R7 ;  /* 0x0000001fff007819 */ /* 0x000fc40000011407 */
[----:B--2---:R-:W-:Y:S02]  /*1c10*/  P2R R18, PR, RZ, 0x2 ;  /* 0x00000002ff127803 */ /* 0x004fe40000000000 */
[----:B----4-:R-:W-:Y:S02]  /*1c20*/  LEA.HI.X R25, R13, R23, R21, 0x1, P0 ;  /* 0x000000170d197211 */ /* 0x010fe400000f0c15 */
[----:B------:R-:W-:Y:S01]  /*1c30*/  LEA.HI R10, R19, R16, RZ, 0x3 ;  /* 0x00000010130a7211 */ /* 0x000fe200078f18ff */
[----:B------:R-:W-:Y:S01]  /*1c40*/  IMAD.SHL.U32 R19, R231, 0x2, RZ ;  /* 0x00000002e7137824 */ /* 0x000fe200078e00ff */
[----:B------:R-:W-:Y:S02]  /*1c50*/  ISETP.GE.AND P1, PT, R13, c[0x0][0x198], PT ;  /* 0x000066000d007a0c */ /* 0x000fe40003f26270 */
[----:B------:R-:W-:Y:S02]  /*1c60*/  ISETP.NE.AND P0, PT, R17, RZ, PT ;  /* 0x000000ff1100720c */ /* 0x000fe40003f05270 */
[----:B------:R-:W-:-:S02]  /*1c70*/  LEA.HI R8, R8, R11, RZ, 0x3 ;  /* 0x0000000b08087211 */ /* 0x000fc400078f18ff */
[----:B------:R-:W-:Y:S02]  /*1c80*/  LEA.HI R0, R0, R7, RZ, 0x3 ;  /* 0x0000000700007211 */ /* 0x000fe400078f18ff */
[----:B------:R-:W-:Y:S02]  /*1c90*/  LOP3.LUT R10, R10, 0xfffffff8, RZ, 0xc0, !PT ;  /* 0xfffffff80a0a7812 */ /* 0x000fe400078ec0ff */
[----:B------:R-:W-:Y:S02]  /*1ca0*/  LOP3.LUT R7, R8, 0xfffffff8, RZ, 0xc0, !PT ;  /* 0xfffffff808077812 */ /* 0x000fe400078ec0ff */
[----:B------:R-:W-:Y:S01]  /*1cb0*/  LOP3.LUT R11, R0, 0xfffffff8, RZ, 0xc0, !PT ;  /* 0xfffffff8000b7812 */ /* 0x000fe200078ec0ff */
[--C-:B------:R-:W-:Y:S01]  /*1cc0*/  IMAD.WIDE R26, R10, 0x2, R22.reuse ;  /* 0x000000020a1a7825 */ /* 0x100fe200078e0216 */
[----:B------:R-:W-:Y:S01]  /*1cd0*/  @!PT LDS RZ, [RZ] ;  /* 0x00000000fffff984 */ /* 0x000fe20000000800 */
[----:B------:R2:W-:Y:S01]  /*1ce0*/  LDGSTS.E.BYPASS.LTC128B.128 [R19+0x12100], [R24.64], !P1 ;  /* 0x1210000018137fae */ /* 0x0005e2000c901d52 */
[----:B------:R-:W-:Y:S02]  /*1cf0*/  ISETP.NE.AND P1, PT, R18, RZ, PT ;  /* 0x000000ff1200720c */ /* 0x000fe40003f25270 */
[--C-:B------:R-:W-:Y:S01]  /*1d00*/  IMAD.WIDE R28, R7, 0x2, R22.reuse ;  /* 0x00000002071c7825 */ /* 0x100fe200078e0216 */
[----:B------:R2:W-:Y:S03]  /*1d10*/  LDGSTS.E.BYPASS.LTC128B.128 [R19+0x16100], [R26.64], !P0 ;  /* 0x161000001a137fae */ /* 0x0005e6000c101d52 */
[----:B------:R-:W-:Y:S01]  /*1d20*/  IMAD.WIDE R22, R11, 0x2, R22 ;  /* 0x000000020b167825 */ /* 0x000fe200078e0216 */
[----:B------:R2:W-:Y:S04]  /*1d30*/  LDGSTS.E.BYPASS.LTC128B.128 [R19+0x1a100], [R28.64], !P6 ;  /* 0x1a1000001c137fae */ /* 0x0005e8000f101d52 */
[----:B------:R2:W-:Y:S02]  /*1d40*/  LDGSTS.E.BYPASS.LTC128B.128 [R19+0x1e100], [R22.64], !P5 ;  /* 0x1e10000016137fae */ /* 0x0005e4000e901d52 */
.L_x_948:
[----:B------:R-:W-:Y:S05]  /*1d50*/  BSYNC B0 ;  /* 0x0000000000007941 */ /* 0x000fea0003800000 */
.L_x_947:
[----:B------:R-:W-:Y:S01]  /*1d60*/  IADD3 R5, R5, 0x60, RZ ;  /* 0x0000006005057810 */ /* 0x000fe20007ffe0ff */
[----:B------:R-:W-:Y:S01]  /*1d70*/  UMOV UR10, 0x6 ;  /* 0x00000006000a7882 */ /* 0x000fe20000000000 */
[----:B--2---:R2:W1:Y:S01]  /*1d80*/  SHFL.IDX PT, R19, R14, 0x3, 0x181f ;  /* 0x00781f000e137f89 */ /* 0x00446200000e0000 */
[----:B------:R-:W-:Y:S01]  /*1d90*/  ULDC.64 UR12, c[0x0][0x1e0] ;  /* 0x00007800000c7ab9 */ /* 0x000fe20000000a00 */
[----:B------:R-:W-:Y:S01]  /*1da0*/  ISETP.GE.AND P0, PT, R5, UR4, PT ;  /* 0x0000000405007c0c */ /* 0x000fe2000bf06270 */
[----:B------:R-:W-:Y:S01]  /*1db0*/  UIADD3 UR15, UR14, -0x1, URZ ;  /* 0xffffffff0e0f7890 */ /* 0x000fe2000fffe03f */
[----:B------:R2:W4:Y:S01]  /*1dc0*/  SHFL.IDX PT, R18, R15, 0x3, 0x181f ;  /* 0x00781f000f127f89 */ /* 0x00052200000e0000 */
[----:B------:R-:W-:Y:S01]  /*1dd0*/  USHF.L.U64.HI UR20, UR12, UR10, UR13 ;  /* 0x0000000a0c147299 */ /* 0x000fe2000801020d */
[----:B------:R-:W-:Y:S01]  /*1de0*/  BSSY B0, `(.L_x_949) ;  /* 0x000001d000007945 */ /* 0x000fe20003800000 */
[----:B------:R-:W-:-:S08]  /*1df0*/  USHF.L.U32 UR21, UR12, 0x6, URZ ;  /* 0x000000060c157899 */ /* 0x000fd0000800063f */
[----:B------:R-:W-:Y:S05]  /*1e00*/  @P0 BRA `(.L_x_950) ;  /* 0x000001a000000947 */ /* 0x000fea0003800000 */
[----:B------:R-:W-:Y:S01]  /*1e10*/  P2R R0, PR, RZ, 0x2 ;  /* 0x00000002ff007803 */ /* 0x000fe20000000000 */
[----:B------:R-:W-:Y:S01]  /*1e20*/  IMAD.SHL.U32 R5, R231, 0x2, RZ ;  /* 0x00000002e7057824 */ /* 0x000fe200078e00ff */
[C---:B------:R-:W-:Y:S02]  /*1e30*/  ISETP.GE.AND P1, PT, R13.reuse, c[0x0][0x198], PT ;  /* 0x000066000d007a0c */ /* 0x040fe40003f26270 */
[C---:B-12-4-:R-:W-:Y:S02]  /*1e40*/  LEA R14, P0, R13.reuse, R18, 0x1 ;  /* 0x000000120d0e7211 */ /* 0x056fe400078008ff */
[C---:B------:R-:W-:Y:S02]  /*1e50*/  IADD3 R8, R13.reuse, 0xc0, RZ ;  /* 0x000000c00d087810 */ /* 0x040fe40007ffe0ff */
[----:B------:R-:W-:Y:S02]  /*1e60*/  LEA.HI.X R15, R13, R19, R21, 0x1, P0 ;  /* 0x000000130d0f7211 */ /* 0x000fe400000f0c15 */
[----:B------:R-:W-:-:S02]  /*1e70*/  SHF.R.S32.HI R7, RZ, 0x1f, R8 ;  /* 0x0000001fff077819 */ /* 0x000fc40000011408 */
[----:B------:R-:W-:Y:S02]  /*1e80*/  ISETP.NE.AND P0, PT, R17, RZ, PT ;  /* 0x000000ff1100720c */ /* 0x000fe40003f05270 */
[----:B------:R-:W-:Y:S01]  /*1e90*/  LEA.HI R7, R7, R8, RZ, 0x3 ;  /* 0x0000000807077211 */ /* 0x000fe200078f18ff */
[----:B------:R-:W-:Y:S01]  /*1ea0*/  @!PT LDS RZ, [RZ] ;  /* 0x00000000fffff984 */ /* 0x000fe20000000800 */
[----:B------:R1:W-:Y:S01]  /*1eb0*/  LDGSTS.E.BYPASS.LTC128B.128 [R5+0x13100], [R14.64], !P1 ;  /* 0x131000000e057fae */ /* 0x0003e2000c901d52 */
[----:B------:R-:W-:Y:S02]  /*1ec0*/  ISETP.NE.AND P1, PT, R0, RZ, PT ;  /* 0x000000ff0000720c */ /* 0x000fe40003f25270 */
[----:B------:R-:W-:Y:S02]  /*1ed0*/  IADD3 R0, R13, 0x80, RZ ;  /* 0x000000800d007810 */ /* 0x000fe40007ffe0ff */
[----:B------:R-:W-:Y:S02]  /*1ee0*/  SHF.R.S32.HI R13, RZ, 0x1f, R16 ;  /* 0x0000001fff0d7819 */ /* 0x000fe40000011410 */
[----:B------:R-:W-:-:S02]  /*1ef0*/  SHF.R.S32.HI R11, RZ, 0x1f, R0 ;  /* 0x0000001fff0b7819 */ /* 0x000fc40000011400 */
[----:B------:R-:W-:Y:S02]  /*1f00*/  LEA.HI R13, R13, R16, RZ, 0x3 ;  /* 0x000000100d0d7211 */ /* 0x000fe400078f18ff */
[----:B------:R-:W-:Y:S02]  /*1f10*/  LEA.HI R11, R11, R0, RZ, 0x3 ;  /* 0x000000000b0b7211 */ /* 0x000fe400078f18ff */
[----:B------:R-:W-:Y:S02]  /*1f20*/  LOP3.LUT R13, R13, 0xfffffff8, RZ, 0xc0, !PT ;  /* 0xfffffff80d0d7812 */ /* 0x000fe400078ec0ff */
[----:B------:R-:W-:Y:S02]  /*1f30*/  LOP3.LUT R11, R11, 0xfffffff8, RZ, 0xc0, !PT ;  /* 0xfffffff80b0b7812 */ /* 0x000fe400078ec0ff */
[----:B------:R-:W-:-:S03]  /*1f40*/  LOP3.LUT R7, R7, 0xfffffff8, RZ, 0xc0, !PT ;  /* 0xfffffff807077812 */ /* 0x000fc600078ec0ff */
[----:B------:R-:W-:-:S04]  /*1f50*/  IMAD.WIDE R10, R11, 0x2, R18 ;  /* 0x000000020b0a7825 */ /* 0x000fc800078e0212 */
[----:B-1----:R-:W-:-:S04]  /*1f60*/  IMAD.WIDE R14, R13, 0x2, R18 ;  /* 0x000000020d0e7825 */ /* 0x002fc800078e0212 */
[----:B------:R-:W-:Y:S01]  /*1f70*/  IMAD.WIDE R18, R7, 0x2, R18 ;  /* 0x0000000207127825 */ /* 0x000fe200078e0212 */
[----:B------:R1:W-:Y:S04]  /*1f80*/  LDGSTS.E.BYPASS.LTC128B.128 [R5+0x17100], [R14.64], !P0 ;  /* 0x171000000e057fae */ /* 0x0003e8000c101d52 */
[----:B------:R1:W-:Y:S04]  /*1f90*/  LDGSTS.E.BYPASS.LTC128B.128 [R5+0x1b100], [R10.64], !P6 ;  /* 0x1b1000000a057fae */ /* 0x0003e8000f101d52 */
[----:B------:R1:W-:Y:S02]  /*1fa0*/  LDGSTS.E.BYPASS.LTC128B.128 [R5+0x1f100], [R18.64], !P5 ;  /* 0x1f10000012057fae */ /* 0x0003e4000e901d52 */
.L_x_950:
[----:B------:R-:W-:Y:S05]  /*1fb0*/  BSYNC B0 ;  /* 0x0000000000007941 */ /* 0x000fea0003800000 */
.L_x_949:
[----:B------:R-:W-:Y:S01]  /*1fc0*/  USHF.L.U32 UR17, UR15, 0x6, URZ ;  /* 0x000000060f117899 */ /* 0x000fe2000800063f */
[----:B------:R-:W0:Y:S01]  /*1fd0*/  LDGDEPBAR ;  /* 0x00000000000079af */ /* 0x000e220000000000 */
[----:B------:R-:W-:Y:S01]  /*1fe0*/  USHF.R.S32.HI UR11, URZ, 0x1f, UR15 ;  /* 0x0000001f3f0b7899 */ /* 0x000fe2000801140f */
[----:B------:R-:W-:Y:S01]  /*1ff0*/  IMAD.U32 R7, RZ, RZ, UR21 ;  /* 0x00000015ff077e24 */ /* 0x000fe2000f8e00ff */
[----:B------:R-:W-:Y:S01]  /*2000*/  UIMAD UR4, UR20, UR15, URZ ;  /* 0x0000000f140472a4 */ /* 0x000fe2000f8e023f */
[----:B------:R-:W-:Y:S01]  /*2010*/  IMAD.MOV.U32 R242, RZ, RZ, R236 ;  /* 0x000000fffff27224 */ /* 0x000fe200078e00ec */
[----:B------:R-:W-:Y:S01]  /*2020*/  USHF.L.U32 UR13, UR12, 0x5, URZ ;  /* 0x000000050c0d7899 */ /* 0x000fe2000800063f */
[----:B-1----:R-:W-:Y:S01]  /*2030*/  IMAD.U32 R5, RZ, RZ, UR17 ;  /* 0x00000011ff057e24 */ /* 0x002fe2000f8e00ff */
[----:B------:R-:W-:Y:S01]  /*2040*/  UIMAD UR4, UR11, UR21, UR4 ;  /* 0x000000150b0472a4 */ /* 0x000fe2000f8e0204 */
[----:B--2---:R-:W-:Y:S01]  /*2050*/  IMAD.SHL.U32 R14, R9, 0x40, RZ ;  /* 0x00000040090e7824 */ /* 0x004fe200078e00ff */
[----:B------:R-:W-:Y:S01]  /*2060*/  SEL R13, RZ, 0x1, P4 ;  /* 0x00000001ff0d7807 */ /* 0x000fe20002000000 */
[----:B----4-:R-:W-:Y:S01]  /*2070*/  IMAD.WIDE.U32 R18, R7, UR15, R242 ;  /* 0x0000000f07127c25 */ /* 0x010fe2000f8e00f2 */
[----:B------:R-:W-:Y:S01]  /*2080*/  IADD3 R0, -R5, UR9, -R12 ;  /* 0x0000000905007c10 */ /* 0x000fe2000fffe90c */
[----:B------:R-:W-:Y:S01]  /*2090*/  UMOV UR22, 0x5 ;  /* 0x0000000500167882 */ /* 0x000fe20000000000 */
[----:B------:R-:W-:Y:S01]  /*20a0*/  LOP3.LUT R14, R14, 0x1c0, RZ, 0xc0, !PT ;  /* 0x000001c00e0e7812 */ /* 0x000fe200078ec0ff */
[----:B------:R-:W-:Y:S01]  /*20b0*/  IMAD.SHL.U32 R11, R12, 0x8, RZ ;  /* 0x000000080c0b7824 */ /* 0x000fe200078e00ff */
[C---:B------:R-:W-:Y:S01]  /*20c0*/  ISETP.GE.AND P6, PT, R0.reuse, 0x1, PT ;  /* 0x000000010000780c */ /* 0x040fe20003fc6270 */
[----:B------:R-:W-:Y:S01]  /*20d0*/  ULDC UR5, c[0x0][0x1e4] ;  /* 0x0000790000057ab9 */ /* 0x000fe20000000800 */
[----:B------:R-:W-:Y:S01]  /*20e0*/  ISETP.GE.AND P5, PT, R0, 0x21, PT ;  /* 0x000000210000780c */ /* 0x000fe20003fa6270 */
[----:B------:R-:W-:Y:S01]  /*20f0*/  USHF.L.U64.HI UR12, UR12, UR22, UR5 ;  /* 0x000000160c0c7299 */ /* 0x000fe20008010205 */
[----:B------:R-:W-:Y:S01]  /*2100*/  SEL R8, RZ, 0x2, P3 ;  /* 0x00000002ff087807 */ /* 0x000fe20001800000 */
[----:B------:R-:W-:Y:S01]  /*2110*/  IMAD.SHL.U32 R231, R231, 0x2, RZ ;  /* 0x00000002e7e77824 */ /* 0x000fe200078e00ff */
[----:B------:R-:W-:Y:S01]  /*2120*/  SEL R0, RZ, 0x4, P2 ;  /* 0x00000004ff007807 */ /* 0x000fe20001000000 */
[----:B------:R-:W-:Y:S01]  /*2130*/  UISETP.GT.AND UP0, UPT, UR15, UR8, UPT ;  /* 0x000000080f00728c */ /* 0x000fe2000bf04270 */
[----:B------:R-:W-:Y:S01]  /*2140*/  IADD3 R10, R19, UR4, RZ ;  /* 0x00000004130a7c10 */ /* 0x000fe2000fffe0ff */
[----:B------:R-:W-:Y:S01]  /*2150*/  ULDC.64 UR4, c[0x0][0x208] ;  /* 0x0000820000047ab9 */ /* 0x000fe20000000a00 */
[----:B------:R-:W-:Y:S01]  /*2160*/  LOP3.LUT R11, R14, 0x8, R11, 0xf8, !PT ;  /* 0x000000080e0b7812 */ /* 0x000fe200078ef80b */
[----:B------:R-:W-:Y:S01]  /*2170*/  UIMAD UR11, UR11, UR4, URZ ;  /* 0x000000040b0b72a4 */ /* 0x000fe2000f8e023f */
[----:B------:R-:W-:Y:S01]  /*2180*/  IADD3 R13, R0, R8, R13 ;  /* 0x00000008000d7210 */ /* 0x000fe20007ffe00d */
[----:B------:R-:W-:Y:S01]  /*2190*/  UIMAD.WIDE.U32 UR22, UR15, UR4, URZ ;  /* 0x000000040f1672a5 */ /* 0x000fe2000f8e003f */
[C---:B------:R-:W-:Y:S01]  /*21a0*/  @P6 LEA R16, P0, R18.reuse, c[0x0][0x1c8], 0x1 ;  /* 0x0000720012106a11 */ /* 0x040fe200078008ff */
[----:B------:R-:W-:Y:S01]  /*21b0*/  UIMAD UR11, UR15, UR5, UR11 ;  /* 0x000000050f0b72a4 */ /* 0x000fe2000f8e020b */
[----:B------:R-:W-:Y:S01]  /*21c0*/  SHF.R.U32.HI R14, RZ, 0x3, R14 ;  /* 0x00000003ff0e7819 */ /* 0x000fe2000001160e */
[----:B------:R-:W-:Y:S01]  /*21d0*/  USHF.L.U64.HI UR10, UR4, UR10, UR5 ;  /* 0x0000000a040a7299 */ /* 0x000fe20008010205 */
[C---:B------:R-:W-:Y:S01]  /*21e0*/  @P6 LEA.HI.X R17, R18.reuse, c[0x0][0x1cc], R10, 0x1, P0 ;  /* 0x0000730012116a11 */ /* 0x040fe200000f0c0a */
[----:B------:R-:W-:Y:S01]  /*21f0*/  BAR.SYNC.DEFER_BLOCKING 0x0 ;  /* 0x0000000000007b1d */ /* 0x000fe20000010000 */
[----:B------:R-:W-:Y:S01]  /*2200*/  @P5 IADD3 R0, P0, R18, UR13, RZ ;  /* 0x0000000d12005c10 */ /* 0x000fe2000ff1e0ff */
[----:B------:R-:W-:Y:S01]  /*2210*/  UIADD3 UR11, UR23, UR11, URZ ;  /* 0x0000000b170b7290 */ /* 0x000fe2000fffe03f */
[----:B------:R-:W-:Y:S01]  /*2220*/  LOP3.LUT R14, R11, R14, RZ, 0x3c, !PT ;  /* 0x0000000e0b0e7212 */ /* 0x000fe200078e3cff */
[----:B------:R-:W-:Y:S01]  /*2230*/  IMAD.U32 R15, RZ, RZ, UR23 ;  /* 0x00000017ff0f7e24 */ /* 0x000fe2000f8e00ff */
[----:B------:R-:W-:Y:S01]  /*2240*/  @P5 IADD3.X R11, R10, UR12, RZ, P0, !PT ;  /* 0x0000000c0a0b5c10 */ /* 0x000fe200087fe4ff */
[----:B------:R-:W-:Y:S01]  /*2250*/  @UP0 UIADD3 UR5, UR14, -0x2, URZ ;  /* 0xfffffffe0e050890 */ /* 0x000fe2000fffe03f */
[C---:B------:R-:W-:Y:S01]  /*2260*/  @P5 LEA R18, P0, R0.reuse, c[0x0][0x1c8], 0x1 ;  /* 0x0000720000125a11 */ /* 0x040fe200078008ff */
[----:B------:R-:W-:Y:S01]  /*2270*/  IMAD R229, R229, 0x200, R14 ;  /* 0x00000200e5e57824 */ /* 0x000fe200078e020e */
[----:B------:R-:W-:Y:S01]  /*2280*/  SEL R8, RZ, 0x8, P1 ;  /* 0x00000008ff087807 */ /* 0x000fe20000800000 */
[----:B------:R-:W-:Y:S01]  /*2290*/  IMAD.U32 R14, RZ, RZ, UR22 ;  /* 0x00000016ff0e7e24 */ /* 0x000fe2000f8e00ff */
[----:B------:R-:W-:Y:S01]  /*22a0*/  @P5 LEA.HI.X R19, R0, c[0x0][0x1cc], R11, 0x1, P0 ;  /* 0x0000730000135a11 */ /* 0x000fe200000f0c0b */
[----:B------:R-:W-:Y:S01]  /*22b0*/  IMAD.U32 R11, RZ, RZ, UR11 ;  /* 0x0000000bff0b7e24 */ /* 0x000fe2000f8e00ff */
[----:B------:R-:W-:Y:S01]  /*22c0*/  LEA.HI R84, R85, R6, RZ, 0x5 ;  /* 0x0000000655547211 */ /* 0x000fe200078f28ff */
[----:B------:R-:W-:Y:S01]  /*22d0*/  IMAD.SHL.U32 R229, R229, 0x2, RZ ;  /* 0x00000002e5e57824 */ /* 0x000fe200078e00ff */
[C---:B------:R-:W-:Y:S01]  /*22e0*/  LEA R0, P0, R14.reuse, R234, 0x6 ;  /* 0x000000ea0e007211 */ /* 0x040fe200078030ff */
[----:B------:R-:W-:Y:S01]  /*22f0*/  USHF.L.U32 UR11, UR4, 0x6, URZ ;  /* 0x00000006040b7899 */ /* 0x000fe2000800063f */
[----:B------:R-:W-:Y:S01]  /*2300*/  IMAD.IADD R8, R13, 0x1, R8 ;  /* 0x000000010d087824 */ /* 0x000fe200078e0208 */
[----:B------:R-:W-:Y:S01]  /*2310*/  SHF.R.S32.HI R87, RZ, 0x5, R84 ;  /* 0x00000005ff577819 */ /* 0x000fe20000011454 */
[----:B------:R-:W-:Y:S01]  /*2320*/  @UP0 USHF.R.S32.HI UR4, URZ, 0x1f, UR5 ;  /* 0x0000001f3f040899 */ /* 0x000fe20008011405 */
[----:B------:R-:W-:Y:S01]  /*2330*/  LEA.HI.X R11, R14, R239, R11, 0x6, P0 ;  /* 0x000000ef0e0b7211 */ /* 0x000fe200000f340b */
[----:B------:R-:W-:Y:S01]  /*2340*/  @UP0 UIMAD UR20, UR20, UR5, URZ ;  /* 0x00000005141402a4 */ /* 0x000fe2000f8e023f */
[----:B------:R-:W-:Y:S01]  /*2350*/  IADD3 R13, R229, 0x8100, RZ ;  /* 0x00008100e50d7810 */ /* 0x000fe20007ffe0ff */
[----:B------:R-:W-:Y:S01]  /*2360*/  IMAD R230, R87, 0x400, R4 ;  /* 0x0000040057e67824 */ /* 0x000fe200078e0204 */
[----:B------:R-:W-:Y:S01]  /*2370*/  @!PT LDS RZ, [RZ] ;  /* 0x00000000fffff984 */ /* 0x000fe20000000800 */
[----:B------:R-:W-:Y:S01]  /*2380*/  @!PT LDS RZ, [RZ] ;  /* 0x00000000fffff984 */ /* 0x000fe20000000800 */
[----:B------:R-:W-:Y:S01]  /*2390*/  @!PT LDS RZ, [RZ] ;  /* 0x00000000fffff984 */ /* 0x000fe20000000800 */
[----:B------:R1:W-:Y:S01]  /*23a0*/  @P6 LDGSTS.E.BYPASS.LTC128B.128 [R231+0x8100], [R16.64], !P4 ;  /* 0x0810000010e76fae */ /* 0x0003e2000e101d52 */
[----:B------:R-:W-:Y:S01]  /*23b0*/  IADD3 R228, R229, 0x8120, RZ ;  /* 0x00008120e5e47810 */ /* 0x000fe20007ffe0ff */
[----:B------:R-:W-:Y:S01]  /*23c0*/  @UP0 UIMAD UR4, UR4, UR21, UR20 ;  /* 0x00000015040402a4 */ /* 0x000fe2000f8e0214 */
[----:B------:R-:W-:Y:S01]  /*23d0*/  IMAD.SHL.U32 R230, R230, 0x2, RZ ;  /* 0x00000002e6e67824 */ /* 0x000fe200078e00ff */
[----:B------:R1:W-:Y:S01]  /*23e0*/  @P6 LDGSTS.E.BYPASS.LTC128B.128 [R231+0xa100], [R16.64+0x80], !P3 ;  /* 0x0a10008010e76fae */ /* 0x0003e2000d901d52 */
[----:B------:R-:W-:Y:S01]  /*23f0*/  P2R R10, PR, RZ, 0x8 ;  /* 0x00000008ff0a7803 */ /* 0x000fe20000000000 */
[----:B------:R-:W-:Y:S01]  /*2400*/  UIADD3 UR17, UR9, 0x1, -UR17 ;  /* 0x0000000109117890 */ /* 0x000fe2000fffe811 */
[--C-:B------:R-:W-:Y:S01]  /*2410*/  IMAD R226, R2, 0x2, R230.reuse ;  /* 0x0000000202e27824 */ /* 0x100fe200078e02e6 */
[----:B------:R1:W-:Y:S01]  /*2420*/  @P6 LDGSTS.E.BYPASS.LTC128B.128 [R231+0xc100], [R16.64+0x100], !P2 ;  /* 0x0c10010010e76fae */ /* 0x0003e2000d101d52 */
[----:B------:R-:W-:Y:S01]  /*2430*/  IMAD R225, R3, 0x2, R230 ;  /* 0x0000000203e17824 */ /* 0x000fe200078e02e6 */
[----:B------:R-:W-:Y:S01]  /*2440*/  LEA.HI R85, R85, R6, RZ, 0x2 ;  /* 0x0000000655557211 */ /* 0x000fe200078f10ff */
[----:B------:R-:W-:Y:S01]  /*2450*/  IMAD R223, R3, 0x2, R226 ;  /* 0x0000000203df7824 */ /* 0x000fe200078e02e2 */
[----:B------:R1:W-:Y:S01]  /*2460*/  @P6 LDGSTS.E.BYPASS.LTC128B.128 [R231+0xe100], [R16.64+0x180], !P1 ;  /* 0x0e10018010e76fae */ /* 0x0003e2000c901d52 */
[----:B------:R-:W-:Y:S01]  /*2470*/  LOP3.LUT P6, RZ, R9, 0x2, RZ, 0xc0, !PT ;  /* 0x0000000209ff7812 */ /* 0x000fe200078cc0ff */
[----:B------:R-:W-:Y:S01]  /*2480*/  ULDC UR15, c[0x0][0x324] ;  /* 0x0000c900000f7ab9 */ /* 0x000fe20000000800 */
[----:B------:R-:W-:Y:S01]  /*2490*/  LOP3.LUT R85, R85, 0xfffffffc, RZ, 0xc0, !PT ;  /* 0xfffffffc55557812 */ /* 0x000fe200078ec0ff */
[----:B------:R2:W-:Y:S01]  /*24a0*/  @P5 LDGSTS.E.BYPASS.LTC128B.128 [R231+0x9100], [R18.64], !P4 ;  /* 0x0910000012e75fae */ /* 0x0005e2000e101d52 */
[----:B------:R-:W-:-:S03]  /*24b0*/  ULOP3.LUT UR15, URZ, UR15, URZ, 0x33, !UPT ;  /* 0x0000000f3f0f7292 */ /* 0x000fc6000f8e333f */
[----:B------:R2:W-:Y:S04]  /*24c0*/  @P5 LDGSTS.E.BYPASS.LTC128B.128 [R231+0xb100], [R18.64+0x80], !P3 ;  /* 0x0b10008012e75fae */ /* 0x0005e8000d901d52 */
[----:B------:R2:W-:Y:S02]  /*24d0*/  @P5 LDGSTS.E.BYPASS.LTC128B.128 [R231+0xd100], [R18.64+0x100], !P2 ;  /* 0x0d10010012e75fae */ /* 0x0005e4000d101d52 */
[----:B------:R-:W-:Y:S02]  /*24e0*/  @P6 IADD3 R228, R13, -0x20, RZ ;  /* 0xffffffe00de46810 */ /* 0x000fe40007ffe0ff */
[----:B------:R2:W-:Y:S01]  /*24f0*/  @P5 LDGSTS.E.BYPASS.LTC128B.128 [R231+0xf100], [R18.64+0x180], !P1 ;  /* 0x0f10018012e75fae */ /* 0x0005e2000c901d52 */
[----:B------:R-:W-:Y:S02]  /*2500*/  LOP3.LUT P6, RZ, R8, 0x2, RZ, 0xc0, !PT ;  /* 0x0000000208ff7812 */ /* 0x000fe400078cc0ff */
[C---:B------:R-:W-:Y:S01]  /*2510*/  IADD3 R219, R228.reuse, 0x800, RZ ;  /* 0x00000800e4db7810 */ /* 0x040fe20007ffe0ff */
[----:B------:R-:W0:Y:S01]  /*2520*/  LDGDEPBAR ;  /* 0x00000000000079af */ /* 0x000e220000000000 */
[----:B------:R-:W-:-:S02]  /*2530*/  IADD3 R218, R228, 0x1000, RZ ;  /* 0x00001000e4da7810 */ /* 0x000fc40007ffe0ff */
[C---:B------:R-:W-:Y:S02]  /*2540*/  IADD3 R217, R228.reuse, 0x1800, RZ ;  /* 0x00001800e4d97810 */ /* 0x040fe40007ffe0ff */
[----:B------:R-:W-:Y:S02]  /*2550*/  IADD3 R215, R228, 0x2000, RZ ;  /* 0x00002000e4d77810 */ /* 0x000fe40007ffe0ff */
[----:B-1----:R-:W-:Y:S02]  /*2560*/  LEA R16, P0, R0, c[0x0][0x1f8], 0x1 ;  /* 0x00007e0000107a11 */ /* 0x002fe400078008ff */
[----:B------:R-:W-:Y:S02]  /*2570*/  IADD3 R214, R228, 0x2800, RZ ;  /* 0x00002800e4d67810 */ /* 0x000fe40007ffe0ff */
[----:B------:R-:W-:Y:S01]  /*2580*/  LEA.HI.X R17, R0, c[0x0][0x1fc], R11, 0x1, P0 ;  /* 0x00007f0000117a11 */ /* 0x000fe200000f0c0b */
[----:B------:R-:W-:Y:S01]  /*2590*/  IMAD.MOV.U32 R0, RZ, RZ, 0x40 ;  /* 0x00000040ff007424 */ /* 0x000fe200078e00ff */
[----:B------:R-:W-:-:S02]  /*25a0*/  IADD3 R11, -R12, UR9, -R5 ;  /* 0x000000090c0b7c10 */ /* 0x000fc4000fffe905 */
[----:B------:R-:W-:Y:S02]  /*25b0*/  IADD3 R68, P0, R16, UR11, RZ ;  /* 0x0000000b10447c10 */ /* 0x000fe4000ff1e0ff */
[----:B------:R-:W-:Y:S02]  /*25c0*/  ISETP.LT.OR P5, PT, R11, 0x1, P4 ;  /* 0x000000010b00780c */ /* 0x000fe400027a1670 */
[----:B------:R-:W-:Y:S02]  /*25d0*/  IADD3.X R69, R17, UR10, RZ, P0, !PT ;  /* 0x0000000a11457c10 */ /* 0x000fe400087fe4ff */
[C---:B------:R-:W-:Y:S02]  /*25e0*/  ISETP.LT.OR P0, PT, R11.reuse, 0x1, !P6 ;  /* 0x000000010b00780c */ /* 0x040fe40007701670 */
[----:B------:R-:W-:Y:S01]  /*25f0*/  ISETP.LT.OR P6, PT, R11, 0x21, !P6 ;  /* 0x000000210b00780c */ /* 0x000fe200077c1670 */
[----:B------:R-:W-:-:S04]  /*2600*/  DEPBAR.LE SB0, 0x1 ;  /* 0x000080400000791a */ /* 0x000fc80000000000 */
[----:B------:R-:W-:-:S04]  /*2610*/  DEPBAR.LE SB0, 0x0 ;  /* 0x000080000000791a */ /* 0x000fc80000000000 */
[----:B------:R-:W-:Y:S01]  /*2620*/  BAR.SYNC.DEFER_BLOCKING 0x0 ;  /* 0x0000000000007b1d */ /* 0x000fe20000010000 */
[C---:B------:R-:W-:Y:S02]  /*2630*/  IADD3 R213, R228.reuse, 0x3000, RZ ;  /* 0x00003000e4d57810 */ /* 0x040fe40007ffe0ff */
[C---:B------:R-:W-:Y:S02]  /*2640*/  IADD3 R212, R228.reuse, 0x3800, RZ ;  /* 0x00003800e4d47810 */ /* 0x040fe40007ffe0ff */
[C---:B------:R-:W-:Y:S02]  /*2650*/  IADD3 R211, R228.reuse, 0x4000, RZ ;  /* 0x00004000e4d37810 */ /* 0x040fe40007ffe0ff */
[C---:B------:R-:W-:Y:S02]  /*2660*/  IADD3 R210, R228.reuse, 0x4800, RZ ;  /* 0x00004800e4d27810 */ /* 0x040fe40007ffe0ff */
[C---:B------:R-:W-:Y:S02]  /*2670*/  IADD3 R209, R228.reuse, 0x5000, RZ ;  /* 0x00005000e4d17810 */ /* 0x040fe40007ffe0ff */
[----:B------:R-:W-:-:S02]  /*2680*/  IADD3 R208, R228, 0x5800, RZ ;  /* 0x00005800e4d07810 */ /* 0x000fc40007ffe0ff */
[C---:B------:R-:W-:Y:S02]  /*2690*/  IADD3 R207, R228.reuse, 0x6000, RZ ;  /* 0x00006000e4cf7810 */ /* 0x040fe40007ffe0ff */
[C---:B------:R-:W-:Y:S02]  /*26a0*/  IADD3 R206, R228.reuse, 0x6800, RZ ;  /* 0x00006800e4ce7810 */ /* 0x040fe40007ffe0ff */
[C---:B------:R-:W-:Y:S02]  /*26b0*/  IADD3 R205, R228.reuse, 0x7000, RZ ;  /* 0x00007000e4cd7810 */ /* 0x040fe40007ffe0ff */
[----:B------:R-:W-:Y:S01]  /*26c0*/  IADD3 R204, R228, 0x7800, RZ ;  /* 0x00007800e4cc7810 */ /* 0x000fe20007ffe0ff */
[----:B------:R-:W-:Y:S04]  /*26d0*/  LDSM.16.M88.4 R72, [R229+0x8100] ;  /* 0x00810000e548783b */ /* 0x000fe80000000200 */
[----:B------:R-:W-:Y:S04]  /*26e0*/  LDSM.16.M88.4 R40, [R229+0x8900] ;  /* 0x00890000e528783b */ /* 0x000fe80000000200 */
[----:B------:R-:W-:Y:S04]  /*26f0*/  LDSM.16.M88.4 R32, [R229+0x9100] ;  /* 0x00910000e520783b */ /* 0x000fe80000000200 */
[----:B------:R-:W-:Y:S04]  /*2700*/  LDSM.16.M88.4 R12, [R229+0x9900] ;  /* 0x00990000e50c783b */ /* 0x000fe80000000200 */
[----:B------:R-:W-:Y:S04]  /*2710*/  LDSM.16.M88.4 R64, [R228] ;  /* 0x00000000e440783b */ /* 0x000fe80000000200 */
[----:B------:R-:W-:Y:S04]  /*2720*/  LDSM.16.M88.4 R56, [R228+0x800] ;  /* 0x00080000e438783b */ /* 0x000fe80000000200 */
[----:B------:R-:W-:Y:S04]  /*2730*/  LDSM.16.M88.4 R52, [R228+0x1000] ;  /* 0x00100000e434783b */ /* 0x000fe80000000200 */
[----:B------:R-:W-:Y:S04]  /*2740*/  LDSM.16.M88.4 R48, [R228+0x1800] ;  /* 0x00180000e430783b */ /* 0x000fe80000000200 */
[----:B------:R-:W1:Y:S04]  /*2750*/  LDSM.16.M88.4 R24, [R230+0x10100] ;  /* 0x01010000e618783b */ /* 0x000e680000000200 */
[----:B------:R-:W4:Y:S04]  /*2760*/  LDSM.16.M88.4 R60, [R226+0x10100] ;  /* 0x01010000e23c783b */ /* 0x000f280000000200 */
[----:B------:R-:W-:Y:S01]  /*2770*/  @!PT LDS RZ, [RZ] ;  /* 0x00000000fffff984 */ /* 0x000fe20000000800 */
[----:B------:R-:W-:Y:S01]  /*2780*/  @!PT LDS RZ, [RZ] ;  /* 0x00000000fffff984 */ /* 0x000fe20000000800 */
[----:B------:R-:W-:Y:S01]  /*2790*/  @!PT LDS RZ, [RZ] ;  /* 0x00000000fffff984 */ /* 0x000fe20000000800 */
[----:B------:R2:W-:Y:S01]  /*27a0*/  LDGSTS.E.BYPASS.LTC128B.128 [R231+0x100], [R16.64], !P5 ;  /* 0x0010000010e77fae */ /* 0x0005e2000e901d52 */
[----:B------:R-:W-:-:S03]  /*27b0*/  LOP3.LUT P5, RZ, R8, 0x4, RZ, 0xc0, !PT ;  /* 0x0000000408ff7812 */ /* 0x000fc600078ac0ff */
[----:B------:R2:W-:Y:S01]  /*27c0*/  LDGSTS.E.BYPASS.LTC128B.128 [R231+0x2100], [R16.64+0x80], !P0 ;  /* 0x0210008010e77fae */ /* 0x0005e2000c101d52 */
[C---:B------:R-:W-:Y:S02]  /*27d0*/  ISETP.LT.OR P0, PT, R11.reuse, 0x1, !P5 ;  /* 0x000000010b00780c */ /* 0x040fe40006f01670 */
[----:B------:R-:W-:-:S11]  /*27e0*/  ISETP.LT.OR P5, PT, R11, 0x21, !P5 ;  /* 0x000000210b00780c */ /* 0x000fd60006fa1670 */
[----:B------:R2:W-:Y:S01]  /*27f0*/  LDGSTS.E.BYPASS.LTC128B.128 [R231+0x4100], [R16.64+0x100], !P0 ;  /* 0x0410010010e77fae */ /* 0x0005e2000c101d52 */
[----:B------:R-:W-:-:S04]  /*2800*/  LOP3.LUT P0, RZ, R9, 0x4, RZ, 0xc0, !PT ;  /* 0x0000000409ff7812 */ /* 0x000fc8000780c0ff */
[----:B------:R-:W-:Y:S02]  /*2810*/  SEL R0, R0, 0xffffffc0, !P0 ;  /* 0xffffffc000007807 */ /* 0x000fe40004000000 */
[----:B------:R-:W-:-:S03]  /*2820*/  LOP3.LUT P0, RZ, R8, 0x8, RZ, 0xc0, !PT ;  /* 0x0000000808ff7812 */ /* 0x000fc6000780c0ff */
[----:B------:R-:W-:Y:S01]  /*2830*/  IMAD.IADD R224, R229, 0x1, R0 ;  /* 0x00000001e5e07824 */ /* 0x000fe200078e0200 */
[C---:B------:R-:W-:Y:S01]  /*2840*/  ISETP.LT.OR P3, PT, R11.reuse, 0x1, !P0 ;  /* 0x000000010b00780c */ /* 0x040fe20004761670 */
[----:B------:R-:W-:Y:S01]  /*2850*/  IMAD.IADD R216, R0, 0x1, R228 ;  /* 0x0000000100d87824 */ /* 0x000fe200078e02e4 */
[C---:B------:R-:W-:Y:S01]  /*2860*/  ISETP.LT.OR P0, PT, R11.reuse, 0x21, !P0 ;  /* 0x000000210b00780c */ /* 0x040fe20004701670 */
[C---:B-1----:R-:W-:Y:S08]  /*2870*/  HMMA.16816.F32 R44, R24.reuse, R40, RZ ;  /* 0x00000028182c723c */ /* 0x042ff000000018ff */
[----:B------:R-:W-:Y:S02]  /*2880*/  HMMA.16816.F32 R36, R24, R32, RZ ;  /* 0x000000201824723c */ /* 0x000fe400000018ff */
[----:B------:R2:W-:Y:S01]  /*2890*/  LDGSTS.E.BYPASS.LTC128B.128 [R231+0x6100], [R16.64+0x180], !P3 ;  /* 0x0610018010e77fae */ /* 0x0005e2000d901d52 */
[----:B------:R-:W-:-:S05]  /*28a0*/  ISETP.LT.OR P3, PT, R11, 0x21, P4 ;  /* 0x000000210b00780c */ /* 0x000fca0002761670 */
[C---:B------:R-:W-:Y:S08]  /*28b0*/  HMMA.16816.F32 R40, R24.reuse, R42, RZ ;  /* 0x0000002a1828723c */ /* 0x040ff000000018ff */
[----:B------:R1:W-:Y:S01]  /*28c0*/  LDGSTS.E.BYPASS.LTC128B.128 [R231+0x1100], [R68.64], !P3 ;  /* 0x0110000044e77fae */ /* 0x0003e2000d901d52 */
[----:B------:R-:W-:Y:S01]  /*28d0*/  ISETP.NE.AND P3, PT, R10, RZ, PT ;  /* 0x000000ff0a00720c */ /* 0x000fe20003f65270 */
[----:B------:R-:W-:Y:S02]  /*28e0*/  HMMA.16816.F32 R32, R24, R34, RZ ;  /* 0x000000221820723c */ /* 0x000fe400000018ff */
[----:B------:R1:W-:Y:S01]  /*28f0*/  LDGSTS.E.BYPASS.LTC128B.128 [R231+0x3100], [R68.64+0x80], !P6 ;  /* 0x0310008044e77fae */ /* 0x0003e2000f101d52 */
[----:B------:R-:W-:-:S03]  /*2900*/  PLOP3.LUT P6, PT, PT, PT, UP0, 0x80, 0x0 ;  /* 0x000000000000781c */ /* 0x000fc60003fcf008 */
[----:B------:R1:W-:Y:S01]  /*2910*/  LDGSTS.E.BYPASS.LTC128B.128 [R231+0x5100], [R68.64+0x100], !P5 ;  /* 0x0510010044e77fae */ /* 0x0003e2000e901d52 */
[----:B------:R-:W-:Y:S01]  /*2920*/  PLOP3.LUT P5, PT, PT, PT, UP0, 0x80, 0x0 ;  /* 0x000000000000781c */ /* 0x000fe20003faf008 */
[----:B------:R-:W-:Y:S02]  /*2930*/  HMMA.16816.F32 R8, R24, R72, RZ ;  /* 0x000000481808723c */ /* 0x000fe400000018ff */
[----:B------:R1:W-:Y:S01]  /*2940*/  LDGSTS.E.BYPASS.LTC128B.128 [R231+0x7100], [R68.64+0x180], !P0 ;  /* 0x0710018044e77fae */ /* 0x0003e2000c101d52 */
[----:B------:R-:W-:-:S03]  /*2950*/  PLOP3.LUT P0, PT, PT, PT, UP0, 0x80, 0x0 ;  /* 0x000000000000781c */ /* 0x000fc60003f0f008 */
[----:B---3--:R-:W-:Y:S02]  /*2960*/  LDSM.16.M88.4 R20, [R225+0x10100] ;  /* 0x01010000e114783b */ /* 0x008fe40000000200 */
[C---:B------:R-:W-:Y:S02]  /*2970*/  HMMA.16816.F32 R72, R24.reuse, R74, RZ ;  /* 0x0000004a1848723c */ /* 0x040fe400000018ff */
[----:B--2---:R-:W2:Y:S04]  /*2980*/  LDSM.16.M88.4 R16, [R224+0x8100] ;  /* 0x00810000e010783b */ /* 0x004ea80000000200 */
[----:B------:R-:W-:Y:S02]  /*2990*/  LDSM.16.M88.4 R80, [R224+0x9100] ;  /* 0x00910000e050783b */ /* 0x000fe40000000200 */
[C---:B------:R-:W-:Y:S02]  /*29a0*/  HMMA.16816.F32 R28, R24.reuse, R12, RZ ;  /* 0x0000000c181c723c */ /* 0x040fe400000018ff */
[----:B------:R-:W-:Y:S04]  /*29b0*/  LDSM.16.M88.4 R76, [R224+0x9900] ;  /* 0x00990000e04c783b */ /* 0x000fe80000000200 */
[----:B------:R-:W0:Y:S02]  /*29c0*/  LDGDEPBAR ;  /* 0x00000000000079af */ /* 0x000e240000000000 */
[----:B------:R-:W-:Y:S02]  /*29d0*/  HMMA.16816.F32 R24, R24, R14, RZ ;  /* 0x0000000e1818723c */ /* 0x000fe400000018ff */
[----:B------:R-:W3:Y:S04]  /*29e0*/  LDSM.16.M88.4 R12, [R224+0x8900] ;  /* 0x00890000e00c783b */ /* 0x000ee80000000200 */
[----:B-1----:R-:W-:Y:S02]  /*29f0*/  LDSM.16.M88.4 R68, [R223+0x10100] ;  /* 0x01010000df44783b */ /* 0x002fe40000000200 */
[C---:B----4-:R-:W-:Y:S08]  /*2a00*/  HMMA.16816.F32 R8, R60.reuse, R64, R8 ;  /* 0x000000403c08723c */ /* 0x050ff00000001808 */
[C---:B------:R-:W-:Y:S01]  /*2a10*/  HMMA.16816.F32 R72, R60.reuse, R66, R72 ;  /* 0x000000423c48723c */ /* 0x040fe20000001848 */
[----:B------:R-:W1:Y:S07]  /*2a20*/  LDSM.16.M88.4 R64, [R216] ;  /* 0x00000000d840783b */ /* 0x000e6e0000000200 */
[C---:B------:R-:W-:Y:S08]  /*2a30*/  HMMA.16816.F32 R44, R60.reuse, R56, R44 ;  /* 0x000000383c2c723c */ /* 0x040ff0000000182c */
[C---:B------:R-:W-:Y:S01]  /*2a40*/  HMMA.16816.F32 R40, R60.reuse, R58, R40 ;  /* 0x0000003a3c28723c */ /* 0x040fe20000001828 */
[----:B------:R-:W-:Y:S07]  /*2a50*/  LDSM.16.M88.4 R56, [R230+0x14100] ;  /* 0x01410000e638783b */ /* 0x000fee0000000200 */
[C---:B------:R-:W-:Y:S08]  /*2a60*/  HMMA.16816.F32 R36, R60.reuse, R52, R36 ;  /* 0x000000343c24723c */ /* 0x040ff00000001824 */
[C---:B------:R-:W-:Y:S01]  /*2a70*/  HMMA.16816.F32 R32, R60.reuse, R54, R32 ;  /* 0x000000363c20723c */ /* 0x040fe20000001820 */
[----:B------:R-:W4:Y:S07]  /*2a80*/  LDSM.16.M88.4 R52, [R216+0x800] ;  /* 0x00080000d834783b */ /* 0x000f2e0000000200 */
[C---:B------:R-:W-:Y:S08]  /*2a90*/  HMMA.16816.F32 R28, R60.reuse, R48, R28 ;  /* 0x000000303c1c723c */ /* 0x040ff0000000181c */
[----:B------:R-:W-:Y:S01]  /*2aa0*/  HMMA.16816.F32 R24, R60, R50, R24 ;  /* 0x000000323c18723c */ /* 0x000fe20000001818 */
[----:B------:R-:W5:Y:S04]  /*2ab0*/  LDSM.16.M88.4 R48, [R216+0x1000] ;  /* 0x00100000d830783b */ /* 0x000f680000000200 */
[----:B------:R-:W-:Y:S03]  /*2ac0*/  LDSM.16.M88.4 R60, [R216+0x1800] ;  /* 0x00180000d83c783b */ /* 0x000fe60000000200 */
[C---:B--2---:R-:W-:Y:S08]  /*2ad0*/  HMMA.16816.F32 R8, R20.reuse, R16, R8 ;  /* 0x000000101408723c */ /* 0x044ff00000001808 */
        /* <DEDUP_REMOVED lines=13> */
[----:B------:R-:W-:Y:S04]  /*2bb0*/  LDSM.16.M88.4 R72, [R226+0x14100] ;  /* 0x01410000e248783b */ /* 0x000fe80000000200 */
[----:B------:R-:W1:Y:S03]  /*2bc0*/  LDSM.16.M88.4 R64, [R228+0x2000] ;  /* 0x00200000e440783b */ /* 0x000e660000000200 */
[C---:B----4-:R-:W-:Y:S08]  /*2bd0*/  HMMA.16816.F32 R44, R68.reuse, R52, R44 ;  /* 0x00000034442c723c */ /* 0x050ff0000000182c */
[C---:B------:R-:W-:Y:S01]  /*2be0*/  HMMA.16816.F32 R40, R68.reuse, R54, R40 ;  /* 0x000000364428723c */ /* 0x040fe20000001828 */
[----:B------:R-:W4:Y:S07]  /*2bf0*/  LDSM.16.M88.4 R52, [R228+0x2800] ;  /* 0x00280000e434783b */ /* 0x000f2e0000000200 */
[C---:B-----5:R-:W-:Y:S08]  /*2c00*/  HMMA.16816.F32 R36, R68.reuse, R48, R36 ;  /* 0x000000304424723c */ /* 0x060ff00000001824 */
[----:B------:R-:W-:Y:S01]  /*2c10*/  HMMA.16816.F32 R32, R68, R50, R32 ;  /* 0x000000324420723c */ /* 0x000fe20000001820 */
[----:B------:R-:W5:Y:S07]  /*2c20*/  LDSM.16.M88.4 R48, [R228+0x3000] ;  /* 0x00300000e430783b */ /* 0x000f6e0000000200 */
[C---:B--2---:R-:W-:Y:S08]  /*2c30*/  HMMA.16816.F32 R8, R56.reuse, R16, R8 ;  /* 0x000000103808723c */ /* 0x044ff00000001808 */
[----:B------:R-:W-:Y:S01]  /*2c40*/  HMMA.16816.F32 R76, R56, R18, R76 ;  /* 0x00000012384c723c */ /* 0x000fe2000000184c */
[----:B------:R-:W-:Y:S07]  /*2c50*/  LDSM.16.M88.4 R16, [R224+0xa100] ;  /* 0x00a10000e010783b */ /* 0x000fee0000000200 */
[C---:B------:R-:W-:Y:S08]  /*2c60*/  HMMA.16816.F32 R28, R68.reuse, R60, R28 ;  /* 0x0000003c441c723c */ /* 0x040ff0000000181c */
[----:B------:R-:W-:Y:S01]  /*2c70*/  HMMA.16816.F32 R24, R68, R62, R24 ;  /* 0x0000003e4418723c */ /* 0x000fe20000001818 */
[----:B------:R-:W2:Y:S04]  /*2c80*/  LDSM.16.M88.4 R60, [R225+0x14100] ;  /* 0x01410000e13c783b */ /* 0x000ea80000000200 */
[----:B------:R-:W2:Y:S03]  /*2c90*/  LDSM.16.M88.4 R68, [R228+0x3800] ;  /* 0x00380000e444783b */ /* 0x000ea60000000200 */
[C---:B---3--:R-:W-:Y:S08]  /*2ca0*/  HMMA.16816.F32 R44, R56.reuse, R20, R44 ;  /* 0x00000014382c723c */ /* 0x048ff0000000182c */
[C---:B------:R-:W-:Y:S01]  /*2cb0*/  HMMA.16816.F32 R40, R56.reuse, R22, R40 ;  /* 0x000000163828723c */ /* 0x040fe20000001828 */
[----:B------:R-:W3:Y:S07]  /*2cc0*/  LDSM.16.M88.4 R20, [R224+0xa900] ;  /* 0x00a90000e014783b */ /* 0x000eee0000000200 */
[C---:B------:R-:W-:Y:S08]  /*2cd0*/  HMMA.16816.F32 R36, R56.reuse, R12, R36 ;  /* 0x0000000c3824723c */ /* 0x040ff00000001824 */
[----:B------:R-:W-:Y:S01]  /*2ce0*/  HMMA.16816.F32 R32, R56, R14, R32 ;  /* 0x0000000e3820723c */ /* 0x000fe20000001820 */
[----:B------:R-:W2:Y:S07]  /*2cf0*/  LDSM.16.M88.4 R12, [R224+0xb100] ;  /* 0x00b10000e00c783b */ /* 0x000eae0000000200 */
[C---:B-1----:R-:W-:Y:S08]  /*2d00*/  HMMA.16816.F32 R8, R72.reuse, R64, R8 ;  /* 0x000000404808723c */ /* 0x042ff00000001808 */
[----:B------:R-:W-:Y:S01]  /*2d10*/  HMMA.16816.F32 R76, R72, R66, R76 ;  /* 0x00000042484c723c */ /* 0x000fe2000000184c */
[----:B------:R-:W-:Y:S07]  /*2d20*/  LDSM.16.M88.4 R64, [R223+0x14100] ;  /* 0x01410000df40783b */ /* 0x000fee0000000200 */
[C---:B------:R-:W-:Y:S08]  /*2d30*/  HMMA.16816.F32 R28, R56.reuse, R80, R28 ;  /* 0x00000050381c723c */ /* 0x040ff0000000181c */
[----:B------:R-:W-:Y:S01]  /*2d40*/  HMMA.16816.F32 R24, R56, R82, R24 ;  /* 0x000000523818723c */ /* 0x000fe20000001818 */
[----:B------:R-:W1:Y:S04]  /*2d50*/  LDSM.16.M88.4 R80, [R224+0xb900] ;  /* 0x00b90000e050783b */ /* 0x000e680000000200 */
[----:B------:R-:W1:Y:S03]  /*2d60*/  LDSM.16.M88.4 R56, [R216+0x2000] ;  /* 0x00200000d838783b */ /* 0x000e660000000200 */
[C---:B----4-:R-:W-:Y:S08]  /*2d70*/  HMMA.16816.F32 R44, R72.reuse, R52, R44 ;  /* 0x00000034482c723c */ /* 0x050ff0000000182c */
[C---:B------:R-:W-:Y:S01]  /*2d80*/  HMMA.16816.F32 R40, R72.reuse, R54, R40 ;  /* 0x000000364828723c */ /* 0x040fe20000001828 */
[----:B------:R-:W-:Y:S07]  /*2d90*/  LDSM.16.M88.4 R52, [R230+0x18100] ;  /* 0x01810000e634783b */ /* 0x000fee0000000200 */
[C---:B-----5:R-:W-:Y:S08]  /*2da0*/  HMMA.16816.F32 R36, R72.reuse, R48, R36 ;  /* 0x000000304824723c */ /* 0x060ff00000001824 */
[----:B------:R-:W-:Y:S01]  /*2db0*/  HMMA.16816.F32 R32, R72, R50, R32 ;  /* 0x000000324820723c */ /* 0x000fe20000001820 */
[----:B------:R-:W4:Y:S07]  /*2dc0*/  LDSM.16.M88.4 R48, [R216+0x2800] ;  /* 0x00280000d830783b */ /* 0x000f2e0000000200 */
[C---:B--2---:R-:W-:Y:S08]  /*2dd0*/  HMMA.16816.F32 R8, R60.reuse, R16, R8 ;  /* 0x000000103c08723c */ /* 0x044ff00000001808 */
[----:B------:R-:W-:Y:S01]  /*2de0*/  HMMA.16816.F32 R76, R60, R18, R76 ;  /* 0x000000123c4c723c */ /* 0x000fe2000000184c */
[----:B------:R-:W2:Y:S07]  /*2df0*/  LDSM.16.M88.4 R16, [R216+0x3000] ;  /* 0x00300000d810783b */ /* 0x000eae0000000200 */
[C---:B------:R-:W-:Y:S08]  /*2e00*/  HMMA.16816.F32 R28, R72.reuse, R68, R28 ;  /* 0x00000044481c723c */ /* 0x040ff0000000181c */
[----:B------:R-:W-:Y:S08]  /*2e10*/  HMMA.16816.F32 R24, R72, R70, R24 ;  /* 0x000000464818723c */ /* 0x000ff00000001818 */
[C---:B---3--:R-:W-:Y:S08]  /*2e20*/  HMMA.16816.F32 R44, R60.reuse, R20, R44 ;  /* 0x000000143c2c723c */ /* 0x048ff0000000182c */
[C---:B------:R-:W-:Y:S01]  /*2e30*/  HMMA.16816.F32 R40, R60.reuse, R22, R40 ;  /* 0x000000163c28723c */ /* 0x040fe20000001828 */
[----:B------:R-:W-:Y:S07]  /*2e40*/  LDSM.16.M88.4 R20, [R229+0xc100] ;  /* 0x00c10000e514783b */ /* 0x000fee0000000200 */
[C---:B------:R-:W-:Y:S08]  /*2e50*/  HMMA.16816.F32 R36, R60.reuse, R12, R36 ;  /* 0x0000000c3c24723c */ /* 0x040ff00000001824 */
[C---:B------:R-:W-:Y:S01]  /*2e60*/  HMMA.16816.F32 R32, R60.reuse, R14, R32 ;  /* 0x0000000e3c20723c */ /* 0x040fe20000001820 */
[----:B------:R-:W3:Y:S07]  /*2e70*/  LDSM.16.M88.4 R12, [R216+0x3800] ;  /* 0x00380000d80c783b */ /* 0x000eee0000000200 */
[C---:B-1----:R-:W-:Y:S08]  /*2e80*/  HMMA.16816.F32 R28, R60.reuse, R80, R28 ;  /* 0x000000503c1c723c */ /* 0x042ff0000000181c */
[----:B------:R-:W-:Y:S01]  /*2e90*/  HMMA.16816.F32 R24, R60, R82, R24 ;  /* 0x000000523c18723c */ /* 0x000fe20000001818 */
[----:B------:R-:W-:Y:S07]  /*2ea0*/  LDSM.16.M88.4 R60, [R229+0xd100] ;  /* 0x00d10000e53c783b */ /* 0x000fee0000000200 */
[C---:B------:R-:W-:Y:S08]  /*2eb0*/  HMMA.16816.F32 R8, R64.reuse, R56, R8 ;  /* 0x000000384008723c */ /* 0x040ff00000001808 */
[C---:B------:R-:W-:Y:S01]  /*2ec0*/  HMMA.16816.F32 R76, R64.reuse, R58, R76 ;  /* 0x0000003a404c723c */ /* 0x040fe2000000184c */
[----:B------:R-:W1:Y:S07]  /*2ed0*/  LDSM.16.M88.4 R56, [R229+0xc900] ;  /* 0x00c90000e538783b */ /* 0x000e6e0000000200 */
[C---:B----4-:R-:W-:Y:S08]  /*2ee0*/  HMMA.16816.F32 R44, R64.reuse, R48, R44 ;  /* 0x00000030402c723c */ /* 0x050ff0000000182c */
[C---:B------:R-:W-:Y:S01]  /*2ef0*/  HMMA.16816.F32 R40, R64.reuse, R50, R40 ;  /* 0x000000324028723c */ /* 0x040fe20000001828 */
[----:B------:R-:W4:Y:S07]  /*2f00*/  LDSM.16.M88.4 R48, [R229+0xd900] ;  /* 0x00d90000e530783b */ /* 0x000f2e0000000200 */
[C---:B--2---:R-:W-:Y:S08]  /*2f10*/  HMMA.16816.F32 R36, R64.reuse, R16, R36 ;  /* 0x000000104024723c */ /* 0x044ff00000001824 */
[C---:B------:R-:W-:Y:S01]  /*2f20*/  HMMA.16816.F32 R68, R64.reuse, R18, R32 ;  /* 0x000000124044723c */ /* 0x040fe20000001820 */
[----:B------:R-:W-:Y:S04]  /*2f30*/  LDSM.16.M88.4 R32, [R226+0x18100] ;  /* 0x01810000e220783b */ /* 0x000fe80000000200 */
[----:B------:R-:W2:Y:S03]  /*2f40*/  LDSM.16.M88.4 R16, [R228+0x4000] ;  /* 0x00400000e410783b */ /* 0x000ea60000000200 */
[C---:B---3--:R-:W-:Y:S08]  /*2f50*/  HMMA.16816.F32 R28, R64.reuse, R12, R28 ;  /* 0x0000000c401c723c */ /* 0x048ff0000000181c */
[----:B------:R-:W-:Y:S01]  /*2f60*/  HMMA.16816.F32 R24, R64, R14, R24 ;  /* 0x0000000e4018723c */ /* 0x000fe20000001818 */
[----:B------:R-:W3:Y:S04]  /*2f70*/  LDSM.16.M88.4 R12, [R228+0x4800] ;  /* 0x00480000e40c783b */ /* 0x000ee80000000200 */
[----:B------:R-:W-:Y:S03]  /*2f80*/  LDSM.16.M88.4 R64, [R223+0x18100] ;  /* 0x01810000df40783b */ /* 0x000fe60000000200 */
[C---:B------:R-:W-:Y:S08]  /*2f90*/  HMMA.16816.F32 R8, R52.reuse, R20, R8 ;  /* 0x000000143408723c */ /* 0x040ff00000001808 */
[C---:B------:R-:W-:Y:S01]  /*2fa0*/  HMMA.16816.F32 R76, R52.reuse, R22, R76 ;  /* 0x00000016344c723c */ /* 0x040fe2000000184c */
[----:B------:R-:W5:Y:S07]  /*2fb0*/  LDSM.16.M88.4 R20, [R228+0x5000] ;  /* 0x00500000e414783b */ /* 0x000f6e0000000200 */
[C---:B-1----:R-:W-:Y:S08]  /*2fc0*/  HMMA.16816.F32 R44, R52.reuse, R56, R44 ;  /* 0x00000038342c723c */ /* 0x042ff0000000182c */
[C---:B------:R-:W-:Y:S01]  /*2fd0*/  HMMA.16816.F32 R40, R52.reuse, R58, R40 ;  /* 0x0000003a3428723c */ /* 0x040fe20000001828 */
[----:B------:R-:W1:Y:S07]  /*2fe0*/  LDSM.16.M88.4 R56, [R228+0x5800] ;  /* 0x00580000e438783b */ /* 0x000e6e0000000200 */
[C---:B------:R-:W-:Y:S08]  /*2ff0*/  HMMA.16816.F32 R36, R52.reuse, R60, R36 ;  /* 0x0000003c3424723c */ /* 0x040ff00000001824 */
[C---:B------:R-:W-:Y:S01]  /*3000*/  HMMA.16816.F32 R68, R52.reuse, R62, R68 ;  /* 0x0000003e3444723c */ /* 0x040fe20000001844 */
[----:B------:R-:W-:Y:S07]  /*3010*/  LDSM.16.M88.4 R60, [R224+0xc900] ;  /* 0x00c90000e03c783b */ /* 0x000fee0000000200 */
[C---:B----4-:R-:W-:Y:S08]  /*3020*/  HMMA.16816.F32 R28, R52.reuse, R48, R28 ;  /* 0x00000030341c723c */ /* 0x050ff0000000181c */
[----:B------:R-:W-:Y:S01]  /*3030*/  HMMA.16816.F32 R52, R52, R50, R24 ;  /* 0x000000323434723c */ /* 0x000fe20000001818 */
[----:B------:R-:W4:Y:S04]  /*3040*/  LDSM.16.M88.4 R48, [R225+0x18100] ;  /* 0x01810000e130783b */ /* 0x000f280000000200 */
[----:B------:R-:W1:Y:S03]  /*3050*/  LDSM.16.M88.4 R24, [R224+0xc100] ;  /* 0x00c10000e018783b */ /* 0x000e660000000200 */
[C---:B--2---:R-:W-:Y:S08]  /*3060*/  HMMA.16816.F32 R8, R32.reuse, R16, R8 ;  /* 0x000000102008723c */ /* 0x044ff00000001808 */
[C---:B------:R-:W-:Y:S01]  /*3070*/  HMMA.16816.F32 R76, R32.reuse, R18, R76 ;  /* 0x00000012204c723c */ /* 0x040fe2000000184c */
[----:B------:R-:W2:Y:S07]  /*3080*/  LDSM.16.M88.4 R16, [R224+0xd100] ;  /* 0x00d10000e010783b */ /* 0x000eae0000000200 */
[C---:B---3--:R-:W-:Y:S08]  /*3090*/  HMMA.16816.F32 R44, R32.reuse, R12, R44 ;  /* 0x0000000c202c723c */ /* 0x048ff0000000182c */
[C---:B------:R-:W-:Y:S01]  /*30a0*/  HMMA.16816.F32 R40, R32.reuse, R14, R40 ;  /* 0x0000000e2028723c */ /* 0x040fe20000001828 */
[----:B------:R-:W3:Y:S07]  /*30b0*/  LDSM.16.M88.4 R12, [R224+0xd900] ;  /* 0x00d90000e00c783b */ /* 0x000eee0000000200 */
[C---:B-----5:R-:W-:Y:S01]  /*30c0*/  HMMA.16816.F32 R72, R32.reuse, R20, R36 ;  /* 0x000000142048723c */ /* 0x060fe20000001824 */
[----:B------:R-:W-:Y:S07]  /*30d0*/  LDSM.16.M88.4 R36, [R216+0x4000] ;  /* 0x00400000d824783b */ /* 0x000fee0000000200 */
[C---:B------:R-:W-:Y:S01]  /*30e0*/  HMMA.16816.F32 R68, R32.reuse, R22, R68 ;  /* 0x000000162044723c */ /* 0x040fe20000001844 */
[----:B------:R-:W5:Y:S07]  /*30f0*/  LDSM.16.M88.4 R20, [R216+0x4800] ;  /* 0x00480000d814783b */ /* 0x000f6e0000000200 */
[C---:B-1----:R-:W-:Y:S08]  /*3100*/  HMMA.16816.F32 R28, R32.reuse, R56, R28 ;  /* 0x00000038201c723c */ /* 0x042ff0000000181c */
[----:B------:R-:W-:Y:S01]  /*3110*/  HMMA.16816.F32 R52, R32, R58, R52 ;  /* 0x0000003a2034723c */ /* 0x000fe20000001834 */
[----:B------:R-:W1:Y:S04]  /*3120*/  LDSM.16.M88.4 R32, [R216+0x5000] ;  /* 0x00500000d820783b */ /* 0x000e680000000200 */
[----:B------:R-:W-:Y:S03]  /*3130*/  LDSM.16.M88.4 R56, [R229+0xe100] ;  /* 0x00e10000e538783b */ /* 0x000fe60000000200 */
[C---:B----4-:R-:W-:Y:S08]  /*3140*/  HMMA.16816.F32 R44, R48.reuse, R60, R44 ;  /* 0x0000003c302c723c */ /* 0x050ff0000000182c */
[C---:B------:R-:W-:Y:S01]  /*3150*/  HMMA.16816.F32 R40, R48.reuse, R62, R40 ;  /* 0x0000003e3028723c */ /* 0x040fe20000001828 */
[----:B------:R-:W-:Y:S07]  /*3160*/  LDSM.16.M88.4 R60, [R230+0x1c100] ;  /* 0x01c10000e63c783b */ /* 0x000fee0000000200 */
[C---:B------:R-:W-:Y:S08]  /*3170*/  HMMA.16816.F32 R8, R48.reuse, R24, R8 ;  /* 0x000000183008723c */ /* 0x040ff00000001808 */
[C---:B------:R-:W-:Y:S01]  /*3180*/  HMMA.16816.F32 R76, R48.reuse, R26, R76 ;  /* 0x0000001a304c723c */ /* 0x040fe2000000184c */
[----:B------:R-:W4:Y:S07]  /*3190*/  LDSM.16.M88.4 R24, [R216+0x5800] ;  /* 0x00580000d818783b */ /* 0x000f2e0000000200 */
[C---:B--2---:R-:W-:Y:S08]  /*31a0*/  HMMA.16816.F32 R72, R48.reuse, R16, R72 ;  /* 0x000000103048723c */ /* 0x044ff00000001848 */
[C---:B------:R-:W-:Y:S01]  /*31b0*/  HMMA.16816.F32 R68, R48.reuse, R18, R68 ;  /* 0x000000123044723c */ /* 0x040fe20000001844 */
[----:B------:R-:W2:Y:S07]  /*31c0*/  LDSM.16.M88.4 R16, [R229+0xe900] ;  /* 0x00e90000e510783b */ /* 0x000eae0000000200 */
[C---:B---3--:R-:W-:Y:S08]  /*31d0*/  HMMA.16816.F32 R28, R48.reuse, R12, R28 ;  /* 0x0000000c301c723c */ /* 0x048ff0000000181c */
[----:B------:R-:W-:Y:S01]  /*31e0*/  HMMA.16816.F32 R52, R48, R14, R52 ;  /* 0x0000000e3034723c */ /* 0x000fe20000001834 */
[----:B------:R-:W3:Y:S04]  /*31f0*/  LDSM.16.M88.4 R12, [R229+0xf100] ;  /* 0x00f10000e50c783b */ /* 0x000ee80000000200 */
[----:B------:R-:W-:Y:S03]  /*3200*/  LDSM.16.M88.4 R48, [R228+0x7800] ;  /* 0x00780000e430783b */ /* 0x000fe60000000200 */
[C---:B-----5:R-:W-:Y:S08]  /*3210*/  HMMA.16816.F32 R44, R64.reuse, R20, R44 ;  /* 0x00000014402c723c */ /* 0x060ff0000000182c */
[C---:B------:R-:W-:Y:S01]  /*3220*/  HMMA.16816.F32 R40, R64.reuse, R22, R40 ;  /* 0x000000164028723c */ /* 0x040fe20000001828 */
[----:B------:R-:W5:Y:S07]  /*3230*/  LDSM.16.M88.4 R20, [R229+0xf900] ;  /* 0x00f90000e514783b */ /* 0x000f6e0000000200 */
[C---:B------:R-:W-:Y:S08]  /*3240*/  HMMA.16816.F32 R8, R64.reuse, R36, R8 ;  /* 0x000000244008723c */ /* 0x040ff00000001808 */
[C---:B-1----:R-:W-:Y:S08]  /*3250*/  HMMA.16816.F32 R72, R64.reuse, R32, R72 ;  /* 0x000000204048723c */ /* 0x042ff00000001848 */
[C---:B------:R-:W-:Y:S01]  /*3260*/  HMMA.16816.F32 R68, R64.reuse, R34, R68 ;  /* 0x000000224044723c */ /* 0x040fe20000001844 */
[----:B------:R-:W-:Y:S07]  /*3270*/  LDSM.16.M88.4 R32, [R226+0x1c100] ;  /* 0x01c10000e220783b */ /* 0x000fee0000000200 */
[C---:B------:R-:W-:Y:S01]  /*3280*/  HMMA.16816.F32 R76, R64.reuse, R38, R76 ;  /* 0x00000026404c723c */ /* 0x040fe2000000184c */
[----:B------:R-:W-:Y:S07]  /*3290*/  LDSM.16.M88.4 R36, [R228+0x6800] ;  /* 0x00680000e424783b */ /* 0x000fee0000000200 */
[C---:B----4-:R-:W-:Y:S08]  /*32a0*/  HMMA.16816.F32 R28, R64.reuse, R24, R28 ;  /* 0x00000018401c723c */ /* 0x050ff0000000181c */
[----:B------:R-:W-:Y:S01]  /*32b0*/  HMMA.16816.F32 R52, R64, R26, R52 ;  /* 0x0000001a4034723c */ /* 0x000fe20000001834 */
[----:B------:R-:W1:Y:S04]  /*32c0*/  LDSM.16.M88.4 R24, [R228+0x6000] ;  /* 0x00600000e418783b */ /* 0x000e680000000200 */
[----:B------:R-:W-:Y:S03]  /*32d0*/  LDSM.16.M88.4 R64, [R225+0x1c100] ;  /* 0x01c10000e140783b */ /* 0x000fe60000000200 */
[C---:B--2---:R-:W-:Y:S08]  /*32e0*/  HMMA.16816.F32 R44, R60.reuse, R16, R44 ;  /* 0x000000103c2c723c */ /* 0x044ff0000000182c */
[C---:B------:R-:W-:Y:S01]  /*32f0*/  HMMA.16816.F32 R40, R60.reuse, R18, R40 ;  /* 0x000000123c28723c */ /* 0x040fe20000001828 */
[----:B------:R-:W2:Y:S07]  /*3300*/  LDSM.16.M88.4 R16, [R228+0x7000] ;  /* 0x00700000e410783b */ /* 0x000eae0000000200 */
[C---:B------:R-:W-:Y:S08]  /*3310*/  HMMA.16816.F32 R8, R60.reuse, R56, R8 ;  /* 0x000000383c08723c */ /* 0x040ff00000001808 */
[C---:B---3--:R-:W-:Y:S08]  /*3320*/  HMMA.16816.F32 R72, R60.reuse, R12, R72 ;  /* 0x0000000c3c48723c */ /* 0x048ff00000001848 */
[C---:B------:R-:W-:Y:S01]  /*3330*/  HMMA.16816.F32 R68, R60.reuse, R14, R68 ;  /* 0x0000000e3c44723c */ /* 0x040fe20000001844 */
[----:B------:R-:W-:Y:S07]  /*3340*/  LDSM.16.M88.4 R12, [R224+0xe900] ;  /* 0x00e90000e00c783b */ /* 0x000fee0000000200 */
[C---:B------:R-:W-:Y:S01]  /*3350*/  HMMA.16816.F32 R76, R60.reuse, R58, R76 ;  /* 0x0000003a3c4c723c */ /* 0x040fe2000000184c */
[----:B------:R-:W3:Y:S07]  /*3360*/  LDSM.16.M88.4 R56, [R224+0xe100] ;  /* 0x00e10000e038783b */ /* 0x000eee0000000200 */
[C---:B-----5:R-:W-:Y:S08]  /*3370*/  HMMA.16816.F32 R28, R60.reuse, R20, R28 ;  /* 0x000000143c1c723c */ /* 0x060ff0000000181c */
[----:B------:R-:W-:Y:S01]  /*3380*/  HMMA.16816.F32 R52, R60, R22, R52 ;  /* 0x000000163c34723c */ /* 0x000fe20000001834 */
[----:B------:R-:W4:Y:S07]  /*3390*/  LDSM.16.M88.4 R20, [R224+0xf100] ;  /* 0x00f10000e014783b */ /* 0x000f2e0000000200 */
[C---:B-1----:R-:W-:Y:S08]  /*33a0*/  HMMA.16816.F32 R8, R32.reuse, R24, R8 ;  /* 0x000000182008723c */ /* 0x042ff00000001808 */
[C---:B--2---:R-:W-:Y:S08]  /*33b0*/  HMMA.16816.F32 R72, R32.reuse, R16, R72 ;  /* 0x000000102048723c */ /* 0x044ff00000001848 */
[C---:B------:R-:W-:Y:S01]  /*33c0*/  HMMA.16816.F32 R68, R32.reuse, R18, R68 ;  /* 0x000000122044723c */ /* 0x040fe20000001844 */
[----:B------:R-:W1:Y:S07]  /*33d0*/  LDSM.16.M88.4 R16, [R224+0xf900] ;  /* 0x00f90000e010783b */ /* 0x000e6e0000000200 */
[C---:B------:R-:W-:Y:S01]  /*33e0*/  HMMA.16816.F32 R76, R32.reuse, R26, R76 ;  /* 0x0000001a204c723c */ /* 0x040fe2000000184c */
[----:B------:R-:W-:Y:S07]  /*33f0*/  LDSM.16.M88.4 R24, [R223+0x1c100] ;  /* 0x01c10000df18783b */ /* 0x000fee0000000200 */
[C---:B------:R-:W-:Y:S08]  /*3400*/  HMMA.16816.F32 R44, R32.reuse, R36, R44 ;  /* 0x00000024202c723c */ /* 0x040ff0000000182c */
[C---:B------:R-:W-:Y:S08]  /*3410*/  HMMA.16816.F32 R40, R32.reuse, R38, R40 ;  /* 0x000000262028723c */ /* 0x040ff00000001828 */
[C---:B------:R-:W-:Y:S08]  /*3420*/  HMMA.16816.F32 R28, R32.reuse, R48, R28 ;  /* 0x00000030201c723c */ /* 0x040ff0000000181c */
[----:B------:R-:W-:Y:S01]  /*3430*/  HMMA.16816.F32 R52, R32, R50, R52 ;  /* 0x000000322034723c */ /* 0x000fe20000001834 */
[----:B------:R-:W2:Y:S07]  /*3440*/  LDSM.16.M88.4 R32, [R216+0x6000] ;  /* 0x00600000d820783b */ /* 0x000eae0000000200 */
[C---:B---3--:R-:W-:Y:S08]  /*3450*/  HMMA.16816.F32 R8, R64.reuse, R56, R8 ;  /* 0x000000384008723c */ /* 0x048ff00000001808 */
[C---:B----4-:R-:W-:Y:S07]  /*3460*/  HMMA.16816.F32 R72, R64.reuse, R20, R72 ;  /* 0x000000144048723c */ /* 0x050fee0000001848 */
[----:B------:R-:W-:Y:S01]  /*3470*/  @P0 IMAD.WIDE.U32 R20, R7, UR5, R242 ;  /* 0x0000000507140c25 */ /* 0x000fe2000f8e00f2 */
[----:B------:R-:W-:Y:S01]  /*3480*/  PLOP3.LUT P0, PT, PT, PT, UP0, 0x80, 0x0 ;  /* 0x000000000000781c */ /* 0x000fe20003f0f008 */
[----:B------:R-:W-:Y:S03]  /*3490*/  HMMA.16816.F32 R44, R64, R12, R44 ;  /* 0x0000000c402c723c */ /* 0x000fe6000000182c */
[----:B------:R-:W-:-:S02]  /*34a0*/  @P6 LEA R0, P6, R20, c[0x0][0x1c8], 0x1 ;  /* 0x0000720014006a11 */ /* 0x000fc400078c08ff */
[----:B------:R-:W-:Y:S02]  /*34b0*/  @P5 IADD3 R7, R21, UR4, RZ ;  /* 0x0000000415075c10 */ /* 0x000fe4000fffe0ff */
[----:B------:R-:W-:Y:S01]  /*34c0*/  PLOP3.LUT P5, PT, PT, PT, UP0, 0x80, 0x0 ;  /* 0x000000000000781c */ /* 0x000fe20003faf008 */
[C---:B------:R-:W-:Y:S01]  /*34d0*/  HMMA.16816.F32 R40, R64.reuse, R14, R40 ;  /* 0x0000000e4028723c */ /* 0x040fe20000001828 */
[----:B------:R-:W3:Y:S07]  /*34e0*/  LDSM.16.M88.4 R12, [R216+0x6800] ;  /* 0x00680000d80c783b */ /* 0x000eee0000000200 */
[----:B-1----:R-:W-:Y:S01]  /*34f0*/  HMMA.16816.F32 R28, R64, R16, R28 ;  /* 0x00000010401c723c */ /* 0x002fe2000000181c */
[----:B------:R-:W-:Y:S01]  /*3500*/  @P0 LEA.HI.X R7, R20, c[0x0][0x1cc], R7, 0x1, P6 ;  /* 0x0000730014070a11 */ /* 0x000fe200030f0c07 */
[----:B------:R-:W-:Y:S01]  /*3510*/  IMAD.U32 R20, RZ, RZ, UR12 ;  /* 0x0000000cff147e24 */ /* 0x000fe2000f8e00ff */
[----:B------:R-:W-:-:S02]  /*3520*/  PLOP3.LUT P0, PT, PT, PT, UP0, 0x80, 0x0 ;  /* 0x000000000000781c */ /* 0x000fc40003f0f008 */
[----:B------:R-:W-:Y:S02]  /*3530*/  PLOP3.LUT P6, PT, PT, PT, UP0, 0x80, 0x0 ;  /* 0x000000000000781c */ /* 0x000fe40003fcf008 */
[----:B------:R-:W-:Y:S01]  /*3540*/  IMAD.U32 R17, RZ, RZ, UR13 ;  /* 0x0000000dff117e24 */ /* 0x000fe2000f8e00ff */
[----:B--2---:R-:W-:Y:S07]  /*3550*/  HMMA.16816.F32 R8, R24, R32, R8 ;  /* 0x000000201808723c */ /* 0x004fee0000001808 */
[----:B------:R-:W-:Y:S01]  /*3560*/  @P5 LEA R32, P5, R17, R0, 0x1 ;  /* 0x0000000011205211 */ /* 0x000fe200078a08ff */
[----:B------:R-:W-:Y:S01]  /*3570*/  IMAD.U32 R33, RZ, RZ, UR13 ;  /* 0x0000000dff217e24 */ /* 0x000fe2000f8e00ff */
[C---:B------:R-:W-:Y:S08]  /*3580*/  HMMA.16816.F32 R68, R64.reuse, R22, R68 ;  /* 0x000000164044723c */ /* 0x040ff00000001844 */
[----:B------:R-:W-:Y:S01]  /*3590*/  HMMA.16816.F32 R52, R64, R18, R52 ;  /* 0x000000124034723c */ /* 0x000fe20000001834 */
[----:B------:R-:W1:Y:S02]  /*35a0*/  LDSM.16.M88.4 R16, [R216+0x7000] ;  /* 0x00700000d810783b */ /* 0x000e640000000200 */
[----:B------:R-:W-:-:S02]  /*35b0*/  @P0 LEA.HI.X R33, R33, R7, R20, 0x1, P5 ;  /* 0x0000000721210211 */ /* 0x000fc400028f0c14 */
[----:B------:R-:W2:Y:S01]  /*35c0*/  LDSM.16.M88.4 R20, [R216+0x7800] ;  /* 0x00780000d814783b */ /* 0x000ea20000000200 */
[----:B------:R-:W-:-:S04]  /*35d0*/  DEPBAR.LE SB0, 0x0 ;  /* 0x000080000000791a */ /* 0x000fc80000000000 */
[----:B------:R-:W-:Y:S01]  /*35e0*/  PLOP3.LUT P0, PT, PT, PT, UP0, 0x80, 0x0 ;  /* 0x000000000000781c */ /* 0x000fe20003f0f008 */
[----:B---3--:R-:W-:Y:S01]  /*35f0*/  HMMA.16816.F32 R44, R24, R12, R44 ;  /* 0x0000000c182c723c */ /* 0x008fe2000000182c */
[----:B------:R-:W-:-:S06]  /*3600*/  PLOP3.LUT P5, PT, PT, PT, UP0, 0x80, 0x0 ;  /* 0x000000000000781c */ /* 0x000fcc0003faf008 */
[----:B------:R-:W-:Y:S01]  /*3610*/  @P6 IMAD.MOV.U32 R12, RZ, RZ, R0 ;  /* 0x000000ffff0c6224 */ /* 0x000fe200078e0000 */
[----:B------:R-:W-:Y:S01]  /*3620*/  SHF.R.S32.HI R0, RZ, 0x1f, R87 ;  /* 0x0000001fff007819 */ /* 0x000fe20000011457 */
[----:B------:R-:W-:Y:S01]  /*3630*/  @P6 IMAD.MOV.U32 R13, RZ, RZ, R7 ;  /* 0x000000ffff0d6224 */ /* 0x000fe200078e0007 */
[----:B------:R-:W-:Y:S01]  /*3640*/  BAR.SYNC.DEFER_BLOCKING 0x0 ;  /* 0x0000000000007b1d */ /* 0x000fe20000010000 */
[----:B------:R-:W-:Y:S01]  /*3650*/  PLOP3.LUT P6, PT, PT, PT, UP0, 0x80, 0x0 ;  /* 0x000000000000781c */ /* 0x000fe20003fcf008 */
[----:B------:R-:W-:Y:S01]  /*3660*/  HMMA.16816.F32 R40, R24, R14, R40 ;  /* 0x0000000e1828723c */ /* 0x000fe20000001828 */
[----:B------:R-:W-:Y:S02]  /*3670*/  LOP3.LUT R7, R84, 0xffffffe0, RZ, 0xc0, !PT ;  /* 0xffffffe054077812 */ /* 0x000fe400078ec0ff */
[----:B------:R-:W-:-:S03]  /*3680*/  LEA.HI R0, R0, R87, RZ, 0x3 ;  /* 0x0000005700007211 */ /* 0x000fc600078f18ff */
[----:B------:R-:W-:Y:S01]  /*3690*/  IMAD.IADD R7, R6, 0x1, -R7 ;  /* 0x0000000106077824 */ /* 0x000fe200078e0a07 */
[----:B------:R-:W-:Y:S01]  /*36a0*/  LOP3.LUT R14, R0, 0xffffff8, RZ, 0xc0, !PT ;  /* 0x0ffffff8000e7812 */ /* 0x000fe200078ec0ff */
[----:B------:R-:W-:Y:S01]  /*36b0*/  IMAD.IADD R0, R6, 0x1, -R85 ;  /* 0x0000000106007824 */ /* 0x000fe200078e0a55 */
[----:B------:R-:W-:Y:S02]  /*36c0*/  HMMA.16816.F32 R76, R64, R58, R76 ;  /* 0x0000003a404c723c */ /* 0x000fe4000000184c */
[----:B------:R-:W-:Y:S01]  /*36d0*/  SHF.R.S32.HI R6, RZ, 0x1f, R7 ;  /* 0x0000001fff067819 */ /* 0x000fe20000011407 */
[----:B------:R-:W-:Y:S01]  /*36e0*/  IMAD.IADD R87, R87, 0x1, -R14 ;  /* 0x0000000157577824 */ /* 0x000fe200078e0a0e */
[----:B------:R-:W-:Y:S02]  /*36f0*/  LEA.HI R15, R0, R0, RZ, 0x1 ;  /* 0x00000000000f7211 */ /* 0x000fe400078f08ff */
[----:B------:R-:W-:Y:S02]  /*3700*/  LEA.HI R6, R6, R7, RZ, 0x2 ;  /* 0x0000000706067211 */ /* 0x000fe400078f10ff */
[----:B------:R-:W-:Y:S01]  /*3710*/  LOP3.LUT R15, R15, 0x1ffffffe, RZ, 0xc0, !PT ;  /* 0x1ffffffe0f0f7812 */ /* 0x000fe200078ec0ff */
[----:B-1----:R-:W-:Y:S01]  /*3720*/  HMMA.16816.F32 R72, R24, R16, R72 ;  /* 0x000000101848723c */ /* 0x002fe20000001848 */
[----:B------:R-:W-:-:S02]  /*3730*/  LEA.HI.SX32 R14, R6, UR7, 0x1e ;  /* 0x00000007060e7c11 */ /* 0x000fc4000f8ff2ff */
[----:B------:R-:W-:Y:S01]  /*3740*/  LOP3.LUT R240, R6, 0x7ffffffc, RZ, 0xc0, !PT ;  /* 0x7ffffffc06f07812 */ /* 0x000fe200078ec0ff */
[----:B------:R-:W-:Y:S01]  /*3750*/  @!PT LDS RZ, [RZ] ;  /* 0x00000000fffff984 */ /* 0x000fe20000000800 */
[----:B------:R-:W-:Y:S01]  /*3760*/  @!PT LDS RZ, [RZ] ;  /* 0x00000000fffff984 */ /* 0x000fe20000000800 */
[----:B------:R-:W-:Y:S01]  /*3770*/  @!PT LDS RZ, [RZ] ;  /* 0x00000000fffff984 */ /* 0x000fe20000000800 */
[----:B------:R1:W-:Y:S01]  /*3780*/  @P0 LDGSTS.E.BYPASS.LTC128B.128 [R231+0x8100], [R12.64], !P4 ;  /* 0x081000000ce70fae */ /* 0x0003e2000e101d52 */
[----:B------:R-:W-:Y:S01]  /*3790*/  PLOP3.LUT P0, PT, PT, PT, UP0, 0x80, 0x0 ;  /* 0x000000000000781c */ /* 0x000fe20003f0f008 */
[----:B------:R-:W-:Y:S02]  /*37a0*/  IMAD.IADD R15, R0, 0x1, -R15 ;  /* 0x00000001000f7824 */ /* 0x000fe400078e0a0f */
[----:B------:R1:W-:Y:S01]  /*37b0*/  @P5 LDGSTS.E.BYPASS.LTC128B.128 [R231+0xa100], [R12.64+0x80], !P3 ;  /* 0x0a1000800ce75fae */ /* 0x0003e2000d901d52 */
[----:B------:R-:W-:Y:S01]  /*37c0*/  PLOP3.LUT P5, PT, PT, PT, UP0, 0x80, 0x0 ;  /* 0x000000000000781c */ /* 0x000fe20003faf008 */
[----:B------:R-:W-:Y:S01]  /*37d0*/  IMAD R14, R87, 0x10, R14 ;  /* 0x00000010570e7824 */ /* 0x000fe200078e020e */
[----:B------:R-:W-:Y:S01]  /*37e0*/  PLOP3.LUT P5, PT, PT, PT, UP2, 0x80, 0x0 ;  /* 0x000000000000781c */ /* 0x000fe20003faf028 */
[----:B------:R1:W-:Y:S01]  /*37f0*/  @P6 LDGSTS.E.BYPASS.LTC128B.128 [R231+0xc100], [R12.64+0x100], !P2 ;  /* 0x0c1001000ce76fae */ /* 0x0003e2000d101d52 */
[----:B------:R-:W-:Y:S01]  /*3800*/  PLOP3.LUT P6, PT, PT, PT, UP0, 0x80, 0x0 ;  /* 0x000000000000781c */ /* 0x000fe20003fcf008 */
[----:B------:R-:W-:Y:S01]  /*3810*/  IMAD R233, R15, 0x8, R14 ;  /* 0x000000080fe97824 */ /* 0x000fe200078e020e */
[----:B------:R-:W-:Y:S01]  /*3820*/  HMMA.16816.F32 R76, R24, R34, R76 ;  /* 0x00000022184c723c */ /* 0x000fe2000000184c */
[----:B------:R-:W-:-:S02]  /*3830*/  IMAD.IADD R240, R7, 0x1, -R240 ;  /* 0x0000000107f07824 */ /* 0x000fc400078e0af0 */
[----:B------:R1:W-:Y:S01]  /*3840*/  @P0 LDGSTS.E.BYPASS.LTC128B.128 [R231+0xe100], [R12.64+0x180], !P1 ;  /* 0x0e1001800ce70fae */ /* 0x0003e2000c901d52 */
[----:B------:R-:W-:Y:S01]  /*3850*/  PLOP3.LUT P0, PT, PT, PT, UP0, 0x80, 0x0 ;  /* 0x000000000000781c */ /* 0x000fe20003f0f008 */
[----:B------:R-:W-:Y:S02]  /*3860*/  IMAD.MOV.U32 R0, RZ, RZ, R233 ;  /* 0x000000ffff007224 */ /* 0x000fe400078e00e9 */
[----:B------:R-:W-:Y:S01]  /*3870*/  IMAD.SHL.U32 R240, R240, 0x2, RZ ;  /* 0x00000002f0f07824 */ /* 0x000fe200078e00ff */
[----:B------:R-:W-:Y:S04]  /*3880*/  HMMA.16816.F32 R68, R24, R18, R68 ;  /* 0x000000121844723c */ /* 0x000fe80000001844 */
[----:B------:R-:W-:-:S04]  /*3890*/  IADD3 R6, -R240, UR9, -R5 ;  /* 0x00000009f0067c10 */ /* 0x000fc8000fffe905 */
[----:B--2---:R-:W-:Y:S01]  /*38a0*/  HMMA.16816.F32 R28, R24, R20, R28 ;  /* 0x00000014181c723c */ /* 0x004fe2000000181c */
[----:B------:R2:W-:Y:S01]  /*38b0*/  @P0 LDGSTS.E.BYPASS.LTC128B.128 [R231+0x9100], [R32.64], !P4 ;  /* 0x0910000020e70fae */ /* 0x0005e2000e101d52 */
[----:B------:R-:W-:-:S03]  /*38c0*/  PLOP3.LUT P0, PT, PT, PT, UP2, 0x80, 0x0 ;  /* 0x000000000000781c */ /* 0x000fc60003f0f028 */
[----:B------:R2:W-:Y:S01]  /*38d0*/  @P6 LDGSTS.E.BYPASS.LTC128B.128 [R231+0xb100], [R32.64+0x80], !P3 ;  /* 0x0b10008020e76fae */ /* 0x0005e2000d901d52 */
[----:B------:R-:W-:Y:S02]  /*38e0*/  PLOP3.LUT P6, PT, PT, PT, UP0, 0x80, 0x0 ;  /* 0x000000000000781c */ /* 0x000fe40003fcf008 */
[----:B------:R-:W-:Y:S01]  /*38f0*/  HMMA.16816.F32 R52, R24, R22, R52 ;  /* 0x000000161834723c */ /* 0x000fe20000001834 */
[----:B-1----:R-:W-:Y:S01]  /*3900*/  @P5 IMAD.HI.U32 R12, R233, c[0x0][0x2c8], RZ ;  /* 0x0000b200e90c5a27 */ /* 0x002fe200078e00ff */
[----:B------:R-:W-:-:S03]  /*3910*/  PLOP3.LUT P5, PT, PT, PT, UP0, 0x80, 0x0 ;  /* 0x000000000000781c */ /* 0x000fc60003faf008 */
[----:B------:R-:W-:Y:S02]  /*3920*/  IMAD.U32 R13, RZ, RZ, UR17 ;  /* 0x00000011ff0d7e24 */ /* 0x000fe4000f8e00ff */
[----:B------:R-:W-:-:S04]  /*3930*/  @P0 SHF.R.U32.HI R0, RZ, c[0x0][0x2cc], R12 ;  /* 0x0000b300ff000a19 */ /* 0x000fc8000001160c */
[----:B------:R2:W-:Y:S01]  /*3940*/  @P6 LDGSTS.E.BYPASS.LTC128B.128 [R231+0xd100], [R32.64+0x100], !P2 ;  /* 0x0d10010020e76fae */ /* 0x0005e2000d101d52 */
[----:B------:R-:W-:Y:S02]  /*3950*/  PLOP3.LUT P0, PT, PT, PT, UP1, 0x40, 0x0 ;  /* 0x000000000000781c */ /* 0x000fe40003f0e818 */
[----:B------:R-:W-:Y:S01]  /*3960*/  IADD3 R14, R13, -UR16, -R240 ;  /* 0x800000100d0e7c10 */ /* 0x000fe2000fffe8f0 */
[----:B------:R-:W1:Y:S03]  /*3970*/  SHFL.IDX PT, R7, R0, RZ, 0x1c1f ;  /* 0x001c1fff00077589 */ /* 0x000e6600000e0000 */
[C---:B------:R-:W-:Y:S01]  /*3980*/  IADD3 R16, R14.reuse, c[0x0][0x328], RZ ;  /* 0x0000ca000e107a10 */ /* 0x040fe20007ffe0ff */
[----:B------:R2:W-:Y:S01]  /*3990*/  @P5 LDGSTS.E.BYPASS.LTC128B.128 [R231+0xf100], [R32.64+0x180], !P1 ;  /* 0x0f10018020e75fae */ /* 0x0005e2000c901d52 */
[----:B------:R-:W-:-:S03]  /*39a0*/  IADD3 R14, R14, UR15, RZ ;  /* 0x0000000f0e0e7c10 */ /* 0x000fc6000fffe0ff */
[----:B------:R-:W0:Y:S01]  /*39b0*/  LDGDEPBAR ;  /* 0x00000000000079af */ /* 0x000e220000000000 */
[--C-:B-1----:R-:W-:Y:S02]  /*39c0*/  IMAD.IADD R13, R16, 0x1, R7.reuse ;  /* 0x00000001100d7824 */ /* 0x102fe400078e0207 */
[----:B------:R-:W-:-:S03]  /*39d0*/  IMAD.IADD R18, R14, 0x1, R7 ;  /* 0x000000010e127824 */ /* 0x000fc600078e0207 */
[----:B------:R-:W-:Y:S01]  /*39e0*/  IMNMX R20, R13, R6, PT ;  /* 0x000000060d147217 */ /* 0x000fe20003800200 */
        /* <DEDUP_REMOVED lines=13> */
.L_x_953:
[----:B------:R-:W-:-:S04]  /*3ac0*/  MOV R7, c[0x0][0x32c] ;  /* 0x0000cb0000077a02 */ /* 0x000fc80000000f00 */
[----:B------:R-:W-:-:S13]  /*3ad0*/  ISETP.NE.AND P0, PT, R7, 0x1, PT ;  /* 0x000000010700780c */ /* 0x000fda0003f05270 */
[----:B------:R-:W-:-:S05]  /*3ae0*/  @P0 IMAD.HI.U32 R7, R12, c[0x0][0x330], RZ ;  /* 0x0000cc000c070a27 */ /* 0x000fca00078e00ff */
[----:B------:R-:W-:Y:S02]  /*3af0*/  @P0 SHF.R.U32.HI R12, RZ, c[0x0][0x334], R7 ;  /* 0x0000cd00ff0c0a19 */ /* 0x000fe40000011607 */
.L_x_954:
[----:B------:R-:W-:Y:S05]  /*3b00*/  BSYNC B0 ;  /* 0x0000000000007941 */ /* 0x000fea0003800000 */
.L_x_952:
[----:B------:R-:W-:-:S04]  /*3b10*/  IMAD R13, R12, c[0x0][0x32c], -R5 ;  /* 0x0000cb000c0d7a24 */ /* 0x000fc800078e0a05 */
[----:B------:R-:W-:-:S05]  /*3b20*/  IMAD.IADD R13, R13, 0x1, -R240 ;  /* 0x000000010d0d7824 */ /* 0x000fca00078e0af0 */
[----:B------:R-:W-:Y:S02]  /*3b30*/  IADD3 R7, R13, c[0x0][0x32c], RZ ;  /* 0x0000cb000d077a10 */ /* 0x000fe40007ffe0ff */
[----:B------:R-:W-:Y:S02]  /*3b40*/  IMNMX R18, R18, R13, !PT ;  /* 0x0000000d12127217 */ /* 0x000fe40007800200 */
[----:B------:R-:W-:Y:S02]  /*3b50*/  IMNMX R20, R20, R7, PT ;  /* 0x0000000714147217 */ /* 0x000fe40003800200 */
.L_x_951:
[----:B------:R-:W-:Y:S01]  /*3b60*/  ISETP.LT.AND P0, PT, RZ, UR14, PT ;  /* 0x0000000eff007c0c */ /* 0x000fe2000bf01270 */
[----:B------:R-:W1:Y:S03]  /*3b70*/  SHFL.IDX PT, R21, R0, 0x1, 0x1c1f ;  /* 0x003c1f0000157f89 */ /* 0x000e6600000e0000 */
[C---:B------:R-:W-:Y:S02]  /*3b80*/  ISETP.GT.AND P5, PT, R18.reuse, RZ, P0 ;  /* 0x000000ff1200720c */ /* 0x040fe400007a4270 */
[----:B------:R-:W-:-:S02]  /*3b90*/  ISETP.GT.AND P6, PT, R18, 0x1, P0 ;  /* 0x000000011200780c */ /* 0x000fc400007c4270 */
[C---:B------:R-:W-:Y:S02]  /*3ba0*/  ISETP.LT.OR P5, PT, R20.reuse, 0x1, P5 ;  /* 0x000000011400780c */ /* 0x040fe40002fa1670 */
[----:B------:R-:W-:Y:S02]  /*3bb0*/  ISETP.LT.OR P6, PT, R20, 0x2, P6 ;  /* 0x000000021400780c */ /* 0x000fe400037c1670 */
[----:B------:R-:W-:Y:S02]  /*3bc0*/  FSEL R12, R8, -INF , !P5 ;  /* 0xff800000080c7808 */ /* 0x000fe40006800000 */
[----:B------:R-:W-:Y:S02]  /*3bd0*/  ISETP.GT.AND P5, PT, R18, 0x8, P0 ;  /* 0x000000081200780c */ /* 0x000fe400007a4270 */
[----:B------:R-:W-:Y:S02]  /*3be0*/  FSEL R19, R9, -INF , !P6 ;  /* 0xff80000009137808 */ /* 0x000fe40007000000 */
[----:B------:R-:W-:-:S02]  /*3bf0*/  ISETP.LT.OR P5, PT, R20, 0x9, P5 ;  /* 0x000000091400780c */ /* 0x000fc40002fa1670 */
[----:B------:R-:W-:Y:S02]  /*3c00*/  ISETP.GT.AND P6, PT, R18, 0x9, P0 ;  /* 0x000000091200780c */ /* 0x000fe400007c4270 */
[----:B------:R-:W-:Y:S02]  /*3c10*/  FSEL R15, R76, -INF , !P5 ;  /* 0xff8000004c0f7808 */ /* 0x000fe40006800000 */
[----:B------:R-:W-:Y:S01]  /*3c20*/  ISETP.GT.AND P5, PT, R18, 0x10, P0 ;  /* 0x000000101200780c */ /* 0x000fe200007a4270 */
[----:B-1----:R-:W-:Y:S01]  /*3c30*/  IMAD.IADD R23, R16, 0x1, R21 ;  /* 0x0000000110177824 */ /* 0x002fe200078e0215 */
[C---:B------:R-:W-:Y:S02]  /*3c40*/  ISETP.LT.OR P6, PT, R20.reuse, 0xa, P6 ;  /* 0x0000000a1400780c */ /* 0x040fe400037c1670 */
[----:B------:R-:W-:Y:S02]  /*3c50*/  ISETP.LT.OR P5, PT, R20, 0x11, P5 ;  /* 0x000000111400780c */ /* 0x000fe40002fa1670 */
[----:B------:R-:W-:-:S02]  /*3c60*/  FSEL R77, R77, -INF , !P6 ;  /* 0xff8000004d4d7808 */ /* 0x000fc40007000000 */
[----:B------:R-:W-:Y:S02]  /*3c70*/  FSEL R17, R44, -INF , !P5 ;  /* 0xff8000002c117808 */ /* 0x000fe40006800000 */
[C---:B------:R-:W-:Y:S02]  /*3c80*/  ISETP.GT.AND P5, PT, R18.reuse, 0x18, P0 ;  /* 0x000000181200780c */ /* 0x040fe400007a4270 */
[----:B------:R-:W-:Y:S02]  /*3c90*/  ISETP.GT.AND P6, PT, R18, 0x11, P0 ;  /* 0x000000111200780c */ /* 0x000fe400007c4270 */
[C---:B------:R-:W-:Y:S02]  /*3ca0*/  ISETP.LT.OR P5, PT, R20.reuse, 0x19, P5 ;  /* 0x000000191400780c */ /* 0x040fe40002fa1670 */
[----:B------:R-:W-:Y:S02]  /*3cb0*/  ISETP.LT.OR P6, PT, R20, 0x12, P6 ;  /* 0x000000121400780c */ /* 0x000fe400037c1670 */
[----:B------:R-:W-:-:S02]  /*3cc0*/  FSEL R13, R40, -INF , !P5 ;  /* 0xff800000280d7808 */ /* 0x000fc40006800000 */
[----:B------:R-:W-:Y:S02]  /*3cd0*/  ISETP.GT.AND P5, PT, R18, 0x20, P0 ;  /* 0x000000201200780c */ /* 0x000fe400007a4270 */
[----:B------:R-:W-:Y:S02]  /*3ce0*/  FSEL R7, R45, -INF , !P6 ;  /* 0xff8000002d077808 */ /* 0x000fe40007000000 */
[----:B------:R-:W-:Y:S02]  /*3cf0*/  ISETP.LT.OR P5, PT, R20, 0x21, P5 ;  /* 0x000000211400780c */ /* 0x000fe40002fa1670 */
[----:B------:R-:W-:Y:S02]  /*3d00*/  ISETP.GT.AND P6, PT, R18, 0x19, P0 ;  /* 0x000000191200780c */ /* 0x000fe400007c4270 */
[----:B------:R-:W-:Y:S02]  /*3d10*/  FSEL R191, R72, -INF , !P5 ;  /* 0xff80000048bf7808 */ /* 0x000fe40006800000 */
[----:B------:R-:W-:-:S02]  /*3d20*/  ISETP.GT.AND P5, PT, R18, 0x28, P0 ;  /* 0x000000281200780c */ /* 0x000fc400007a4270 */
        /* <DEDUP_REMOVED lines=17> */
[----:B------:R-:W-:-:S02]  /*3e40*/  PLOP3.LUT P5, PT, PT, PT, UP1, 0x40, 0x0 ;  /* 0x000000000000781c */ /* 0x000fc40003fae818 */
[----:B------:R-:W-:Y:S02]  /*3e50*/  ISETP.LT.OR P6, PT, R20, 0x32, P6 ;  /* 0x000000321400780c */ /* 0x000fe400037c1670 */
[----:B------:R-:W-:Y:S02]  /*3e60*/  IMNMX R0, R23, R6, PT ;  /* 0x0000000617007217 */ /* 0x000fe40003800200 */
[----:B------:R-:W-:Y:S02]  /*3e70*/  FSEL R197, R29, -INF , !P6 ;  /* 0xff8000001dc57808 */ /* 0x000fe40007000000 */
[----:B------:R-:W-:-:S04]  /*3e80*/  ISETP.GT.AND P6, PT, R18, 0x39, P0 ;  /* 0x000000391200780c */ /* 0x000fc800007c4270 */
[----:B------:R-:W-:Y:S01]  /*3e90*/  ISETP.LT.OR P6, PT, R20, 0x3a, P6 ;  /* 0x0000003a1400780c */ /* 0x000fe200037c1670 */
[----:B------:R-:W-:-:S03]  /*3ea0*/  IMAD.IADD R20, R14, 0x1, R21 ;  /* 0x000000010e147824 */ /* 0x000fc600078e0215 */
[----:B------:R-:W-:Y:S01]  /*3eb0*/  FSEL R193, R53, -INF , !P6 ;  /* 0xff80000035c17808 */ /* 0x000fe20007000000 */
        /* <DEDUP_REMOVED lines=13> */
.L_x_957:
[----:B------:R-:W-:-:S04]  /*3f90*/  MOV R6, c[0x0][0x32c] ;  /* 0x0000cb0000067a02 */ /* 0x000fc80000000f00 */
[----:B------:R-:W-:-:S13]  /*3fa0*/  ISETP.NE.AND P5, PT, R6, 0x1, PT ;  /* 0x000000010600780c */ /* 0x000fda0003fa5270 */
[----:B------:R-:W-:-:S05]  /*3fb0*/  @P5 IMAD.HI.U32 R6, R8, c[0x0][0x330], RZ ;  /* 0x0000cc0008065a27 */ /* 0x000fca00078e00ff */
[----:B------:R-:W-:Y:S02]  /*3fc0*/  @P5 SHF.R.U32.HI R8, RZ, c[0x0][0x334], R6 ;  /* 0x0000cd00ff085a19 */ /* 0x000fe40000011606 */
.L_x_958:
[----:B------:R-:W-:Y:S05]  /*3fd0*/  BSYNC B0 ;  /* 0x0000000000007941 */ /* 0x000fea0003800000 */
.L_x_956:
[----:B------:R-:W-:-:S04]  /*3fe0*/  IMAD R21, R8, c[0x0][0x32c], -R5 ;  /* 0x0000cb0008157a24 */ /* 0x000fc800078e0a05 */
[----:B------:R-:W-:-:S05]  /*3ff0*/  IMAD.IADD R21, R21, 0x1, -R240 ;  /* 0x0000000115157824 */ /* 0x000fca00078e0af0 */
[----:B------:R-:W-:Y:S02]  /*4000*/  IADD3 R5, R21, c[0x0][0x32c], RZ ;  /* 0x0000cb0015057a10 */ /* 0x000fe40007ffe0ff */
[----:B------:R-:W-:Y:S02]  /*4010*/  IMNMX R20, R20, R21, !PT ;  /* 0x0000001514147217 */ /* 0x000fe40007800200 */
[----:B------:R-:W-:Y:S02]  /*4020*/  IMNMX R0, R0, R5, PT ;  /* 0x0000000500007217 */ /* 0x000fe40003800200 */
.L_x_955:
[----:B------:R-:W-:Y:S01]  /*4030*/  ISETP.GT.AND P6, PT, R20, 0x8, P0 ;  /* 0x000000081400780c */ /* 0x000fe200007c4270 */
[----:B------:R-:W-:Y:S01]  /*4040*/  IMAD.SHL.U32 R227, R4, 0x2, RZ ;  /* 0x0000000204e37824 */ /* 0x000fe200078e00ff */
[----:B------:R-:W-:Y:S01]  /*4050*/  ISETP.GT.AND P5, PT, R20, 0x1, P0 ;  /* 0x000000011400780c */ /* 0x000fe200007a4270 */
[----:B------:R-:W-:Y:S01]  /*4060*/  ULDC.64 UR4, c[0x0][0x2c8] ;  /* 0x0000b20000047ab9 */ /* 0x000fe20000000a00 */
[----:B------:R-:W-:Y:S01]  /*4070*/  ISETP.LT.OR P6, PT, R0, 0x9, P6 ;  /* 0x000000090000780c */ /* 0x000fe200037c1670 */
[--C-:B------:R-:W-:Y:S01]  /*4080*/  IMAD R222, R2, 0x2, R227.reuse ;  /* 0x0000000202de7824 */ /* 0x100fe200078e02e3 */
[----:B------:R-:W-:Y:S01]  /*4090*/  ISETP.LT.OR P5, PT, R0, 0x2, P5 ;  /* 0x000000020000780c */ /* 0x000fe20002fa1670 */
[C---:B------:R-:W-:Y:S01]  /*40a0*/  IMAD R221, R3.reuse, 0x2, R227 ;  /* 0x0000000203dd7824 */ /* 0x040fe200078e02e3 */
[----:B------:R-:W-:Y:S01]  /*40b0*/  FSEL R78, R78, -INF , !P6 ;  /* 0xff8000004e4e7808 */ /* 0x000fe20007000000 */
[----:B------:R-:W-:Y:S01]  /*40c0*/  IMAD R220, R3, 0x2, R222 ;  /* 0x0000000203dc7824 */ /* 0x000fe200078e02de */
[----:B------:R-:W-:Y:S01]  /*40d0*/  ISETP.GT.AND P6, PT, R20, 0x10, P0 ;  /* 0x000000101400780c */ /* 0x000fe200007c4270 */
[----:B------:R-:W-:Y:S01]  /*40e0*/  LDSM.16.MT88.4 R136, [R222+0x100] ;  /* 0x00010000de88783b */ /* 0x000fe20000004200 */
[----:B------:R-:W-:Y:S01]  /*40f0*/  FMNMX.FTZ R16, R12, R19, !PT ;  /* 0x000000130c107209 */ /* 0x000fe20007810000 */
[----:B------:R-:W-:Y:S01]  /*4100*/  UIMAD.WIDE.U32 UR20, UR7, UR4, URZ ;  /* 0x00000004071472a5 */ /* 0x000fe2000f8e003f */
[----:B------:R-:W-:Y:S01]  /*4110*/  ISETP.LT.OR P6, PT, R0, 0x11, P6 ;  /* 0x000000110000780c */ /* 0x000fe200037c1670 */
[----:B------:R-:W-:Y:S01]  /*4120*/  LDSM.16.MT88.4 R156, [R227+0x100] ;  /* 0x00010000e39c783b */ /* 0x000fe20000004200 */
[----:B------:R-:W-:Y:S01]  /*4130*/  FSEL R14, R11, -INF , !P5 ;  /* 0xff8000000b0e7808 */ /* 0x000fe20006800000 */
[----:B------:R-:W-:Y:S01]  /*4140*/  UIADD3 UR14, UR14, -0x2, URZ ;  /* 0xfffffffe0e0e7890 */ /* 0x000fe2000fffe03f */
[----:B------:R-:W-:Y:S01]  /*4150*/  ISETP.GT.AND P5, PT, R20, 0x9, P0 ;  /* 0x000000091400780c */ /* 0x000fe200007a4270 */
[----:B------:R-:W-:Y:S01]  /*4160*/  LDSM.16.MT88.4 R144, [R221+0x100] ;  /* 0x00010000dd90783b */ /* 0x000fe20000004200 */
[----:B------:R-:W-:Y:S01]  /*4170*/  FSEL R8, R46, -INF , !P6 ;  /* 0xff8000002e087808 */ /* 0x000fe20007000000 */
[----:B------:R-:W-:Y:S01]  /*4180*/  @UP2 UMOV UR17, UR21 ;  /* 0x0000001500112c82 */ /* 0x000fe20008000000 */
[----:B------:R-:W-:Y:S01]  /*4190*/  FMNMX.FTZ R16, R15, R16, !PT ;  /* 0x000000100f107209 */ /* 0x000fe20007810000 */
[----:B------:R-:W-:Y:S01]  /*41a0*/  LDSM.16.MT88.4 R152, [R220+0x100] ;  /* 0x00010000dc98783b */ /* 0x000fe20000004200 */
[----:B------:R-:W-:Y:S01]  /*41b0*/  ISETP.GT.AND P6, PT, R20, RZ, P0 ;  /* 0x000000ff1400720c */ /* 0x000fe200007c4270 */
[----:B------:R-:W-:Y:S01]  /*41c0*/  @UP2 USHF.R.U32.HI UR7, URZ, UR5, UR17 ;  /* 0x000000053f072299 */ /* 0x000fe20008011611 */
[C---:B------:R-:W-:Y:S01]  /*41d0*/  ISETP.LT.OR P5, PT, R0.reuse, 0xa, P5 ;  /* 0x0000000a0000780c */ /* 0x040fe20002fa1670 */
[----:B------:R-:W-:Y:S01]  /*41e0*/  LDSM.16.MT88.4 R48, [R222+0x2100] ;  /* 0x00210000de30783b */ /* 0x000fe20000004200 */
[----:B------:R-:W-:Y:S01]  /*41f0*/  FMNMX.FTZ R16, R77, R16, !PT ;  /* 0x000000104d107209 */ /* 0x000fe20007810000 */
[----:B------:R-:W-:Y:S01]  /*4200*/  UIADD3 UR4, UR6, UR7, URZ ;  /* 0x0000000706047290 */ /* 0x000fe2000fffe03f */
[----:B------:R-:W-:Y:S01]  /*4210*/  ISETP.LT.OR P6, PT, R0, 0x1, P6 ;  /* 0x000000010000780c */ /* 0x000fe200037c1670 */
[----:B------:R-:W-:Y:S01]  /*4220*/  LDSM.16.MT88.4 R56, [R221+0x2100] ;  /* 0x00210000dd38783b */ /* 0x000fe20000004200 */
[----:B------:R-:W-:Y:S01]  /*4230*/  FSEL R6, R79, -INF , !P5 ;  /* 0xff8000004f067808 */ /* 0x000fe20006800000 */
[----:B------:R-:W-:Y:S01]  /*4240*/  ULDC UR7, c[0x0][0x328] ;  /* 0x0000ca0000077ab9 */ /* 0x000fe20000000800 */
[----:B------:R-:W-:Y:S01]  /*4250*/  ISETP.GT.AND P5, PT, R20, 0x11, P0 ;  /* 0x000000111400780c */ /* 0x000fe200007a4270 */
[----:B------:R-:W-:Y:S01]  /*4260*/  LDSM.16.MT88.4 R64, [R220+0x2100] ;  /* 0x00210000dc40783b */ /* 0x000fe20000004200 */
[----:B------:R-:W-:Y:S01]  /*4270*/  FMNMX.FTZ R16, R17, R16, !PT ;  /* 0x0000001011107209 */ /* 0x000fe20007810000 */
[----:B------:R-:W-:Y:S01]  /*4280*/  UIADD3 UR7, UR4, UR7, URZ ;  /* 0x0000000704077290 */ /* 0x000fe2000fffe03f */
[----:B------:R-:W-:Y:S01]  /*4290*/  FSEL R10, R10, -INF , !P6 ;  /* 0xff8000000a0a7808 */ /* 0x000fe20007000000 */
[----:B------:R-:W-:Y:S01]  /*42a0*/  LDSM.16.MT88.4 R80, [R222+0x4100] ;  /* 0x00410000de50783b */ /* 0x000fe20000004200 */
[----:B------:R-:W-:-:S02]  /*42b0*/  ISETP.LT.OR P5, PT, R0, 0x12, P5 ;  /* 0x000000120000780c */ /* 0x000fc40002fa1670 */
[----:B------:R-:W-:Y:S01]  /*42c0*/  FMNMX.FTZ R16, R7, R16, !PT ;  /* 0x0000001007107209 */ /* 0x000fe20007810000 */
[----:B------:R-:W-:Y:S01]  /*42d0*/  LDSM.16.MT88.4 R88, [R221+0x4100] ;  /* 0x00410000dd58783b */ /* 0x000fe20000004200 */
[----:B------:R-:W-:Y:S02]  /*42e0*/  FMNMX.FTZ R5, R10, R14, !PT ;  /* 0x0000000e0a057209 */ /* 0x000fe40007810000 */
[----:B------:R-:W-:Y:S01]  /*42f0*/  FSEL R24, R47, -INF , !P5 ;  /* 0xff8000002f187808 */ /* 0x000fe20006800000 */
[----:B------:R-:W-:Y:S01]  /*4300*/  LDSM.16.MT88.4 R96, [R220+0x4100] ;  /* 0x00410000dc60783b */ /* 0x000fe20000004200 */
[----:B------:R-:W-:Y:S02]  /*4310*/  FMNMX.FTZ R16, R13, R16, !PT ;  /* 0x000000100d107209 */ /* 0x000fe40007810000 */
[----:B------:R-:W-:Y:S01]  /*4320*/  ISETP.GT.AND P5, PT, R20, 0x19, P0 ;  /* 0x000000191400780c */ /* 0x000fe200007a4270 */
[----:B------:R-:W-:Y:S01]  /*4330*/  LDSM.16.MT88.4 R104, [R227+0x6100] ;  /* 0x00610000e368783b */ /* 0x000fe20000004200 */
[----:B------:R-:W-:-:S02]  /*4340*/  FMNMX.FTZ R5, R78, R5, !PT ;  /* 0x000000054e057209 */ /* 0x000fc40007810000 */
[----:B------:R-:W-:Y:S01]  /*4350*/  ISETP.GT.AND P6, PT, R20, 0x18, P0 ;  /* 0x000000181400780c */ /* 0x000fe200007c4270 */
[----:B------:R-:W-:Y:S01]  /*4360*/  LDSM.16.MT88.4 R112, [R222+0x6100] ;  /* 0x00610000de70783b */ /* 0x000fe20000004200 */
[----:B------:R-:W-:Y:S02]  /*4370*/  FMNMX.FTZ R22, R9, R16, !PT ;  /* 0x0000001009167209 */ /* 0x000fe40007810000 */
[----:B------:R-:W-:Y:S01]  /*4380*/  ISETP.LT.OR P5, PT, R0, 0x1a, P5 ;  /* 0x0000001a0000780c */ /* 0x000fe20002fa1670 */
[----:B------:R-:W-:Y:S01]  /*4390*/  LDSM.16.MT88.4 R120, [R221+0x6100] ;  /* 0x00610000dd78783b */ /* 0x000fe20000004200 */
[----:B------:R-:W-:Y:S02]  /*43a0*/  FMNMX.FTZ R5, R6, R5, !PT ;  /* 0x0000000506057209 */ /* 0x000fe40007810000 */
[----:B------:R-:W-:Y:S01]  /*43b0*/  ISETP.LT.OR P6, PT, R0, 0x19, P6 ;  /* 0x000000190000780c */ /* 0x000fe200037c1670 */
[----:B--2---:R-:W-:Y:S01]  /*43c0*/  LDSM.16.MT88.4 R32, [R227+0x4900] ;  /* 0x00490000e320783b */ /* 0x004fe20000004200 */
[----:B------:R-:W-:-:S02]  /*43d0*/  FMNMX.FTZ R22, R191, R22, !PT ;  /* 0x00000016bf167209 */ /* 0x000fc40007810000 */
[----:B------:R-:W-:Y:S01]  /*43e0*/  FSEL R16, R43, -INF , !P5 ;  /* 0xff8000002b107808 */ /* 0x000fe20006800000 */
[----:B------:R-:W-:Y:S01]  /*43f0*/  LDSM.16.MT88.4 R168, [R227+0x2900] ;  /* 0x00290000e3a8783b */ /* 0x000fe20000004200 */
[----:B------:R-:W-:Y:S02]  /*4400*/  FMNMX.FTZ R5, R8, R5, !PT ;  /* 0x0000000508057209 */ /* 0x000fe40007810000 */
[----:B------:R-:W-:Y:S01]  /*4410*/  ISETP.GT.AND P5, PT, R20, 0x21, P0 ;  /* 0x000000211400780c */ /* 0x000fe200007a4270 */
[----:B------:R-:W-:Y:S01]  /*4420*/  LDSM.16.MT88.4 R164, [R221+0x2900] ;  /* 0x00290000dda4783b */ /* 0x000fe20000004200 */
[----:B------:R-:W-:Y:S02]  /*4430*/  FSEL R18, R42, -INF , !P6 ;  /* 0xff8000002a127808 */ /* 0x000fe40007000000 */
[----:B------:R-:W-:Y:S01]  /*4440*/  FMNMX.FTZ R22, R183, R22, !PT ;  /* 0x00000016b7167209 */ /* 0x000fe20007810000 */
[----:B------:R-:W-:Y:S01]  /*4450*/  LDSM.16.MT88.4 R40, [R227+0x2100] ;  /* 0x00210000e328783b */ /* 0x000fe20000004200 */
[----:B------:R-:W-:-:S02]  /*4460*/  ISETP.GT.AND P6, PT, R20, 0x20, P0 ;  /* 0x000000201400780c */ /* 0x000fc400007c4270 */
[----:B------:R-:W-:Y:S02]  /*4470*/  FMNMX.FTZ R5, R24, R5, !PT ;  /* 0x0000000518057209 */ /* 0x000fe40007810000 */
[C---:B------:R-:W-:Y:S02]  /*4480*/  ISETP.LT.OR P5, PT, R0.reuse, 0x22, P5 ;  /* 0x000000220000780c */ /* 0x040fe40002fa1670 */
[----:B------:R-:W-:Y:S02]  /*4490*/  FMNMX.FTZ R22, R185, R22, !PT ;  /* 0x00000016b9167209 */ /* 0x000fe40007810000 */
[----:B------:R-:W-:Y:S02]  /*44a0*/  ISETP.LT.OR P6, PT, R0, 0x21, P6 ;  /* 0x000000210000780c */ /* 0x000fe400037c1670 */
[----:B------:R-:W-:Y:S02]  /*44b0*/  FMNMX.FTZ R5, R18, R5, !PT ;  /* 0x0000000512057209 */ /* 0x000fe40007810000 */
[----:B------:R-:W-:-:S02]  /*44c0*/  FSEL R192, R75, -INF , !P5 ;  /* 0xff8000004bc07808 */ /* 0x000fc40006800000 */
[----:B------:R-:W-:Y:S02]  /*44d0*/  ISETP.GT.AND P5, PT, R20, 0x28, P0 ;  /* 0x000000281400780c */ /* 0x000fe400007a4270 */
[----:B------:R-:W-:Y:S02]  /*44e0*/  FMNMX.FTZ R22, R189, R22, !PT ;  /* 0x00000016bd167209 */ /* 0x000fe40007810000 */
[----:B------:R-:W-:Y:S02]  /*44f0*/  FSEL R244, R74, -INF , !P6 ;  /* 0xff8000004af47808 */ /* 0x000fe40007000000 */
[----:B------:R-:W-:Y:S01]  /*4500*/  FMNMX.FTZ R11, R16, R5, !PT ;  /* 0x00000005100b7209 */ /* 0x000fe20007810000 */
[----:B------:R-:W-:Y:S01]  /*4510*/  LDSM.16.MT88.4 R72, [R227+0x4100] ;  /* 0x00410000e348783b */ /* 0x000fe20000004200 */
[----:B------:R-:W-:Y:S02]  /*4520*/  ISETP.LT.OR P5, PT, R0, 0x29, P5 ;  /* 0x000000290000780c */ /* 0x000fe40002fa1670 */
[----:B------:R-:W-:-:S02]  /*4530*/  ISETP.GT.AND P6, PT, R20, 0x29, P0 ;  /* 0x000000291400780c */ /* 0x000fc400007c4270 */
[----:B------:R-:W-:Y:S02]  /*4540*/  FMNMX.FTZ R22, R199, R22, !PT ;  /* 0x00000016c7167209 */ /* 0x000fe40007810000 */
[----:B------:R-:W-:Y:S02]  /*4550*/  FMNMX.FTZ R11, R244, R11, !PT ;  /* 0x0000000bf40b7209 */ /* 0x000fe40007810000 */
[----:B------:R-:W-:Y:S02]  /*4560*/  FSEL R202, R70, -INF , !P5 ;  /* 0xff80000046ca7808 */ /* 0x000fe40006800000 */
[----:B------:R-:W-:Y:S02]  /*4570*/  ISETP.LT.OR P6, PT, R0, 0x2a, P6 ;  /* 0x0000002a0000780c */ /* 0x000fe400037c1670 */
[----:B------:R-:W-:Y:S02]  /*4580*/  ISETP.GT.AND P5, PT, R20, 0x30, P0 ;  /* 0x000000301400780c */ /* 0x000fe400007a4270 */
[----:B------:R-:W-:-:S02]  /*4590*/  FMNMX.FTZ R22, R197, R22, !PT ;  /* 0x00000016c5167209 */ /* 0x000fc40007810000 */
[----:B------:R-:W-:Y:S02]  /*45a0*/  FMNMX.FTZ R11, R192, R11, !PT ;  /* 0x0000000bc00b7209 */ /* 0x000fe40007810000 */
[----:B------:R-:W-:Y:S02]  /*45b0*/  FSEL R194, R71, -INF , !P6 ;  /* 0xff80000047c27808 */ /* 0x000fe40007000000 */
[----:B------:R-:W-:Y:S02]  /*45c0*/  ISETP.LT.OR P5, PT, R0, 0x31, P5 ;  /* 0x000000310000780c */ /* 0x000fe40002fa1670 */
[----:B------:R-:W-:Y:S02]  /*45d0*/  FMNMX.FTZ R22, R195, R22, !PT ;  /* 0x00000016c3167209 */ /* 0x000fe40007810000 */
[----:B------:R-:W-:Y:S02]  /*45e0*/  ISETP.GT.AND P6, PT, R20, 0x31, P0 ;  /* 0x000000311400780c */ /* 0x000fe400007c4270 */
[----:B------:R-:W-:-:S02]  /*45f0*/  FMNMX.FTZ R11, R202, R11, !PT ;  /* 0x0000000bca0b7209 */ /* 0x000fc40007810000 */
[----:B------:R-:W-:Y:S02]  /*4600*/  FSEL R198, R30, -INF , !P5 ;  /* 0xff8000001ec67808 */ /* 0x000fe40006800000 */
[----:B------:R-:W-:Y:S02]  /*4610*/  FMNMX.FTZ R5, R193, R22, !PT ;  /* 0x00000016c1057209 */ /* 0x000fe40007810000 */
[----:B------:R-:W-:Y:S02]  /*4620*/  ISETP.LT.OR P6, PT, R0, 0x32, P6 ;  /* 0x000000320000780c */ /* 0x000fe400037c1670 */
[----:B------:R-:W-:Y:S01]  /*4630*/  ISETP.GT.AND P5, PT, R20, 0x38, P0 ;  /* 0x000000381400780c */ /* 0x000fe200007a4270 */
[----:B------:R-:W1:Y:S01]  /*4640*/  SHFL.BFLY PT, R22, R5, 0x2, 0x1f ;  /* 0x0c401f0005167f89 */ /* 0x000e6200000e0000 */
[----:B------:R-:W-:Y:S02]  /*4650*/  FMNMX.FTZ R11, R194, R11, !PT ;  /* 0x0000000bc20b7209 */ /* 0x000fe40007810000 */
[----:B------:R-:W-:-:S02]  /*4660*/  ISETP.GT.AND P0, PT, R20, 0x39, P0 ;  /* 0x000000391400780c */ /* 0x000fc40000704270 */
[----:B------:R-:W-:Y:S02]  /*4670*/  FSEL R196, R31, -INF , !P6 ;  /* 0xff8000001fc47808 */ /* 0x000fe40007000000 */
[----:B------:R-:W-:Y:S01]  /*4680*/  ISETP.LT.OR P5, PT, R0, 0x39, P5 ;  /* 0x000000390000780c */ /* 0x000fe20002fa1670 */
[----:B------:R-:W-:Y:S01]  /*4690*/  LDSM.16.MT88.4 R28, [R222+0x4900] ;  /* 0x00490000de1c783b */ /* 0x000fe20000004200 */
[----:B------:R-:W-:Y:S02]  /*46a0*/  FMNMX.FTZ R11, R198, R11, !PT ;  /* 0x0000000bc60b7209 */ /* 0x000fe40007810000 */
[----:B------:R-:W-:Y:S02]  /*46b0*/  ISETP.LT.OR P0, PT, R0, 0x3a, P0 ;  /* 0x0000003a0000780c */ /* 0x000fe40000701670 */
[----:B------:R-:W-:Y:S02]  /*46c0*/  FSEL R190, R54, -INF , !P5 ;  /* 0xff80000036be7808 */ /* 0x000fe40006800000 */
[----:B------:R-:W-:-:S02]  /*46d0*/  FMNMX.FTZ R11, R196, R11, !PT ;  /* 0x0000000bc40b7209 */ /* 0x000fc40007810000 */
[----:B------:R-:W-:Y:S02]  /*46e0*/  FSEL R188, R55, -INF , !P0 ;  /* 0xff80000037bc7808 */ /* 0x000fe40004000000 */
        /* <DEDUP_REMOVED lines=13> */
[--C-:B------:R-:W-:Y:S02]  /*47c0*/  FFMA.FTZ R181, R19, c[0x0][0x2d0], -R200.reuse ;  /* 0x0000b40013b57a23 */ /* 0x100fe400000108c8 */
[--C-:B------:R-:W-:Y:S01]  /*47d0*/  FFMA.FTZ R175, R77, c[0x0][0x2d0], -R200.reuse ;  /* 0x0000b4004daf7a23 */ /* 0x100fe200000108c8 */
[----:B------:R-:W-:Y:S01]  /*47e0*/  MUFU.EX2 R182, R182 ;  /* 0x000000b600b67308 */ /* 0x000fe20000000800 */
[--C-:B------:R-:W-:Y:S01]  /*47f0*/  FFMA.FTZ R174, R7, c[0x0][0x2d0], -R200.reuse ;  /* 0x0000b40007ae7a23 */ /* 0x100fe200000108c8 */
[----:B-1----:R-:W-:Y:S01]  /*4800*/  FMNMX.FTZ R12, R20, R5, !PT ;  /* 0x00000005140c7209 */ /* 0x002fe20007810000 */
[--C-:B------:R-:W-:Y:S01]  /*4810*/  FFMA.FTZ R173, R13, c[0x0][0x2d0], -R200.reuse ;  /* 0x0000b4000dad7a23 */ /* 0x100fe200000108c8 */
[----:B------:R-:W-:Y:S01]  /*4820*/  LDSM.16.MT88.4 R20, [R227+0x900] ;  /* 0x00090000e314783b */ /* 0x000fe20000004200 */
[--C-:B------:R-:W-:Y:S01]  /*4830*/  FFMA.FTZ R179, R17, c[0x0][0x2d0], -R200.reuse ;  /* 0x0000b40011b37a23 */ /* 0x100fe200000108c8 */
[C---:B------:R-:W-:Y:S01]  /*4840*/  FSETP.NEU.FTZ.AND P0, PT, R12.reuse, -INF , PT ;  /* 0xff8000000c00780b */ /* 0x040fe20003f1d000 */
[----:B------:R-:W-:Y:S01]  /*4850*/  FMUL.FTZ R187, R12, c[0x0][0x2d0] ;  /* 0x0000b4000cbb7a20 */ /* 0x000fe20000410000 */
[----:B------:R-:W1:Y:S01]  /*4860*/  MUFU.EX2 R181, R181 ;  /* 0x000000b500b57308 */ /* 0x000e620000000800 */
[----:B------:R-:W-:-:S02]  /*4870*/  FFMA.FTZ R184, R191, c[0x0][0x2d0], -R200 ;  /* 0x0000b400bfb87a23 */ /* 0x000fc400000108c8 */
[--C-:B------:R-:W-:Y:S01]  /*4880*/  FFMA.FTZ R186, R189, c[0x0][0x2d0], -R200.reuse ;  /* 0x0000b400bdba7a23 */ /* 0x100fe200000108c8 */
[----:B------:R-:W-:Y:S01]  /*4890*/  FSEL R187, R187, RZ, P0 ;  /* 0x000000ffbbbb7208 */ /* 0x000fe20000000000 */
[--C-:B------:R-:W-:Y:S01]  /*48a0*/  FFMA.FTZ R183, R183, c[0x0][0x2d0], -R200.reuse ;  /* 0x0000b400b7b77a23 */ /* 0x100fe200000108c8 */
[----:B------:R-:W-:Y:S01]  /*48b0*/  PLOP3.LUT P0, PT, PT, PT, UP1, 0x40, 0x0 ;  /* 0x000000000000781c */ /* 0x000fe20003f0e818 */
[----:B------:R-:W-:Y:S01]  /*48c0*/  FFMA.FTZ R185, R185, c[0x0][0x2d0], -R200 ;  /* 0x0000b400b9b97a23 */ /* 0x000fe200000108c8 */
[----:B------:R-:W-:Y:S01]  /*48d0*/  MUFU.EX2 R180, R180 ;  /* 0x000000b400b47308 */ /* 0x000fe20000000800 */
[--C-:B------:R-:W-:Y:S02]  /*48e0*/  FFMA.FTZ R177, R10, c[0x0][0x2d0], -R187.reuse ;  /* 0x0000b4000ab17a23 */ /* 0x100fe400000108bb */
[--C-:B------:R-:W-:Y:S02]  /*48f0*/  FFMA.FTZ R176, R14, c[0x0][0x2d0], -R187.reuse ;  /* 0x0000b4000eb07a23 */ /* 0x100fe400000108bb */
[----:B------:R-:W-:-:S02]  /*4900*/  FFMA.FTZ R178, R78, c[0x0][0x2d0], -R187 ;  /* 0x0000b4004eb27a23 */ /* 0x000fc400000108bb */
[--C-:B------:R-:W-:Y:S01]  /*4910*/  FFMA.FTZ R15, R6, c[0x0][0x2d0], -R187.reuse ;  /* 0x0000b400060f7a23 */ /* 0x100fe200000108bb */
[----:B------:R-:W2:Y:S01]  /*4920*/  MUFU.EX2 R175, R175 ;  /* 0x000000af00af7308 */ /* 0x000ea20000000800 */
[----:B------:R-:W3:Y:S01]  /*4930*/  LDSM.16.MT88.4 R4, [R220+0x6100] ;  /* 0x00610000dc04783b */ /* 0x000ee20000004200 */
[----:B------:R-:W-:Y:S01]  /*4940*/  FFMA.FTZ R14, R9, c[0x0][0x2d0], -R200 ;  /* 0x0000b400090e7a23 */ /* 0x000fe200000108c8 */
[----:B-1----:R-:W-:Y:S01]  /*4950*/  F2FP.PACK_AB R128, R181, R182 ;  /* 0x000000b6b580723e */ /* 0x002fe200000000ff */
[--C-:B------:R-:W-:Y:S02]  /*4960*/  FFMA.FTZ R172, R8, c[0x0][0x2d0], -R187.reuse ;  /* 0x0000b40008ac7a23 */ /* 0x100fe400000108bb */
[----:B------:R-:W1:Y:S01]  /*4970*/  LDSM.16.MT88.4 R8, [R222+0x900] ;  /* 0x00090000de08783b */ /* 0x000e620000004200 */
[--C-:B------:R-:W-:Y:S01]  /*4980*/  FFMA.FTZ R13, R24, c[0x0][0x2d0], -R187.reuse ;  /* 0x0000b400180d7a23 */ /* 0x100fe200000108bb */
[----:B------:R-:W-:Y:S01]  /*4990*/  MUFU.EX2 R177, R177 ;  /* 0x000000b100b17308 */ /* 0x000fe20000000800 */
[--C-:B------:R-:W-:Y:S01]  /*49a0*/  FFMA.FTZ R3, R18, c[0x0][0x2d0], -R187.reuse ;  /* 0x0000b40012037a23 */ /* 0x100fe200000108bb */
[----:B------:R-:W-:Y:S01]  /*49b0*/  LDSM.16.MT88.4 R24, [R221+0x900] ;  /* 0x00090000dd18783b */ /* 0x000fe20000004200 */
[----:B------:R-:W-:-:S02]  /*49c0*/  FFMA.FTZ R2, R16, c[0x0][0x2d0], -R187 ;  /* 0x0000b40010027a23 */ /* 0x000fc400000108bb */
[--C-:B------:R-:W-:Y:S01]  /*49d0*/  FFMA.FTZ R189, R244, c[0x0][0x2d0], -R187.reuse ;  /* 0x0000b400f4bd7a23 */ /* 0x100fe200000108bb */
[----:B------:R-:W4:Y:S01]  /*49e0*/  LDSM.16.MT88.4 R16, [R220+0x900] ;  /* 0x00090000dc10783b */ /* 0x000f220000004200 */
[--C-:B------:R-:W-:Y:S01]  /*49f0*/  FFMA.FTZ R192, R192, c[0x0][0x2d0], -R187.reuse ;  /* 0x0000b400c0c07a23 */ /* 0x100fe200000108bb */
[----:B------:R-:W5:Y:S01]  /*4a00*/  MUFU.EX2 R176, R176 ;  /* 0x000000b000b07308 */ /* 0x000f620000000800 */
[----:B--2---:R-:W-:Y:S01]  /*4a10*/  F2FP.PACK_AB R130, R175, R180 ;  /* 0x000000b4af82723e */ /* 0x004fe200000000ff */
[--C-:B------:R-:W-:Y:S02]  /*4a20*/  FFMA.FTZ R191, R202, c[0x0][0x2d0], -R187.reuse ;  /* 0x0000b400cabf7a23 */ /* 0x100fe400000108bb */
[----:B------:R-:W-:Y:S02]  /*4a30*/  FFMA.FTZ R194, R194, c[0x0][0x2d0], -R187 ;  /* 0x0000b400c2c27a23 */ /* 0x000fe400000108bb */
[--C-:B------:R-:W-:Y:S02]  /*4a40*/  FFMA.FTZ R244, R193, c[0x0][0x2d0], -R200.reuse ;  /* 0x0000b400c1f47a23 */ /* 0x100fe400000108c8 */
[----:B------:R-:W-:Y:S01]  /*4a50*/  MUFU.EX2 R178, R178 ;  /* 0x000000b200b27308 */ /* 0x000fe20000000800 */
[----:B------:R-:W-:-:S02]  /*4a60*/  FFMA.FTZ R199, R199, c[0x0][0x2d0], -R200 ;  /* 0x0000b400c7c77a23 */ /* 0x000fc400000108c8 */
[--C-:B------:R-:W-:Y:S02]  /*4a70*/  FFMA.FTZ R202, R197, c[0x0][0x2d0], -R200.reuse ;  /* 0x0000b400c5ca7a23 */ /* 0x100fe400000108c8 */
[----:B------:R-:W-:Y:S02]  /*4a80*/  FFMA.FTZ R195, R195, c[0x0][0x2d0], -R200 ;  /* 0x0000b400c3c37a23 */ /* 0x000fe400000108c8 */
[--C-:B------:R-:W-:Y:S01]  /*4a90*/  FFMA.FTZ R193, R198, c[0x0][0x2d0], -R187.reuse ;  /* 0x0000b400c6c17a23 */ /* 0x100fe200000108bb */
[----:B------:R-:W2:Y:S01]  /*4aa0*/  MUFU.EX2 R15, R15 ;  /* 0x0000000f000f7308 */ /* 0x000ea20000000800 */
[----:B-----5:R-:W-:Y:S01]  /*4ab0*/  F2FP.PACK_AB R129, R176, R177 ;  /* 0x000000b1b081723e */ /* 0x020fe200000000ff */
[--C-:B------:R-:W-:Y:S02]  /*4ac0*/  FFMA.FTZ R196, R196, c[0x0][0x2d0], -R187.reuse ;  /* 0x0000b400c4c47a23 */ /* 0x100fe400000108bb */
[--C-:B------:R-:W-:Y:S02]  /*4ad0*/  FFMA.FTZ R190, R190, c[0x0][0x2d0], -R187.reuse ;  /* 0x0000b400bebe7a23 */ /* 0x100fe400000108bb */
[----:B------:R-:W-:-:S02]  /*4ae0*/  FFMA.FTZ R241, R188, c[0x0][0x2d0], -R187 ;  /* 0x0000b400bcf17a23 */ /* 0x000fc400000108bb */
[----:B------:R-:W-:Y:S01]  /*4af0*/  MUFU.EX2 R179, R179 ;  /* 0x000000b300b37308 */ /* 0x000fe20000000800 */
[----:B------:R-:W-:Y:S02]  /*4b00*/  FADD.FTZ R181, R182, R181 ;  /* 0x000000b5b6b57221 */ /* 0x000fe40000010000 */
[----:B------:R-:W-:Y:S02]  /*4b10*/  FADD.FTZ R177, R177, R176 ;  /* 0x000000b0b1b17221 */ /* 0x000fe40000010000 */
[----:B------:R-:W-:Y:S01]  /*4b20*/  FADD.FTZ R180, R180, R181 ;  /* 0x000000b5b4b47221 */ /* 0x000fe20000010000 */
[----:B--2---:R-:W-:Y:S02]  /*4b30*/  F2FP.PACK_AB R131, R15, R178 ;  /* 0x000000b20f83723e */ /* 0x004fe400000000ff */
[----:B------:R-:W2:Y:S01]  /*4b40*/  MUFU.EX2 R174, R174 ;  /* 0x000000ae00ae7308 */ /* 0x000ea20000000800 */
[----:B------:R-:W-:Y:S02]  /*4b50*/  FADD.FTZ R178, R178, R177 ;  /* 0x000000b1b2b27221 */ /* 0x000fe40000010000 */
[----:B------:R-:W-:-:S02]  /*4b60*/  FADD.FTZ R180, R175, R180 ;  /* 0x000000b4afb47221 */ /* 0x000fc40000010000 */
        /* <DEDUP_REMOVED lines=53> */
[C---:B---3--:R-:W-:Y:S07]  /*4ec0*/  HMMA.16816.F32 R124, R128.reuse, R4, RZ ;  /* 0x00000004807c723c */ /* 0x048fee00000018ff */
[----:B--2---:R-:W-:Y:S01]  /*4ed0*/  F2FP.PACK_AB R4, R174, R179 ;  /* 0x000000b3ae04723e */ /* 0x004fe200000000ff */
        /* <DEDUP_REMOVED lines=17> */
[----:B------:R-:W2:Y:S07]  /*4ff0*/  LDSM.16.MT88.4 R20, [R222+0x2900] ;  /* 0x00290000de14783b */ /* 0x000eae0000004200 */
[C---:B----4-:R-:W-:Y:S08]  /*5000*/  HMMA.16816.F32 R148, R4.reuse, R16, R148 ;  /* 0x000000100494723c */ /* 0x050ff00000001894 */
[C---:B------:R-:W-:Y:S01]  /*5010*/  HMMA.16816.F32 R152, R4.reuse, R18, R152 ;  /* 0x000000120498723c */ /* 0x040fe20000001898 */
[----:B------:R-:W3:Y:S07]  /*5020*/  LDSM.16.MT88.4 R16, [R220+0x4900] ;  /* 0x00490000dc10783b */ /* 0x000eee0000004200 */
[C---:B------:R-:W-:Y:S08]  /*5030*/  HMMA.16816.F32 R140, R4.reuse, R24, R140 ;  /* 0x00000018048c723c */ /* 0x040ff0000000188c */
[C---:B-1----:R-:W-:Y:S08]  /*5040*/  HMMA.16816.F32 R60, R4.reuse, R8, R60 ;  /* 0x00000008043c723c */ /* 0x042ff0000000183c */
[C---:B------:R-:W-:Y:S01]  /*5050*/  HMMA.16816.F32 R64, R4.reuse, R10, R64 ;  /* 0x0000000a0440723c */ /* 0x040fe20000001840 */
[----:B------:R-:W1:Y:S07]  /*5060*/  LDSM.16.MT88.4 R8, [R222+0x6900] ;  /* 0x00690000de08783b */ /* 0x000e6e0000004200 */
        /* <DEDUP_REMOVED lines=25> */
[----:B------:R-:W-:Y:S07]  /*5200*/  LDSM.16.MT88.4 R24, [R222+0x1100] ;  /* 0x00110000de18783b */ /* 0x000fee0000004200 */
[C---:B--2---:R-:W-:Y:S08]  /*5210*/  HMMA.16816.F32 R100, R4.reuse, R20, R100 ;  /* 0x000000140464723c */ /* 0x044ff00000001864 */
[C---:B------:R-:W-:Y:S01]  /*5220*/  HMMA.16816.F32 R104, R4.reuse, R22, R104 ;  /* 0x000000160468723c */ /* 0x040fe20000001868 */
[----:B------:R-:W-:Y:S07]  /*5230*/  LDSM.16.MT88.4 R20, [R220+0x1100] ;  /* 0x00110000dc14783b */ /* 0x000fee0000004200 */
[C---:B---3--:R-:W-:Y:S08]  /*5240*/  HMMA.16816.F32 R116, R4.reuse, R16, R116 ;  /* 0x000000100474723c */ /* 0x048ff00000001874 */
[C---:B------:R-:W-:Y:S01]  /*5250*/  HMMA.16816.F32 R120, R4.reuse, R18, R120 ;  /* 0x000000120478723c */ /* 0x040fe20000001878 */
[----:B------:R-:W2:Y:S07]  /*5260*/  LDSM.16.MT88.4 R16, [R227+0x3100] ;  /* 0x00310000e310783b */ /* 0x000eae0000004200 */
        /* <DEDUP_REMOVED lines=18> */
[C---:B--2---:R-:W-:Y:S08]  /*5390*/  HMMA.16816.F32 R36, R4.reuse, R16, R36 ;  /* 0x000000100424723c */ /* 0x044ff00000001824 */
[C---:B------:R-:W-:Y:S01]  /*53a0*/  HMMA.16816.F32 R40, R4.reuse, R18, R40 ;  /* 0x000000120428723c */ /* 0x040fe20000001828 */
[----:B------:R-:W2:Y:S07]  /*53b0*/  LDSM.16.MT88.4 R16, [R220+0x5100] ;  /* 0x00510000dc10783b */ /* 0x000eae0000004200 */
[C---:B------:R-:W-:Y:S08]  /*53c0*/  HMMA.16816.F32 R148, R4.reuse, R20, R148 ;  /* 0x000000140494723c */ /* 0x040ff00000001894 */
        /* <DEDUP_REMOVED lines=8> */
[C---:B------:R-:W-:Y:S08]  /*5450*/  HMMA.16816.F32 R132, R4.reuse, R24, R132 ;  /* 0x000000180484723c */ /* 0x040ff00000001884 */
[C---:B------:R-:W-:Y:S01]  /*5460*/  HMMA.16816.F32 R136, R4.reuse, R26, R136 ;  /* 0x0000001a0488723c */ /* 0x040fe20000001888 */
[----:B------:R-:W5:Y:S07]  /*5470*/  LDSM.16.MT88.4 R24, [R221+0x5100] ;  /* 0x00510000dd18783b */ /* 0x000f6e0000004200 */
[C---:B------:R-:W-:Y:S08]  /*5480*/  HMMA.16816.F32 R52, R4.reuse, R164, R52 ;  /* 0x000000a40434723c */ /* 0x040ff00000001834 */
[C---:B------:R-:W-:Y:S01]  /*5490*/  HMMA.16816.F32 R56, R4.reuse, R166, R56 ;  /* 0x000000a60438723c */ /* 0x040fe20000001838 */
[----:B------:R-:W-:Y:S07]  /*54a0*/  LDSM.16.MT88.4 R164, [R220+0x7100] ;  /* 0x00710000dca4783b */ /* 0x000fee0000004200 */
[C---:B--2---:R-:W-:Y:S08]  /*54b0*/  HMMA.16816.F32 R92, R4.reuse, R16, R92 ;  /* 0x00000010045c723c */ /* 0x044ff0000000185c */
        /* <DEDUP_REMOVED lines=13> */
[----:B------:R-:W3:Y:S07]  /*5590*/  LDSM.16.MT88.4 R32, [R227+0x1900] ;  /* 0x00190000e320783b */ /* 0x000eee0000004200 */
[C---:B----4-:R-:W-:Y:S08]  /*55a0*/  HMMA.16816.F32 R76, R4.reuse, R28, R76 ;  /* 0x0000001c044c723c */ /* 0x050ff0000000184c */
[C---:B------:R-:W-:Y:S01]  /*55b0*/  HMMA.16816.F32 R80, R4.reuse, R30, R80 ;  /* 0x0000001e0450723c */ /* 0x040fe20000001850 */
[----:B------:R-:W4:Y:S07]  /*55c0*/  LDSM.16.MT88.4 R28, [R222+0x1900] ;  /* 0x00190000de1c783b */ /* 0x000f2e0000004200 */
[C---:B-----5:R-:W-:Y:S08]  /*55d0*/  HMMA.16816.F32 R84, R4.reuse, R24, R84 ;  /* 0x000000180454723c */ /* 0x060ff00000001854 */
[C---:B------:R-:W-:Y:S01]  /*55e0*/  HMMA.16816.F32 R88, R4.reuse, R26, R88 ;  /* 0x0000001a0458723c */ /* 0x040fe20000001858 */
[----:B------:R-:W5:Y:S07]  /*55f0*/  LDSM.16.MT88.4 R24, [R221+0x1900] ;  /* 0x00190000dd18783b */ /* 0x000f6e0000004200 */
[C---:B--2---:R-:W-:Y:S08]  /*5600*/  HMMA.16816.F32 R116, R4.reuse, R16, R116 ;  /* 0x000000100474723c */ /* 0x044ff00000001874 */
        /* <DEDUP_REMOVED lines=40> */
[----:B------:R-:W1:Y:S07]  /*5890*/  LDSM.16.MT88.4 R20, [R220+0x7900] ;  /* 0x00790000dc14783b */ /* 0x000e6e0000004200 */
[C---:B------:R-:W-:Y:S08]  /*58a0*/  HMMA.16816.F32 R52, R4.reuse, R168, R52 ;  /* 0x000000a80434723c */ /* 0x040ff00000001834 */
[C---:B------:R-:W-:Y:S08]  /*58b0*/  HMMA.16816.F32 R56, R4.reuse, R170, R56 ;  /* 0x000000aa0438723c */ /* 0x040ff00000001838 */
[C---:B------:R-:W-:Y:S08]  /*58c0*/  HMMA.16816.F32 R60, R4.reuse, R164, R60 ;  /* 0x000000a4043c723c */ /* 0x040ff0000000183c */
[C---:B------:R-:W-:Y:S08]  /*58d0*/  HMMA.16816.F32 R64, R4.reuse, R166, R64 ;  /* 0x000000a60440723c */ /* 0x040ff00000001840 */
[C---:B---3--:R-:W-:Y:S08]  /*58e0*/  HMMA.16816.F32 R76, R4.reuse, R32, R76 ;  /* 0x00000020044c723c */ /* 0x048ff0000000184c */
[C---:B------:R-:W-:Y:S08]  /*58f0*/  HMMA.16816.F32 R80, R4.reuse, R34, R80 ;  /* 0x000000220450723c */ /* 0x040ff00000001850 */
[C---:B----4-:R-:W-:Y:S08]  /*5900*/  HMMA.16816.F32 R84, R4.reuse, R28, R84 ;  /* 0x0000001c0454723c */ /* 0x050ff00000001854 */
[C---:B------:R-:W-:Y:S08]  /*5910*/  HMMA.16816.F32 R88, R4.reuse, R30, R88 ;  /* 0x0000001e0458723c */ /* 0x040ff00000001858 */
[C---:B-----5:R-:W-:Y:S08]  /*5920*/  HMMA.16816.F32 R92, R4.reuse, R24, R92 ;  /* 0x00000018045c723c */ /* 0x060ff0000000185c */
[C---:B------:R-:W-:Y:S08]  /*5930*/  HMMA.16816.F32 R96, R4.reuse, R26, R96 ;  /* 0x0000001a0460723c */ /* 0x040ff00000001860 */
[C---:B--2---:R-:W-:Y:S08]  /*5940*/  HMMA.16816.F32 R108, R4.reuse, R16, R108 ;  /* 0x00000010046c723c */ /* 0x044ff0000000186c */
[C---:B------:R-:W-:Y:S08]  /*5950*/  HMMA.16816.F32 R112, R4.reuse, R18, R112 ;  /* 0x000000120470723c */ /* 0x040ff00000001870 */
[C---:B-1----:R-:W-:Y:S08]  /*5960*/  HMMA.16816.F32 R116, R4.reuse, R8, R116 ;  /* 0x000000080474723c */ /* 0x042ff00000001874 */
[C---:B------:R-:W-:Y:S08]  /*5970*/  HMMA.16816.F32 R120, R4.reuse, R10, R120 ;  /* 0x0000000a0478723c */ /* 0x040ff00000001878 */
[C---:B------:R-:W-:Y:S08]  /*5980*/  HMMA.16816.F32 R124, R4.reuse, R20, R124 ;  /* 0x00000014047c723c */ /* 0x040ff0000000187c */
[----:B------:R-:W-:Y:S01]  /*5990*/  HMMA.16816.F32 R128, R4, R22, R128 ;  /* 0x000000160480723c */ /* 0x000fe20000001880 */
[----:B------:R-:W-:Y:S07]  /*59a0*/  @P0 BRA `(.L_x_959) ;  /* 0x0000013000000947 */ /* 0x000fee0003800000 */
[----:B------:R-:W-:Y:S01]  /*59b0*/  ISETP.LT.AND P0, PT, RZ, UR4, PT ;  /* 0x00000004ff007c0c */ /* 0x000fe2000bf01270 */
[----:B------:R-:W-:-:S02]  /*59c0*/  UIADD3 UR17, UR4, -0x1, URZ ;  /* 0xffffffff04117890 */ /* 0x000fc4000fffe03f */
[----:B------:R-:W-:-:S10]  /*59d0*/  ULDC UR6, c[0x0][0x32c] ;  /* 0x0000cb0000067ab9 */ /* 0x000fd40000000800 */
        /* <DEDUP_REMOVED lines=8> */
.L_x_960:
[----:B------:R-:W-:Y:S02]  /*5a60*/  UISETP.NE.AND UP0, UPT, UR6, 0x1, UPT ;  /* 0x000000010600788c */ /* 0x000fe4000bf05270 */
[----:B------:R-:W-:Y:S02]  /*5a70*/  ULDC.64 UR4, c[0x0][0x330] ;  /* 0x0000cc0000047ab9 */ /* 0x000fe40000000a00 */
[----:B------:R-:W-:-:S07]  /*5a80*/  UIMAD.WIDE.U32 UR20, UR17, UR4, URZ ;  /* 0x00000004111472a5 */ /* 0x000fce000f8e003f */
[----:B------:R-:W-:Y:S02]  /*5a90*/  @UP0 USHF.R.U32.HI UR17, URZ, UR5, UR21 ;  /* 0x000000053f110299 */ /* 0x000fe40008011615 */
.L_x_961:
[----:B------:R-:W-:Y:S02]  /*5aa0*/  ULDC UR4, c[0x0][0x32c] ;  /* 0x0000cb0000047ab9 */ /* 0x000fe40000000800 */
[----:B------:R-:W-:-:S04]  /*5ab0*/  UIMAD UR4, UR17, UR6, UR4 ;  /* 0x00000006110472a4 */ /* 0x000fc8000f8e0204 */
[----:B------:R-:W-:-:S04]  /*5ac0*/  UISETP.LT.AND UP0, UPT, UR7, UR4, UPT ;  /* 0x000000040700728c */ /* 0x000fc8000bf01270 */
[----:B------:R-:W-:-:S04]  /*5ad0*/  USEL UR7, UR7, UR4, UP0 ;  /* 0x0000000407077287 */ /* 0x000fc80008000000 */
.L_x_959:
        /* <DEDUP_REMOVED lines=9> */
[----:B------:R-:W-:Y:S01]  /*5b70*/  ULDC.64 UR6, c[0x0][0x208] ;  /* 0x0000820000067ab9 */ /* 0x000fe20000000a00 */
[C---:B------:R-:W-:Y:S01]  /*5b80*/  IADD3 R3, P6, R234.reuse, 0x40, RZ ;  /* 0x00000040ea037810 */ /* 0x040fe20007fde0ff */
[----:B------:R-:W-:Y:S01]  /*5b90*/  ULDC.64 UR4, c[0x0][0x1e0] ;  /* 0x0000780000047ab9 */ /* 0x000fe20000000a00 */
[----:B------:R-:W-:-:S03]  /*5ba0*/  IADD3 R2, P5, R234, 0x80, RZ ;  /* 0x00000080ea027810 */ /* 0x000fc60007fbe0ff */
[----:B------:R1:W-:Y:S04]  /*5bb0*/  STL [R1+0x10], R3 ;  /* 0x0000100301007387 */ /* 0x0003e80000100800 */
[----:B------:R2:W-:Y:S02]  /*5bc0*/  STL [R1+0x8], R2 ;  /* 0x0000080201007387 */ /* 0x0005e40000100800 */
[----:B------:R-:W-:Y:S01]  /*5bd0*/  @P0 IMAD.HI.U32 R245, R233, c[0x0][0x2c8], RZ ;  /* 0x0000b200e9f50a27 */ /* 0x000fe200078e00ff */
[----:B------:R-:W-:-:S13]  /*5be0*/  PLOP3.LUT P0, PT, PT, PT, UP2, 0x80, 0x0 ;  /* 0x000000000000781c */ /* 0x000fda0003f0f028 */
[----:B------:R-:W-:Y:S01]  /*5bf0*/  @P0 SHF.R.U32.HI R245, RZ, c[0x0][0x2cc], R245 ;  /* 0x0000b300fff50a19 */ /* 0x000fe200000116f5 */
[----:B-1----:R-:W-:Y:S01]  /*5c00*/  IMAD.X R3, RZ, RZ, R239, P6 ;  /* 0x000000ffff037224 */ /* 0x002fe200030e06ef */
[----:B--2---:R-:W-:-:S05]  /*5c10*/  IADD3 R2, P6, R234, 0xc0, RZ ;  /* 0x000000c0ea027810 */ /* 0x004fca0007fde0ff */
[----:B------:R1:W-:Y:S01]  /*5c20*/  STL [R1], R2 ;  /* 0x0000000201007387 */ /* 0x0003e20000100800 */
[----:B------:R-:W-:Y:S01]  /*5c30*/  IMAD.X R252, RZ, RZ, R239, P6 ;  /* 0x000000fffffc7224 */ /* 0x000fe200030e06ef */
[C---:B------:R-:W-:Y:S02]  /*5c40*/  IADD3 R249, P6, R236.reuse, 0x80, RZ ;  /* 0x00000080ecf97810 */ /* 0x040fe40007fde0ff */
[----:B------:R2:W-:Y:S03]  /*5c50*/  STL [R1+0xc], R3 ;  /* 0x00000c0301007387 */ /* 0x0005e60000100800 */
[----:B------:R-:W-:Y:S02]  /*5c60*/  IMAD.X R248, RZ, RZ, R243, P6 ;  /* 0x000000fffff87224 */ /* 0x000fe400030e06f3 */
[----:B-1----:R-:W-:Y:S02]  /*5c70*/  IMAD.MOV.U32 R2, RZ, RZ, R12 ;  /* 0x000000ffff027224 */ /* 0x002fe400078e000c */
[----:B--2---:R-:W-:Y:S01]  /*5c80*/  IMAD.X R3, RZ, RZ, R239, P5 ;  /* 0x000000ffff037224 */ /* 0x004fe200028e06ef */
[----:B------:R-:W-:-:S04]  /*5c90*/  IADD3 R251, P5, R236, 0x40, RZ ;  /* 0x00000040ecfb7810 */ /* 0x000fc80007fbe0ff */
[----:B------:R1:W-:Y:S01]  /*5ca0*/  STL [R1+0x4], R3 ;  /* 0x0000040301007387 */ /* 0x0003e20000100800 */
[----:B------:R-:W-:Y:S01]  /*5cb0*/  IMAD.X R250, RZ, RZ, R243, P5 ;  /* 0x000000fffffa7224 */ /* 0x000fe200028e06f3 */
[----:B------:R-:W-:-:S05]  /*5cc0*/  IADD3 R247, P5, R236, 0xc0, RZ ;  /* 0x000000c0ecf77810 */ /* 0x000fca0007fbe0ff */
[----:B------:R-:W-:Y:S02]  /*5cd0*/  IMAD.X R246, RZ, RZ, R243, P5 ;  /* 0x000000fffff67224 */ /* 0x000fe400028e06f3 */
[----:B-1----:R-:W-:Y:S02]  /*5ce0*/  IMAD.MOV.U32 R3, RZ, RZ, R0 ;  /* 0x000000ffff037224 */ /* 0x002fe400078e0000 */
.L_x_971:
[----:B------:R-:W2:Y:S01]  /*5cf0*/  LDL R13, [R1+0x10] ;  /* 0x00001000010d7983 */ /* 0x000ea20000100800 */
[----:B------:R-:W-:Y:S01]  /*5d00*/  UISETP.GT.AND UP3, UPT, UR8, UR14, UPT ;  /* 0x0000000e0800728c */ /* 0x000fe2000bf64270 */
[----:B------:R-:W-:Y:S04]  /*5d10*/  DEPBAR.LE SB0, 0x0 ;  /* 0x000080000000791a */ /* 0x000fe80000000000 */
[----:B------:R-:W3:Y:S01]  /*5d20*/  LDL R12, [R1+0xc] ;  /* 0x00000c00010c7983 */ /* 0x000ee20000100800 */
[----:B------:R-:W-:Y:S04]  /*5d30*/  PLOP3.LUT P5, PT, PT, PT, UP3, 0x80, 0x0 ;  /* 0x000000000000781c */ /* 0x000fe80003faf038 */
[----:B------:R-:W-:Y:S01]  /*5d40*/  BAR.SYNC.DEFER_BLOCKING 0x0 ;  /* 0x0000000000007b1d */ /* 0x000fe20000010000 */
[----:B------:R-:W-:Y:S01]  /*5d50*/  @!UP3 UIMAD.WIDE.U32 UR22, UR14, UR6, URZ ;  /* 0x000000060e16b2a5 */ /* 0x000fe2000f8e003f */
[----:B------:R-:W-:Y:S01]  /*5d60*/  PLOP3.LUT P0, PT, PT, PT, UP3, 0x80, 0x0 ;  /* 0x000000000000781c */ /* 0x000fe20003f0f038 */
[----:B------:R-:W-:Y:S01]  /*5d70*/  @!UP3 USHF.R.S32.HI UR20, URZ, 0x1f, UR14 ;  /* 0x0000001f3f14b899 */ /* 0x000fe2000801140e */
[----:B------:R-:W-:Y:S01]  /*5d80*/  PLOP3.LUT P6, PT, PT, PT, UP3, 0x80, 0x0 ;  /* 0x000000000000781c */ /* 0x000fe20003fcf038 */
[----:B------:R-:W-:Y:S02]  /*5d90*/  @!UP3 USHF.L.U32 UR21, UR22, 0x6, URZ ;  /* 0x000000061615b899 */ /* 0x000fe4000800063f */
[----:B------:R-:W-:Y:S04]  /*5da0*/  @!UP3 UIMAD UR20, UR20, UR6, URZ ;  /* 0x000000061414b2a4 */ /* 0x000fe8000f8e023f */
[----:B------:R-:W-:Y:S01]  /*5db0*/  @!UP3 UIMAD UR20, UR14, UR7, UR20 ;  /* 0x000000070e14b2a4 */ /* 0x000fe2000f8e0214 */
[----:B------:R-:W-:Y:S03]  /*5dc0*/  @!P5 IADD3 R6, P5, R234, UR21, RZ ;  /* 0x00000015ea06dc10 */ /* 0x000fe6000ffbe0ff */
[----:B------:R-:W-:Y:S04]  /*5dd0*/  @!UP3 UIADD3 UR20, UR23, UR20, URZ ;  /* 0x000000141714b290 */ /* 0x000fe8000fffe03f */
[----:B------:R-:W-:Y:S01]  /*5de0*/  @!UP3 USHF.L.U64.HI UR20, UR22, 0x6, UR20 ;  /* 0x000000061614b899 */ /* 0x000fe20008010214 */
[----:B------:R-:W-:Y:S05]  /*5df0*/  LDSM.16.M88.4 R164, [R230+0x10100] ;  /* 0x01010000e6a4783b */ /* 0x000fea0000000200 */
[----:B------:R-:W-:Y:S02]  /*5e00*/  @!P0 IADD3.X R15, R239, UR20, RZ, P5, !PT ;  /* 0x00000014ef0f8c10 */ /* 0x000fe4000affe4ff */
[----:B------:R-:W-:Y:S01]  /*5e10*/  PLOP3.LUT P5, PT, PT, PT, UP3, 0x80, 0x0 ;  /* 0x000000000000781c */ /* 0x000fe20003faf038 */
[----:B------:R-:W4:Y:S01]  /*5e20*/  LDL R18, [R1+0x8] ;  /* 0x0000080001127983 */ /* 0x000f220000100800 */
[----:B------:R-:W-:Y:S04]  /*5e30*/  PLOP3.LUT P0, PT, PT, PT, UP3, 0x80, 0x0 ;  /* 0x000000000000781c */ /* 0x000fe80003f0f038 */
[----:B------:R-:W5:Y:S05]  /*5e40*/  LDL R17, [R1+0x4] ;  /* 0x0000040001117983 */ /* 0x000f6a0000100800 */
[----:B------:R-:W5:Y:S02]  /*5e50*/  LDL R16, [R1] ;  /* 0x0000000001107983 */ /* 0x000f640000100800 */
[----:B------:R-:W-:Y:S03]  /*5e60*/  @!P5 LEA R14, P5, R6, c[0x0][0x1f8], 0x1 ;  /* 0x00007e00060eda11 */ /* 0x000fe600078a08ff */
[----:B------:R-:W1:Y:S05]  /*5e70*/  LDSM.16.M88.4 R168, [R229+0x8100] ;  /* 0x00810000e5a8783b */ /* 0x000e6a0000000200 */
[----:B------:R-:W1:Y:S05]  /*5e80*/  LDSM.16.M88.4 R172, [R229+0x8900] ;  /* 0x00890000e5ac783b */ /* 0x000e6a0000000200 */
[----:B------:R-:W1:Y:S05]  /*5e90*/  LDSM.16.M88.4 R176, [R229+0x9100] ;  /* 0x00910000e5b0783b */ /* 0x000e6a0000000200 */
[----:B------:R-:W1:Y:S05]  /*5ea0*/  LDSM.16.M88.4 R180, [R229+0x9900] ;  /* 0x00990000e5b4783b */ /* 0x000e6a0000000200 */
[----:B------:R-:W-:Y:S05]  /*5eb0*/  LDSM.16.M88.4 R184, [R226+0x10100] ;  /* 0x01010000e2b8783b */ /* 0x000fea0000000200 */
[----:B------:R-:W1:Y:S05]  /*5ec0*/  LDSM.16.M88.4 R188, [R228] ;  /* 0x00000000e4bc783b */ /* 0x000e6a0000000200 */
[----:B------:R-:W1:Y:S05]  /*5ed0*/  LDSM.16.M88.4 R192, [R219] ;  /* 0x00000000dbc0783b */ /* 0x000e6a0000000200 */
[----:B------:R-:W1:Y:S05]  /*5ee0*/  LDSM.16.M88.4 R196, [R218] ;  /* 0x00000000dac4783b */ /* 0x000e6a0000000200 */
[----:B------:R-:W1:Y:S01]  /*5ef0*/  LDSM.16.M88.4 R200, [R217] ;  /* 0x00000000d9c8783b */ /* 0x000e620000000200 */
[----:B--2---:R-:W-:Y:S11]  /*5f00*/  @!P6 IADD3 R5, P6, R13, UR21, RZ ;  /* 0x000000150d05ec10 */ /* 0x004ff6000ffde0ff */
[----:B------:R-:W-:Y:S02]  /*5f10*/  @!UPT UIADD3 URZ, URZ, URZ, URZ ;  /* 0x0000003f3f3ff290 */ /* 0x000fe4000fffe03f */
[----:B---3--:R-:W-:Y:S02]  /*5f20*/  @!P0 IADD3.X R0, R12, UR20, RZ, P6, !PT ;  /* 0x000000140c008c10 */ /* 0x008fe4000b7fe4ff */
[----:B------:R-:W-:Y:S02]  /*5f30*/  PLOP3.LUT P0, PT, PT, PT, UP3, 0x80, 0x0 ;  /* 0x000000000000781c */ /* 0x000fe40003f0f038 */
[----:B------:R-:W-:Y:S11]  /*5f40*/  PLOP3.LUT P6, PT, PT, PT, UP3, 0x80, 0x0 ;  /* 0x000000000000781c */ /* 0x000ff60003fcf038 */
[----:B------:R-:W-:Y:S02]  /*5f50*/  @!P0 LEA.HI.X R15, R6, c[0x0][0x1fc], R15, 0x1, P5 ;  /* 0x00007f00060f8a11 */ /* 0x000fe400028f0c0f */
[C---:B------:R-:W-:Y:S02]  /*5f60*/  @!P6 LEA R4, P6, R5.reuse, c[0x0][0x1f8], 0x1 ;  /* 0x00007e000504ea11 */ /* 0x040fe400078c08ff */
[----:B------:R-:W-:Y:S02]  /*5f70*/  PLOP3.LUT P0, PT, PT, PT, UP3, 0x80, 0x0 ;  /* 0x000000000000781c */ /* 0x000fe40003f0f038 */
[----:B------:R-:W-:Y:S11]  /*5f80*/  PLOP3.LUT P5, PT, PT, PT, UP3, 0x80, 0x0 ;  /* 0x000000000000781c */ /* 0x000ff60003faf038 */
[----:B------:R-:W-:Y:S02]  /*5f90*/  @!P0 LEA.HI.X R5, R5, c[0x0][0x1fc], R0, 0x1, P6 ;  /* 0x00007f0005058a11 */ /* 0x000fe400030f0c00 */
[----:B----4-:R-:W-:Y:S02]  /*5fa0*/  @!P5 IADD3 R7, P5, R18, UR21, RZ ;  /* 0x000000151207dc10 */ /* 0x010fe4000ffbe0ff */
[----:B------:R-:W-:Y:S02]  /*5fb0*/  PLOP3.LUT P6, PT, PT, PT, UP3, 0x80, 0x0 ;  /* 0x000000000000781c */ /* 0x000fe40003fcf038 */
[----:B------:R-:W-:Y:S11]  /*5fc0*/  PLOP3.LUT P0, PT, PT, PT, UP3, 0x80, 0x0 ;  /* 0x000000000000781c */ /* 0x000ff60003f0f038 */
[----:B------:R-:W-:Y:S02]  /*5fd0*/  @!P6 LEA R6, P6, R7, c[0x0][0x1f8], 0x1 ;  /* 0x00007e000706ea11 */ /* 0x000fe400078c08ff */
[----:B-----5:R-:W-:Y:S02]  /*5fe0*/  @!P0 IADD3.X R0, R17, UR20, RZ, P5, !PT ;  /* 0x0000001411008c10 */ /* 0x020fe4000affe4ff */
[----:B------:R-:W-:Y:S02]  /*5ff0*/  PLOP3.LUT P0, PT, PT, PT, UP3, 0x80, 0x0 ;  /* 0x000000000000781c */ /* 0x000fe40003f0f038 */
[----:B------:R-:W-:Y:S11]  /*6000*/  PLOP3.LUT P5, PT, PT, PT, UP3, 0x80, 0x0 ;  /* 0x000000000000781c */ /* 0x000ff60003faf038 */
[----:B------:R-:W-:Y:S02]  /*6010*/  @!P0 LEA.HI.X R7, R7, c[0x0][0x1fc], R0, 0x1, P6 ;  /* 0x00007f0007078a11 */ /* 0x000fe400030f0c00 */
[----:B------:R-:W-:Y:S01]  /*6020*/  @!P5 IADD3 R9, P5, R16, UR21, RZ ;  /* 0x000000151009dc10 */ /* 0x000fe2000ffbe0ff */
[----:B------:R-:W-:Y:S01]  /*6030*/  @!UP3 ULEA UR21, UP0, UR6, UR21, 0x5 ;  /* 0x000000150615b291 */ /* 0x000fe2000f80283f */
[----:B------:R-:W-:Y:S02]  /*6040*/  PLOP3.LUT P6, PT, PT, PT, UP3, 0x80, 0x0 ;  /* 0x000000000000781c */ /* 0x000fe40003fcf038 */
[----:B------:R-:W-:Y:S11]  /*6050*/  PLOP3.LUT P0, PT, PT, PT, UP3, 0x80, 0x0 ;  /* 0x000000000000781c */ /* 0x000ff60003f0f038 */
[C---:B------:R-:W-:Y:S02]  /*6060*/  @!P6 LEA R8, P6, R9.reuse, c[0x0][0x1f8], 0x1 ;  /* 0x00007e000908ea11 */ /* 0x040fe400078c08ff */
[----:B------:R-:W-:Y:S01]  /*6070*/  @!P0 IADD3.X R0, R252, UR20, RZ, P5, !PT ;  /* 0x00000014fc008c10 */ /* 0x000fe2000affe4ff */
[----:B------:R-:W-:Y:S01]  /*6080*/  @!UP3 ULEA.HI.X UR20, UR6, UR20, UR7, 0x5, UP0 ;  /* 0x000000140614b291 */ /* 0x000fe200080f2c07 */
[----:B------:R-:W-:Y:S02]  /*6090*/  PLOP3.LUT P0, PT, PT, PT, UP3, 0x80, 0x0 ;  /* 0x000000000000781c */ /* 0x000fe40003f0f038 */
[----:B------:R-:W-:Y:S11]  /*60a0*/  PLOP3.LUT P5, PT, PT, PT, UP3, 0x80, 0x0 ;  /* 0x000000000000781c */ /* 0x000ff60003faf038 */
[----:B------:R-:W-:Y:S02]  /*60b0*/  @!P0 LEA.HI.X R9, R9, c[0x0][0x1fc], R0, 0x1, P6 ;  /* 0x00007f0009098a11 */ /* 0x000fe400030f0c00 */
[----:B------:R-:W-:Y:S02]  /*60c0*/  @!P5 IADD3 R11, P5, R234, UR21, RZ ;  /* 0x00000015ea0bdc10 */ /* 0x000fe4000ffbe0ff */
[----:B------:R-:W-:Y:S02]  /*60d0*/  PLOP3.LUT P6, PT, PT, PT, UP3, 0x80, 0x0 ;  /* 0x000000000000781c */ /* 0x000fe40003fcf038 */
[----:B------:R-:W-:Y:S11]  /*60e0*/  PLOP3.LUT P0, PT, PT, PT, UP3, 0x80, 0x0 ;  /* 0x000000000000781c */ /* 0x000ff60003f0f038 */
[----:B------:R-:W-:Y:S02]  /*60f0*/  @!P6 LEA R10, P6, R11, c[0x0][0x1f8], 0x1 ;  /* 0x00007e000b0aea11 */ /* 0x000fe400078c08ff */
[----:B------:R-:W-:Y:S02]  /*6100*/  @!P0 IADD3.X R0, R239, UR20, RZ, P5, !PT ;  /* 0x00000014ef008c10 */ /* 0x000fe4000affe4ff */
[----:B------:R-:W-:Y:S02]  /*6110*/  PLOP3.LUT P0, PT, PT, PT, UP3, 0x80, 0x0 ;  /* 0x000000000000781c */ /* 0x000fe40003f0f038 */
[----:B------:R-:W-:Y:S11]  /*6120*/  PLOP3.LUT P5, PT, PT, PT, UP3, 0x80, 0x0 ;  /* 0x000000000000781c */ /* 0x000ff60003faf038 */
[----:B------:R-:W-:Y:S02]  /*6130*/  @!P0 LEA.HI.X R11, R11, c[0x0][0x1fc], R0, 0x1, P6 ;  /* 0x00007f000b0b8a11 */ /* 0x000fe400030f0c00 */
[----:B------:R-:W-:Y:S02]  /*6140*/  @!P5 IADD3 R13, P5, R13, UR21, RZ ;  /* 0x000000150d0ddc10 */ /* 0x000fe4000ffbe0ff */
[----:B------:R-:W-:Y:S02]  /*6150*/  PLOP3.LUT P6, PT, PT, PT, UP3, 0x80, 0x0 ;  /* 0x000000000000781c */ /* 0x000fe40003fcf038 */
[----:B------:R-:W-:Y:S11]  /*6160*/  PLOP3.LUT P0, PT, PT, PT, UP3, 0x80, 0x0 ;  /* 0x000000000000781c */ /* 0x000ff60003f0f038 */
[----:B------:R-:W-:Y:S02]  /*6170*/  @!UPT UIADD3 URZ, URZ, URZ, URZ ;  /* 0x0000003f3f3ff290 */ /* 0x000fe4000fffe03f */
[----:B------:R-:W-:Y:S02]  /*6180*/  @!P0 IADD3.X R0, R12, UR20, RZ, P5, !PT ;  /* 0x000000140c008c10 */ /* 0x000fe4000affe4ff */
[C---:B------:R-:W-:Y:S02]  /*6190*/  @!P6 LEA R12, P6, R13.reuse, c[0x0][0x1f8], 0x1 ;  /* 0x00007e000d0cea11 */ /* 0x040fe400078c08ff */
        /* <DEDUP_REMOVED lines=14> */
[----:B------:R-:W-:Y:S02]  /*6280*/  @!P0 IADD3.X R0, R252, UR20, RZ, P5, !PT ;  /* 0x00000014fc008c10 */ /* 0x000fe4000affe4ff */
[C---:B------:R-:W-:Y:S02]  /*6290*/  @!P6 LEA R29, P6, R17.reuse, c[0x0][0x1f8], 0x1 ;  /* 0x00007e00111dea11 */ /* 0x040fe400078c08ff */
[----:B------:R-:W-:Y:S02]  /*62a0*/  PLOP3.LUT P5, PT, PT, PT, UP3, 0x80, 0x0 ;  /* 0x000000000000781c */ /* 0x000fe40003faf038 */
[----:B------:R-:W-:Y:S02]  /*62b0*/  PLOP3.LUT P0, PT, PT, PT, UP3, 0x80, 0x0 ;  /* 0x000000000000781c */ /* 0x000fe40003f0f038 */
[----:B------:R-:W-:Y:S09]  /*62c0*/  PLOP3.LUT P0, PT, PT, PT, UP3, 0x80, 0x0 ;  /* 0x000000000000781c */ /* 0x000ff20003f0f038 */
[----:B------:R-:W-:Y:S02]  /*62d0*/  @!P5 LEA.HI.X R0, R17, c[0x0][0x1fc], R0, 0x1, P6 ;  /* 0x00007f001100da11 */ /* 0x000fe400030f0c00 */
[----:B------:R-:W-:Y:S02]  /*62e0*/  PLOP3.LUT P6, PT, PT, PT, UP3, 0x80, 0x0 ;  /* 0x000000000000781c */ /* 0x000fe40003fcf038 */
[----:B------:R-:W-:Y:S02]  /*62f0*/  PLOP3.LUT P5, PT, PT, PT, UP3, 0x80, 0x0 ;  /* 0x000000000000781c */ /* 0x000fe40003faf038 */
[----:B------:R-:W-:Y:S09]  /*6300*/  PLOP3.LUT P5, PT, PT, PT, UP3, 0x80, 0x0 ;  /* 0x000000000000781c */ /* 0x000ff20003faf038 */
[----:B------:R-:W-:Y:S01]  /*6310*/  @!PT LDS RZ, [RZ] ;  /* 0x00000000fffff984 */ /* 0x000fe20000000800 */
[----:B------:R-:W-:Y:S01]  /*6320*/  @!PT LDS RZ, [RZ] ;  /* 0x00000000fffff984 */ /* 0x000fe20000000800 */
[----:B------:R-:W-:Y:S01]  /*6330*/  @!PT LDS RZ, [RZ] ;  /* 0x00000000fffff984 */ /* 0x000fe20000000800 */
[----:B------:R2:W-:Y:S01]  /*6340*/  @!P6 LDGSTS.E.BYPASS.LTC128B.128 [R231+0x100], [R14.64], !P4 ;  /* 0x001000000ee7efae */ /* 0x0005e2000e101d52 */
[----:B------:R-:W-:Y:S02]  /*6350*/  PLOP3.LUT P6, PT, PT, PT, UP3, 0x80, 0x0 ;  /* 0x000000000000781c */ /* 0x000fe40003fcf038 */
[----:B------:R-:W-:Y:S02]  /*6360*/  PLOP3.LUT P6, PT, PT, PT, UP3, 0x80, 0x0 ;  /* 0x000000000000781c */ /* 0x000fe40003fcf038 */
[----:B------:R1:W-:Y:S01]  /*6370*/  @!P0 LDGSTS.E.BYPASS.LTC128B.128 [R231+0x2100], [R4.64], !P3 ;  /* 0x0210000004e78fae */ /* 0x0003e2000d901d52 */
[----:B------:R-:W-:Y:S02]  /*6380*/  PLOP3.LUT P0, PT, PT, PT, UP3, 0x80, 0x0 ;  /* 0x000000000000781c */ /* 0x000fe40003f0f038 */
[----:B------:R-:W-:Y:S02]  /*6390*/  PLOP3.LUT P0, PT, PT, PT, UP3, 0x80, 0x0 ;  /* 0x000000000000781c */ /* 0x000fe40003f0f038 */
[----:B------:R1:W-:Y:S01]  /*63a0*/  @!P5 LDGSTS.E.BYPASS.LTC128B.128 [R231+0x4100], [R6.64], !P2 ;  /* 0x0410000006e7dfae */ /* 0x0003e2000d101d52 */
[----:B------:R-:W-:Y:S02]  /*63b0*/  PLOP3.LUT P5, PT, PT, PT, UP3, 0x80, 0x0 ;  /* 0x000000000000781c */ /* 0x000fe40003faf038 */
[----:B------:R-:W-:Y:S03]  /*63c0*/  PLOP3.LUT P5, PT, PT, PT, UP3, 0x80, 0x0 ;  /* 0x000000000000781c */ /* 0x000fe60003faf038 */
[----:B------:R3:W-:Y:S01]  /*63d0*/  @!P6 LDGSTS.E.BYPASS.LTC128B.128 [R231+0x6100], [R8.64], !P1 ;  /* 0x0610000008e7efae */ /* 0x0007e2000c901d52 */
[----:B------:R-:W-:Y:S02]  /*63e0*/  PLOP3.LUT P6, PT, PT, PT, UP3, 0x80, 0x0 ;  /* 0x000000000000781c */ /* 0x000fe40003fcf038 */
[----:B------:R-:W-:Y:S02]  /*63f0*/  PLOP3.LUT P6, PT, PT, PT, UP3, 0x80, 0x0 ;  /* 0x000000000000781c */ /* 0x000fe40003fcf038 */
[----:B------:R3:W-:Y:S01]  /*6400*/  @!P0 LDGSTS.E.BYPASS.LTC128B.128 [R231+0x1100], [R10.64], !P4 ;  /* 0x011000000ae78fae */ /* 0x0007e2000e101d52 */
[----:B------:R-:W-:Y:S02]  /*6410*/  PLOP3.LUT P0, PT, PT, PT, UP3, 0x80, 0x0 ;  /* 0x000000000000781c */ /* 0x000fe40003f0f038 */
[----:B------:R-:W-:Y:S02]  /*6420*/  PLOP3.LUT P0, PT, PT, PT, UP3, 0x80, 0x0 ;  /* 0x000000000000781c */ /* 0x000fe40003f0f038 */
[----:B------:R2:W-:Y:S01]  /*6430*/  @!P5 LDGSTS.E.BYPASS.LTC128B.128 [R231+0x3100], [R12.64], !P3 ;  /* 0x031000000ce7dfae */ /* 0x0005e2000d901d52 */
[----:B------:R-:W-:Y:S01]  /*6440*/  PLOP3.LUT P5, PT, PT, PT, UP3, 0x80, 0x0 ;  /* 0x000000000000781c */ /* 0x000fe20003faf038 */
[----:B------:R-:W-:Y:S04]  /*6450*/  UISETP.GT.AND UP3, UPT, UR14, UR8, UPT ;  /* 0x000000080e00728c */ /* 0x000fe8000bf64270 */
[----:B------:R4:W-:Y:S02]  /*6460*/  @!P6 LDGSTS.E.BYPASS.LTC128B.128 [R231+0x5100], [R30.64], !P2 ;  /* 0x051000001ee7efae */ /* 0x0009e4000d101d52 */
[----:B------:R-:W-:Y:S01]  /*6470*/  PLOP3.LUT P6, PT, PT, PT, UP3, 0x80, 0x0 ;  /* 0x000000000000781c */ /* 0x000fe20003fcf038 */
[C---:B-1----:R-:W-:Y:S04]  /*6480*/  HMMA.16816.F32 R4, R164.reuse, R168, RZ ;  /* 0x000000a8a404723c */ /* 0x042fe800000018ff */
[----:B------:R-:W-:Y:S04]  /*6490*/  @UP3 UIADD3 UR22, UR14, -0x1, URZ ;  /* 0xffffffff0e163890 */ /* 0x000fe8000fffe03f */
[----:B------:R-:W-:Y:S02]  /*64a0*/  @UP3 UIMAD.WIDE.U32 UR24, UR22, UR4, URZ ;  /* 0x00000004161832a5 */ /* 0x000fe4000f8e003f */
[----:B------:R-:W-:Y:S02]  /*64b0*/  @UP3 USHF.R.S32.HI UR20, URZ, 0x1f, UR22 ;  /* 0x0000001f3f143899 */ /* 0x000fe40008011416 */
[----:B------:R-:W-:Y:S01]  /*64c0*/  @UP3 USHF.L.U32 UR21, UR24, 0x6, URZ ;  /* 0x0000000618153899 */ /* 0x000fe2000800063f */
[C---:B---3--:R-:W-:Y:S01]  /*64d0*/  HMMA.16816.F32 R8, R164.reuse, R170, RZ ;  /* 0x000000aaa408723c */ /* 0x048fe200000018ff */
[----:B------:R-:W-:Y:S04]  /*64e0*/  @UP3 UIMAD UR20, UR20, UR4, URZ ;  /* 0x00000004141432a4 */ /* 0x000fe8000f8e023f */
[----:B------:R-:W-:Y:S03]  /*64f0*/  @UP3 UIMAD UR20, UR22, UR5, UR20 ;  /* 0x00000005161432a4 */ /* 0x000fe6000f8e0214 */
[C---:B--2---:R-:W-:Y:S01]  /*6500*/  HMMA.16816.F32 R12, R164.reuse, R172, RZ ;  /* 0x000000aca40c723c */ /* 0x044fe200000018ff */
[----:B------:R-:W-:Y:S04]  /*6510*/  @UP3 UIADD3 UR20, UR25, UR20, URZ ;  /* 0x0000001419143290 */ /* 0x000fe8000fffe03f */
[----:B------:R-:W-:Y:S03]  /*6520*/  @UP3 USHF.L.U64.HI UR20, UR24, 0x6, UR20 ;  /* 0x0000000618143899 */ /* 0x000fe60008010214 */
[C---:B------:R-:W-:Y:S08]  /*6530*/  HMMA.16816.F32 R16, R164.reuse, R174, RZ ;  /* 0x000000aea410723c */ /* 0x040ff000000018ff */
[C---:B------:R-:W-:Y:S08]  /*6540*/  HMMA.16816.F32 R20, R164.reuse, R176, RZ ;  /* 0x000000b0a414723c */ /* 0x040ff000000018ff */
[C---:B------:R-:W-:Y:S07]  /*6550*/  HMMA.16816.F32 R24, R164.reuse, R178, RZ ;  /* 0x000000b2a418723c */ /* 0x040fee00000018ff */
[----:B------:R-:W-:Y:S02]  /*6560*/  @!P5 IMAD.MOV.U32 R178, RZ, RZ, R29 ;  /* 0x000000ffffb2d224 */ /* 0x000fe400078e001d */
[C---:B----4-:R-:W-:Y:S03]  /*6570*/  HMMA.16816.F32 R28, R164.reuse, R180, RZ ;  /* 0x000000b4a41c723c */ /* 0x050fe600000018ff */
[----:B------:R-:W-:Y:S01]  /*6580*/  @!P5 IMAD.MOV.U32 R179, RZ, RZ, R0 ;  /* 0x000000ffffb3d224 */ /* 0x000fe200078e0000 */
[----:B------:R-:W-:Y:S04]  /*6590*/  PLOP3.LUT P5, PT, PT, PT, UP3, 0x80, 0x0 ;  /* 0x000000000000781c */ /* 0x000fe80003faf038 */
[----:B------:R-:W-:Y:S01]  /*65a0*/  HMMA.16816.F32 R32, R164, R182, RZ ;  /* 0x000000b6a420723c */ /* 0x000fe200000018ff */
[----:B------:R1:W-:Y:S01]  /*65b0*/  @!P0 LDGSTS.E.BYPASS.LTC128B.128 [R231+0x7100], [R178.64], !P1 ;  /* 0x07100000b2e78fae */ /* 0x0003e2000c901d52 */
[----:B------:R-:W-:Y:S04]  /*65c0*/  PLOP3.LUT P0, PT, PT, PT, UP3, 0x80, 0x0 ;  /* 0x000000000000781c */ /* 0x000fe80003f0f038 */
[----:B------:R-:W-:Y:S02]  /*65d0*/  LDSM.16.M88.4 R168, [R225+0x10100] ;  /* 0x01010000e1a8783b */ /* 0x000fe40000000200 */
[C---:B------:R-:W-:Y:S03]  /*65e0*/  HMMA.16816.F32 R4, R184.reuse, R188, R4 ;  /* 0x000000bcb804723c */ /* 0x040fe60000001804 */
[----:B------:R-:W0:Y:S05]  /*65f0*/  LDGDEPBAR ;  /* 0x00000000000079af */ /* 0x000e2a0000000000 */
[C---:B------:R-:W-:Y:S01]  /*6600*/  HMMA.16816.F32 R8, R184.reuse, R190, R8 ;  /* 0x000000beb808723c */ /* 0x040fe20000001808 */
[----:B------:R-:W2:Y:S05]  /*6610*/  LDSM.16.M88.4 R172, [R224+0x8100] ;  /* 0x00810000e0ac783b */ /* 0x000eaa0000000200 */
[----:B------:R-:W3:Y:S02]  /*6620*/  LDSM.16.M88.4 R164, [R224+0x8900] ;  /* 0x00890000e0a4783b */ /* 0x000ee40000000200 */
[C---:B------:R-:W-:Y:S03]  /*6630*/  HMMA.16816.F32 R12, R184.reuse, R192, R12 ;  /* 0x000000c0b80c723c */ /* 0x040fe6000000180c */
[----:B------:R-:W-:Y:S05]  /*6640*/  LDSM.16.M88.4 R180, [R224+0x9900] ;  /* 0x00990000e0b4783b */ /* 0x000fea0000000200 */
[C---:B------:R-:W-:Y:S01]  /*6650*/  HMMA.16816.F32 R16, R184.reuse, R194, R16 ;  /* 0x000000c2b810723c */ /* 0x040fe20000001810 */
[----:B-1----:R-:W1:Y:S05]  /*6660*/  LDSM.16.M88.4 R176, [R224+0x9100] ;  /* 0x00910000e0b0783b */ /* 0x002e6a0000000200 */
[----:B------:R-:W-:Y:S02]  /*6670*/  LDSM.16.M88.4 R188, [R216] ;  /* 0x00000000d8bc783b */ /* 0x000fe40000000200 */
[C---:B------:R-:W-:Y:S03]  /*6680*/  HMMA.16816.F32 R20, R184.reuse, R196, R20 ;  /* 0x000000c4b814723c */ /* 0x040fe60000001814 */
[----:B------:R-:W-:Y:S05]  /*6690*/  LDSM.16.M88.4 R192, [R216+0x1000] ;  /* 0x00100000d8c0783b */ /* 0x000fea0000000200 */
        /* <DEDUP_REMOVED lines=8> */
[C---:B---3--:R-:W-:Y:S08]  /*6720*/  HMMA.16816.F32 R12, R168.reuse, R164, R12 ;  /* 0x000000a4a80c723c */ /* 0x048ff0000000180c */
[C---:B------:R-:W-:Y:S01]  /*6730*/  HMMA.16816.F32 R16, R168.reuse, R166, R16 ;  /* 0x000000a6a810723c */ /* 0x040fe20000001810 */
[----:B------:R-:W-:Y:S07]  /*6740*/  LDSM.16.M88.4 R164, [R230+0x14100] ;  /* 0x01410000e6a4783b */ /* 0x000fee0000000200 */
[C---:B-1----:R-:W-:Y:S08]  /*6750*/  HMMA.16816.F32 R20, R168.reuse, R176, R20 ;  /* 0x000000b0a814723c */ /* 0x042ff00000001814 */
[C---:B------:R-:W-:Y:S01]  /*6760*/  HMMA.16816.F32 R24, R168.reuse, R178, R24 ;  /* 0x000000b2a818723c */ /* 0x040fe20000001818 */
[----:B------:R-:W-:Y:S07]  /*6770*/  LDSM.16.M88.4 R176, [R229+0xa900] ;  /* 0x00a90000e5b0783b */ /* 0x000fee0000000200 */
[C---:B------:R-:W-:Y:S08]  /*6780*/  HMMA.16816.F32 R28, R168.reuse, R180, R28 ;  /* 0x000000b4a81c723c */ /* 0x040ff0000000181c */
[----:B------:R-:W-:Y:S01]  /*6790*/  HMMA.16816.F32 R32, R168, R182, R32 ;  /* 0x000000b6a820723c */ /* 0x000fe20000001820 */
[----:B------:R-:W1:Y:S05]  /*67a0*/  LDSM.16.M88.4 R168, [R229+0xa100] ;  /* 0x00a10000e5a8783b */ /* 0x000e6a0000000200 */
[----:B------:R-:W-:Y:S02]  /*67b0*/  LDSM.16.M88.4 R180, [R229+0xb900] ;  /* 0x00b90000e5b4783b */ /* 0x000fe40000000200 */
        /* <DEDUP_REMOVED lines=8> */
[----:B------:R-:W3:Y:S07]  /*6840*/  LDSM.16.M88.4 R192, [R215] ;  /* 0x00000000d7c0783b */ /* 0x000eee0000000200 */
[C---:B------:R-:W-:Y:S08]  /*6850*/  HMMA.16816.F32 R28, R184.reuse, R196, R28 ;  /* 0x000000c4b81c723c */ /* 0x040ff0000000181c */
[----:B------:R-:W-:Y:S01]  /*6860*/  HMMA.16816.F32 R32, R184, R198, R32 ;  /* 0x000000c6b820723c */ /* 0x000fe20000001820 */
[----:B------:R-:W4:Y:S05]  /*6870*/  LDSM.16.M88.4 R184, [R214] ;  /* 0x00000000d6b8783b */ /* 0x000f2a0000000200 */
[----:B------:R-:W-:Y:S02]  /*6880*/  LDSM.16.M88.4 R196, [R212] ;  /* 0x00000000d4c4783b */ /* 0x000fe40000000200 */
        /* <DEDUP_REMOVED lines=11> */
[----:B------:R-:W2:Y:S05]  /*6940*/  LDSM.16.M88.4 R164, [R225+0x14100] ;  /* 0x01410000e1a4783b */ /* 0x000eaa0000000200 */
[----:B------:R-:W5:Y:S02]  /*6950*/  LDSM.16.M88.4 R180, [R224+0xb100] ;  /* 0x00b10000e0b4783b */ /* 0x000f640000000200 */
[C---:B---3--:R-:W-:Y:S08]  /*6960*/  HMMA.16816.F32 R4, R188.reuse, R192, R4 ;  /* 0x000000c0bc04723c */ /* 0x048ff00000001804 */
[C---:B------:R-:W-:Y:S01]  /*6970*/  HMMA.16816.F32 R8, R188.reuse, R194, R8 ;  /* 0x000000c2bc08723c */ /* 0x040fe20000001808 */
[----:B------:R-:W3:Y:S07]  /*6980*/  LDSM.16.M88.4 R192, [R224+0xb900] ;  /* 0x00b90000e0c0783b */ /* 0x000eee0000000200 */
[C---:B----4-:R-:W-:Y:S08]  /*6990*/  HMMA.16816.F32 R12, R188.reuse, R184, R12 ;  /* 0x000000b8bc0c723c */ /* 0x050ff0000000180c */
[C---:B------:R-:W-:Y:S01]  /*69a0*/  HMMA.16816.F32 R16, R188.reuse, R186, R16 ;  /* 0x000000babc10723c */ /* 0x040fe20000001810 */
[----:B------:R-:W-:Y:S07]  /*69b0*/  LDSM.16.M88.4 R184, [R216+0x2000] ;  /* 0x00200000d8b8783b */ /* 0x000fee0000000200 */
[C---:B-1----:R-:W-:Y:S08]  /*69c0*/  HMMA.16816.F32 R20, R188.reuse, R168, R20 ;  /* 0x000000a8bc14723c */ /* 0x042ff00000001814 */
[C---:B------:R-:W-:Y:S01]  /*69d0*/  HMMA.16816.F32 R24, R188.reuse, R170, R24 ;  /* 0x000000aabc18723c */ /* 0x040fe20000001818 */
[----:B------:R-:W1:Y:S07]  /*69e0*/  LDSM.16.M88.4 R168, [R223+0x14100] ;  /* 0x01410000dfa8783b */ /* 0x000e6e0000000200 */
[C---:B------:R-:W-:Y:S08]  /*69f0*/  HMMA.16816.F32 R28, R188.reuse, R196, R28 ;  /* 0x000000c4bc1c723c */ /* 0x040ff0000000181c */
[----:B------:R-:W-:Y:S01]  /*6a00*/  HMMA.16816.F32 R32, R188, R198, R32 ;  /* 0x000000c6bc20723c */ /* 0x000fe20000001820 */
[----:B------:R-:W4:Y:S05]  /*6a10*/  LDSM.16.M88.4 R188, [R216+0x2800] ;  /* 0x00280000d8bc783b */ /* 0x000f2a0000000200 */
[----:B------:R-:W-:Y:S02]  /*6a20*/  LDSM.16.M88.4 R196, [R229+0xd900] ;  /* 0x00d90000e5c4783b */ /* 0x000fe40000000200 */
[C---:B--2---:R-:W-:Y:S08]  /*6a30*/  HMMA.16816.F32 R4, R164.reuse, R172, R4 ;  /* 0x000000aca404723c */ /* 0x044ff00000001804 */
[C---:B------:R-:W-:Y:S01]  /*6a40*/  HMMA.16816.F32 R8, R164.reuse, R174, R8 ;  /* 0x000000aea408723c */ /* 0x040fe20000001808 */
[----:B------:R-:W2:Y:S07]  /*6a50*/  LDSM.16.M88.4 R172, [R216+0x3000] ;  /* 0x00300000d8ac783b */ /* 0x000eae0000000200 */
[C---:B------:R-:W-:Y:S08]  /*6a60*/  HMMA.16816.F32 R12, R164.reuse, R176, R12 ;  /* 0x000000b0a40c723c */ /* 0x040ff0000000180c */
[C---:B------:R-:W-:Y:S01]  /*6a70*/  HMMA.16816.F32 R16, R164.reuse, R178, R16 ;  /* 0x000000b2a410723c */ /* 0x040fe20000001810 */
[----:B------:R-:W-:Y:S07]  /*6a80*/  LDSM.16.M88.4 R176, [R230+0x18100] ;  /* 0x01810000e6b0783b */ /* 0x000fee0000000200 */
[C---:B-----5:R-:W-:Y:S08]  /*6a90*/  HMMA.16816.F32 R20, R164.reuse, R180, R20 ;  /* 0x000000b4a414723c */ /* 0x060ff00000001814 */
[C---:B------:R-:W-:Y:S01]  /*6aa0*/  HMMA.16816.F32 R24, R164.reuse, R182, R24 ;  /* 0x000000b6a418723c */ /* 0x040fe20000001818 */
[----:B------:R-:W-:Y:S07]  /*6ab0*/  LDSM.16.M88.4 R180, [R229+0xc100] ;  /* 0x00c10000e5b4783b */ /* 0x000fee0000000200 */
[C---:B---3--:R-:W-:Y:S08]  /*6ac0*/  HMMA.16816.F32 R28, R164.reuse, R192, R28 ;  /* 0x000000c0a41c723c */ /* 0x048ff0000000181c */
[----:B------:R-:W-:Y:S01]  /*6ad0*/  HMMA.16816.F32 R32, R164, R194, R32 ;  /* 0x000000c2a420723c */ /* 0x000fe20000001820 */
[----:B------:R-:W3:Y:S05]  /*6ae0*/  LDSM.16.M88.4 R164, [R216+0x3800] ;  /* 0x00380000d8a4783b */ /* 0x000eea0000000200 */
[----:B------:R-:W5:Y:S02]  /*6af0*/  LDSM.16.M88.4 R192, [R229+0xc900] ;  /* 0x00c90000e5c0783b */ /* 0x000f640000000200 */
[C---:B-1----:R-:W-:Y:S08]  /*6b00*/  HMMA.16816.F32 R4, R168.reuse, R184, R4 ;  /* 0x000000b8a804723c */ /* 0x042ff00000001804 */
[C---:B------:R-:W-:Y:S01]  /*6b10*/  HMMA.16816.F32 R8, R168.reuse, R186, R8 ;  /* 0x000000baa808723c */ /* 0x040fe20000001808 */
[----:B------:R-:W1:Y:S07]  /*6b20*/  LDSM.16.M88.4 R184, [R229+0xd100] ;  /* 0x00d10000e5b8783b */ /* 0x000e6e0000000200 */
[C---:B----4-:R-:W-:Y:S08]  /*6b30*/  HMMA.16816.F32 R12, R168.reuse, R188, R12 ;  /* 0x000000bca80c723c */ /* 0x050ff0000000180c */
[C---:B------:R-:W-:Y:S01]  /*6b40*/  HMMA.16816.F32 R16, R168.reuse, R190, R16 ;  /* 0x000000bea810723c */ /* 0x040fe20000001810 */
[----:B------:R-:W-:Y:S07]  /*6b50*/  LDSM.16.M88.4 R188, [R225+0x18100] ;  /* 0x01810000e1bc783b */ /* 0x000fee0000000200 */
[C---:B--2---:R-:W-:Y:S08]  /*6b60*/  HMMA.16816.F32 R20, R168.reuse, R172, R20 ;  /* 0x000000aca814723c */ /* 0x044ff00000001814 */
[C---:B------:R-:W-:Y:S01]  /*6b70*/  HMMA.16816.F32 R24, R168.reuse, R174, R24 ;  /* 0x000000aea818723c */ /* 0x040fe20000001818 */
[----:B------:R-:W-:Y:S07]  /*6b80*/  LDSM.16.M88.4 R172, [R210] ;  /* 0x00000000d2ac783b */ /* 0x000fee0000000200 */
[C---:B---3--:R-:W-:Y:S08]  /*6b90*/  HMMA.16816.F32 R28, R168.reuse, R164, R28 ;  /* 0x000000a4a81c723c */ /* 0x048ff0000000181c */
[----:B------:R-:W-:Y:S01]  /*6ba0*/  HMMA.16816.F32 R32, R168, R166, R32 ;  /* 0x000000a6a820723c */ /* 0x000fe20000001820 */
[----:B------:R-:W-:Y:S05]  /*6bb0*/  LDSM.16.M88.4 R164, [R226+0x18100] ;  /* 0x01810000e2a4783b */ /* 0x000fea0000000200 */
[----:B------:R-:W2:Y:S02]  /*6bc0*/  LDSM.16.M88.4 R168, [R211] ;  /* 0x00000000d3a8783b */ /* 0x000ea40000000200 */
[C---:B------:R-:W-:Y:S08]  /*6bd0*/  HMMA.16816.F32 R4, R176.reuse, R180, R4 ;  /* 0x000000b4b004723c */ /* 0x040ff00000001804 */
[C---:B------:R-:W-:Y:S01]  /*6be0*/  HMMA.16816.F32 R8, R176.reuse, R182, R8 ;  /* 0x000000b6b008723c */ /* 0x040fe20000001808 */
[----:B------:R-:W3:Y:S07]  /*6bf0*/  LDSM.16.M88.4 R180, [R209] ;  /* 0x00000000d1b4783b */ /* 0x000eee0000000200 */
[C---:B-----5:R-:W-:Y:S08]  /*6c00*/  HMMA.16816.F32 R12, R176.reuse, R192, R12 ;  /* 0x000000c0b00c723c */ /* 0x060ff0000000180c */
[C---:B------:R-:W-:Y:S01]  /*6c10*/  HMMA.16816.F32 R16, R176.reuse, R194, R16 ;  /* 0x000000c2b010723c */ /* 0x040fe20000001810 */
[----:B------:R-:W-:Y:S07]  /*6c20*/  LDSM.16.M88.4 R192, [R224+0xc100] ;  /* 0x00c10000e0c0783b */ /* 0x000fee0000000200 */
[C---:B-1----:R-:W-:Y:S08]  /*6c30*/  HMMA.16816.F32 R20, R176.reuse, R184, R20 ;  /* 0x000000b8b014723c */ /* 0x042ff00000001814 */
[C---:B------:R-:W-:Y:S01]  /*6c40*/  HMMA.16816.F32 R24, R176.reuse, R186, R24 ;  /* 0x000000bab018723c */ /* 0x040fe20000001818 */
[----:B------:R-:W1:Y:S07]  /*6c50*/  LDSM.16.M88.4 R184, [R208] ;  /* 0x00000000d0b8783b */ /* 0x000e6e0000000200 */
[C---:B------:R-:W-:Y:S08]  /*6c60*/  HMMA.16816.F32 R28, R176.reuse, R196, R28 ;  /* 0x000000c4b01c723c */ /* 0x040ff0000000181c */
[----:B------:R-:W-:Y:S01]  /*6c70*/  HMMA.16816.F32 R32, R176, R198, R32 ;  /* 0x000000c6b020723c */ /* 0x000fe20000001820 */
[----:B------:R-:W-:Y:S07]  /*6c80*/  LDSM.16.M88.4 R176, [R223+0x18100] ;  /* 0x01810000dfb0783b */ /* 0x000fee0000000200 */
[C---:B--2---:R-:W-:Y:S08]  /*6c90*/  HMMA.16816.F32 R4, R164.reuse, R168, R4 ;  /* 0x000000a8a404723c */ /* 0x044ff00000001804 */
[C---:B------:R-:W-:Y:S01]  /*6ca0*/  HMMA.16816.F32 R8, R164.reuse, R170, R8 ;  /* 0x000000aaa408723c */ /* 0x040fe20000001808 */
[----:B------:R-:W2:Y:S07]  /*6cb0*/  LDSM.16.M88.4 R168, [R224+0xc900] ;  /* 0x00c90000e0a8783b */ /* 0x000eae0000000200 */
[C---:B------:R-:W-:Y:S08]  /*6cc0*/  HMMA.16816.F32 R12, R164.reuse, R172, R12 ;  /* 0x000000aca40c723c */ /* 0x040ff0000000180c */
[C---:B------:R-:W-:Y:S01]  /*6cd0*/  HMMA.16816.F32 R16, R164.reuse, R174, R16 ;  /* 0x000000aea410723c */ /* 0x040fe20000001810 */
[----:B------:R-:W-:Y:S07]  /*6ce0*/  LDSM.16.M88.4 R172, [R224+0xd900] ;  /* 0x00d90000e0ac783b */ /* 0x000fee0000000200 */
[C---:B---3--:R-:W-:Y:S08]  /*6cf0*/  HMMA.16816.F32 R20, R164.reuse, R180, R20 ;  /* 0x000000b4a414723c */ /* 0x048ff00000001814 */
[C---:B------:R-:W-:Y:S01]  /*6d00*/  HMMA.16816.F32 R24, R164.reuse, R182, R24 ;  /* 0x000000b6a418723c */ /* 0x040fe20000001818 */
[----:B------:R-:W-:Y:S07]  /*6d10*/  LDSM.16.M88.4 R180, [R216+0x4000] ;  /* 0x00400000d8b4783b */ /* 0x000fee0000000200 */
[C---:B-1----:R-:W-:Y:S08]  /*6d20*/  HMMA.16816.F32 R28, R164.reuse, R184, R28 ;  /* 0x000000b8a41c723c */ /* 0x042ff0000000181c */
[----:B------:R-:W-:Y:S01]  /*6d30*/  HMMA.16816.F32 R32, R164, R186, R32 ;  /* 0x000000baa420723c */ /* 0x000fe20000001820 */
[----:B------:R-:W1:Y:S05]  /*6d40*/  LDSM.16.M88.4 R164, [R224+0xd100] ;  /* 0x00d10000e0a4783b */ /* 0x000e6a0000000200 */
[----:B------:R-:W3:Y:S02]  /*6d50*/  LDSM.16.M88.4 R184, [R216+0x4800] ;  /* 0x00480000d8b8783b */ /* 0x000ee40000000200 */
[C---:B------:R-:W-:Y:S07]  /*6d60*/  HMMA.16816.F32 R4, R188.reuse, R192, R4 ;  /* 0x000000c0bc04723c */ /* 0x040fee0000001804 */
[----:B------:R-:W-:Y:S01]  /*6d70*/  @P6 IADD3 R193, P6, R236, UR21, RZ ;  /* 0x00000015ecc16c10 */ /* 0x000fe2000ffde0ff */
[C---:B------:R-:W-:Y:S08]  /*6d80*/  HMMA.16816.F32 R8, R188.reuse, R194, R8 ;  /* 0x000000c2bc08723c */ /* 0x040ff00000001808 */
[C---:B--2---:R-:W-:Y:S04]  /*6d90*/  HMMA.16816.F32 R12, R188.reuse, R168, R12 ;  /* 0x000000a8bc0c723c */ /* 0x044fe8000000180c */
[----:B------:R-:W-:Y:S02]  /*6da0*/  @P5 IADD3.X R194, R243, UR20, RZ, P6, !PT ;  /* 0x00000014f3c25c10 */ /* 0x000fe4000b7fe4ff */
[----:B------:R-:W-:Y:S02]  /*6db0*/  PLOP3.LUT P5, PT, PT, PT, UP3, 0x80, 0x0 ;  /* 0x000000000000781c */ /* 0x000fe40003faf038 */
[C---:B------:R-:W-:Y:S01]  /*6dc0*/  HMMA.16816.F32 R16, R188.reuse, R170, R16 ;  /* 0x000000aabc10723c */ /* 0x040fe20000001810 */
[----:B------:R-:W-:Y:S03]  /*6dd0*/  LDSM.16.M88.4 R168, [R216+0x5800] ;  /* 0x00580000d8a8783b */ /* 0x000fe60000000200 */
[C---:B------:R-:W-:Y:S02]  /*6de0*/  @P0 LEA R0, P6, R193.reuse, c[0x0][0x1c8], 0x1 ;  /* 0x00007200c1000a11 */ /* 0x040fe400078c08ff */
[----:B------:R-:W-:Y:S02]  /*6df0*/  PLOP3.LUT P0, PT, PT, PT, UP3, 0x80, 0x0 ;  /* 0x000000000000781c */ /* 0x000fe40003f0f038 */
[C---:B-1----:R-:W-:Y:S08]  /*6e00*/  HMMA.16816.F32 R20, R188.reuse, R164, R20 ;  /* 0x000000a4bc14723c */ /* 0x042ff00000001814 */
[C---:B------:R-:W-:Y:S01]  /*6e10*/  HMMA.16816.F32 R24, R188.reuse, R166, R24 ;  /* 0x000000a6bc18723c */ /* 0x040fe20000001818 */
[----:B------:R-:W1:Y:S03]  /*6e20*/  LDSM.16.M88.4 R164, [R216+0x5000] ;  /* 0x00500000d8a4783b */ /* 0x000e660000000200 */
[----:B------:R-:W-:Y:S02]  /*6e30*/  @P5 LEA.HI.X R193, R193, c[0x0][0x1cc], R194, 0x1, P6 ;  /* 0x00007300c1c15a11 */ /* 0x000fe400030f0cc2 */
[----:B------:R-:W-:Y:S02]  /*6e40*/  PLOP3.LUT P5, PT, PT, PT, UP3, 0x80, 0x0 ;  /* 0x000000000000781c */ /* 0x000fe40003faf038 */
[C---:B------:R-:W-:Y:S04]  /*6e50*/  HMMA.16816.F32 R28, R188.reuse, R172, R28 ;  /* 0x000000acbc1c723c */ /* 0x040fe8000000181c */
[----:B------:R-:W-:Y:S02]  /*6e60*/  @P0 IADD3 R195, P6, R251, UR21, RZ ;  /* 0x00000015fbc30c10 */ /* 0x000fe4000ffde0ff */
[----:B------:R-:W-:Y:S02]  /*6e70*/  PLOP3.LUT P0, PT, PT, PT, UP3, 0x80, 0x0 ;  /* 0x000000000000781c */ /* 0x000fe40003f0f038 */
[----:B------:R-:W-:Y:S01]  /*6e80*/  HMMA.16816.F32 R32, R188, R174, R32 ;  /* 0x000000aebc20723c */ /* 0x000fe20000001820 */
[----:B------:R-:W-:Y:S07]  /*6e90*/  LDSM.16.M88.4 R172, [R230+0x1c100] ;  /* 0x01c10000e6ac783b */ /* 0x000fee0000000200 */
[C---:B------:R-:W-:Y:S05]  /*6ea0*/  HMMA.16816.F32 R4, R176.reuse, R180, R4 ;  /* 0x000000b4b004723c */ /* 0x040fea0000001804 */
[----:B------:R-:W-:Y:S02]  /*6eb0*/  @P5 IADD3.X R190, R250, UR20, RZ, P6, !PT ;  /* 0x00000014fabe5c10 */ /* 0x000fe4000b7fe4ff */
[C---:B------:R-:W-:Y:S01]  /*6ec0*/  @P0 LEA R194, P6, R195.reuse, c[0x0][0x1c8], 0x1 ;  /* 0x00007200c3c20a11 */ /* 0x040fe200078c08ff */
[C---:B------:R-:W-:Y:S01]  /*6ed0*/  HMMA.16816.F32 R8, R176.reuse, R182, R8 ;  /* 0x000000b6b008723c */ /* 0x040fe20000001808 */
[----:B------:R-:W2:Y:S01]  /*6ee0*/  LDSM.16.M88.4 R180, [R229+0xe100] ;  /* 0x00e10000e5b4783b */ /* 0x000ea20000000200 */
[----:B------:R-:W-:Y:S02]  /*6ef0*/  PLOP3.LUT P5, PT, PT, PT, UP3, 0x80, 0x0 ;  /* 0x000000000000781c */ /* 0x000fe40003faf038 */
[----:B------:R-:W-:Y:S04]  /*6f00*/  PLOP3.LUT P0, PT, PT, PT, UP3, 0x80, 0x0 ;  /* 0x000000000000781c */ /* 0x000fe80003f0f038 */
[C---:B---3--:R-:W-:Y:S07]  /*6f10*/  HMMA.16816.F32 R12, R176.reuse, R184, R12 ;  /* 0x000000b8b00c723c */ /* 0x048fee000000180c */
[----:B------:R-:W-:Y:S01]  /*6f20*/  @P5 LEA.HI.X R195, R195, c[0x0][0x1cc], R190, 0x1, P6 ;  /* 0x00007300c3c35a11 */ /* 0x000fe200030f0cbe */
[C---:B------:R-:W-:Y:S01]  /*6f30*/  HMMA.16816.F32 R16, R176.reuse, R186, R16 ;  /* 0x000000bab010723c */ /* 0x040fe20000001810 */
[----:B------:R-:W3:Y:S01]  /*6f40*/  LDSM.16.M88.4 R184, [R229+0xe900] ;  /* 0x00e90000e5b8783b */ /* 0x000ee20000000200 */
[----:B------:R-:W-:Y:S02]  /*6f50*/  PLOP3.LUT P5, PT, PT, PT, UP3, 0x80, 0x0 ;  /* 0x000000000000781c */ /* 0x000fe40003faf038 */
[----:B------:R-:W-:Y:S02]  /*6f60*/  @P0 IADD3 R199, P6, R249, UR21, RZ ;  /* 0x00000015f9c70c10 */ /* 0x000fe4000ffde0ff */
[----:B------:R-:W4:Y:S01]  /*6f70*/  LDSM.16.M88.4 R188, [R229+0xf100] ;  /* 0x00f10000e5bc783b */ /* 0x000f220000000200 */
[----:B------:R-:W-:Y:S01]  /*6f80*/  PLOP3.LUT P0, PT, PT, PT, UP3, 0x80, 0x0 ;  /* 0x000000000000781c */ /* 0x000fe20003f0f038 */
[C---:B-1----:R-:W-:Y:S08]  /*6f90*/  HMMA.16816.F32 R20, R176.reuse, R164, R20 ;  /* 0x000000a4b014723c */ /* 0x042ff00000001814 */
[C---:B------:R-:W-:Y:S01]  /*6fa0*/  HMMA.16816.F32 R24, R176.reuse, R166, R24 ;  /* 0x000000a6b018723c */ /* 0x040fe20000001818 */
[----:B------:R-:W1:Y:S03]  /*6fb0*/  LDSM.16.M88.4 R164, [R229+0xf900] ;  /* 0x00f90000e5a4783b */ /* 0x000e660000000200 */
[----:B------:R-:W-:Y:S02]  /*6fc0*/  @P5 IADD3.X R202, R248, UR20, RZ, P6, !PT ;  /* 0x00000014f8ca5c10 */ /* 0x000fe4000b7fe4ff */
[C---:B------:R-:W-:Y:S02]  /*6fd0*/  @P0 LEA R198, P6, R199.reuse, c[0x0][0x1c8], 0x1 ;  /* 0x00007200c7c60a11 */ /* 0x040fe400078c08ff */
[C---:B------:R-:W-:Y:S01]  /*6fe0*/  HMMA.16816.F32 R28, R176.reuse, R168, R28 ;  /* 0x000000a8b01c723c */ /* 0x040fe2000000181c */
[----:B------:R-:W-:Y:S02]  /*6ff0*/  PLOP3.LUT P5, PT, PT, PT, UP3, 0x80, 0x0 ;  /* 0x000000000000781c */ /* 0x000fe40003faf038 */
[----:B------:R-:W-:Y:S05]  /*7000*/  PLOP3.LUT P0, PT, PT, PT, UP3, 0x80, 0x0 ;  /* 0x000000000000781c */ /* 0x000fea0003f0f038 */
[----:B------:R-:W-:Y:S01]  /*7010*/  HMMA.16816.F32 R32, R176, R170, R32 ;  /* 0x000000aab020723c */ /* 0x000fe20000001820 */
[----:B------:R-:W-:Y:S05]  /*7020*/  LDSM.16.M88.4 R168, [R226+0x1c100] ;  /* 0x01c10000e2a8783b */ /* 0x000fea0000000200 */
[----:B------:R-:W5:Y:S01]  /*7030*/  LDSM.16.M88.4 R176, [R207] ;  /* 0x00000000cfb0783b */ /* 0x000f620000000200 */
[----:B------:R-:W-:Y:S01]  /*7040*/  @P5 LEA.HI.X R199, R199, c[0x0][0x1cc], R202, 0x1, P6 ;  /* 0x00007300c7c75a11 */ /* 0x000fe200030f0cca */
[C---:B--2---:R-:W-:Y:S01]  /*7050*/  HMMA.16816.F32 R4, R172.reuse, R180, R4 ;  /* 0x000000b4ac04723c */ /* 0x044fe20000001804 */
[----:B------:R-:W-:Y:S04]  /*7060*/  PLOP3.LUT P5, PT, PT, PT, UP3, 0x80, 0x0 ;  /* 0x000000000000781c */ /* 0x000fe80003faf038 */
[----:B------:R-:W-:Y:S01]  /*7070*/  @P0 IADD3 R203, P6, R247, UR21, RZ ;  /* 0x00000015f7cb0c10 */ /* 0x000fe2000ffde0ff */
[----:B------:R-:W-:Y:S01]  /*7080*/  @UP3 UIADD3 UR21, UP0, UR13, UR21, URZ ;  /* 0x000000150d153290 */ /* 0x000fe2000ff1e03f */
[----:B------:R-:W-:Y:S01]  /*7090*/  PLOP3.LUT P0, PT, PT, PT, UP3, 0x80, 0x0 ;  /* 0x000000000000781c */ /* 0x000fe20003f0f038 */
[C---:B------:R-:W-:Y:S01]  /*70a0*/  HMMA.16816.F32 R8, R172.reuse, R182, R8 ;  /* 0x000000b6ac08723c */ /* 0x040fe20000001808 */
[----:B------:R-:W2:Y:S07]  /*70b0*/  LDSM.16.M88.4 R180, [R206] ;  /* 0x00000000ceb4783b */ /* 0x000eae0000000200 */
[C---:B---3--:R-:W-:Y:S08]  /*70c0*/  HMMA.16816.F32 R12, R172.reuse, R184, R12 ;  /* 0x000000b8ac0c723c */ /* 0x048ff0000000180c */
[C---:B------:R-:W-:Y:S07]  /*70d0*/  HMMA.16816.F32 R16, R172.reuse, R186, R16 ;  /* 0x000000baac10723c */ /* 0x040fee0000001810 */
[----:B------:R-:W-:Y:S01]  /*70e0*/  @P5 IADD3.X R186, R246, UR20, RZ, P6, !PT ;  /* 0x00000014f6ba5c10 */ /* 0x000fe2000b7fe4ff */
[C---:B----4-:R-:W-:Y:S01]  /*70f0*/  HMMA.16816.F32 R20, R172.reuse, R188, R20 ;  /* 0x000000bcac14723c */ /* 0x050fe20000001814 */
[----:B------:R-:W-:Y:S01]  /*7100*/  PLOP3.LUT P5, PT, PT, PT, UP3, 0x80, 0x0 ;  /* 0x000000000000781c */ /* 0x000fe20003faf038 */
[----:B------:R-:W-:Y:S02]  /*7110*/  @UP3 UIADD3.X UR20, UR12, UR20, URZ, UP0, !UPT ;  /* 0x000000140c143290 */ /* 0x000fe400087fe43f */
[C---:B------:R-:W-:Y:S02]  /*7120*/  @P0 LEA R202, P6, R203.reuse, c[0x0][0x1c8], 0x1 ;  /* 0x00007200cbca0a11 */ /* 0x040fe400078c08ff */
[----:B------:R-:W-:Y:S02]  /*7130*/  PLOP3.LUT P0, PT, PT, PT, UP3, 0x80, 0x0 ;  /* 0x000000000000781c */ /* 0x000fe40003f0f038 */
[C---:B------:R-:W-:Y:S01]  /*7140*/  HMMA.16816.F32 R24, R172.reuse, R190, R24 ;  /* 0x000000beac18723c */ /* 0x040fe20000001818 */
[----:B------:R-:W-:Y:S07]  /*7150*/  LDSM.16.M88.4 R188, [R204] ;  /* 0x00000000ccbc783b */ /* 0x000fee0000000200 */
[C---:B-1----:R-:W-:Y:S04]  /*7160*/  HMMA.16816.F32 R28, R172.reuse, R164, R28 ;  /* 0x000000a4ac1c723c */ /* 0x042fe8000000181c */
[----:B------:R-:W-:Y:S02]  /*7170*/  @P5 LEA.HI.X R203, R203, c[0x0][0x1cc], R186, 0x1, P6 ;  /* 0x00007300cbcb5a11 */ /* 0x000fe400030f0cba */
[----:B------:R-:W1:Y:S01]  /*7180*/  LDSM.16.M88.4 R184, [R205] ;  /* 0x00000000cdb8783b */ /* 0x000e620000000200 */
[----:B------:R-:W-:Y:S01]  /*7190*/  PLOP3.LUT P5, PT, PT, PT, UP3, 0x80, 0x0 ;  /* 0x000000000000781c */ /* 0x000fe20003faf038 */
[----:B------:R-:W-:Y:S03]  /*71a0*/  HMMA.16816.F32 R32, R172, R166, R32 ;  /* 0x000000a6ac20723c */ /* 0x000fe60000001820 */
[----:B------:R-:W-:Y:S01]  /*71b0*/  LDSM.16.M88.4 R164, [R225+0x1c100] ;  /* 0x01c10000e1a4783b */ /* 0x000fe20000000200 */
[----:B------:R-:W-:Y:S02]  /*71c0*/  @P0 IADD3 R201, P6, R236, UR21, RZ ;  /* 0x00000015ecc90c10 */ /* 0x000fe4000ffde0ff */
[----:B------:R-:W-:Y:S02]  /*71d0*/  PLOP3.LUT P0, PT, PT, PT, UP3, 0x80, 0x0 ;  /* 0x000000000000781c */ /* 0x000fe40003f0f038 */
[C---:B-----5:R-:W-:Y:S08]  /*71e0*/  HMMA.16816.F32 R4, R168.reuse, R176, R4 ;  /* 0x000000b0a804723c */ /* 0x060ff00000001804 */
[C---:B------:R-:W-:Y:S01]  /*71f0*/  HMMA.16816.F32 R8, R168.reuse, R178, R8 ;  /* 0x000000b2a808723c */ /* 0x040fe20000001808 */
[----:B------:R-:W-:Y:S03]  /*7200*/  LDSM.16.M88.4 R176, [R224+0xe900] ;  /* 0x00e90000e0b0783b */ /* 0x000fe60000000200 */
[----:B------:R-:W-:Y:S02]  /*7210*/  @P5 IADD3.X R174, R243, UR20, RZ, P6, !PT ;  /* 0x00000014f3ae5c10 */ /* 0x000fe4000b7fe4ff */
[----:B------:R-:W-:Y:S02]  /*7220*/  PLOP3.LUT P5, PT, PT, PT, UP3, 0x80, 0x0 ;  /* 0x000000000000781c */ /* 0x000fe40003faf038 */
[C---:B--2---:R-:W-:Y:S04]  /*7230*/  HMMA.16816.F32 R12, R168.reuse, R180, R12 ;  /* 0x000000b4a80c723c */ /* 0x044fe8000000180c */
[C---:B------:R-:W-:Y:S02]  /*7240*/  @P0 LEA R197, P6, R201.reuse, c[0x0][0x1c8], 0x1 ;  /* 0x00007200c9c50a11 */ /* 0x040fe400078c08ff */
[----:B------:R-:W-:Y:S02]  /*7250*/  PLOP3.LUT P0, PT, PT, PT, UP3, 0x80, 0x0 ;  /* 0x000000000000781c */ /* 0x000fe40003f0f038 */
[C---:B------:R-:W-:Y:S01]  /*7260*/  HMMA.16816.F32 R16, R168.reuse, R182, R16 ;  /* 0x000000b6a810723c */ /* 0x040fe20000001810 */
[----:B------:R-:W-:Y:S07]  /*7270*/  LDSM.16.M88.4 R180, [R224+0xf100] ;  /* 0x00f10000e0b4783b */ /* 0x000fee0000000200 */
[C---:B-1----:R-:W-:Y:S04]  /*7280*/  HMMA.16816.F32 R20, R168.reuse, R184, R20 ;  /* 0x000000b8a814723c */ /* 0x042fe80000001814 */
[----:B------:R-:W-:Y:S02]  /*7290*/  @P5 LEA.HI.X R201, R201, c[0x0][0x1cc], R174, 0x1, P6 ;  /* 0x00007300c9c95a11 */ /* 0x000fe400030f0cae */
[----:B------:R-:W1:Y:S01]  /*72a0*/  LDSM.16.M88.4 R172, [R224+0xe100] ;  /* 0x00e10000e0ac783b */ /* 0x000e620000000200 */
[----:B------:R-:W-:Y:S01]  /*72b0*/  @P0 IADD3 R192, P6, R251, UR21, RZ ;  /* 0x00000015fbc00c10 */ /* 0x000fe2000ffde0ff */
[C---:B------:R-:W-:Y:S01]  /*72c0*/  HMMA.16816.F32 R24, R168.reuse, R186, R24 ;  /* 0x000000baa818723c */ /* 0x040fe20000001818 */
[----:B------:R-:W-:Y:S02]  /*72d0*/  PLOP3.LUT P0, PT, PT, PT, UP3, 0x80, 0x0 ;  /* 0x000000000000781c */ /* 0x000fe40003f0f038 */
[----:B------:R-:W-:Y:S05]  /*72e0*/  PLOP3.LUT P5, PT, PT, PT, UP3, 0x80, 0x0 ;  /* 0x000000000000781c */ /* 0x000fea0003faf038 */
[C---:B------:R-:W-:Y:S08]  /*72f0*/  HMMA.16816.F32 R28, R168.reuse, R188, R28 ;  /* 0x000000bca81c723c */ /* 0x040ff0000000181c */
[----:B------:R-:W-:Y:S01]  /*7300*/  HMMA.16816.F32 R32, R168, R190, R32 ;  /* 0x000000bea820723c */ /* 0x000fe20000001820 */
[----:B------:R-:W2:Y:S03]  /*7310*/  LDSM.16.M88.4 R168, [R224+0xf900] ;  /* 0x00f90000e0a8783b */ /* 0x000ea60000000200 */
[----:B------:R-:W-:Y:S02]  /*7320*/  @P5 IADD3.X R187, R250, UR20, RZ, P6, !PT ;  /* 0x00000014fabb5c10 */ /* 0x000fe4000b7fe4ff */
[C---:B------:R-:W-:Y:S02]  /*7330*/  @P0 LEA R186, P6, R192.reuse, c[0x0][0x1c8], 0x1 ;  /* 0x00007200c0ba0a11 */ /* 0x040fe400078c08ff */
[----:B------:R-:W-:Y:S02]  /*7340*/  PLOP3.LUT P5, PT, PT, PT, UP3, 0x80, 0x0 ;  /* 0x000000000000781c */ /* 0x000fe40003faf038 */
[----:B------:R-:W-:Y:S11]  /*7350*/  PLOP3.LUT P0, PT, PT, PT, UP3, 0x80, 0x0 ;  /* 0x000000000000781c */ /* 0x000ff60003f0f038 */
[----:B------:R-:W-:Y:S01]  /*7360*/  @P5 LEA.HI.X R187, R192, c[0x0][0x1cc], R187, 0x1, P6 ;  /* 0x00007300c0bb5a11 */ /* 0x000fe200030f0cbb */
[C---:B-1----:R-:W-:Y:S01]  /*7370*/  HMMA.16816.F32 R4, R164.reuse, R172, R4 ;  /* 0x000000aca404723c */ /* 0x042fe20000001804 */
[----:B------:R-:W-:Y:S04]  /*7380*/  PLOP3.LUT P5, PT, PT, PT, UP3, 0x80, 0x0 ;  /* 0x000000000000781c */ /* 0x000fe80003faf038 */
[----:B------:R-:W-:Y:S02]  /*7390*/  @P0 IADD3 R185, P6, R249, UR21, RZ ;  /* 0x00000015f9b90c10 */ /* 0x000fe4000ffde0ff */
[----:B------:R-:W-:Y:S01]  /*73a0*/  PLOP3.LUT P0, PT, PT, PT, UP3, 0x80, 0x0 ;  /* 0x000000000000781c */ /* 0x000fe20003f0f038 */
[C---:B------:R-:W-:Y:S01]  /*73b0*/  HMMA.16816.F32 R8, R164.reuse, R174, R8 ;  /* 0x000000aea408723c */ /* 0x040fe20000001808 */
[----:B------:R-:W-:Y:S07]  /*73c0*/  LDSM.16.M88.4 R172, [R216+0x6800] ;  /* 0x00680000d8ac783b */ /* 0x000fee0000000200 */
[C---:B------:R-:W-:Y:S04]  /*73d0*/  HMMA.16816.F32 R12, R164.reuse, R176, R12 ;  /* 0x000000b0a40c723c */ /* 0x040fe8000000180c */
[C---:B------:R-:W-:Y:S02]  /*73e0*/  @P0 LEA R190, P0, R185.reuse, c[0x0][0x1c8], 0x1 ;  /* 0x00007200b9be0a11 */ /* 0x040fe400078008ff */
[----:B------:R-:W-:Y:S02]  /*73f0*/  @P5 IADD3.X R191, R248, UR20, RZ, P6, !PT ;  /* 0x00000014f8bf5c10 */ /* 0x000fe4000b7fe4ff */
[C---:B------:R-:W-:Y:S01]  /*7400*/  HMMA.16816.F32 R16, R164.reuse, R178, R16 ;  /* 0x000000b2a410723c */ /* 0x040fe20000001810 */
[----:B------:R-:W-:Y:S01]  /*7410*/  LDSM.16.M88.4 R176, [R216+0x7000] ;  /* 0x00700000d8b0783b */ /* 0x000fe20000000200 */
[----:B------:R-:W-:Y:S02]  /*7420*/  PLOP3.LUT P5, PT, PT, PT, UP3, 0x80, 0x0 ;  /* 0x000000000000781c */ /* 0x000fe40003faf038 */
[----:B------:R-:W-:Y:S04]  /*7430*/  PLOP3.LUT P6, PT, PT, PT, UP3, 0x80, 0x0 ;  /* 0x000000000000781c */ /* 0x000fe80003fcf038 */
[C---:B------:R-:W-:Y:S07]  /*7440*/  HMMA.16816.F32 R20, R164.reuse, R180, R20 ;  /* 0x000000b4a414723c */ /* 0x040fee0000001814 */
[----:B------:R-:W-:Y:S01]  /*7450*/  @P5 LEA.HI.X R191, R185, c[0x0][0x1cc], R191, 0x1, P0 ;  /* 0x00007300b9bf5a11 */ /* 0x000fe200000f0cbf */
[C---:B------:R-:W-:Y:S01]  /*7460*/  HMMA.16816.F32 R24, R164.reuse, R182, R24 ;  /* 0x000000b6a418723c */ /* 0x040fe20000001818 */
[----:B------:R-:W-:Y:S01]  /*7470*/  LDSM.16.M88.4 R180, [R216+0x7800] ;  /* 0x00780000d8b4783b */ /* 0x000fe20000000200 */
[----:B------:R-:W-:Y:S02]  /*7480*/  PLOP3.LUT P5, PT, PT, PT, UP3, 0x80, 0x0 ;  /* 0x000000000000781c */ /* 0x000fe40003faf038 */
[----:B------:R-:W-:Y:S02]  /*7490*/  PLOP3.LUT P0, PT, PT, PT, UP3, 0x80, 0x0 ;  /* 0x000000000000781c */ /* 0x000fe40003f0f038 */
[----:B------:R-:W-:Y:S02]  /*74a0*/  @P6 IADD3 R189, P6, R247, UR21, RZ ;  /* 0x00000015f7bd6c10 */ /* 0x000fe4000ffde0ff */
[C---:B--2---:R-:W-:Y:S08]  /*74b0*/  HMMA.16816.F32 R28, R164.reuse, R168, R28 ;  /* 0x000000a8a41c723c */ /* 0x044ff0000000181c */
[----:B------:R-:W-:Y:S01]  /*74c0*/  HMMA.16816.F32 R32, R164, R170, R32 ;  /* 0x000000aaa420723c */ /* 0x000fe20000001820 */
[----:B------:R-:W-:Y:S03]  /*74d0*/  LDSM.16.M88.4 R164, [R223+0x1c100] ;  /* 0x01c10000dfa4783b */ /* 0x000fe60000000200 */
[----:B------:R-:W-:Y:S01]  /*74e0*/  @P0 IMAD.MOV.U32 R192, RZ, RZ, R0 ;  /* 0x000000ffffc00224 */ /* 0x000fe200078e0000 */
[----:B------:R-:W-:Y:S01]  /*74f0*/  PLOP3.LUT P0, PT, PT, PT, UP3, 0x80, 0x0 ;  /* 0x000000000000781c */ /* 0x000fe20003f0f038 */
[----:B------:R-:W1:Y:S02]  /*7500*/  LDSM.16.M88.4 R168, [R216+0x6000] ;  /* 0x00600000d8a8783b */ /* 0x000e640000000200 */
[----:B------:R-:W-:Y:S04]  /*7510*/  DEPBAR.LE SB0, 0x0 ;  /* 0x000080000000791a */ /* 0x000fe80000000000 */
[----:B------:R-:W-:Y:S06]  /*7520*/  BAR.SYNC.DEFER_BLOCKING 0x0 ;  /* 0x0000000000007b1d */ /* 0x000fec0000010000 */
[----:B------:R-:W-:Y:S01]  /*7530*/  @P0 IADD3.X R0, R246, UR20, RZ, P6, !PT ;  /* 0x00000014f6000c10 */ /* 0x000fe2000b7fe4ff */
[----:B------:R-:W-:Y:S01]  /*7540*/  USHF.L.U32 UR20, UR14, 0x6, URZ ;  /* 0x000000060e147899 */ /* 0x000fe2000800063f */
[----:B------:R-:W-:Y:S02]  /*7550*/  PLOP3.LUT P0, PT, PT, PT, UP3, 0x80, 0x0 ;  /* 0x000000000000781c */ /* 0x000fe40003f0f038 */
[----:B------:R-:W-:Y:S02]  /*7560*/  PLOP3.LUT P6, PT, PT, PT, UP3, 0x80, 0x0 ;  /* 0x000000000000781c */ /* 0x000fe40003fcf038 */
[----:B------:R-:W-:Y:S01]  /*7570*/  PLOP3.LUT P6, PT, PT, PT, UP3, 0x80, 0x0 ;  /* 0x000000000000781c */ /* 0x000fe20003fcf038 */
[----:B------:R-:W-:Y:S01]  /*7580*/  @!PT LDS RZ, [RZ] ;  /* 0x00000000fffff984 */ /* 0x000fe20000000800 */
[----:B------:R-:W-:Y:S01]  /*7590*/  @!PT LDS RZ, [RZ] ;  /* 0x00000000fffff984 */ /* 0x000fe20000000800 */
[----:B------:R-:W-:Y:S01]  /*75a0*/  @!PT LDS RZ, [RZ] ;  /* 0x00000000fffff984 */ /* 0x000fe20000000800 */
[----:B------:R2:W-:Y:S01]  /*75b0*/  @P5 LDGSTS.E.BYPASS.LTC128B.128 [R231+0x8100], [R192.64], !P4 ;  /* 0x08100000c0e75fae */ /* 0x0005e2000e101d52 */
[----:B------:R-:W-:Y:S01]  /*75c0*/  PLOP3.LUT P5, PT, PT, PT, UP3, 0x80, 0x0 ;  /* 0x000000000000781c */ /* 0x000fe20003faf038 */
[C---:B-1----:R-:W-:Y:S11]  /*75d0*/  HMMA.16816.F32 R4, R164.reuse, R168, R4 ;  /* 0x000000a8a404723c */ /* 0x042ff60000001804 */
[----:B------:R-:W-:Y:S01]  /*75e0*/  @!UPT UIADD3 URZ, URZ, URZ, URZ ;  /* 0x0000003f3f3ff290 */ /* 0x000fe2000fffe03f */
[C---:B------:R-:W-:Y:S01]  /*75f0*/  @P5 LEA R185, P5, R189.reuse, c[0x0][0x1c8], 0x1 ;  /* 0x00007200bdb95a11 */ /* 0x040fe200078a08ff */
[C---:B------:R-:W-:Y:S08]  /*7600*/  HMMA.16816.F32 R8, R164.reuse, R170, R8 ;  /* 0x000000aaa408723c */ /* 0x040ff00000001808 */
[C---:B------:R-:W-:Y:S04]  /*7610*/  HMMA.16816.F32 R12, R164.reuse, R172, R12 ;  /* 0x000000aca40c723c */ /* 0x040fe8000000180c */
[----:B------:R-:W-:Y:S01]  /*7620*/  @P0 LEA.HI.X R0, R189, c[0x0][0x1cc], R0, 0x1, P5 ;  /* 0x00007300bd000a11 */ /* 0x000fe200028f0c00 */
[----:B--2---:R-:W-:Y:S01]  /*7630*/  IMAD.MOV.U32 R193, RZ, RZ, R233 ;  /* 0x000000ffffc17224 */ /* 0x004fe200078e00e9 */
[----:B------:R-:W-:Y:S02]  /*7640*/  PLOP3.LUT P5, PT, PT, PT, UP3, 0x80, 0x0 ;  /* 0x000000000000781c */ /* 0x000fe40003faf038 */
[----:B------:R-:W-:Y:S01]  /*7650*/  PLOP3.LUT P0, PT, PT, PT, UP3, 0x80, 0x0 ;  /* 0x000000000000781c */ /* 0x000fe20003f0f038 */
[C---:B------:R-:W-:Y:S01]  /*7660*/  HMMA.16816.F32 R16, R164.reuse, R174, R16 ;  /* 0x000000aea410723c */ /* 0x040fe20000001810 */
[----:B------:R-:W-:Y:S07]  /*7670*/  PLOP3.LUT P0, PT, PT, PT, UP3, 0x80, 0x0 ;  /* 0x000000000000781c */ /* 0x000fee0003f0f038 */
[C---:B------:R-:W-:Y:S02]  /*7680*/  HMMA.16816.F32 R20, R164.reuse, R176, R20 ;  /* 0x000000b0a414723c */ /* 0x040fe40000001814 */
[----:B------:R1:W-:Y:S01]  /*7690*/  @P5 LDGSTS.E.BYPASS.LTC128B.128 [R231+0xa100], [R194.64], !P3 ;  /* 0x0a100000c2e75fae */ /* 0x0003e2000d901d52 */
[----:B------:R-:W-:Y:S02]  /*76a0*/  PLOP3.LUT P5, PT, PT, PT, UP3, 0x80, 0x0 ;  /* 0x000000000000781c */ /* 0x000fe40003faf038 */
[----:B------:R-:W-:Y:S02]  /*76b0*/  PLOP3.LUT P5, PT, PT, PT, UP3, 0x80, 0x0 ;  /* 0x000000000000781c */ /* 0x000fe40003faf038 */
[----:B------:R2:W-:Y:S01]  /*76c0*/  @P6 LDGSTS.E.BYPASS.LTC128B.128 [R231+0xc100], [R198.64], !P2 ;  /* 0x0c100000c6e76fae */ /* 0x0005e2000d101d52 */
[----:B------:R-:W-:Y:S01]  /*76d0*/  PLOP3.LUT P6, PT, PT, PT, UP3, 0x80, 0x0 ;  /* 0x000000000000781c */ /* 0x000fe20003fcf038 */
[C---:B------:R-:W-:Y:S03]  /*76e0*/  HMMA.16816.F32 R24, R164.reuse, R178, R24 ;  /* 0x000000b2a418723c */ /* 0x040fe60000001818 */
[----:B------:R2:W-:Y:S01]  /*76f0*/  @P0 LDGSTS.E.BYPASS.LTC128B.128 [R231+0xe100], [R202.64], !P1 ;  /* 0x0e100000cae70fae */ /* 0x0005e2000c901d52 */
[----:B------:R-:W-:Y:S02]  /*7700*/  PLOP3.LUT P0, PT, PT, PT, UP3, 0x80, 0x0 ;  /* 0x000000000000781c */ /* 0x000fe40003f0f038 */
[----:B------:R-:W-:Y:S02]  /*7710*/  PLOP3.LUT P0, PT, PT, PT, UP3, 0x80, 0x0 ;  /* 0x000000000000781c */ /* 0x000fe40003f0f038 */
[----:B------:R-:W-:Y:S01]  /*7720*/  PLOP3.LUT P0, PT, PT, PT, UP3, 0x80, 0x0 ;  /* 0x000000000000781c */ /* 0x000fe20003f0f038 */
[C---:B------:R-:W-:Y:S03]  /*7730*/  HMMA.16816.F32 R28, R164.reuse, R180, R28 ;  /* 0x000000b4a41c723c */ /* 0x040fe6000000181c */
[----:B------:R-:W-:Y:S01]  /*7740*/  @P6 IMAD.MOV.U32 R200, RZ, RZ, R197 ;  /* 0x000000ffffc86224 */ /* 0x000fe200078e00c5 */
[----:B------:R-:W-:Y:S04]  /*7750*/  PLOP3.LUT P6, PT, PT, PT, UP3, 0x80, 0x0 ;  /* 0x000000000000781c */ /* 0x000fe80003fcf038 */
[----:B------:R2:W-:Y:S01]  /*7760*/  @P5 LDGSTS.E.BYPASS.LTC128B.128 [R231+0x9100], [R200.64], !P4 ;  /* 0x09100000c8e75fae */ /* 0x0005e2000e101d52 */
[----:B------:R-:W-:Y:S01]  /*7770*/  PLOP3.LUT P5, PT, PT, PT, UP2, 0x80, 0x0 ;  /* 0x000000000000781c */ /* 0x000fe20003faf028 */
[----:B------:R-:W-:Y:S07]  /*7780*/  HMMA.16816.F32 R32, R164, R182, R32 ;  /* 0x000000b6a420723c */ /* 0x000fee0000001820 */
[----:B------:R3:W-:Y:S01]  /*7790*/  @P6 LDGSTS.E.BYPASS.LTC128B.128 [R231+0xb100], [R186.64], !P3 ;  /* 0x0b100000bae76fae */ /* 0x0007e2000d901d52 */
[----:B------:R-:W-:Y:S04]  /*77a0*/  PLOP3.LUT P6, PT, PT, PT, UP3, 0x80, 0x0 ;  /* 0x000000000000781c */ /* 0x000fe80003fcf038 */
[----:B------:R-:W-:Y:S01]  /*77b0*/  @P5 IMAD.MOV.U32 R193, RZ, RZ, R245 ;  /* 0x000000ffffc15224 */ /* 0x000fe200078e00f5 */
[----:B------:R-:W-:Y:S04]  /*77c0*/  PLOP3.LUT P5, PT, PT, PT, UP3, 0x80, 0x0 ;  /* 0x000000000000781c */ /* 0x000fe80003faf038 */
[----:B-1----:R-:W1:Y:S05]  /*77d0*/  SHFL.IDX PT, R194, R193, RZ, 0x1c1f ;  /* 0x001c1fffc1c27589 */ /* 0x002e6a00000e0000 */
[----:B------:R4:W-:Y:S04]  /*77e0*/  @P6 LDGSTS.E.BYPASS.LTC128B.128 [R231+0xd100], [R190.64], !P2 ;  /* 0x0d100000bee76fae */ /* 0x0009e8000d101d52 */
[----:B----4-:R-:W-:Y:S02]  /*77f0*/  @P5 IMAD.MOV.U32 R190, RZ, RZ, R185 ;  /* 0x000000ffffbe5224 */ /* 0x010fe400078e00b9 */
[----:B------:R-:W-:Y:S02]  /*7800*/  @P5 IMAD.MOV.U32 R191, RZ, RZ, R0 ;  /* 0x000000ffffbf5224 */ /* 0x000fe400078e0000 */
[----:B------:R-:W-:Y:S02]  /*7810*/  IMAD.U32 R0, RZ, RZ, UR20 ;  /* 0x00000014ff007e24 */ /* 0x000fe4000f8e00ff */
[----:B------:R-:W-:Y:S01]  /*7820*/  IMAD.U32 R185, RZ, RZ, UR16 ;  /* 0x00000010ffb97e24 */ /* 0x000fe2000f8e00ff */
[----:B------:R4:W-:Y:S01]  /*7830*/  @P0 LDGSTS.E.BYPASS.LTC128B.128 [R231+0xf100], [R190.64], !P1 ;  /* 0x0f100000bee70fae */ /* 0x0009e2000c901d52 */
[----:B------:R-:W-:Y:S02]  /*7840*/  PLOP3.LUT P0, PT, PT, PT, UP1, 0x40, 0x0 ;  /* 0x000000000000781c */ /* 0x000fe40003f0e818 */
[----:B---3--:R-:W-:Y:S02]  /*7850*/  IADD3 R186, -R240, 0x1, -R0 ;  /* 0x00000001f0ba7810 */ /* 0x008fe40007ffe900 */
[----:B------:R-:W0:Y:S02]  /*7860*/  LDGDEPBAR ;  /* 0x00000000000079af */ /* 0x000e240000000000 */
[----:B------:R-:W-:Y:S04]  /*7870*/  IADD3 R185, -R185, UR9, R186 ;  /* 0x00000009b9b97c10 */ /* 0x000fe8000fffe1ba */
[C---:B------:R-:W-:Y:S02]  /*7880*/  IADD3 R187, R185.reuse, c[0x0][0x328], RZ ;  /* 0x0000ca00b9bb7a10 */ /* 0x040fe40007ffe0ff */
[----:B------:R-:W-:Y:S03]  /*7890*/  IADD3 R185, R185, UR15, RZ ;  /* 0x0000000fb9b97c10 */ /* 0x000fe6000fffe0ff */
[--C-:B-1----:R-:W-:Y:S02]  /*78a0*/  IMAD.IADD R195, R187, 0x1, R194.reuse ;  /* 0x00000001bbc37824 */ /* 0x102fe400078e02c2 */
[----:B----4-:R-:W-:Y:S01]  /*78b0*/  IMAD.IADD R191, R185, 0x1, R194 ;  /* 0x00000001b9bf7824 */ /* 0x010fe200078e02c2 */
[----:B------:R-:W-:-:S05]  /*78c0*/  @P0 BRA `(.L_x_963) ;  /* 0x0000019000000947 */ /* 0x000fca0003800000 */
[----:B--2---:R-:W-:Y:S01]  /*78d0*/  IMAD.U32 R165, RZ, RZ, UR16 ;  /* 0x00000010ffa57e24 */ /* 0x004fe2000f8e00ff */
        /* <DEDUP_REMOVED lines=13> */
.L_x_965:
[----:B------:R-:W-:Y:S04]  /*79b0*/  MOV R164, c[0x0][0x32c] ;  /* 0x0000cb0000a47a02 */ /* 0x000fe80000000f00 */
[----:B------:R-:W-:Y:S11]  /*79c0*/  ISETP.NE.AND P0, PT, R164, 0x1, PT ;  /* 0x00000001a400780c */ /* 0x000ff60003f05270 */
[----:B------:R-:W-:Y:S02]  /*79d0*/  @!UPT UIADD3 URZ, URZ, URZ, URZ ;  /* 0x0000003f3f3ff290 */ /* 0x000fe4000fffe03f */
[----:B------:R-:W-:Y:S05]  /*79e0*/  @P0 IMAD.HI.U32 R164, R165, c[0x0][0x330], RZ ;  /* 0x0000cc00a5a40a27 */ /* 0x000fea00078e00ff */
[----:B------:R-:W-:Y:S02]  /*79f0*/  @P0 SHF.R.U32.HI R165, RZ, c[0x0][0x334], R164 ;  /* 0x0000cd00ffa50a19 */ /* 0x000fe400000116a4 */
.L_x_966:
[----:B------:R-:W-:Y:S05]  /*7a00*/  BSYNC B0 ;  /* 0x0000000000007941 */ /* 0x000fea0003800000 */
.L_x_964:
[----:B------:R-:W-:Y:S04]  /*7a10*/  IMAD R165, R165, c[0x0][0x32c], -R0 ;  /* 0x0000cb00a5a57a24 */ /* 0x000fe800078e0a00 */
[----:B------:R-:W-:Y:S05]  /*7a20*/  IMAD.IADD R166, R165, 0x1, -R240 ;  /* 0x00000001a5a67824 */ /* 0x000fea00078e0af0 */
[----:B------:R-:W-:Y:S02]  /*7a30*/  IADD3 R164, R166, c[0x0][0x32c], RZ ;  /* 0x0000cb00a6a47a10 */ /* 0x000fe40007ffe0ff */
[----:B------:R-:W-:Y:S02]  /*7a40*/  IMNMX R191, R191, R166, !PT ;  /* 0x000000a6bfbf7217 */ /* 0x000fe40007800200 */
[----:B------:R-:W-:Y:S02]  /*7a50*/  IMNMX R195, R195, R164, PT ;  /* 0x000000a4c3c37217 */ /* 0x000fe40003800200 */
.L_x_963:
[----:B--2---:R-:W-:Y:S06]  /*7a60*/  UISETP.GT.AND UP0, UPT, UR14, -0x1, UPT ;  /* 0xffffffff0e00788c */ /* 0x004fec000bf04270 */
[----:B------:R-:W-:Y:S02]  /*7a70*/  PLOP3.LUT P0, PT, PT, PT, UP0, 0x80, 0x0 ;  /* 0x000000000000781c */ /* 0x000fe40003f0f008 */
[----:B------:R-:W-:Y:S02]  /*7a80*/  PLOP3.LUT P6, PT, PT, PT, UP0, 0x80, 0x0 ;  /* 0x000000000000781c */ /* 0x000fe40003fcf008 */
[C---:B------:R-:W-:Y:S02]  /*7a90*/  ISETP.GT.AND P0, PT, R191.reuse, RZ, P0 ;  /* 0x000000ffbf00720c */ /* 0x040fe40000704270 */
[----:B------:R-:W-:Y:S02]  /*7aa0*/  ISETP.GT.AND P6, PT, R191, 0x8, P6 ;  /* 0x00000008bf00780c */ /* 0x000fe400037c4270 */
[----:B------:R-:W-:Y:S02]  /*7ab0*/  ISETP.LT.OR P5, PT, R195, 0x1, P0 ;  /* 0x00000001c300780c */ /* 0x000fe400007a1670 */
[----:B------:R-:W-:Y:S02]  /*7ac0*/  PLOP3.LUT P0, PT, PT, PT, UP0, 0x80, 0x0 ;  /* 0x000000000000781c */ /* 0x000fe40003f0f008 */
[----:B------:R-:W-:Y:S02]  /*7ad0*/  FSEL R170, R4, -INF , !P5 ;  /* 0xff80000004aa7808 */ /* 0x000fe40006800000 */
[----:B------:R-:W-:Y:S01]  /*7ae0*/  ISETP.GT.AND P0, PT, R191, 0x1, P0 ;  /* 0x00000001bf00780c */ /* 0x000fe20000704270 */
[----:B------:R-:W1:Y:S01]  /*7af0*/  SHFL.IDX PT, R4, R193, 0x1, 0x1c1f ;  /* 0x003c1f00c1047f89 */ /* 0x000e6200000e0000 */
[----:B------:R-:W-:Y:S02]  /*7b00*/  PLOP3.LUT P5, PT, PT, PT, UP0, 0x80, 0x0 ;  /* 0x000000000000781c */ /* 0x000fe40003faf008 */
[----:B------:R-:W-:Y:S02]  /*7b10*/  ISETP.LT.OR P0, PT, R195, 0x2, P0 ;  /* 0x00000002c300780c */ /* 0x000fe40000701670 */
[----:B------:R-:W-:Y:S02]  /*7b20*/  ISETP.GT.AND P5, PT, R191, 0x9, P5 ;  /* 0x00000009bf00780c */ /* 0x000fe40002fa4270 */
[----:B------:R-:W-:Y:S02]  /*7b30*/  FSEL R168, R5, -INF , !P0 ;  /* 0xff80000005a87808 */ /* 0x000fe40004000000 */
[----:B------:R-:W-:Y:S02]  /*7b40*/  PLOP3.LUT P0, PT, PT, PT, UP0, 0x80, 0x0 ;  /* 0x000000000000781c */ /* 0x000fe40003f0f008 */
[----:B------:R-:W-:Y:S02]  /*7b50*/  ISETP.LT.OR P6, PT, R195, 0x9, P6 ;  /* 0x00000009c300780c */ /* 0x000fe400037c1670 */
[----:B------:R-:W-:Y:S02]  /*7b60*/  ISETP.GT.AND P0, PT, R191, 0x10, P0 ;  /* 0x00000010bf00780c */ /* 0x000fe40000704270 */
[C---:B------:R-:W-:Y:S02]  /*7b70*/  ISETP.LT.OR P5, PT, R195.reuse, 0xa, P5 ;  /* 0x0000000ac300780c */ /* 0x040fe40002fa1670 */
[----:B------:R-:W-:Y:S02]  /*7b80*/  ISETP.LT.OR P0, PT, R195, 0x11, P0 ;  /* 0x00000011c300780c */ /* 0x000fe40000701670 */
[----:B------:R-:W-:Y:S02]  /*7b90*/  FSEL R166, R8, -INF , !P6 ;  /* 0xff80000008a67808 */ /* 0x000fe40007000000 */
[----:B------:R-:W-:Y:S02]  /*7ba0*/  FSEL R186, R12, -INF , !P0 ;  /* 0xff8000000cba7808 */ /* 0x000fe40004000000 */
[----:B------:R-:W-:Y:S01]  /*7bb0*/  PLOP3.LUT P0, PT, PT, PT, UP0, 0x80, 0x0 ;  /* 0x000000000000781c */ /* 0x000fe20003f0f008 */
[--C-:B-1----:R-:W-:Y:S01]  /*7bc0*/  IMAD.IADD R187, R187, 0x1, R4.reuse ;  /* 0x00000001bbbb7824 */ /* 0x102fe200078e0204 */
[----:B------:R-:W-:Y:S01]  /*7bd0*/  PLOP3.LUT P6, PT, PT, PT, UP0, 0x80, 0x0 ;  /* 0x000000000000781c */ /* 0x000fe20003fcf008 */
[----:B------:R-:W-:Y:S01]  /*7be0*/  IMAD.IADD R185, R185, 0x1, R4 ;  /* 0x00000001b9b97824 */ /* 0x000fe200078e0204 */
        /* <DEDUP_REMOVED lines=43> */
[----:B------:R-:W-:Y:S01]  /*7ea0*/  FSEL R174, R33, -INF , !P5 ;  /* 0xff80000021ae7808 */ /* 0x000fe20006800000 */
        /* <DEDUP_REMOVED lines=15> */
.L_x_969:
[----:B------:R-:W-:Y:S04]  /*7fa0*/  MOV R4, c[0x0][0x32c] ;  /* 0x0000cb0000047a02 */ /* 0x000fe80000000f00 */
[----:B------:R-:W-:Y:S11]  /*7fb0*/  ISETP.NE.AND P0, PT, R4, 0x1, PT ;  /* 0x000000010400780c */ /* 0x000ff60003f05270 */
[----:B------:R-:W-:Y:S02]  /*7fc0*/  @!UPT UIADD3 URZ, URZ, URZ, URZ ;  /* 0x0000003f3f3ff290 */ /* 0x000fe4000fffe03f */
[----:B------:R-:W-:Y:S05]  /*7fd0*/  @P0 IMAD.HI.U32 R4, R5, c[0x0][0x330], RZ ;  /* 0x0000cc0005040a27 */ /* 0x000fea00078e00ff */
[----:B------:R-:W-:Y:S02]  /*7fe0*/  @P0 SHF.R.U32.HI R5, RZ, c[0x0][0x334], R4 ;  /* 0x0000cd00ff050a19 */ /* 0x000fe40000011604 */
.L_x_970:
[----:B------:R-:W-:Y:S05]  /*7ff0*/  BSYNC B0 ;  /* 0x0000000000007941 */ /* 0x000fea0003800000 */
.L_x_968:
[----:B------:R-:W-:Y:S04]  /*8000*/  IMAD R0, R5, c[0x0][0x32c], -R0 ;  /* 0x0000cb0005007a24 */ /* 0x000fe800078e0a00 */
[----:B------:R-:W-:Y:S05]  /*8010*/  IMAD.IADD R4, R0, 0x1, -R240 ;  /* 0x0000000100047824 */ /* 0x000fea00078e0af0 */
[----:B------:R-:W-:Y:S02]  /*8020*/  IADD3 R0, R4, c[0x0][0x32c], RZ ;  /* 0x0000cb0004007a10 */ /* 0x000fe40007ffe0ff */
[----:B------:R-:W-:Y:S02]  /*8030*/  IMNMX R185, R185, R4, !PT ;  /* 0x00000004b9b97217 */ /* 0x000fe40007800200 */
[----:B------:R-:W-:Y:S02]  /*8040*/  IMNMX R187, R187, R0, PT ;  /* 0x00000000bbbb7217 */ /* 0x000fe40003800200 */
.L_x_967:
[----:B------:R-:W-:Y:S02]  /*8050*/  FMNMX.FTZ R5, R170, R3, !PT ;  /* 0x00000003aa057209 */ /* 0x000fe40007810000 */
[----:B------:R-:W-:Y:S02]  /*8060*/  PLOP3.LUT P5, PT, PT, PT, UP0, 0x80, 0x0 ;  /* 0x000000000000781c */ /* 0x000fe40003faf008 */
[----:B------:R-:W-:Y:S02]  /*8070*/  FMNMX.FTZ R5, R168, R5, !PT ;  /* 0x00000005a8057209 */ /* 0x000fe40007810000 */
[C---:B------:R-:W-:Y:S02]  /*8080*/  ISETP.GT.AND P5, PT, R185.reuse, RZ, P5 ;  /* 0x000000ffb900720c */ /* 0x040fe40002fa4270 */
[----:B------:R-:W-:Y:S02]  /*8090*/  FMNMX.FTZ R5, R166, R5, !PT ;  /* 0x00000005a6057209 */ /* 0x000fe40007810000 */
[----:B------:R-:W-:Y:S02]  /*80a0*/  PLOP3.LUT P0, PT, PT, PT, UP0, 0x80, 0x0 ;  /* 0x000000000000781c */ /* 0x000fe40003f0f008 */
[----:B------:R-:W-:Y:S02]  /*80b0*/  FMNMX.FTZ R5, R8, R5, !PT ;  /* 0x0000000508057209 */ /* 0x000fe40007810000 */
[----:B------:R-:W-:Y:S02]  /*80c0*/  ISETP.GT.AND P0, PT, R185, 0x1, P0 ;  /* 0x00000001b900780c */ /* 0x000fe40000704270 */
[----:B------:R-:W-:Y:S02]  /*80d0*/  FMNMX.FTZ R0, R186, R5, !PT ;  /* 0x00000005ba007209 */ /* 0x000fe40007810000 */
[----:B------:R-:W-:Y:S02]  /*80e0*/  ISETP.LT.OR P5, PT, R187, 0x1, P5 ;  /* 0x00000001bb00780c */ /* 0x000fe40002fa1670 */
[----:B------:R-:W-:Y:S02]  /*80f0*/  FMNMX.FTZ R5, R189, R0, !PT ;  /* 0x00000000bd057209 */ /* 0x000fe40007810000 */
[----:B------:R-:W-:Y:S02]  /*8100*/  ISETP.LT.OR P0, PT, R187, 0x2, P0 ;  /* 0x00000002bb00780c */ /* 0x000fe40000701670 */
[----:B------:R-:W-:Y:S02]  /*8110*/  FMNMX.FTZ R5, R188, R5, !PT ;  /* 0x00000005bc057209 */ /* 0x000fe40007810000 */
[----:B------:R-:W-:Y:S02]  /*8120*/  FSEL R17, R6, -INF , !P5 ;  /* 0xff80000006117808 */ /* 0x000fe40006800000 */
[----:B------:R-:W-:Y:S02]  /*8130*/  FMNMX.FTZ R5, R190, R5, !PT ;  /* 0x00000005be057209 */ /* 0x000fe40007810000 */
[----:B------:R-:W-:Y:S02]  /*8140*/  PLOP3.LUT P6, PT, PT, PT, UP0, 0x80, 0x0 ;  /* 0x000000000000781c */ /* 0x000fe40003fcf008 */
[----:B------:R-:W-:Y:S02]  /*8150*/  PLOP3.LUT P5, PT, PT, PT, UP0, 0x80, 0x0 ;  /* 0x000000000000781c */ /* 0x000fe40003faf008 */
[----:B------:R-:W-:Y:S02]  /*8160*/  FMNMX.FTZ R5, R200, R5, !PT ;  /* 0x00000005c8057209 */ /* 0x000fe40007810000 */
[----:B------:R-:W-:Y:S02]  /*8170*/  FSEL R13, R7, -INF , !P0 ;  /* 0xff800000070d7808 */ /* 0x000fe40004000000 */
[C---:B------:R-:W-:Y:S02]  /*8180*/  ISETP.GT.AND P6, PT, R185.reuse, 0x8, P6 ;  /* 0x00000008b900780c */ /* 0x040fe400037c4270 */
[----:B------:R-:W-:Y:S02]  /*8190*/  ISETP.GT.AND P5, PT, R185, 0x9, P5 ;  /* 0x00000009b900780c */ /* 0x000fe40002fa4270 */
[----:B------:R-:W-:Y:S02]  /*81a0*/  PLOP3.LUT P0, PT, PT, PT, UP0, 0x80, 0x0 ;  /* 0x000000000000781c */ /* 0x000fe40003f0f008 */
[----:B------:R-:W-:Y:S02]  /*81b0*/  FMNMX.FTZ R5, R198, R5, !PT ;  /* 0x00000005c6057209 */ /* 0x000fe40007810000 */
[----:B------:R-:W-:Y:S02]  /*81c0*/  FMNMX.FTZ R0, R17, R2, !PT ;  /* 0x0000000211007209 */ /* 0x000fe40007810000 */
[C---:B------:R-:W-:Y:S02]  /*81d0*/  ISETP.LT.OR P6, PT, R187.reuse, 0x9, P6 ;  /* 0x00000009bb00780c */ /* 0x040fe400037c1670 */
[----:B------:R-:W-:Y:S02]  /*81e0*/  ISETP.LT.OR P5, PT, R187, 0xa, P5 ;  /* 0x0000000abb00780c */ /* 0x000fe40002fa1670 */
[----:B------:R-:W-:Y:S02]  /*81f0*/  ISETP.GT.AND P0, PT, R185, 0x10, P0 ;  /* 0x00000010b900780c */ /* 0x000fe40000704270 */
[----:B------:R-:W-:Y:S02]  /*8200*/  FMNMX.FTZ R5, R196, R5, !PT ;  /* 0x00000005c4057209 */ /* 0x000fe40007810000 */
[----:B------:R-:W-:Y:S02]  /*8210*/  FMNMX.FTZ R0, R13, R0, !PT ;  /* 0x000000000d007209 */ /* 0x000fe40007810000 */
[----:B------:R-:W-:Y:S02]  /*8220*/  FSEL R9, R10, -INF , !P6 ;  /* 0xff8000000a097808 */ /* 0x000fe40007000000 */
[----:B------:R-:W-:Y:S02]  /*8230*/  FSEL R11, R11, -INF , !P5 ;  /* 0xff8000000b0b7808 */ /* 0x000fe40006800000 */
[----:B------:R-:W-:Y:S02]  /*8240*/  ISETP.LT.OR P0, PT, R187, 0x11, P0 ;  /* 0x00000011bb00780c */ /* 0x000fe40000701670 */
[----:B------:R-:W-:Y:S02]  /*8250*/  PLOP3.LUT P6, PT, PT, PT, UP0, 0x80, 0x0 ;  /* 0x000000000000781c */ /* 0x000fe40003fcf008 */
[----:B------:R-:W-:Y:S02]  /*8260*/  PLOP3.LUT P5, PT, PT, PT, UP0, 0x80, 0x0 ;  /* 0x000000000000781c */ /* 0x000fe40003faf008 */
[----:B------:R-:W-:Y:S02]  /*8270*/  FMNMX.FTZ R4, R194, R5, !PT ;  /* 0x00000005c2047209 */ /* 0x000fe40007810000 */
[----:B------:R-:W-:Y:S02]  /*8280*/  FSEL R202, R14, -INF , !P0 ;  /* 0xff8000000eca7808 */ /* 0x000fe40004000000 */
[----:B------:R-:W-:Y:S02]  /*8290*/  FMNMX.FTZ R0, R9, R0, !PT ;  /* 0x0000000009007209 */ /* 0x000fe40007810000 */
[C---:B------:R-:W-:Y:S02]  /*82a0*/  ISETP.GT.AND P6, PT, R185.reuse, 0x11, P6 ;  /* 0x00000011b900780c */ /* 0x040fe400037c4270 */
[----:B------:R-:W-:Y:S02]  /*82b0*/  ISETP.GT.AND P5, PT, R185, 0x18, P5 ;  /* 0x00000018b900780c */ /* 0x000fe40002fa4270 */
[----:B------:R-:W-:Y:S02]  /*82c0*/  PLOP3.LUT P0, PT, PT, PT, UP0, 0x80, 0x0 ;  /* 0x000000000000781c */ /* 0x000fe40003f0f008 */
[----:B------:R-:W-:Y:S02]  /*82d0*/  FMNMX.FTZ R5, R179, R4, !PT ;  /* 0x00000004b3057209 */ /* 0x000fe40007810000 */
[----:B------:R-:W-:Y:S02]  /*82e0*/  FMNMX.FTZ R7, R11, R0, !PT ;  /* 0x000000000b077209 */ /* 0x000fe40007810000 */
[----:B------:R-:W-:Y:S02]  /*82f0*/  ISETP.GT.AND P0, PT, R185, 0x19, P0 ;  /* 0x00000019b900780c */ /* 0x000fe40000704270 */
[C---:B------:R-:W-:Y:S02]  /*8300*/  ISETP.LT.OR P5, PT, R187.reuse, 0x19, P5 ;  /* 0x00000019bb00780c */ /* 0x040fe40002fa1670 */
[C---:B------:R-:W-:Y:S02]  /*8310*/  ISETP.LT.OR P6, PT, R187.reuse, 0x12, P6 ;  /* 0x00000012bb00780c */ /* 0x040fe400037c1670 */
[----:B------:R-:W-:Y:S02]  /*8320*/  FMNMX.FTZ R5, R178, R5, !PT ;  /* 0x00000005b2057209 */ /* 0x000fe40007810000 */
[----:B------:R-:W-:Y:S02]  /*8330*/  FSEL R192, R18, -INF , !P5 ;  /* 0xff80000012c07808 */ /* 0x000fe40006800000 */
[----:B------:R-:W-:Y:S02]  /*8340*/  ISETP.LT.OR P0, PT, R187, 0x1a, P0 ;  /* 0x0000001abb00780c */ /* 0x000fe40000701670 */
[----:B------:R-:W-:Y:S02]  /*8350*/  FSEL R193, R15, -INF , !P6 ;  /* 0xff8000000fc17808 */ /* 0x000fe40007000000 */
[----:B------:R-:W-:Y:S02]  /*8360*/  FMNMX.FTZ R0, R202, R7, !PT ;  /* 0x00000007ca007209 */ /* 0x000fe40007810000 */
[----:B------:R-:W-:Y:S02]  /*8370*/  PLOP3.LUT P5, PT, PT, PT, UP0, 0x80, 0x0 ;  /* 0x000000000000781c */ /* 0x000fe40003faf008 */
[----:B------:R-:W-:Y:S02]  /*8380*/  FMNMX.FTZ R15, R176, R5, !PT ;  /* 0x00000005b00f7209 */ /* 0x000fe40007810000 */
[----:B------:R-:W-:Y:S02]  /*8390*/  FSEL R195, R19, -INF , !P0 ;  /* 0xff80000013c37808 */ /* 0x000fe40004000000 */
[----:B------:R-:W-:Y:S02]  /*83a0*/  ISETP.GT.AND P5, PT, R185, 0x20, P5 ;  /* 0x00000020b900780c */ /* 0x000fe40002fa4270 */
[----:B------:R-:W-:Y:S02]  /*83b0*/  FMNMX.FTZ R7, R193, R0, !PT ;  /* 0x00000000c1077209 */ /* 0x000fe40007810000 */
[----:B------:R-:W-:Y:S02]  /*83c0*/  PLOP3.LUT P0, PT, PT, PT, UP0, 0x80, 0x0 ;  /* 0x000000000000781c */ /* 0x000fe40003f0f008 */
[----:B------:R-:W-:Y:S02]  /*83d0*/  FMNMX.FTZ R5, R174, R15, !PT ;  /* 0x0000000fae057209 */ /* 0x000fe40007810000 */
[----:B------:R-:W-:Y:S02]  /*83e0*/  ISETP.LT.OR P5, PT, R187, 0x21, P5 ;  /* 0x00000021bb00780c */ /* 0x000fe40002fa1670 */
[----:B------:R-:W-:Y:S01]  /*83f0*/  ISETP.GT.AND P0, PT, R185, 0x21, P0 ;  /* 0x00000021b900780c */ /* 0x000fe20000704270 */
[----:B------:R-:W1:Y:S01]  /*8400*/  SHFL.BFLY PT, R0, R5, 0x2, 0x1f ;  /* 0x0c401f0005007f89 */ /* 0x000e6200000e0000 */
[----:B------:R-:W-:Y:S02]  /*8410*/  FMNMX.FTZ R4, R192, R7, !PT ;  /* 0x00000007c0047209 */ /* 0x000fe40007810000 */
[----:B------:R-:W-:Y:S02]  /*8420*/  PLOP3.LUT P6, PT, PT, PT, UP0, 0x80, 0x0 ;  /* 0x000000000000781c */ /* 0x000fe40003fcf008 */
[----:B------:R-:W-:Y:S02]  /*8430*/  FSEL R203, R22, -INF , !P5 ;  /* 0xff80000016cb7808 */ /* 0x000fe40006800000 */
[----:B------:R-:W-:Y:S02]  /*8440*/  ISETP.LT.OR P0, PT, R187, 0x22, P0 ;  /* 0x00000022bb00780c */ /* 0x000fe40000701670 */
[----:B------:R-:W-:Y:S02]  /*8450*/  ISETP.GT.AND P6, PT, R185, 0x28, P6 ;  /* 0x00000028b900780c */ /* 0x000fe400037c4270 */
[----:B------:R-:W-:Y:S02]  /*8460*/  FMNMX.FTZ R4, R195, R4, !PT ;  /* 0x00000004c3047209 */ /* 0x000fe40007810000 */
[----:B------:R-:W-:Y:S02]  /*8470*/  PLOP3.LUT P5, PT, PT, PT, UP0, 0x80, 0x0 ;  /* 0x000000000000781c */ /* 0x000fe40003faf008 */
[----:B------:R-:W-:Y:S02]  /*8480*/  FSEL R201, R23, -INF , !P0 ;  /* 0xff80000017c97808 */ /* 0x000fe40004000000 */
[----:B------:R-:W-:Y:S01]  /*8490*/  FMNMX.FTZ R4, R203, R4, !PT ;  /* 0x00000004cb047209 */ /* 0x000fe20007810000 */
[----:B------:R-:W-:Y:S01]  /*84a0*/  LDSM.16.MT88.4 R20, [R222+0x100] ;  /* 0x00010000de14783b */ /* 0x000fe20000004200 */
[----:B------:R-:W-:Y:S02]  /*84b0*/  ISETP.GT.AND P5, PT, R185, 0x29, P5 ;  /* 0x00000029b900780c */ /* 0x000fe40002fa4270 */
[C---:B------:R-:W-:Y:S02]  /*84c0*/  ISETP.LT.OR P6, PT, R187.reuse, 0x29, P6 ;  /* 0x00000029bb00780c */ /* 0x040fe400037c1670 */
[----:B------:R-:W-:Y:S02]  /*84d0*/  PLOP3.LUT P0, PT, PT, PT, UP0, 0x80, 0x0 ;  /* 0x000000000000781c */ /* 0x000fe40003f0f008 */
[----:B------:R-:W-:Y:S02]  /*84e0*/  FSEL R199, R26, -INF , !P6 ;  /* 0xff8000001ac77808 */ /* 0x000fe40007000000 */
[----:B------:R-:W-:Y:S02]  /*84f0*/  ISETP.LT.OR P5, PT, R187, 0x2a, P5 ;  /* 0x0000002abb00780c */ /* 0x000fe40002fa1670 */
[----:B------:R-:W-:Y:S02]  /*8500*/  ISETP.GT.AND P0, PT, R185, 0x30, P0 ;  /* 0x00000030b900780c */ /* 0x000fe40000704270 */
        /* <DEDUP_REMOVED lines=11> */
[----:B------:R-:W-:Y:S01]  /*85c0*/  PLOP3.LUT P0, PT, PT, PT, UP0, 0x80, 0x0 ;  /* 0x000000000000781c */ /* 0x000fe20003f0f008 */
[----:B------:R-:W-:Y:S01]  /*85d0*/  UISETP.GT.AND UP0, UPT, UR14, UR17, UPT ;  /* 0x000000110e00728c */ /* 0x000fe2000bf04270 */
[----:B------:R-:W-:Y:S01]  /*85e0*/  FSEL R175, R31, -INF , !P6 ;  /* 0xff8000001faf7808 */ /* 0x000fe20007000000 */
[----:B------:R-:W-:Y:S01]  /*85f0*/  UIADD3 UR14, UR14, -0x1, URZ ;  /* 0xffffffff0e0e7890 */ /* 0x000fe2000fffe03f */
[----:B------:R-:W-:Y:S01]  /*8600*/  ISETP.LT.OR P5, PT, R187, 0x39, P5 ;  /* 0x00000039bb00780c */ /* 0x000fe20002fa1670 */
[----:B------:R-:W-:Y:S01]  /*8610*/  LDSM.16.MT88.4 R28, [R221+0x100] ;  /* 0x00010000dd1c783b */ /* 0x000fe20000004200 */
[----:B------:R-:W-:Y:S02]  /*8620*/  FMNMX.FTZ R4, R177, R4, !PT ;  /* 0x00000004b1047209 */ /* 0x000fe40007810000 */
[----:B------:R-:W-:Y:S02]  /*8630*/  ISETP.GT.AND P0, PT, R185, 0x39, P0 ;  /* 0x00000039b900780c */ /* 0x000fe40000704270 */
[----:B------:R-:W-:Y:S02]  /*8640*/  FSEL R173, R34, -INF , !P5 ;  /* 0xff80000022ad7808 */ /* 0x000fe40006800000 */
[----:B------:R-:W-:Y:S04]  /*8650*/  ISETP.LT.OR P0, PT, R187, 0x3a, P0 ;  /* 0x0000003abb00780c */ /* 0x000fe80000701670 */
        /* <DEDUP_REMOVED lines=22> */
[--C-:B------:R-:W-:Y:S02]  /*87c0*/  FFMA.FTZ R176, R176, c[0x0][0x2d0], -R187.reuse ;  /* 0x0000b400b0b07a23 */ /* 0x100fe400000108bb */
[--C-:B------:R-:W-:Y:S01]  /*87d0*/  FFMA.FTZ R186, R186, c[0x0][0x2d0], -R187.reuse ;  /* 0x0000b400baba7a23 */ /* 0x100fe200000108bb */
[----:B------:R-:W2:Y:S01]  /*87e0*/  MUFU.EX2 R3, R6 ;  /* 0x0000000600037308 */ /* 0x000ea20000000800 */
[--C-:B------:R-:W-:Y:S02]  /*87f0*/  FFMA.FTZ R189, R189, c[0x0][0x2d0], -R187.reuse ;  /* 0x0000b400bdbd7a23 */ /* 0x100fe400000108bb */
[--C-:B------:R-:W-:Y:S01]  /*8800*/  FFMA.FTZ R188, R188, c[0x0][0x2d0], -R187.reuse ;  /* 0x0000b400bcbc7a23 */ /* 0x100fe200000108bb */
[----:B-1----:R-:W-:Y:S01]  /*8810*/  FMNMX.FTZ R164, R5, R164, !PT ;  /* 0x000000a405a47209 */ /* 0x002fe20007810000 */
[--C-:B------:R-:W-:Y:S02]  /*8820*/  FFMA.FTZ R191, R190, c[0x0][0x2d0], -R187.reuse ;  /* 0x0000b400bebf7a23 */ /* 0x100fe400000108bb */
[--C-:B------:R-:W-:Y:S01]  /*8830*/  FFMA.FTZ R200, R200, c[0x0][0x2d0], -R187.reuse ;  /* 0x0000b400c8c87a23 */ /* 0x100fe200000108bb */
[C---:B------:R-:W-:Y:S01]  /*8840*/  FSETP.NEU.FTZ.AND P0, PT, R164.reuse, -INF , PT ;  /* 0xff800000a400780b */ /* 0x040fe20003f1d000 */
[----:B------:R-:W-:Y:S01]  /*8850*/  FMUL.FTZ R172, R164, c[0x0][0x2d0] ;  /* 0x0000b400a4ac7a20 */ /* 0x000fe20000410000 */
[----:B------:R-:W1:Y:S01]  /*8860*/  MUFU.EX2 R167, R167 ;  /* 0x000000a700a77308 */ /* 0x000e620000000800 */
[--C-:B------:R-:W-:Y:S01]  /*8870*/  FFMA.FTZ R198, R198, c[0x0][0x2d0], -R187.reuse ;  /* 0x0000b400c6c67a23 */ /* 0x100fe200000108bb */
[----:B------:R-:W-:Y:S01]  /*8880*/  FSEL R5, R164, RZ, P0 ;  /* 0x000000ffa4057208 */ /* 0x000fe20000000000 */
[--C-:B------:R-:W-:Y:S01]  /*8890*/  FFMA.FTZ R196, R196, c[0x0][0x2d0], -R187.reuse ;  /* 0x0000b400c4c47a23 */ /* 0x100fe200000108bb */
[----:B------:R-:W-:Y:S01]  /*88a0*/  FSEL R172, R172, RZ, P0 ;  /* 0x000000ffacac7208 */ /* 0x000fe20000000000 */
[--C-:B------:R-:W-:Y:S01]  /*88b0*/  FFMA.FTZ R194, R194, c[0x0][0x2d0], -R187.reuse ;  /* 0x0000b400c2c27a23 */ /* 0x100fe200000108bb */
        /* <DEDUP_REMOVED lines=21> */
[----:B------:R-:W-:Y:S01]  /*8a10*/  FMUL.FTZ R33, R3, R153 ;  /* 0x0000009903217220 */ /* 0x000fe20000410000 */
[----:B------:R-:W-:Y:S01]  /*8a20*/  MUFU.EX2 R185, R185 ;  /* 0x000000b900b97308 */ /* 0x000fe20000000800 */
[--C-:B------:R-:W-:Y:S02]  /*8a30*/  FFMA.FTZ R177, R177, c[0x0][0x2d0], -R172.reuse ;  /* 0x0000b400b1b17a23 */ /* 0x100fe400000108ac */
[--C-:B------:R-:W-:Y:S01]  /*8a40*/  FFMA.FTZ R175, R175, c[0x0][0x2d0], -R172.reuse ;  /* 0x0000b400afaf7a23 */ /* 0x100fe200000108ac */
        /* <DEDUP_REMOVED lines=9> */
[C---:B------:R-:W-:Y:S01]  /*8ae0*/  FMUL.FTZ R10, R2.reuse, R158 ;  /* 0x0000009e020a7220 */ /* 0x040fe20000410000 */
[----:B------:R-:W-:Y:S01]  /*8af0*/  MUFU.EX2 R183, R183 ;  /* 0x000000b700b77308 */ /* 0x000fe20000000800 */
[C---:B------:R-:W-:Y:S01]  /*8b00*/  FMUL.FTZ R11, R2.reuse, R159 ;  /* 0x0000009f020b7220 */ /* 0x040fe20000410000 */
[----:B------:R-:W-:Y:S01]  /*8b10*/  LDSM.16.MT88.4 R160, [R222+0x4900] ;  /* 0x00490000dea0783b */ /* 0x000fe20000004200 */
[C---:B------:R-:W-:Y:S02]  /*8b20*/  FMUL.FTZ R18, R2.reuse, R138 ;  /* 0x0000008a02127220 */ /* 0x040fe40000410000 */
[C---:B------:R-:W-:Y:S02]  /*8b30*/  FMUL.FTZ R19, R2.reuse, R139 ;  /* 0x0000008b02137220 */ /* 0x040fe40000410000 */
[C---:B------:R-:W-:Y:S02]  /*8b40*/  FMUL.FTZ R26, R2.reuse, R146 ;  /* 0x00000092021a7220 */ /* 0x040fe40000410000 */
[C---:B------:R-:W-:Y:S01]  /*8b50*/  FMUL.FTZ R27, R2.reuse, R147 ;  /* 0x00000093021b7220 */ /* 0x040fe20000410000 */
[----:B------:R-:W1:Y:S01]  /*8b60*/  MUFU.EX2 R182, R182 ;  /* 0x000000b600b67308 */ /* 0x000e620000000800 */
[----:B------:R-:W-:Y:S01]  /*8b70*/  LDSM.16.MT88.4 R136, [R227+0x2100] ;  /* 0x00210000e388783b */ /* 0x000fe20000004200 */
[----:B------:R-:W-:Y:S01]  /*8b80*/  FMUL.FTZ R34, R2, R154 ;  /* 0x0000009a02227220 */ /* 0x000fe20000410000 */
[----:B--2---:R-:W-:Y:S01]  /*8b90*/  F2FP.PACK_AB R169, R184, R185 ;  /* 0x000000b9b8a9723e */ /* 0x004fe200000000ff */
[C---:B------:R-:W-:Y:S02]  /*8ba0*/  FMUL.FTZ R35, R2.reuse, R155 ;  /* 0x0000009b02237220 */ /* 0x040fe40000410000 */
[C---:B------:R-:W-:Y:S03]  /*8bb0*/  FMUL.FTZ R38, R2.reuse, R38 ;  /* 0x0000002602267220 */ /* 0x040fe60000410000 */
[----:B------:R-:W-:Y:S01]  /*8bc0*/  LDSM.16.MT88.4 R144, [R222+0x900] ;  /* 0x00090000de90783b */ /* 0x000fe20000004200 */
[C---:B------:R-:W-:Y:S01]  /*8bd0*/  FMUL.FTZ R39, R2.reuse, R39 ;  /* 0x0000002702277220 */ /* 0x040fe20000410000 */
[----:B------:R-:W-:Y:S01]  /*8be0*/  MUFU.EX2 R186, R186 ;  /* 0x000000ba00ba7308 */ /* 0x000fe20000000800 */
[C---:B------:R-:W-:Y:S02]  /*8bf0*/  FMUL.FTZ R42, R2.reuse, R42 ;  /* 0x0000002a022a7220 */ /* 0x040fe40000410000 */
[C---:B------:R-:W-:Y:S02]  /*8c00*/  FMUL.FTZ R43, R2.reuse, R43 ;  /* 0x0000002b022b7220 */ /* 0x040fe40000410000 */
[C---:B------:R-:W-:Y:S01]  /*8c10*/  FMUL.FTZ R45, R3.reuse, R45 ;  /* 0x0000002d032d7220 */ /* 0x040fe20000410000 */
[----:B------:R-:W-:Y:S01]  /*8c20*/  LDSM.16.MT88.4 R152, [R227+0x2900] ;  /* 0x00290000e398783b */ /* 0x000fe20000004200 */
[C---:B------:R-:W-:Y:S02]  /*8c30*/  FMUL.FTZ R46, R2.reuse, R46 ;  /* 0x0000002e022e7220 */ /* 0x040fe40000410000 */
[----:B------:R-:W-:Y:S01]  /*8c40*/  FMUL.FTZ R47, R2, R47 ;  /* 0x0000002f022f7220 */ /* 0x000fe20000410000 */
[----:B------:R-:W2:Y:S01]  /*8c50*/  MUFU.EX2 R189, R189 ;  /* 0x000000bd00bd7308 */ /* 0x000ea20000000800 */
[C---:B------:R-:W-:Y:S01]  /*8c60*/  FMUL.FTZ R48, R3.reuse, R48 ;  /* 0x0000003003307220 */ /* 0x040fe20000410000 */
[----:B-1----:R-:W-:Y:S02]  /*8c70*/  F2FP.PACK_AB R171, R182, R183 ;  /* 0x000000b7b6ab723e */ /* 0x002fe400000000ff */
[----:B------:R-:W-:Y:S01]  /*8c80*/  LDSM.16.MT88.4 R156, [R227+0x4900] ;  /* 0x00490000e39c783b */ /* 0x000fe20000004200 */
[C---:B------:R-:W-:Y:S02]  /*8c90*/  FMUL.FTZ R49, R3.reuse, R49 ;  /* 0x0000003103317220 */ /* 0x040fe40000410000 */
[C---:B------:R-:W-:Y:S02]  /*8ca0*/  FMUL.FTZ R50, R2.reuse, R50 ;  /* 0x0000003202327220 */ /* 0x040fe40000410000 */
[C---:B------:R-:W-:Y:S01]  /*8cb0*/  FMUL.FTZ R51, R2.reuse, R51 ;  /* 0x0000003302337220 */ /* 0x040fe20000410000 */
[C---:B---3--:R-:W-:Y:S01]  /*8cc0*/  HMMA.16816.F32 R4, R168.reuse, R12, R4 ;  /* 0x0000000ca804723c */ /* 0x048fe20000001804 */
[----:B------:R-:W-:Y:S04]  /*8cd0*/  MUFU.EX2 R188, R188 ;  /* 0x000000bc00bc7308 */ /* 0x000fe80000000800 */
[C---:B------:R-:W-:Y:S02]  /*8ce0*/  FMUL.FTZ R52, R3.reuse, R52 ;  /* 0x0000003403347220 */ /* 0x040fe40000410000 */
[C---:B------:R-:W-:Y:S01]  /*8cf0*/  FMUL.FTZ R12, R3.reuse, R132 ;  /* 0x00000084030c7220 */ /* 0x040fe20000410000 */
[C---:B------:R-:W-:Y:S03]  /*8d00*/  HMMA.16816.F32 R8, R168.reuse, R14, R8 ;  /* 0x0000000ea808723c */ /* 0x040fe60000001808 */
[----:B------:R-:W-:Y:S01]  /*8d10*/  MUFU.EX2 R191, R191 ;  /* 0x000000bf00bf7308 */ /* 0x000fe20000000800 */
[C---:B------:R-:W-:Y:S02]  /*8d20*/  FMUL.FTZ R13, R3.reuse, R133 ;  /* 0x00000085030d7220 */ /* 0x040fe40000410000 */
[C---:B------:R-:W-:Y:S02]  /*8d30*/  FMUL.FTZ R53, R3.reuse, R53 ;  /* 0x0000003503357220 */ /* 0x040fe40000410000 */
[C---:B------:R-:W-:Y:S04]  /*8d40*/  FMUL.FTZ R14, R2.reuse, R134 ;  /* 0x00000086020e7220 */ /* 0x040fe80000410000 */
[C---:B------:R-:W-:Y:S01]  /*8d50*/  FMUL.FTZ R15, R2.reuse, R135 ;  /* 0x00000087020f7220 */ /* 0x040fe20000410000 */
[----:B------:R-:W-:Y:S01]  /*8d60*/  MUFU.EX2 R200, R200 ;  /* 0x000000c800c87308 */ /* 0x000fe20000000800 */
[----:B------:R-:W1:Y:S01]  /*8d70*/  LDSM.16.MT88.4 R132, [R220+0x100] ;  /* 0x00010000dc84783b */ /* 0x000e620000004200 */
[C---:B------:R-:W-:Y:S02]  /*8d80*/  FMUL.FTZ R54, R2.reuse, R54 ;  /* 0x0000003602367220 */ /* 0x040fe40000410000 */
[C---:B------:R-:W-:Y:S02]  /*8d90*/  FMUL.FTZ R55, R2.reuse, R55 ;  /* 0x0000003702377220 */ /* 0x040fe40000410000 */
[C---:B------:R-:W-:Y:S03]  /*8da0*/  HMMA.16816.F32 R12, R168.reuse, R20, R12 ;  /* 0x00000014a80c723c */ /* 0x040fe6000000180c */
[C---:B------:R-:W-:Y:S01]  /*8db0*/  FMUL.FTZ R56, R3.reuse, R56 ;  /* 0x0000003803387220 */ /* 0x040fe20000410000 */
[----:B------:R-:W-:Y:S01]  /*8dc0*/  MUFU.EX2 R198, R198 ;  /* 0x000000c600c67308 */ /* 0x000fe20000000800 */
[C---:B------:R-:W-:Y:S02]  /*8dd0*/  FMUL.FTZ R57, R3.reuse, R57 ;  /* 0x0000003903397220 */ /* 0x040fe40000410000 */
[C---:B------:R-:W-:Y:S01]  /*8de0*/  FMUL.FTZ R20, R3.reuse, R140 ;  /* 0x0000008c03147220 */ /* 0x040fe20000410000 */
[C---:B------:R-:W-:Y:S04]  /*8df0*/  HMMA.16816.F32 R16, R168.reuse, R22, R16 ;  /* 0x00000016a810723c */ /* 0x040fe80000001810 */
[C---:B------:R-:W-:Y:S02]  /*8e00*/  FMUL.FTZ R21, R3.reuse, R141 ;  /* 0x0000008d03157220 */ /* 0x040fe40000410000 */
[C---:B------:R-:W-:Y:S01]  /*8e10*/  FMUL.FTZ R58, R2.reuse, R58 ;  /* 0x0000003a023a7220 */ /* 0x040fe20000410000 */
[----:B------:R-:W-:Y:S01]  /*8e20*/  MUFU.EX2 R196, R196 ;  /* 0x000000c400c47308 */ /* 0x000fe20000000800 */
[C---:B------:R-:W-:Y:S04]  /*8e30*/  FMUL.FTZ R22, R2.reuse, R142 ;  /* 0x0000008e02167220 */ /* 0x040fe80000410000 */
[C---:B------:R-:W-:Y:S02]  /*8e40*/  FMUL.FTZ R23, R2.reuse, R143 ;  /* 0x0000008f02177220 */ /* 0x040fe40000410000 */
[----:B------:R-:W3:Y:S01]  /*8e50*/  LDSM.16.MT88.4 R140, [R222+0x2100] ;  /* 0x00210000de8c783b */ /* 0x000ee20000004200 */
[C---:B------:R-:W-:Y:S02]  /*8e60*/  FMUL.FTZ R59, R2.reuse, R59 ;  /* 0x0000003b023b7220 */ /* 0x040fe40000410000 */
[C---:B------:R-:W-:Y:S01]  /*8e70*/  FMUL.FTZ R60, R3.reuse, R60 ;  /* 0x0000003c033c7220 */ /* 0x040fe20000410000 */
[----:B------:R-:W-:Y:S01]  /*8e80*/  MUFU.EX2 R194, R194 ;  /* 0x000000c200c27308 */ /* 0x000fe20000000800 */
        /* <DEDUP_REMOVED lines=24> */
[----:B------:R-:W4:Y:S03]  /*9010*/  LDSM.16.MT88.4 R136, [R220+0x2100] ;  /* 0x00210000dc88783b */ /* 0x000f260000004200 */
        /* <DEDUP_REMOVED lines=64> */
[C---:B------:R-:W-:Y:S03]  /*9420*/  FMUL.FTZ R113, R3.reuse, R113 ;  /* 0x0000007103717220 */ /* 0x040fe60000410000 */
[C---:B----4-:R-:W-:Y:S03]  /*9430*/  HMMA.16816.F32 R108, R168.reuse, R136, R108 ;  /* 0x00000088a86c723c */ /* 0x050fe6000000186c */
[C---:B------:R-:W-:Y:S02]  /*9440*/  FMUL.FTZ R114, R2.reuse, R114 ;  /* 0x0000007202727220 */ /* 0x040fe40000410000 */
[C---:B------:R-:W-:Y:S02]  /*9450*/  FMUL.FTZ R115, R2.reuse, R115 ;  /* 0x0000007302737220 */ /* 0x040fe40000410000 */
[C---:B------:R-:W-:Y:S02]  /*9460*/  FMUL.FTZ R116, R3.reuse, R116 ;  /* 0x0000007403747220 */ /* 0x040fe40000410000 */
[----:B------:R-:W-:Y:S03]  /*9470*/  FMUL.FTZ R117, R3, R117 ;  /* 0x0000007503757220 */ /* 0x000fe60000410000 */
[C---:B------:R-:W-:Y:S01]  /*9480*/  HMMA.16816.F32 R112, R168.reuse, R138, R112 ;  /* 0x0000008aa870723c */ /* 0x040fe20000001870 */
[----:B------:R-:W4:Y:S02]  /*9490*/  LDSM.16.MT88.4 R136, [R227+0x900] ;  /* 0x00090000e388783b */ /* 0x000f240000004200 */
[C---:B------:R-:W-:Y:S02]  /*94a0*/  FMUL.FTZ R118, R2.reuse, R118 ;  /* 0x0000007602767220 */ /* 0x040fe40000410000 */
[----:B------:R-:W-:Y:S02]  /*94b0*/  FMUL.FTZ R119, R2, R119 ;  /* 0x0000007702777220 */ /* 0x000fe40000410000 */
[--C-:B------:R-:W-:Y:S02]  /*94c0*/  FFMA.FTZ R190, R202, c[0x0][0x2d0], -R172.reuse ;  /* 0x0000b400cabe7a23 */ /* 0x100fe400000108ac */
[--C-:B------:R-:W-:Y:S03]  /*94d0*/  FFMA.FTZ R193, R193, c[0x0][0x2d0], -R172.reuse ;  /* 0x0000b400c1c17a23 */ /* 0x100fe600000108ac */
[C---:B---3--:R-:W-:Y:S01]  /*94e0*/  HMMA.16816.F32 R116, R168.reuse, R140, R116 ;  /* 0x0000008ca874723c */ /* 0x048fe20000001874 */
[----:B------:R-:W-:Y:S02]  /*94f0*/  MUFU.EX2 R190, R190 ;  /* 0x000000be00be7308 */ /* 0x000fe40000000800 */
[--C-:B------:R-:W-:Y:S02]  /*9500*/  FFMA.FTZ R192, R192, c[0x0][0x2d0], -R172.reuse ;  /* 0x0000b400c0c07a23 */ /* 0x100fe400000108ac */
[C---:B------:R-:W-:Y:S02]  /*9510*/  FMUL.FTZ R120, R3.reuse, R120 ;  /* 0x0000007803787220 */ /* 0x040fe40000410000 */
[----:B------:R-:W-:Y:S02]  /*9520*/  FMUL.FTZ R121, R3, R121 ;  /* 0x0000007903797220 */ /* 0x000fe40000410000 */
[C---:B------:R-:W-:Y:S02]  /*9530*/  FMUL.FTZ R122, R2.reuse, R122 ;  /* 0x0000007a027a7220 */ /* 0x040fe40000410000 */
[----:B------:R-:W3:Y:S01]  /*9540*/  MUFU.EX2 R193, R193 ;  /* 0x000000c100c17308 */ /* 0x000ee20000000800 */
[C---:B------:R-:W-:Y:S02]  /*9550*/  FMUL.FTZ R123, R2.reuse, R123 ;  /* 0x0000007b027b7220 */ /* 0x040fe40000410000 */
[--C-:B------:R-:W-:Y:S02]  /*9560*/  FFMA.FTZ R195, R195, c[0x0][0x2d0], -R172.reuse ;  /* 0x0000b400c3c37a23 */ /* 0x100fe400000108ac */
[--C-:B------:R-:W-:Y:S02]  /*9570*/  FFMA.FTZ R202, R203, c[0x0][0x2d0], -R172.reuse ;  /* 0x0000b400cbca7a23 */ /* 0x100fe400000108ac */
[--C-:B------:R-:W-:Y:S01]  /*9580*/  FFMA.FTZ R203, R179, c[0x0][0x2d0], -R187.reuse ;  /* 0x0000b400b3cb7a23 */ /* 0x100fe200000108bb */
[C---:B------:R-:W-:Y:S01]  /*9590*/  HMMA.16816.F32 R120, R168.reuse, R142, R120 ;  /* 0x0000008ea878723c */ /* 0x040fe20000001878 */
[----:B------:R-:W5:Y:S01]  /*95a0*/  LDSM.16.MT88.4 R140, [R221+0x900] ;  /* 0x00090000dd8c783b */ /* 0x000f620000004200 */
[----:B------:R-:W-:Y:S01]  /*95b0*/  MUFU.EX2 R192, R192 ;  /* 0x000000c000c07308 */ /* 0x000fe20000000800 */
[C---:B------:R-:W-:Y:S02]  /*95c0*/  FMUL.FTZ R124, R3.reuse, R124 ;  /* 0x0000007c037c7220 */ /* 0x040fe40000410000 */
[----:B------:R-:W-:Y:S02]  /*95d0*/  FMUL.FTZ R125, R3, R125 ;  /* 0x0000007d037d7220 */ /* 0x000fe40000410000 */
[C---:B------:R-:W-:Y:S02]  /*95e0*/  FMUL.FTZ R126, R2.reuse, R126 ;  /* 0x0000007e027e7220 */ /* 0x040fe40000410000 */
[----:B------:R-:W-:Y:S03]  /*95f0*/  FMUL.FTZ R127, R2, R127 ;  /* 0x0000007f027f7220 */ /* 0x000fe60000410000 */
[----:B------:R-:W4:Y:S01]  /*9600*/  MUFU.EX2 R195, R195 ;  /* 0x000000c300c37308 */ /* 0x000f220000000800 */
[----:B------:R-:W-:Y:S02]  /*9610*/  FFMA.FTZ R187, R174, c[0x0][0x2d0], -R187 ;  /* 0x0000b400aebb7a23 */ /* 0x000fe400000108bb */
[--C-:B------:R-:W-:Y:S01]  /*9620*/  FFMA.FTZ R201, R201, c[0x0][0x2d0], -R172.reuse ;  /* 0x0000b400c9c97a23 */ /* 0x100fe200000108ac */
[C---:B-1----:R-:W-:Y:S03]  /*9630*/  HMMA.16816.F32 R124, R168.reuse, R132, R124 ;  /* 0x00000084a87c723c */ /* 0x042fe6000000187c */
[C---:B------:R-:W-:Y:S02]  /*9640*/  FMUL.FTZ R128, R3.reuse, R128 ;  /* 0x0000008003807220 */ /* 0x040fe40000410000 */
[----:B------:R-:W-:Y:S01]  /*9650*/  FMUL.FTZ R129, R3, R129 ;  /* 0x0000008103817220 */ /* 0x000fe20000410000 */
[----:B------:R-:W1:Y:S01]  /*9660*/  MUFU.EX2 R202, R202 ;  /* 0x000000ca00ca7308 */ /* 0x000e620000000800 */
[C---:B------:R-:W-:Y:S01]  /*9670*/  FMUL.FTZ R130, R2.reuse, R130 ;  /* 0x0000008202827220 */ /* 0x040fe20000410000 */
[----:B--2---:R-:W-:Y:S01]  /*9680*/  F2FP.PACK_AB R132, R189, R186 ;  /* 0x000000babd84723e */ /* 0x004fe200000000ff */
[C---:B------:R-:W-:Y:S03]  /*9690*/  FMUL.FTZ R131, R2.reuse, R131 ;  /* 0x0000008302837220 */ /* 0x040fe60000410000 */
[----:B---3--:R-:W-:Y:S01]  /*96a0*/  F2FP.PACK_AB R133, R193, R190 ;  /* 0x000000bec185723e */ /* 0x008fe200000000ff */
[--C-:B------:R-:W-:Y:S02]  /*96b0*/  FFMA.FTZ R199, R199, c[0x0][0x2d0], -R172.reuse ;  /* 0x0000b400c7c77a23 */ /* 0x100fe400000108ac */
[----:B------:R-:W-:Y:S01]  /*96c0*/  FFMA.FTZ R197, R197, c[0x0][0x2d0], -R172 ;  /* 0x0000b400c5c57a23 */ /* 0x000fe200000108ac */
[----:B------:R-:W-:Y:S01]  /*96d0*/  HMMA.16816.F32 R128, R168, R134, R128 ;  /* 0x00000086a880723c */ /* 0x000fe20000001880 */
[----:B------:R-:W-:Y:S02]  /*96e0*/  MUFU.EX2 R169, R176 ;  /* 0x000000b000a97308 */ /* 0x000fe40000000800 */
[----:B------:R-:W-:Y:S02]  /*96f0*/  FFMA.FTZ R180, R3, R244, R180 ;  /* 0x000000f403b47223 */ /* 0x000fe400000100b4 */
[----:B------:R-:W-:Y:S02]  /*9700*/  FFMA.FTZ R185, R2, R241, R185 ;  /* 0x000000f102b97223 */ /* 0x000fe400000100b9 */
[----:B------:R-:W-:Y:S01]  /*9710*/  F2FP.PACK_AB R134, R191, R188 ;  /* 0x000000bcbf86723e */ /* 0x000fe200000000ff */
[----:B------:R-:W-:Y:S01]  /*9720*/  FADD.FTZ R167, R167, R180 ;  /* 0x000000b4a7a77221 */ /* 0x000fe20000010000 */
[----:B----4-:R-:W-:Y:S02]  /*9730*/  F2FP.PACK_AB R135, R195, R192 ;  /* 0x000000c0c387723e */ /* 0x010fe400000000ff */
[----:B------:R-:W-:Y:S01]  /*9740*/  MUFU.EX2 R168, R177 ;  /* 0x000000b100a87308 */ /* 0x000fe20000000800 */
[----:B------:R-:W-:Y:S02]  /*9750*/  FADD.FTZ R184, R184, R185 ;  /* 0x000000b9b8b87221 */ /* 0x000fe40000010000 */
[----:B------:R-:W-:Y:S02]  /*9760*/  FADD.FTZ R166, R166, R167 ;  /* 0x000000a7a6a67221 */ /* 0x000fe40000010000 */
[C---:B------:R-:W-:Y:S05]  /*9770*/  HMMA.16816.F32 R4, R132.reuse, R136, R4 ;  /* 0x000000888404723c */ /* 0x040fea0000001804 */
[----:B------:R-:W-:Y:S01]  /*9780*/  MUFU.EX2 R170, R175 ;  /* 0x000000af00aa7308 */ /* 0x000fe20000000800 */
[----:B------:R-:W-:Y:S02]  /*9790*/  FADD.FTZ R3, R183, R184 ;  /* 0x000000b8b7037221 */ /* 0x000fe40000010000 */
[C---:B------:R-:W-:Y:S01]  /*97a0*/  HMMA.16816.F32 R8, R132.reuse, R138, R8 ;  /* 0x0000008a8408723c */ /* 0x040fe20000001808 */
[----:B------:R-:W2:Y:S03]  /*97b0*/  LDSM.16.MT88.4 R136, [R222+0x2900] ;  /* 0x00290000de88783b */ /* 0x000ea60000004200 */
[----:B------:R-:W-:Y:S02]  /*97c0*/  FADD.FTZ R181, R181, R166 ;  /* 0x000000a6b5b57221 */ /* 0x000fe40000010000 */
[----:B------:R-:W-:Y:S01]  /*97d0*/  FADD.FTZ R3, R182, R3 ;  /* 0x00000003b6037221 */ /* 0x000fe20000010000 */
[----:B------:R-:W3:Y:S01]  /*97e0*/  MUFU.EX2 R201, R201 ;  /* 0x000000c900c97308 */ /* 0x000ee20000000800 */
[C---:B------:R-:W-:Y:S04]  /*97f0*/  HMMA.16816.F32 R12, R132.reuse, R144, R12 ;  /* 0x00000090840c723c */ /* 0x040fe8000000180c */
[----:B------:R-:W-:Y:S02]  /*9800*/  FADD.FTZ R186, R186, R181 ;  /* 0x000000b5baba7221 */ /* 0x000fe40000010000 */
[----:B------:R-:W-:Y:S02]  /*9810*/  FADD.FTZ R190, R190, R3 ;  /* 0x00000003bebe7221 */ /* 0x000fe40000010000 */
[C---:B------:R-:W-:Y:S01]  /*9820*/  HMMA.16816.F32 R16, R132.reuse, R146, R16 ;  /* 0x000000928410723c */ /* 0x040fe20000001810 */
[----:B------:R-:W-:Y:S01]  /*9830*/  LDSM.16.MT88.4 R144, [R220+0x2900] ;  /* 0x00290000dc90783b */ /* 0x000fe20000004200 */
[----:B------:R-:W4:Y:S02]  /*9840*/  MUFU.EX2 R199, R199 ;  /* 0x000000c700c77308 */ /* 0x000f240000000800 */
[----:B------:R-:W-:Y:S02]  /*9850*/  FADD.FTZ R189, R189, R186 ;  /* 0x000000babdbd7221 */ /* 0x000fe40000010000 */
[----:B------:R-:W-:Y:S02]  /*9860*/  FADD.FTZ R193, R193, R190 ;  /* 0x000000bec1c17221 */ /* 0x000fe40000010000 */
[C---:B-----5:R-:W-:Y:S04]  /*9870*/  HMMA.16816.F32 R20, R132.reuse, R140, R20 ;  /* 0x0000008c8414723c */ /* 0x060fe80000001814 */
[----:B------:R-:W5:Y:S01]  /*9880*/  MUFU.EX2 R197, R197 ;  /* 0x000000c500c57308 */ /* 0x000f620000000800 */
[----:B------:R-:W-:Y:S02]  /*9890*/  FADD.FTZ R188, R188, R189 ;  /* 0x000000bdbcbc7221 */ /* 0x000fe40000010000 */
[----:B------:R-:W-:Y:S01]  /*98a0*/  FADD.FTZ R192, R192, R193 ;  /* 0x000000c1c0c07221 */ /* 0x000fe20000010000 */
[C---:B------:R-:W-:Y:S01]  /*98b0*/  HMMA.16816.F32 R24, R132.reuse, R142, R24 ;  /* 0x0000008e8418723c */ /* 0x040fe20000001818 */
[----:B------:R-:W5:Y:S03]  /*98c0*/  LDSM.16.MT88.4 R140, [R221+0x2900] ;  /* 0x00290000dd8c783b */ /* 0x000f660000004200 */
[----:B------:R-:W-:Y:S02]  /*98d0*/  FADD.FTZ R3, R191, R188 ;  /* 0x000000bcbf037221 */ /* 0x000fe40000010000 */
[----:B------:R-:W-:Y:S01]  /*98e0*/  MUFU.EX2 R203, R203 ;  /* 0x000000cb00cb7308 */ /* 0x000fe20000000800 */
[----:B------:R-:W-:Y:S01]  /*98f0*/  FADD.FTZ R195, R195, R192 ;  /* 0x000000c0c3c37221 */ /* 0x000fe20000010000 */
[C---:B------:R-:W-:Y:S04]  /*9900*/  HMMA.16816.F32 R28, R132.reuse, R148, R28 ;  /* 0x00000094841c723c */ /* 0x040fe8000000181c */
[----:B------:R-:W-:Y:S02]  /*9910*/  FADD.FTZ R3, R200, R3 ;  /* 0x00000003c8037221 */ /* 0x000fe40000010000 */
[----:B-1----:R-:W-:Y:S02]  /*9920*/  FADD.FTZ R2, R202, R195 ;  /* 0x000000c3ca027221 */ /* 0x002fe40000010000 */
[C---:B------:R-:W-:Y:S01]  /*9930*/  HMMA.16816.F32 R32, R132.reuse, R150, R32 ;  /* 0x000000968420723c */ /* 0x040fe20000001820 */
[----:B------:R-:W1:Y:S01]  /*9940*/  LDSM.16.MT88.4 R148, [R221+0x4900] ;  /* 0x00490000dd94783b */ /* 0x000e620000004200 */
[----:B------:R-:W-:Y:S02]  /*9950*/  MUFU.EX2 R187, R187 ;  /* 0x000000bb00bb7308 */ /* 0x000fe40000000800 */
[----:B------:R-:W-:Y:S02]  /*9960*/  FADD.FTZ R3, R198, R3 ;  /* 0x00000003c6037221 */ /* 0x000fe40000010000 */
[----:B---3--:R-:W-:Y:S02]  /*9970*/  FADD.FTZ R2, R201, R2 ;  /* 0x00000002c9027221 */ /* 0x008fe40000010000 */
[C---:B------:R-:W-:Y:S04]  /*9980*/  HMMA.16816.F32 R36, R132.reuse, R152, R36 ;  /* 0x000000988424723c */ /* 0x040fe80000001824 */
[----:B------:R-:W-:Y:S02]  /*9990*/  FADD.FTZ R3, R196, R3 ;  /* 0x00000003c4037221 */ /* 0x000fe40000010000 */
[----:B----4-:R-:W-:Y:S02]  /*99a0*/  FADD.FTZ R2, R199, R2 ;  /* 0x00000002c7027221 */ /* 0x010fe40000010000 */
[C---:B------:R-:W-:Y:S01]  /*99b0*/  HMMA.16816.F32 R40, R132.reuse, R154, R40 ;  /* 0x0000009a8428723c */ /* 0x040fe20000001828 */
[----:B------:R-:W-:Y:S07]  /*99c0*/  LDSM.16.MT88.4 R152, [R222+0x1100] ;  /* 0x00110000de98783b */ /* 0x000fee0000004200 */
[C---:B--2---:R-:W-:Y:S08]  /*99d0*/  HMMA.16816.F32 R44, R132.reuse, R136, R44 ;  /* 0x00000088842c723c */ /* 0x044ff0000000182c */
[C---:B------:R-:W-:Y:S01]  /*99e0*/  HMMA.16816.F32 R48, R132.reuse, R138, R48 ;  /* 0x0000008a8430723c */ /* 0x040fe20000001830 */
[----:B------:R-:W2:Y:S07]  /*99f0*/  LDSM.16.MT88.4 R136, [R220+0x4900] ;  /* 0x00490000dc88783b */ /* 0x000eae0000004200 */
[C---:B-----5:R-:W-:Y:S08]  /*9a00*/  HMMA.16816.F32 R52, R132.reuse, R140, R52 ;  /* 0x0000008c8434723c */ /* 0x060ff00000001834 */
        /* <DEDUP_REMOVED lines=25> */
[----:B------:R-:W-:Y:S07]  /*9ba0*/  LDSM.16.MT88.4 R148, [R221+0x3100] ;  /* 0x00310000dd94783b */ /* 0x000fee0000004200 */
[C---:B--2---:R-:W-:Y:S08]  /*9bb0*/  HMMA.16816.F32 R124, R132.reuse, R136, R124 ;  /* 0x00000088847c723c */ /* 0x044ff0000000187c */
[----:B------:R-:W-:Y:S01]  /*9bc0*/  HMMA.16816.F32 R128, R132, R138, R128 ;  /* 0x0000008a8480723c */ /* 0x000fe20000001880 */
[----:B------:R-:W1:Y:S06]  /*9bd0*/  LDSM.16.MT88.4 R136, [R227+0x3100] ;  /* 0x00310000e388783b */ /* 0x000e6c0000004200 */
[----:B------:R-:W-:Y:S02]  /*9be0*/  F2FP.PACK_AB R132, R198, R200 ;  /* 0x000000c8c684723e */ /* 0x000fe400000000ff */
[C---:B------:R-:W-:Y:S03]  /*9bf0*/  F2FP.PACK_AB R134, R194.reuse, R196 ;  /* 0x000000c4c286723e */ /* 0x040fe600000000ff */
[----:B------:R-:W-:Y:S01]  /*9c00*/  F2FP.PACK_AB R133, R201, R202 ;  /* 0x000000cac985723e */ /* 0x000fe200000000ff */
[----:B------:R-:W-:Y:S01]  /*9c10*/  FADD.FTZ R194, R194, R3 ;  /* 0x00000003c2c27221 */ /* 0x000fe20000010000 */
[C---:B------:R-:W-:Y:S01]  /*9c20*/  F2FP.PACK_AB R135, R197.reuse, R199 ;  /* 0x000000c7c587723e */ /* 0x040fe200000000ff */
[----:B------:R-:W-:Y:S01]  /*9c30*/  FADD.FTZ R197, R197, R2 ;  /* 0x00000002c5c57221 */ /* 0x000fe20000010000 */
[----:B------:R-:W-:Y:S05]  /*9c40*/  MOV R3, R0 ;  /* 0x0000000000037202 */ /* 0x000fea0000000f00 */
        /* <DEDUP_REMOVED lines=20> */
[----:B------:R-:W-:Y:S07]  /*9d90*/  LDSM.16.MT88.4 R148, [R221+0x7100] ;  /* 0x00710000dd94783b */ /* 0x000fee0000004200 */
[C---:B---3--:R-:W-:Y:S01]  /*9da0*/  HMMA.16816.F32 R60, R132.reuse, R152, R60 ;  /* 0x00000098843c723c */ /* 0x048fe2000000183c */
[----:B------:R3:W1:Y:S07]  /*9db0*/  MUFU.EX2 R153, R178 ;  /* 0x000000b200997308 */ /* 0x00066e0000000800 */
[C---:B------:R-:W-:Y:S08]  /*9dc0*/  HMMA.16816.F32 R64, R132.reuse, R154, R64 ;  /* 0x0000009a8440723c */ /* 0x040ff00000001840 */
[C---:B----4-:R-:W-:Y:S08]  /*9dd0*/  HMMA.16816.F32 R68, R132.reuse, R144, R68 ;  /* 0x000000908444723c */ /* 0x050ff00000001844 */
[C---:B------:R-:W-:Y:S01]  /*9de0*/  HMMA.16816.F32 R72, R132.reuse, R146, R72 ;  /* 0x000000928448723c */ /* 0x040fe20000001848 */
[----:B------:R-:W4:Y:S07]  /*9df0*/  LDSM.16.MT88.4 R144, [R222+0x7100] ;  /* 0x00710000de90783b */ /* 0x000f2e0000004200 */
[C---:B------:R-:W-:Y:S01]  /*9e00*/  HMMA.16816.F32 R76, R132.reuse, R160, R76 ;  /* 0x000000a0844c723c */ /* 0x040fe2000000184c */
[----:B---3--:R-:W-:Y:S06]  /*9e10*/  LDSM.16.MT88.4 R176, [R222+0x3900] ;  /* 0x00390000deb0783b */ /* 0x008fec0000004200 */
[--C-:B------:R-:W-:Y:S01]  /*9e20*/  FFMA.FTZ R160, R173, c[0x0][0x2d0], -R172.reuse ;  /* 0x0000b400ada07a23 */ /* 0x100fe200000108ac */
[C---:B------:R-:W-:Y:S03]  /*9e30*/  HMMA.16816.F32 R80, R132.reuse, R162, R80 ;  /* 0x000000a28450723c */ /* 0x040fe60000001850 */
[----:B------:R-:W3:Y:S01]  /*9e40*/  MUFU.EX2 R171, R160 ;  /* 0x000000a000ab7308 */ /* 0x000ee20000000800 */
[----:B------:R-:W-:Y:S04]  /*9e50*/  FFMA.FTZ R172, R165, c[0x0][0x2d0], -R172 ;  /* 0x0000b400a5ac7a23 */ /* 0x000fe800000108ac */
[C---:B-----5:R-:W-:Y:S05]  /*9e60*/  HMMA.16816.F32 R84, R132.reuse, R156, R84 ;  /* 0x0000009c8454723c */ /* 0x060fea0000001854 */
[----:B------:R5:W2:Y:S03]  /*9e70*/  MUFU.EX2 R165, R172 ;  /* 0x000000ac00a57308 */ /* 0x000aa60000000800 */
[C---:B------:R-:W-:Y:S01]  /*9e80*/  HMMA.16816.F32 R88, R132.reuse, R158, R88 ;  /* 0x0000009e8458723c */ /* 0x040fe20000001858 */
[----:B------:R-:W-:Y:S07]  /*9e90*/  LDSM.16.MT88.4 R156, [R227+0x1900] ;  /* 0x00190000e39c783b */ /* 0x000fee0000004200 */
[C---:B-1----:R-:W-:Y:S08]  /*9ea0*/  HMMA.16816.F32 R92, R132.reuse, R136, R92 ;  /* 0x00000088845c723c */ /* 0x042ff0000000185c */
[C---:B------:R-:W-:Y:S01]  /*9eb0*/  HMMA.16816.F32 R96, R132.reuse, R138, R96 ;  /* 0x0000008a8460723c */ /* 0x040fe20000001860 */
[----:B------:R-:W1:Y:S07]  /*9ec0*/  LDSM.16.MT88.4 R136, [R220+0x7100] ;  /* 0x00710000dc88783b */ /* 0x000e6e0000004200 */
[C---:B--2---:R-:W-:Y:S01]  /*9ed0*/  HMMA.16816.F32 R100, R132.reuse, R140, R100 ;  /* 0x0000008c8464723c */ /* 0x044fe20000001864 */
[----:B-----5:R-:W-:Y:S07]  /*9ee0*/  LDSM.16.MT88.4 R172, [R227+0x3900] ;  /* 0x00390000e3ac783b */ /* 0x020fee0000004200 */
[C---:B------:R-:W-:Y:S01]  /*9ef0*/  HMMA.16816.F32 R104, R132.reuse, R142, R104 ;  /* 0x0000008e8468723c */ /* 0x040fe20000001868 */
[----:B------:R-:W2:Y:S07]  /*9f00*/  LDSM.16.MT88.4 R140, [R222+0x1900] ;  /* 0x00190000de8c783b */ /* 0x000eae0000004200 */
[C---:B----4-:R-:W-:Y:S08]  /*9f10*/  HMMA.16816.F32 R108, R132.reuse, R144, R108 ;  /* 0x00000090846c723c */ /* 0x050ff0000000186c */
[C---:B------:R-:W-:Y:S01]  /*9f20*/  HMMA.16816.F32 R112, R132.reuse, R146, R112 ;  /* 0x000000928470723c */ /* 0x040fe20000001870 */
[----:B------:R-:W4:Y:S07]  /*9f30*/  LDSM.16.MT88.4 R144, [R221+0x1900] ;  /* 0x00190000dd90783b */ /* 0x000f2e0000004200 */
[C---:B------:R-:W-:Y:S07]  /*9f40*/  HMMA.16816.F32 R116, R132.reuse, R148, R116 ;  /* 0x000000948474723c */ /* 0x040fee0000001874 */
[----:B------:R-:W-:Y:S01]  /*9f50*/  MOV R148, R153 ;  /* 0x0000009900947202 */ /* 0x000fe20000000f00 */
[C---:B------:R-:W-:Y:S01]  /*9f60*/  HMMA.16816.F32 R120, R132.reuse, R150, R120 ;  /* 0x000000968478723c */ /* 0x040fe20000001878 */
[----:B------:R-:W5:Y:S03]  /*9f70*/  LDSM.16.MT88.4 R152, [R220+0x1900] ;  /* 0x00190000dc98783b */ /* 0x000f660000004200 */
[----:B------:R-:W-:Y:S02]  /*9f80*/  MOV R149, R168 ;  /* 0x000000a800957202 */ /* 0x000fe40000000f00 */
[----:B------:R-:W-:Y:S01]  /*9f90*/  F2FP.PACK_AB R168, R148, R203 ;  /* 0x000000cb94a8723e */ /* 0x000fe200000000ff */
[----:B------:R-:W-:Y:S01]  /*9fa0*/  FADD.FTZ R203, R203, R194 ;  /* 0x000000c2cbcb7221 */ /* 0x000fe20000010000 */
[C---:B-1----:R-:W-:Y:S04]  /*9fb0*/  HMMA.16816.F32 R124, R132.reuse, R136, R124 ;  /* 0x00000088847c723c */ /* 0x042fe8000000187c */
[----:B------:R-:W-:Y:S02]  /*9fc0*/  MOV R150, R169 ;  /* 0x000000a900967202 */ /* 0x000fe40000000f00 */
[----:B------:R-:W-:Y:S02]  /*9fd0*/  MOV R151, R170 ;  /* 0x000000aa00977202 */ /* 0x000fe40000000f00 */
[----:B------:R-:W-:Y:S04]  /*9fe0*/  HMMA.16816.F32 R128, R132, R138, R128 ;  /* 0x0000008a8480723c */ /* 0x000fe80000001880 */
[----:B---3--:R-:W-:Y:S02]  /*9ff0*/  MOV R137, R171 ;  /* 0x000000ab00897202 */ /* 0x008fe40000000f00 */
[-C--:B------:R-:W-:Y:S02]  /*a000*/  F2FP.PACK_AB R170, R187, R150.reuse ;  /* 0x00000096bbaa723e */ /* 0x080fe400000000ff */
[----:B------:R-:W-:Y:S04]  /*a010*/  F2FP.PACK_AB R169, R151, R149 ;  /* 0x0000009597a9723e */ /* 0x000fe800000000ff */
[-C--:B------:R-:W-:Y:S07]  /*a020*/  F2FP.PACK_AB R171, R165, R137.reuse ;  /* 0x00000089a5ab723e */ /* 0x080fee00000000ff */
[C---:B------:R-:W-:Y:S01]  /*a030*/  HMMA.16816.F32 R160, R168.reuse, R156, R4 ;  /* 0x0000009ca8a0723c */ /* 0x040fe20000001804 */
[----:B------:R-:W1:Y:S07]  /*a040*/  LDSM.16.MT88.4 R4, [R221+0x3900] ;  /* 0x00390000dd04783b */ /* 0x000e6e0000004200 */
[C---:B------:R-:W-:Y:S07]  /*a050*/  HMMA.16816.F32 R156, R168.reuse, R158, R8 ;  /* 0x0000009ea89c723c */ /* 0x040fee0000001808 */
[----:B------:R-:W-:Y:S01]  /*a060*/  MOV R8, R137 ;  /* 0x0000008900087202 */ /* 0x000fe20000000f00 */
[C---:B--2---:R-:W-:Y:S01]  /*a070*/  HMMA.16816.F32 R132, R168.reuse, R140, R12 ;  /* 0x0000008ca884723c */ /* 0x044fe2000000180c */
[----:B------:R-:W-:Y:S03]  /*a080*/  LDSM.16.MT88.4 R12, [R227+0x5900] ;  /* 0x00590000e30c783b */ /* 0x000fe60000004200 */
[----:B------:R-:W-:Y:S02]  /*a090*/  MOV R9, R150 ;  /* 0x0000009600097202 */ /* 0x000fe40000000f00 */
[----:B------:R-:W-:Y:S02]  /*a0a0*/  MOV R10, R151 ;  /* 0x00000097000a7202 */ /* 0x000fe40000000f00 */
[C---:B------:R-:W-:Y:S04]  /*a0b0*/  HMMA.16816.F32 R136, R168.reuse, R142, R16 ;  /* 0x0000008ea888723c */ /* 0x040fe80000001810 */
[----:B------:R-:W-:Y:S03]  /*a0c0*/  MOV R11, R148 ;  /* 0x00000094000b7202 */ /* 0x000fe60000000f00 */
[----:B------:R-:W-:Y:S01]  /*a0d0*/  MOV R19, R149 ;  /* 0x0000009500137202 */ /* 0x000fe20000000f00 */
[C---:B----4-:R-:W-:Y:S01]  /*a0e0*/  HMMA.16816.F32 R140, R168.reuse, R144, R20 ;  /* 0x00000090a88c723c */ /* 0x050fe20000001814 */
[----:B------:R-:W-:Y:S07]  /*a0f0*/  LDSM.16.MT88.4 R20, [R221+0x5900] ;  /* 0x00590000dd14783b */ /* 0x000fee0000004200 */
[C---:B------:R-:W-:Y:S01]  /*a100*/  HMMA.16816.F32 R144, R168.reuse, R146, R24 ;  /* 0x00000092a890723c */ /* 0x040fe20000001818 */
[----:B------:R-:W-:Y:S07]  /*a110*/  LDSM.16.MT88.4 R24, [R220+0x5900] ;  /* 0x00590000dc18783b */ /* 0x000fee0000004200 */
[C---:B-----5:R-:W-:Y:S01]  /*a120*/  HMMA.16816.F32 R148, R168.reuse, R152, R28 ;  /* 0x00000098a894723c */ /* 0x060fe2000000181c */
[----:B------:R-:W-:Y:S07]  /*a130*/  LDSM.16.MT88.4 R28, [R227+0x7900] ;  /* 0x00790000e31c783b */ /* 0x000fee0000004200 */
[C---:B------:R-:W-:Y:S07]  /*a140*/  HMMA.16816.F32 R152, R168.reuse, R154, R32 ;  /* 0x0000009aa898723c */ /* 0x040fee0000001820 */
[----:B------:R-:W-:Y:S01]  /*a150*/  MOV R35, R8 ;  /* 0x0000000800237202 */ /* 0x000fe20000000f00 */
[C---:B------:R-:W-:Y:S04]  /*a160*/  HMMA.16816.F32 R36, R168.reuse, R172, R36 ;  /* 0x000000aca824723c */ /* 0x040fe80000001824 */
[----:B------:R-:W-:Y:S02]  /*a170*/  MOV R34, R9 ;  /* 0x0000000900227202 */ /* 0x000fe40000000f00 */
[----:B------:R-:W-:Y:S02]  /*a180*/  MOV R33, R10 ;  /* 0x0000000a00217202 */ /* 0x000fe40000000f00 */
[C---:B------:R-:W-:Y:S04]  /*a190*/  HMMA.16816.F32 R40, R168.reuse, R174, R40 ;  /* 0x000000aea828723c */ /* 0x040fe80000001828 */
[----:B------:R-:W-:Y:S02]  /*a1a0*/  MOV R32, R11 ;  /* 0x0000000b00207202 */ /* 0x000fe40000000f00 */
[----:B------:R-:W2:Y:S01]  /*a1b0*/  LDSM.16.MT88.4 R8, [R220+0x3900] ;  /* 0x00390000dc08783b */ /* 0x000ea20000004200 */
[----:B------:R-:W-:Y:S01]  /*a1c0*/  MOV R173, R19 ;  /* 0x0000001300ad7202 */ /* 0x000fe20000000f00 */
[C---:B------:R-:W-:Y:S04]  /*a1d0*/  HMMA.16816.F32 R44, R168.reuse, R176, R44 ;  /* 0x000000b0a82c723c */ /* 0x040fe8000000182c */
[----:B------:R-:W-:Y:S02]  /*a1e0*/  FADD.FTZ R197, R173, R197 ;  /* 0x000000c5adc57221 */ /* 0x000fe40000010000 */
[----:B------:R-:W3:Y:S01]  /*a1f0*/  LDSM.16.MT88.4 R16, [R222+0x5900] ;  /* 0x00590000de10783b */ /* 0x000ee20000004200 */
[----:B------:R-:W-:Y:S01]  /*a200*/  FADD.FTZ R203, R32, R203 ;  /* 0x000000cb20cb7221 */ /* 0x000fe20000010000 */
[C---:B------:R-:W-:Y:S04]  /*a210*/  HMMA.16816.F32 R48, R168.reuse, R178, R48 ;  /* 0x000000b2a830723c */ /* 0x040fe80000001830 */
[----:B------:R-:W-:Y:S02]  /*a220*/  FADD.FTZ R197, R33, R197 ;  /* 0x000000c521c57221 */ /* 0x000fe40000010000 */
[----:B------:R-:W-:Y:S02]  /*a230*/  FADD.FTZ R244, R34, R203 ;  /* 0x000000cb22f47221 */ /* 0x000fe40000010000 */
[C---:B-1----:R-:W-:Y:S04]  /*a240*/  HMMA.16816.F32 R52, R168.reuse, R4, R52 ;  /* 0x00000004a834723c */ /* 0x042fe80000001834 */
[----:B------:R-:W-:Y:S02]  /*a250*/  FADD.FTZ R2, R35, R197 ;  /* 0x000000c523027221 */ /* 0x000fe40000010000 */
[----:B------:R-:W-:Y:S02]  /*a260*/  FADD.FTZ R244, R187, R244 ;  /* 0x000000f4bbf47221 */ /* 0x000fe40000010000 */
[C---:B------:R-:W-:Y:S01]  /*a270*/  HMMA.16816.F32 R56, R168.reuse, R6, R56 ;  /* 0x00000006a838723c */ /* 0x040fe20000001838 */
[----:B------:R-:W1:Y:S03]  /*a280*/  LDSM.16.MT88.4 R4, [R222+0x7900] ;  /* 0x00790000de04783b */ /* 0x000e660000004200 */
[----:B------:R-:W-:Y:S01]  /*a290*/  FADD.FTZ R241, R165, R2 ;  /* 0x00000002a5f17221 */ /* 0x000fe20000010000 */
[-C--:B------:R-:W-:Y:S03]  /*a2a0*/  MOV R2, R164.reuse ;  /* 0x000000a400027202 */ /* 0x080fe60000000f00 */
[C---:B--2---:R-:W-:Y:S08]  /*a2b0*/  HMMA.16816.F32 R60, R168.reuse, R8, R60 ;  /* 0x00000008a83c723c */ /* 0x044ff0000000183c */
[C---:B------:R-:W-:Y:S01]  /*a2c0*/  HMMA.16816.F32 R64, R168.reuse, R10, R64 ;  /* 0x0000000aa840723c */ /* 0x040fe20000001840 */
[----:B------:R-:W2:Y:S07]  /*a2d0*/  LDSM.16.MT88.4 R8, [R221+0x7900] ;  /* 0x00790000dd08783b */ /* 0x000eae0000004200 */
[C---:B------:R-:W-:Y:S08]  /*a2e0*/  HMMA.16816.F32 R68, R168.reuse, R12, R68 ;  /* 0x0000000ca844723c */ /* 0x040ff00000001844 */
[C---:B------:R-:W-:Y:S01]  /*a2f0*/  HMMA.16816.F32 R72, R168.reuse, R14, R72 ;  /* 0x0000000ea848723c */ /* 0x040fe20000001848 */
[----:B------:R-:W4:Y:S07]  /*a300*/  LDSM.16.MT88.4 R12, [R220+0x7900] ;  /* 0x00790000dc0c783b */ /* 0x000f2e0000004200 */
        /* <DEDUP_REMOVED lines=12> */
[C---:B----4-:R-:W-:Y:S07]  /*a3d0*/  HMMA.16816.F32 R124, R168.reuse, R12, R124 ;  /* 0x0000000ca87c723c */ /* 0x050fee000000187c */
[----:B------:R-:W-:Y:S01]  /*a3e0*/  MOV R12, R164 ;  /* 0x000000a4000c7202 */ /* 0x000fe20000000f00 */
[----:B------:R-:W-:Y:S01]  /*a3f0*/  HMMA.16816.F32 R128, R168, R14, R128 ;  /* 0x0000000ea880723c */ /* 0x000fe20000001880 */
[----:B------:R-:W-:-:S07]  /*a400*/  @P0 BRA `(.L_x_971) ;  /* 0xffffb8e000000947 */ /* 0x000fce000383ffff */
.L_x_962:
        /* <DEDUP_REMOVED lines=23> */
.L_x_973:
[----:B------:R-:W-:Y:S02]  /*a580*/  ULDC UR4, c[0x0][0x32c] ;  /* 0x0000cb0000047ab9 */ /* 0x000fe40000000800 */
[----:B------:R-:W-:-:S03]  /*a590*/  UISETP.NE.AND UP0, UPT, UR4, 0x1, UPT ;  /* 0x000000010400788c */ /* 0x000fc6000bf05270 */
[----:B------:R-:W-:Y:S02]  /*a5a0*/  ULDC.64 UR4, c[0x0][0x330] ;  /* 0x0000cc0000047ab9 */ /* 0x000fe40000000a00 */
[----:B------:R-:W-:-:S07]  /*a5b0*/  UIMAD.WIDE.U32 UR20, UR7, UR4, URZ ;  /* 0x00000004071472a5 */ /* 0x000fce000f8e003f */
[----:B------:R-:W-:Y:S02]  /*a5c0*/  @UP0 UMOV UR17, UR21 ;  /* 0x0000001500110c82 */ /* 0x000fe40008000000 */
[----:B------:R-:W-:Y:S02]  /*a5d0*/  @UP0 USHF.R.U32.HI UR7, URZ, UR5, UR17 ;  /* 0x000000053f070299 */ /* 0x000fe40008011611 */
.L_x_974:
[----:B------:R-:W-:Y:S02]  /*a5e0*/  ULDC UR4, c[0x0][0x32c] ;  /* 0x0000cb0000047ab9 */ /* 0x000fe40000000800 */
[----:B------:R-:W-:-:S04]  /*a5f0*/  UIMAD UR4, UR7, UR4, URZ ;  /* 0x00000004070472a4 */ /* 0x000fc8000f8e023f */
[----:B------:R-:W-:-:S04]  /*a600*/  UISETP.LT.AND UP0, UPT, UR6, UR4, UPT ;  /* 0x000000040600728c */ /* 0x000fc8000bf01270 */
[----:B------:R-:W-:-:S04]  /*a610*/  USEL UR6, UR6, UR4, !UP0 ;  /* 0x0000000406067287 */ /* 0x000fc8000c000000 */
.L_x_972:
        /* <DEDUP_REMOVED lines=9> */
[C---:B------:R-:W-:Y:S01]  /*a6b0*/  IADD3 R2, P6, R234.reuse, 0x40, RZ ;  /* 0x00000040ea027810 */ /* 0x040fe20007fde0ff */
[----:B------:R-:W-:Y:S01]  /*a6c0*/  IMAD.MOV.U32 R165, RZ, RZ, R12 ;  /* 0x000000ffffa57224 */ /* 0x000fe200078e000c */
[C---:B------:R-:W-:Y:S01]  /*a6d0*/  IADD3 R3, P5, R234.reuse, 0x80, RZ ;  /* 0x00000080ea037810 */ /* 0x040fe20007fbe0ff */
[----:B------:R-:W-:Y:S01]  /*a6e0*/  UMOV UR20, UR14 ;  /* 0x0000000e00147c82 */ /* 0x000fe20008000000 */
[----:B------:R-:W-:Y:S01]  /*a6f0*/  IADD3 R251, P0, R234, 0xc0, RZ ;  /* 0x000000c0eafb7810 */ /* 0x000fe20007f1e0ff */
[----:B------:R1:W-:Y:S01]  /*a700*/  STL [R1+0x8], R2 ;  /* 0x0000080201007387 */ /* 0x0003e20000100800 */
[----:B------:R-:W-:Y:S01]  /*a710*/  ULDC.64 UR6, c[0x0][0x208] ;  /* 0x0000820000067ab9 */ /* 0x000fe20000000a00 */
[--C-:B------:R-:W-:Y:S01]  /*a720*/  IMAD.X R252, RZ, RZ, R239.reuse, P5 ;  /* 0x000000fffffc7224 */ /* 0x100fe200028e06ef */
[C---:B------:R-:W-:Y:S01]  /*a730*/  IADD3 R247, P5, R236.reuse, 0x80, RZ ;  /* 0x00000080ecf77810 */ /* 0x040fe20007fbe0ff */
[----:B------:R2:W-:Y:S01]  /*a740*/  STL [R1], R3 ;  /* 0x0000000301007387 */ /* 0x0005e20000100800 */
[----:B------:R-:W-:Y:S01]  /*a750*/  IMAD.X R250, RZ, RZ, R239, P0 ;  /* 0x000000fffffa7224 */ /* 0x000fe200000e06ef */
[----:B------:R-:W-:Y:S01]  /*a760*/  IADD3 R245, P0, R236, 0xc0, RZ ;  /* 0x000000c0ecf57810 */ /* 0x000fe20007f1e0ff */
[----:B------:R-:W-:Y:S01]  /*a770*/  ULDC.64 UR4, c[0x0][0x1e0] ;  /* 0x0000780000047ab9 */ /* 0x000fe20000000a00 */
[----:B------:R-:W-:-:S02]  /*a780*/  IMAD.X R246, RZ, RZ, R243, P5 ;  /* 0x000000fffff67224 */ /* 0x000fc400028e06f3 */
[----:B------:R-:W-:Y:S01]  /*a790*/  IADD3.X R166, RZ, R243, RZ, P0, !PT ;  /* 0x000000f3ffa67210 */ /* 0x000fe200007fe4ff */
[----:B-1----:R-:W-:Y:S01]  /*a7a0*/  IMAD.X R2, RZ, RZ, R239, P6 ;  /* 0x000000ffff027224 */ /* 0x002fe200030e06ef */
[----:B------:R-:W-:Y:S02]  /*a7b0*/  IADD3 R249, P6, R236, 0x40, RZ ;  /* 0x00000040ecf97810 */ /* 0x000fe40007fde0ff */
[----:B--2---:R-:W-:Y:S02]  /*a7c0*/  MOV R3, R0 ;  /* 0x0000000000037202 */ /* 0x004fe40000000f00 */
[----:B------:R1:W-:Y:S01]  /*a7d0*/  STL [R1+0x4], R2 ;  /* 0x0000040201007387 */ /* 0x0003e20000100800 */
[----:B------:R-:W-:-:S03]  /*a7e0*/  IMAD.X R248, RZ, RZ, R243, P6 ;  /* 0x000000fffff87224 */ /* 0x000fc600030e06f3 */
.L_x_976:
[----:B------:R-:W2:Y:S01]  /*a7f0*/  LDL R10, [R1+0x8] ;  /* 0x00000800010a7983 */ /* 0x000ea20000100800 */
[----:B------:R-:W-:Y:S01]  /*a800*/  UISETP.GT.AND UP3, UPT, UR8, UR20, UPT ;  /* 0x000000140800728c */ /* 0x000fe2000bf64270 */
[----:B------:R-:W-:Y:S04]  /*a810*/  DEPBAR.LE SB0, 0x0 ;  /* 0x000080000000791a */ /* 0x000fe80000000000 */
[----:B------:R-:W3:Y:S04]  /*a820*/  LDL R9, [R1+0x4] ;  /* 0x0000040001097983 */ /* 0x000ee80000100800 */
[----:B------:R-:W-:Y:S01]  /*a830*/  BAR.SYNC.DEFER_BLOCKING 0x0 ;  /* 0x0000000000007b1d */ /* 0x000fe20000010000 */
[----:B------:R-:W-:Y:S01]  /*a840*/  PLOP3.LUT P5, PT, PT, PT, UP3, 0x80, 0x0 ;  /* 0x000000000000781c */ /* 0x000fe20003faf038 */
[----:B------:R-:W-:Y:S01]  /*a850*/  @!UP3 UIMAD.WIDE.U32 UR22, UR20, UR6, URZ ;  /* 0x000000061416b2a5 */ /* 0x000fe2000f8e003f */
[----:B------:R-:W-:Y:S01]  /*a860*/  PLOP3.LUT P6, PT, PT, PT, UP3, 0x80, 0x0 ;  /* 0x000000000000781c */ /* 0x000fe20003fcf038 */
[----:B------:R-:W-:Y:S01]  /*a870*/  @!UP3 USHF.R.S32.HI UR14, URZ, 0x1f, UR20 ;  /* 0x0000001f3f0eb899 */ /* 0x000fe20008011414 */
[----:B------:R-:W-:Y:S01]  /*a880*/  PLOP3.LUT P0, PT, PT, PT, UP3, 0x80, 0x0 ;  /* 0x000000000000781c */ /* 0x000fe20003f0f038 */
[----:B------:R-:W-:Y:S02]  /*a890*/  @!UP3 USHF.L.U32 UR21, UR22, 0x6, URZ ;  /* 0x000000061615b899 */ /* 0x000fe4000800063f */
[----:B------:R-:W-:Y:S04]  /*a8a0*/  @!UP3 UIMAD UR14, UR14, UR6, URZ ;  /* 0x000000060e0eb2a4 */ /* 0x000fe8000f8e023f */
[----:B------:R-:W-:Y:S02]  /*a8b0*/  @!UP3 UIMAD UR14, UR20, UR7, UR14 ;  /* 0x00000007140eb2a4 */ /* 0x000fe4000f8e020e */
[----:B-1----:R-:W-:Y:S02]  /*a8c0*/  @!P5 IADD3 R2, P5, R234, UR21, RZ ;  /* 0x00000015ea02dc10 */ /* 0x002fe4000ffbe0ff */
[----:B------:R-:W-:Y:S04]  /*a8d0*/  @!UP3 UIADD3 UR14, UR23, UR14, URZ ;  /* 0x0000000e170eb290 */ /* 0x000fe8000fffe03f */
[----:B------:R-:W-:Y:S01]  /*a8e0*/  @!UP3 USHF.L.U64.HI UR14, UR22, 0x6, UR14 ;  /* 0x00000006160eb899 */ /* 0x000fe2000801020e */
[----:B------:R-:W-:Y:S06]  /*a8f0*/  LDSM.16.M88.4 R32, [R230+0x10100] ;  /* 0x01010000e620783b */ /* 0x000fec0000000200 */
[----:B------:R-:W-:Y:S02]  /*a900*/  @!P0 IADD3.X R23, R239, UR14, RZ, P5, !PT ;  /* 0x0000000eef178c10 */ /* 0x000fe4000affe4ff */
[----:B------:R-:W-:Y:S02]  /*a910*/  PLOP3.LUT P0, PT, PT, PT, UP3, 0x80, 0x0 ;  /* 0x000000000000781c */ /* 0x000fe40003f0f038 */
[----:B------:R-:W-:Y:S01]  /*a920*/  PLOP3.LUT P5, PT, PT, PT, UP3, 0x80, 0x0 ;  /* 0x000000000000781c */ /* 0x000fe20003faf038 */
[----:B------:R-:W4:Y:S04]  /*a930*/  LDL R8, [R1] ;  /* 0x0000000001087983 */ /* 0x000f280000100800 */
[----:B------:R-:W-:Y:S08]  /*a940*/  LDSM.16.M88.4 R16, [R229+0x8900] ;  /* 0x00890000e510783b */ /* 0x000ff00000000200 */
[----:B------:R-:W-:Y:S01]  /*a950*/  @!P5 LEA R22, P5, R2, c[0x0][0x1f8], 0x1 ;  /* 0x00007e000216da11 */ /* 0x000fe200078a08ff */
[----:B------:R-:W-:Y:S08]  /*a960*/  LDSM.16.M88.4 R24, [R229+0x9100] ;  /* 0x00910000e518783b */ /* 0x000ff00000000200 */
[----:B------:R-:W-:Y:S08]  /*a970*/  LDSM.16.M88.4 R168, [R229+0x9900] ;  /* 0x00990000e5a8783b */ /* 0x000ff00000000200 */
[----:B------:R-:W-:Y:S08]  /*a980*/  LDSM.16.M88.4 R172, [R226+0x10100] ;  /* 0x01010000e2ac783b */ /* 0x000ff00000000200 */
[----:B------:R-:W-:Y:S08]  /*a990*/  LDSM.16.M88.4 R176, [R228] ;  /* 0x00000000e4b0783b */ /* 0x000ff00000000200 */
[----:B------:R-:W-:Y:S08]  /*a9a0*/  LDSM.16.M88.4 R180, [R219] ;  /* 0x00000000dbb4783b */ /* 0x000ff00000000200 */
[----:B------:R-:W-:Y:S08]  /*a9b0*/  LDSM.16.M88.4 R184, [R218] ;  /* 0x00000000dab8783b */ /* 0x000ff00000000200 */
[----:B------:R-:W-:Y:S01]  /*a9c0*/  LDSM.16.M88.4 R188, [R217] ;  /* 0x00000000d9bc783b */ /* 0x000fe20000000200 */
        /* <DEDUP_REMOVED lines=9> */
[----:B------:R-:W-:Y:S02]  /*aa60*/  @!UPT UIADD3 URZ, URZ, URZ, URZ ;  /* 0x0000003f3f3ff290 */ /* 0x000fe4000fffe03f */
[----:B------:R-:W-:Y:S02]  /*aa70*/  @!P0 LEA.HI.X R5, R0, c[0x0][0x1fc], R5, 0x1, P6 ;  /* 0x00007f0000058a11 */ /* 0x000fe400030f0c05 */
[----:B----4-:R-:W-:Y:S02]  /*aa80*/  @!P5 IADD3 R0, P5, R8, UR21, RZ ;  /* 0x000000150800dc10 */ /* 0x010fe4000ffbe0ff */
[----:B------:R-:W-:Y:S02]  /*aa90*/  PLOP3.LUT P6, PT, PT, PT, UP3, 0x80, 0x0 ;  /* 0x000000000000781c */ /* 0x000fe40003fcf038 */
[----:B------:R-:W-:Y:S11]  /*aaa0*/  PLOP3.LUT P0, PT, PT, PT, UP3, 0x80, 0x0 ;  /* 0x000000000000781c */ /* 0x000ff60003f0f038 */
[----:B------:R-:W-:Y:S02]  /*aab0*/  @!P6 LEA R6, P6, R0, c[0x0][0x1f8], 0x1 ;  /* 0x00007e000006ea11 */ /* 0x000fe400078c08ff */
[----:B------:R-:W-:Y:S02]  /*aac0*/  @!P0 IADD3.X R7, R252, UR14, RZ, P5, !PT ;  /* 0x0000000efc078c10 */ /* 0x000fe4000affe4ff */
[----:B------:R-:W-:Y:S02]  /*aad0*/  PLOP3.LUT P0, PT, PT, PT, UP3, 0x80, 0x0 ;  /* 0x000000000000781c */ /* 0x000fe40003f0f038 */
[----:B------:R-:W-:Y:S11]  /*aae0*/  PLOP3.LUT P5, PT, PT, PT, UP3, 0x80, 0x0 ;  /* 0x000000000000781c */ /* 0x000ff60003faf038 */
[----:B------:R-:W-:Y:S02]  /*aaf0*/  @!P0 LEA.HI.X R7, R0, c[0x0][0x1fc], R7, 0x1, P6 ;  /* 0x00007f0000078a11 */ /* 0x000fe400030f0c07 */
[----:B------:R-:W-:Y:S01]  /*ab00*/  @!P5 IADD3 R0, P5, R251, UR21, RZ ;  /* 0x00000015fb00dc10 */ /* 0x000fe2000ffbe0ff */
[----:B------:R-:W-:Y:S01]  /*ab10*/  @!UP3 ULEA UR21, UP0, UR6, UR21, 0x5 ;  /* 0x000000150615b291 */ /* 0x000fe2000f80283f */
[----:B------:R-:W-:Y:S02]  /*ab20*/  PLOP3.LUT P6, PT, PT, PT, UP3, 0x80, 0x0 ;  /* 0x000000000000781c */ /* 0x000fe40003fcf038 */
[----:B------:R-:W-:Y:S11]  /*ab30*/  PLOP3.LUT P0, PT, PT, PT, UP3, 0x80, 0x0 ;  /* 0x000000000000781c */ /* 0x000ff60003f0f038 */
[----:B------:R-:W-:Y:S02]  /*ab40*/  @!P6 LEA R14, P6, R0, c[0x0][0x1f8], 0x1 ;  /* 0x00007e00000eea11 */ /* 0x000fe400078c08ff */
        /* <DEDUP_REMOVED lines=8> */
[C---:B------:R-:W-:Y:S02]  /*abd0*/  @!P6 LEA R20, P6, R0.reuse, c[0x0][0x1f8], 0x1 ;  /* 0x00007e000014ea11 */ /* 0x040fe400078c08ff */
[----:B------:R-:W-:Y:S02]  /*abe0*/  @!P0 IADD3.X R21, R239, UR14, RZ, P5, !PT ;  /* 0x0000000eef158c10 */ /* 0x000fe4000affe4ff */
[----:B------:R-:W-:Y:S02]  /*abf0*/  PLOP3.LUT P5, PT, PT, PT, UP3, 0x80, 0x0 ;  /* 0x000000000000781c */ /* 0x000fe40003faf038 */
[----:B------:R-:W-:Y:S11]  /*ac00*/  PLOP3.LUT P0, PT, PT, PT, UP3, 0x80, 0x0 ;  /* 0x000000000000781c */ /* 0x000ff60003f0f038 */
[----:B------:R-:W-:Y:S02]  /*ac10*/  @!UPT UIADD3 URZ, URZ, URZ, URZ ;  /* 0x0000003f3f3ff290 */ /* 0x000fe4000fffe03f */
        /* <DEDUP_REMOVED lines=8> */
[----:B------:R-:W-:Y:S02]  /*aca0*/  @!P0 LEA.HI.X R13, R0, c[0x0][0x1fc], R13, 0x1, P6 ;  /* 0x00007f00000d8a11 */ /* 0x000fe400030f0c0d */
[----:B------:R-:W-:Y:S02]  /*acb0*/  @!P5 IADD3 R0, P5, R8, UR21, RZ ;  /* 0x000000150800dc10 */ /* 0x000fe4000ffbe0ff */
[----:B------:R-:W-:Y:S01]  /*acc0*/  PLOP3.LUT P6, PT, PT, PT, UP3, 0x80, 0x0 ;  /* 0x000000000000781c */ /* 0x000fe20003fcf038 */
[----:B------:R-:W1:Y:S01]  /*acd0*/  LDSM.16.M88.4 R8, [R229+0x8100] ;  /* 0x00810000e508783b */ /* 0x000e620000000200 */
[----:B------:R-:W-:Y:S11]  /*ace0*/  PLOP3.LUT P0, PT, PT, PT, UP3, 0x80, 0x0 ;  /* 0x000000000000781c */ /* 0x000ff60003f0f038 */
[----:B------:R-:W-:Y:S02]  /*acf0*/  @!P6 LEA R192, P6, R0, c[0x0][0x1f8], 0x1 ;  /* 0x00007e0000c0ea11 */ /* 0x000fe400078c08ff */
[----:B------:R-:W-:Y:S02]  /*ad00*/  @!P0 IADD3.X R193, R252, UR14, RZ, P5, !PT ;  /* 0x0000000efcc18c10 */ /* 0x000fe4000affe4ff */
[----:B------:R-:W-:Y:S02]  /*ad10*/  PLOP3.LUT P0, PT, PT, PT, UP3, 0x80, 0x0 ;  /* 0x000000000000781c */ /* 0x000fe40003f0f038 */
[----:B------:R-:W-:Y:S11]  /*ad20*/  PLOP3.LUT P5, PT, PT, PT, UP3, 0x80, 0x0 ;  /* 0x000000000000781c */ /* 0x000ff60003faf038 */
[----:B------:R-:W-:Y:S02]  /*ad30*/  @!P0 LEA.HI.X R193, R0, c[0x0][0x1fc], R193, 0x1, P6 ;  /* 0x00007f0000c18a11 */ /* 0x000fe400030f0cc1 */
[----:B------:R-:W-:Y:S02]  /*ad40*/  PLOP3.LUT P0, PT, PT, PT, UP3, 0x80, 0x0 ;  /* 0x000000000000781c */ /* 0x000fe40003f0f038 */
[----:B------:R-:W-:Y:S02]  /*ad50*/  @!P5 IADD3 R2, P5, R251, UR21, RZ ;  /* 0x00000015fb02dc10 */ /* 0x000fe4000ffbe0ff */
[----:B------:R-:W-:Y:S11]  /*ad60*/  PLOP3.LUT P6, PT, PT, PT, UP3, 0x80, 0x0 ;  /* 0x000000000000781c */ /* 0x000ff60003fcf038 */
[----:B------:R-:W-:Y:S01]  /*ad70*/  @!P0 IADD3.X R167, R250, UR14, RZ, P5, !PT ;  /* 0x0000000efaa78c10 */ /* 0x000fe2000affe4ff */
[----:B------:R-:W-:Y:S01]  /*ad80*/  UIADD3 UR14, UR20, -0x1, URZ ;  /* 0xffffffff140e7890 */ /* 0x000fe2000fffe03f */
        /* <DEDUP_REMOVED lines=13> */
[----:B------:R-:W-:Y:S05]  /*ae60*/  PLOP3.LUT P6, PT, PT, PT, UP3, 0x80, 0x0 ;  /* 0x000000000000781c */ /* 0x000fea0003fcf038 */
        /* <DEDUP_REMOVED lines=13> */
[----:B------:R-:W-:Y:S01]  /*af40*/  PLOP3.LUT P5, PT, PT, PT, UP3, 0x80, 0x0 ;  /* 0x000000000000781c */ /* 0x000fe20003faf038 */
[----:B------:R-:W-:Y:S01]  /*af50*/  UISETP.GT.AND UP3, UPT, UR20, UR8, UPT ;  /* 0x000000081400728c */ /* 0x000fe2000bf64270 */
[C---:B-1----:R-:W-:Y:S05]  /*af60*/  HMMA.16816.F32 R4, R32.reuse, R8, RZ ;  /* 0x000000082004723c */ /* 0x042fea00000018ff */
[----:B------:R1:W-:Y:S01]  /*af70*/  @!P6 LDGSTS.E.BYPASS.LTC128B.128 [R231+0x5100], [R192.64], !P2 ;  /* 0x05100000c0e7efae */ /* 0x0003e2000d101d52 */
[----:B------:R-:W-:Y:S02]  /*af80*/  PLOP3.LUT P6, PT, PT, PT, UP3, 0x80, 0x0 ;  /* 0x000000000000781c */ /* 0x000fe40003fcf038 */
[C---:B------:R-:W-:Y:S02]  /*af90*/  HMMA.16816.F32 R8, R32.reuse, R10, RZ ;  /* 0x0000000a2008723c */ /* 0x040fe400000018ff */
[----:B------:R-:W-:Y:S02]  /*afa0*/  @UP3 UIMAD.WIDE.U32 UR24, UR14, UR4, URZ ;  /* 0x000000040e1832a5 */ /* 0x000fe4000f8e003f */
[----:B------:R-:W-:Y:S02]  /*afb0*/  @UP3 USHF.R.S32.HI UR21, URZ, 0x1f, UR14 ;  /* 0x0000001f3f153899 */ /* 0x000fe4000801140e */
[----:B------:R-:W-:Y:S02]  /*afc0*/  @UP3 USHF.L.U32 UR22, UR24, 0x6, URZ ;  /* 0x0000000618163899 */ /* 0x000fe4000800063f */
[----:B------:R-:W-:Y:S04]  /*afd0*/  @UP3 UIMAD UR21, UR21, UR4, URZ ;  /* 0x00000004151532a4 */ /* 0x000fe8000f8e023f */
[----:B------:R-:W-:Y:S01]  /*afe0*/  @UP3 UIMAD UR21, UR14, UR5, UR21 ;  /* 0x000000050e1532a4 */ /* 0x000fe2000f8e0215 */
[C---:B---3--:R-:W-:Y:S03]  /*aff0*/  HMMA.16816.F32 R12, R32.reuse, R16, RZ ;  /* 0x00000010200c723c */ /* 0x048fe600000018ff */
[----:B------:R-:W-:Y:S04]  /*b000*/  @UP3 UIADD3 UR21, UR25, UR21, URZ ;  /* 0x0000001519153290 */ /* 0x000fe8000fffe03f */
[----:B------:R-:W-:Y:S01]  /*b010*/  @UP3 USHF.L.U64.HI UR21, UR24, 0x6, UR21 ;  /* 0x0000000618153899 */ /* 0x000fe20008010215 */
[C---:B------:R-:W-:Y:S08]  /*b020*/  HMMA.16816.F32 R16, R32.reuse, R18, RZ ;  /* 0x000000122010723c */ /* 0x040ff000000018ff */
[C---:B--2---:R-:W-:Y:S08]  /*b030*/  HMMA.16816.F32 R20, R32.reuse, R24, RZ ;  /* 0x000000182014723c */ /* 0x044ff000000018ff */
[C---:B------:R-:W-:Y:S08]  /*b040*/  HMMA.16816.F32 R24, R32.reuse, R26, RZ ;  /* 0x0000001a2018723c */ /* 0x040ff000000018ff */
[C---:B------:R-:W-:Y:S07]  /*b050*/  HMMA.16816.F32 R28, R32.reuse, R168, RZ ;  /* 0x000000a8201c723c */ /* 0x040fee00000018ff */
[----:B------:R-:W-:Y:S01]  /*b060*/  @!P5 IMAD.MOV.U32 R168, RZ, RZ, R0 ;  /* 0x000000ffffa8d224 */ /* 0x000fe200078e0000 */
[----:B------:R-:W-:Y:S01]  /*b070*/  HMMA.16816.F32 R32, R32, R170, RZ ;  /* 0x000000aa2020723c */ /* 0x000fe200000018ff */
[----:B------:R-:W-:Y:S01]  /*b080*/  @!P5 IMAD.MOV.U32 R169, RZ, RZ, R167 ;  /* 0x000000ffffa9d224 */ /* 0x000fe200078e00a7 */
[----:B------:R-:W-:Y:S04]  /*b090*/  PLOP3.LUT P5, PT, PT, PT, UP3, 0x80, 0x0 ;  /* 0x000000000000781c */ /* 0x000fe80003faf038 */
[----:B------:R2:W-:Y:S01]  /*b0a0*/  @!P0 LDGSTS.E.BYPASS.LTC128B.128 [R231+0x7100], [R168.64], !P1 ;  /* 0x07100000a8e78fae */ /* 0x0005e2000c901d52 */
[----:B------:R-:W-:Y:S01]  /*b0b0*/  PLOP3.LUT P0, PT, PT, PT, UP3, 0x80, 0x0 ;  /* 0x000000000000781c */ /* 0x000fe20003f0f038 */
[C---:B------:R-:W-:Y:S06]  /*b0c0*/  HMMA.16816.F32 R4, R172.reuse, R176, R4 ;  /* 0x000000b0ac04723c */ /* 0x040fec0000001804 */
[----:B-1----:R-:W-:Y:S02]  /*b0d0*/  LDSM.16.M88.4 R192, [R225+0x10100] ;  /* 0x01010000e1c0783b */ /* 0x002fe40000000200 */
[C---:B------:R-:W-:Y:S06]  /*b0e0*/  HMMA.16816.F32 R8, R172.reuse, R178, R8 ;  /* 0x000000b2ac08723c */ /* 0x040fec0000001808 */
[----:B------:R-:W0:Y:S02]  /*b0f0*/  LDGDEPBAR ;  /* 0x00000000000079af */ /* 0x000e240000000000 */
[C---:B------:R-:W-:Y:S06]  /*b100*/  HMMA.16816.F32 R12, R172.reuse, R180, R12 ;  /* 0x000000b4ac0c723c */ /* 0x040fec000000180c */
[----:B------:R-:W1:Y:S02]  /*b110*/  LDSM.16.M88.4 R196, [R224+0x8100] ;  /* 0x00810000e0c4783b */ /* 0x000e640000000200 */
[C---:B------:R-:W-:Y:S06]  /*b120*/  HMMA.16816.F32 R16, R172.reuse, R182, R16 ;  /* 0x000000b6ac10723c */ /* 0x040fec0000001810 */
[----:B------:R-:W3:Y:S02]  /*b130*/  LDSM.16.M88.4 R200, [R224+0x8900] ;  /* 0x00890000e0c8783b */ /* 0x000ee40000000200 */
[C---:B------:R-:W-:Y:S06]  /*b140*/  HMMA.16816.F32 R20, R172.reuse, R184, R20 ;  /* 0x000000b8ac14723c */ /* 0x040fec0000001814 */
[----:B--2---:R-:W2:Y:S02]  /*b150*/  LDSM.16.M88.4 R168, [R224+0x9100] ;  /* 0x00910000e0a8783b */ /* 0x004ea40000000200 */
[C---:B------:R-:W-:Y:S06]  /*b160*/  HMMA.16816.F32 R24, R172.reuse, R186, R24 ;  /* 0x000000baac18723c */ /* 0x040fec0000001818 */
[----:B------:R-:W4:Y:S02]  /*b170*/  LDSM.16.M88.4 R176, [R224+0x9900] ;  /* 0x00990000e0b0783b */ /* 0x000f240000000200 */
[C---:B------:R-:W-:Y:S06]  /*b180*/  HMMA.16816.F32 R28, R172.reuse, R188, R28 ;  /* 0x000000bcac1c723c */ /* 0x040fec000000181c */
[----:B------:R-:W-:Y:S02]  /*b190*/  LDSM.16.M88.4 R180, [R223+0x10100] ;  /* 0x01010000dfb4783b */ /* 0x000fe40000000200 */
[----:B------:R-:W-:Y:S06]  /*b1a0*/  HMMA.16816.F32 R32, R172, R190, R32 ;  /* 0x000000beac20723c */ /* 0x000fec0000001820 */
[----:B------:R-:W5:Y:S02]  /*b1b0*/  LDSM.16.M88.4 R184, [R216] ;  /* 0x00000000d8b8783b */ /* 0x000f640000000200 */
[C---:B-1----:R-:W-:Y:S06]  /*b1c0*/  HMMA.16816.F32 R4, R192.reuse, R196, R4 ;  /* 0x000000c4c004723c */ /* 0x042fec0000001804 */
[----:B------:R-:W1:Y:S02]  /*b1d0*/  LDSM.16.M88.4 R172, [R216+0x800] ;  /* 0x00080000d8ac783b */ /* 0x000e640000000200 */
[C---:B------:R-:W-:Y:S06]  /*b1e0*/  HMMA.16816.F32 R8, R192.reuse, R198, R8 ;  /* 0x000000c6c008723c */ /* 0x040fec0000001808 */
[----:B------:R-:W1:Y:S02]  /*b1f0*/  LDSM.16.M88.4 R188, [R216+0x1000] ;  /* 0x00100000d8bc783b */ /* 0x000e640000000200 */
[C---:B---3--:R-:W-:Y:S06]  /*b200*/  HMMA.16816.F32 R12, R192.reuse, R200, R12 ;  /* 0x000000c8c00c723c */ /* 0x048fec000000180c */
[----:B------:R-:W-:Y:S02]  /*b210*/  LDSM.16.M88.4 R196, [R230+0x14100] ;  /* 0x01410000e6c4783b */ /* 0x000fe40000000200 */
[C---:B------:R-:W-:Y:S06]  /*b220*/  HMMA.16816.F32 R16, R192.reuse, R202, R16 ;  /* 0x000000cac010723c */ /* 0x040fec0000001810 */
[----:B------:R-:W-:Y:S02]  /*b230*/  LDSM.16.M88.4 R200, [R229+0xa100] ;  /* 0x00a10000e5c8783b */ /* 0x000fe40000000200 */
[C---:B--2---:R-:W-:Y:S08]  /*b240*/  HMMA.16816.F32 R20, R192.reuse, R168, R20 ;  /* 0x000000a8c014723c */ /* 0x044ff00000001814 */
[C---:B------:R-:W-:Y:S01]  /*b250*/  HMMA.16816.F32 R24, R192.reuse, R170, R24 ;  /* 0x000000aac018723c */ /* 0x040fe20000001818 */
[----:B------:R-:W2:Y:S07]  /*b260*/  LDSM.16.M88.4 R168, [R216+0x1800] ;  /* 0x00180000d8a8783b */ /* 0x000eae0000000200 */
[C---:B----4-:R-:W-:Y:S08]  /*b270*/  HMMA.16816.F32 R28, R192.reuse, R176, R28 ;  /* 0x000000b0c01c723c */ /* 0x050ff0000000181c */
[----:B------:R-:W-:Y:S01]  /*b280*/  HMMA.16816.F32 R32, R192, R178, R32 ;  /* 0x000000b2c020723c */ /* 0x000fe20000001820 */
[----:B------:R-:W3:Y:S07]  /*b290*/  LDSM.16.M88.4 R176, [R229+0xa900] ;  /* 0x00a90000e5b0783b */ /* 0x000eee0000000200 */
[C---:B-----5:R-:W-:Y:S01]  /*b2a0*/  HMMA.16816.F32 R4, R180.reuse, R184, R4 ;  /* 0x000000b8b404723c */ /* 0x060fe20000001804 */
[----:B------:R-:W4:Y:S07]  /*b2b0*/  LDSM.16.M88.4 R192, [R229+0xb100] ;  /* 0x00b10000e5c0783b */ /* 0x000f2e0000000200 */
[C---:B------:R-:W-:Y:S01]  /*b2c0*/  HMMA.16816.F32 R8, R180.reuse, R186, R8 ;  /* 0x000000bab408723c */ /* 0x040fe20000001808 */
[----:B------:R-:W5:Y:S07]  /*b2d0*/  LDSM.16.M88.4 R184, [R229+0xb900] ;  /* 0x00b90000e5b8783b */ /* 0x000f6e0000000200 */
[C---:B-1----:R-:W-:Y:S08]  /*b2e0*/  HMMA.16816.F32 R12, R180.reuse, R172, R12 ;  /* 0x000000acb40c723c */ /* 0x042ff0000000180c */
[C---:B------:R-:W-:Y:S01]  /*b2f0*/  HMMA.16816.F32 R16, R180.reuse, R174, R16 ;  /* 0x000000aeb410723c */ /* 0x040fe20000001810 */
[----:B------:R-:W-:Y:S07]  /*b300*/  LDSM.16.M88.4 R172, [R215] ;  /* 0x00000000d7ac783b */ /* 0x000fee0000000200 */
[C---:B------:R-:W-:Y:S08]  /*b310*/  HMMA.16816.F32 R20, R180.reuse, R188, R20 ;  /* 0x000000bcb414723c */ /* 0x040ff00000001814 */
[C---:B------:R-:W-:Y:S01]  /*b320*/  HMMA.16816.F32 R24, R180.reuse, R190, R24 ;  /* 0x000000beb418723c */ /* 0x040fe20000001818 */
[----:B------:R-:W-:Y:S07]  /*b330*/  LDSM.16.M88.4 R188, [R213] ;  /* 0x00000000d5bc783b */ /* 0x000fee0000000200 */
[C---:B--2---:R-:W-:Y:S08]  /*b340*/  HMMA.16816.F32 R28, R180.reuse, R168, R28 ;  /* 0x000000a8b41c723c */ /* 0x044ff0000000181c */
[----:B------:R-:W-:Y:S01]  /*b350*/  HMMA.16816.F32 R32, R180, R170, R32 ;  /* 0x000000aab420723c */ /* 0x000fe20000001820 */
[----:B------:R-:W1:Y:S07]  /*b360*/  LDSM.16.M88.4 R168, [R226+0x14100] ;  /* 0x01410000e2a8783b */ /* 0x000e6e0000000200 */
[C---:B------:R-:W-:Y:S01]  /*b370*/  HMMA.16816.F32 R4, R196.reuse, R200, R4 ;  /* 0x000000c8c404723c */ /* 0x040fe20000001804 */
[----:B------:R-:W2:Y:S07]  /*b380*/  LDSM.16.M88.4 R180, [R214] ;  /* 0x00000000d6b4783b */ /* 0x000eae0000000200 */
[C---:B------:R-:W-:Y:S01]  /*b390*/  HMMA.16816.F32 R8, R196.reuse, R202, R8 ;  /* 0x000000cac408723c */ /* 0x040fe20000001808 */
[----:B------:R-:W1:Y:S07]  /*b3a0*/  LDSM.16.M88.4 R200, [R212] ;  /* 0x00000000d4c8783b */ /* 0x000e6e0000000200 */
[C---:B---3--:R-:W-:Y:S08]  /*b3b0*/  HMMA.16816.F32 R12, R196.reuse, R176, R12 ;  /* 0x000000b0c40c723c */ /* 0x048ff0000000180c */
[C---:B------:R-:W-:Y:S01]  /*b3c0*/  HMMA.16816.F32 R16, R196.reuse, R178, R16 ;  /* 0x000000b2c410723c */ /* 0x040fe20000001810 */
[----:B------:R-:W-:Y:S07]  /*b3d0*/  LDSM.16.M88.4 R176, [R225+0x14100] ;  /* 0x01410000e1b0783b */ /* 0x000fee0000000200 */
[C---:B----4-:R-:W-:Y:S08]  /*b3e0*/  HMMA.16816.F32 R20, R196.reuse, R192, R20 ;  /* 0x000000c0c414723c */ /* 0x050ff00000001814 */
[C---:B------:R-:W-:Y:S01]  /*b3f0*/  HMMA.16816.F32 R24, R196.reuse, R194, R24 ;  /* 0x000000c2c418723c */ /* 0x040fe20000001818 */
[----:B------:R-:W3:Y:S07]  /*b400*/  LDSM.16.M88.4 R192, [R224+0xa100] ;  /* 0x00a10000e0c0783b */ /* 0x000eee0000000200 */
[C---:B-----5:R-:W-:Y:S08]  /*b410*/  HMMA.16816.F32 R28, R196.reuse, R184, R28 ;  /* 0x000000b8c41c723c */ /* 0x060ff0000000181c */
[----:B------:R-:W-:Y:S01]  /*b420*/  HMMA.16816.F32 R32, R196, R186, R32 ;  /* 0x000000bac420723c */ /* 0x000fe20000001820 */
[----:B------:R-:W4:Y:S07]  /*b430*/  LDSM.16.M88.4 R184, [R224+0xa900] ;  /* 0x00a90000e0b8783b */ /* 0x000f2e0000000200 */
[C---:B-1----:R-:W-:Y:S01]  /*b440*/  HMMA.16816.F32 R4, R168.reuse, R172, R4 ;  /* 0x000000aca804723c */ /* 0x042fe20000001804 */
[----:B------:R-:W1:Y:S07]  /*b450*/  LDSM.16.M88.4 R196, [R224+0xb100] ;  /* 0x00b10000e0c4783b */ /* 0x000e6e0000000200 */
[C---:B------:R-:W-:Y:S01]  /*b460*/  HMMA.16816.F32 R8, R168.reuse, R174, R8 ;  /* 0x000000aea808723c */ /* 0x040fe20000001808 */
[----:B------:R-:W5:Y:S07]  /*b470*/  LDSM.16.M88.4 R172, [R224+0xb900] ;  /* 0x00b90000e0ac783b */ /* 0x000f6e0000000200 */
[C---:B--2---:R-:W-:Y:S08]  /*b480*/  HMMA.16816.F32 R12, R168.reuse, R180, R12 ;  /* 0x000000b4a80c723c */ /* 0x044ff0000000180c */
[C---:B------:R-:W-:Y:S01]  /*b490*/  HMMA.16816.F32 R16, R168.reuse, R182, R16 ;  /* 0x000000b6a810723c */ /* 0x040fe20000001810 */
[----:B------:R-:W-:Y:S07]  /*b4a0*/  LDSM.16.M88.4 R180, [R223+0x14100] ;  /* 0x01410000dfb4783b */ /* 0x000fee0000000200 */
[C---:B------:R-:W-:Y:S08]  /*b4b0*/  HMMA.16816.F32 R20, R168.reuse, R188, R20 ;  /* 0x000000bca814723c */ /* 0x040ff00000001814 */
[C---:B------:R-:W-:Y:S01]  /*b4c0*/  HMMA.16816.F32 R24, R168.reuse, R190, R24 ;  /* 0x000000bea818723c */ /* 0x040fe20000001818 */
[----:B------:R-:W2:Y:S07]  /*b4d0*/  LDSM.16.M88.4 R188, [R216+0x2000] ;  /* 0x00200000d8bc783b */ /* 0x000eae0000000200 */
[C---:B------:R-:W-:Y:S08]  /*b4e0*/  HMMA.16816.F32 R28, R168.reuse, R200, R28 ;  /* 0x000000c8a81c723c */ /* 0x040ff0000000181c */
[----:B------:R-:W-:Y:S01]  /*b4f0*/  HMMA.16816.F32 R32, R168, R202, R32 ;  /* 0x000000caa820723c */ /* 0x000fe20000001820 */
[----:B------:R-:W2:Y:S07]  /*b500*/  LDSM.16.M88.4 R168, [R216+0x2800] ;  /* 0x00280000d8a8783b */ /* 0x000eae0000000200 */
[C---:B---3--:R-:W-:Y:S01]  /*b510*/  HMMA.16816.F32 R4, R176.reuse, R192, R4 ;  /* 0x000000c0b004723c */ /* 0x048fe20000001804 */
[----:B------:R-:W3:Y:S07]  /*b520*/  LDSM.16.M88.4 R200, [R216+0x3000] ;  /* 0x00300000d8c8783b */ /* 0x000eee0000000200 */
[C---:B------:R-:W-:Y:S01]  /*b530*/  HMMA.16816.F32 R8, R176.reuse, R194, R8 ;  /* 0x000000c2b008723c */ /* 0x040fe20000001808 */
[----:B------:R-:W-:Y:S07]  /*b540*/  LDSM.16.M88.4 R192, [R230+0x18100] ;  /* 0x01810000e6c0783b */ /* 0x000fee0000000200 */
[C---:B----4-:R-:W-:Y:S08]  /*b550*/  HMMA.16816.F32 R12, R176.reuse, R184, R12 ;  /* 0x000000b8b00c723c */ /* 0x050ff0000000180c */
[C---:B------:R-:W-:Y:S01]  /*b560*/  HMMA.16816.F32 R16, R176.reuse, R186, R16 ;  /* 0x000000bab010723c */ /* 0x040fe20000001810 */
[----:B------:R-:W4:Y:S07]  /*b570*/  LDSM.16.M88.4 R184, [R216+0x3800] ;  /* 0x00380000d8b8783b */ /* 0x000f2e0000000200 */
[C---:B-1----:R-:W-:Y:S08]  /*b580*/  HMMA.16816.F32 R20, R176.reuse, R196, R20 ;  /* 0x000000c4b014723c */ /* 0x042ff00000001814 */
[C---:B------:R-:W-:Y:S01]  /*b590*/  HMMA.16816.F32 R24, R176.reuse, R198, R24 ;  /* 0x000000c6b018723c */ /* 0x040fe20000001818 */
[----:B------:R-:W1:Y:S07]  /*b5a0*/  LDSM.16.M88.4 R196, [R229+0xc100] ;  /* 0x00c10000e5c4783b */ /* 0x000e6e0000000200 */
[C---:B-----5:R-:W-:Y:S08]  /*b5b0*/  HMMA.16816.F32 R28, R176.reuse, R172, R28 ;  /* 0x000000acb01c723c */ /* 0x060ff0000000181c */
[----:B------:R-:W-:Y:S01]  /*b5c0*/  HMMA.16816.F32 R32, R176, R174, R32 ;  /* 0x000000aeb020723c */ /* 0x000fe20000001820 */
[----:B------:R-:W-:Y:S07]  /*b5d0*/  LDSM.16.M88.4 R172, [R229+0xd100] ;  /* 0x00d10000e5ac783b */ /* 0x000fee0000000200 */
[C---:B--2---:R-:W-:Y:S01]  /*b5e0*/  HMMA.16816.F32 R4, R180.reuse, R188, R4 ;  /* 0x000000bcb404723c */ /* 0x044fe20000001804 */
[----:B------:R-:W-:Y:S07]  /*b5f0*/  LDSM.16.M88.4 R176, [R229+0xd900] ;  /* 0x00d90000e5b0783b */ /* 0x000fee0000000200 */
[C---:B------:R-:W-:Y:S01]  /*b600*/  HMMA.16816.F32 R8, R180.reuse, R190, R8 ;  /* 0x000000beb408723c */ /* 0x040fe20000001808 */
[----:B------:R-:W-:Y:S07]  /*b610*/  LDSM.16.M88.4 R188, [R226+0x18100] ;  /* 0x01810000e2bc783b */ /* 0x000fee0000000200 */
[C---:B------:R-:W-:Y:S08]  /*b620*/  HMMA.16816.F32 R12, R180.reuse, R168, R12 ;  /* 0x000000a8b40c723c */ /* 0x040ff0000000180c */
[C---:B------:R-:W-:Y:S01]  /*b630*/  HMMA.16816.F32 R16, R180.reuse, R170, R16 ;  /* 0x000000aab410723c */ /* 0x040fe20000001810 */
[----:B------:R-:W2:Y:S07]  /*b640*/  LDSM.16.M88.4 R168, [R229+0xc900] ;  /* 0x00c90000e5a8783b */ /* 0x000eae0000000200 */
[C---:B---3--:R-:W-:Y:S08]  /*b650*/  HMMA.16816.F32 R20, R180.reuse, R200, R20 ;  /* 0x000000c8b414723c */ /* 0x048ff00000001814 */
[C---:B------:R-:W-:Y:S01]  /*b660*/  HMMA.16816.F32 R24, R180.reuse, R202, R24 ;  /* 0x000000cab418723c */ /* 0x040fe20000001818 */
[----:B------:R-:W3:Y:S07]  /*b670*/  LDSM.16.M88.4 R200, [R211] ;  /* 0x00000000d3c8783b */ /* 0x000eee0000000200 */
[C---:B----4-:R-:W-:Y:S08]  /*b680*/  HMMA.16816.F32 R28, R180.reuse, R184, R28 ;  /* 0x000000b8b41c723c */ /* 0x050ff0000000181c */
[----:B------:R-:W-:Y:S01]  /*b690*/  HMMA.16816.F32 R32, R180, R186, R32 ;  /* 0x000000bab420723c */ /* 0x000fe20000001820 */
[----:B------:R-:W4:Y:S07]  /*b6a0*/  LDSM.16.M88.4 R180, [R210] ;  /* 0x00000000d2b4783b */ /* 0x000f2e0000000200 */
[C---:B-1----:R-:W-:Y:S01]  /*b6b0*/  HMMA.16816.F32 R4, R192.reuse, R196, R4 ;  /* 0x000000c4c004723c */ /* 0x042fe20000001804 */
[----:B------:R-:W1:Y:S07]  /*b6c0*/  LDSM.16.M88.4 R184, [R209] ;  /* 0x00000000d1b8783b */ /* 0x000e6e0000000200 */
[C---:B------:R-:W-:Y:S01]  /*b6d0*/  HMMA.16816.F32 R8, R192.reuse, R198, R8 ;  /* 0x000000c6c008723c */ /* 0x040fe20000001808 */
[----:B------:R-:W5:Y:S07]  /*b6e0*/  LDSM.16.M88.4 R196, [R208] ;  /* 0x00000000d0c4783b */ /* 0x000f6e0000000200 */
        /* <DEDUP_REMOVED lines=12> */
[----:B------:R-:W2:Y:S07]  /*b7b0*/  LDSM.16.M88.4 R200, [R224+0xd900] ;  /* 0x00d90000e0c8783b */ /* 0x000eae0000000200 */
[C---:B----4-:R-:W-:Y:S08]  /*b7c0*/  HMMA.16816.F32 R12, R188.reuse, R180, R12 ;  /* 0x000000b4bc0c723c */ /* 0x050ff0000000180c */
[C---:B------:R-:W-:Y:S01]  /*b7d0*/  HMMA.16816.F32 R16, R188.reuse, R182, R16 ;  /* 0x000000b6bc10723c */ /* 0x040fe20000001810 */
[----:B------:R-:W-:Y:S07]  /*b7e0*/  LDSM.16.M88.4 R180, [R223+0x18100] ;  /* 0x01810000dfb4783b */ /* 0x000fee0000000200 */
[C---:B-1----:R-:W-:Y:S08]  /*b7f0*/  HMMA.16816.F32 R20, R188.reuse, R184, R20 ;  /* 0x000000b8bc14723c */ /* 0x042ff00000001814 */
[C---:B------:R-:W-:Y:S01]  /*b800*/  HMMA.16816.F32 R24, R188.reuse, R186, R24 ;  /* 0x000000babc18723c */ /* 0x040fe20000001818 */
[----:B------:R-:W1:Y:S07]  /*b810*/  LDSM.16.M88.4 R184, [R216+0x4000] ;  /* 0x00400000d8b8783b */ /* 0x000e6e0000000200 */
[C---:B-----5:R-:W-:Y:S08]  /*b820*/  HMMA.16816.F32 R28, R188.reuse, R196, R28 ;  /* 0x000000c4bc1c723c */ /* 0x060ff0000000181c */
[----:B------:R-:W-:Y:S01]  /*b830*/  HMMA.16816.F32 R32, R188, R198, R32 ;  /* 0x000000c6bc20723c */ /* 0x000fe20000001820 */
[----:B------:R-:W4:Y:S07]  /*b840*/  LDSM.16.M88.4 R188, [R216+0x4800] ;  /* 0x00480000d8bc783b */ /* 0x000f2e0000000200 */
[C---:B--2---:R-:W-:Y:S01]  /*b850*/  HMMA.16816.F32 R4, R168.reuse, R172, R4 ;  /* 0x000000aca804723c */ /* 0x044fe20000001804 */
[----:B------:R-:W-:Y:S07]  /*b860*/  LDSM.16.M88.4 R196, [R229+0xe100] ;  /* 0x00e10000e5c4783b */ /* 0x000fee0000000200 */
[C---:B------:R-:W-:Y:S01]  /*b870*/  HMMA.16816.F32 R8, R168.reuse, R174, R8 ;  /* 0x000000aea808723c */ /* 0x040fe20000001808 */
[----:B------:R-:W2:Y:S07]  /*b880*/  LDSM.16.M88.4 R172, [R216+0x5000] ;  /* 0x00500000d8ac783b */ /* 0x000eae0000000200 */
[C---:B------:R-:W-:Y:S08]  /*b890*/  HMMA.16816.F32 R12, R168.reuse, R176, R12 ;  /* 0x000000b0a80c723c */ /* 0x040ff0000000180c */
[C---:B------:R-:W-:Y:S01]  /*b8a0*/  HMMA.16816.F32 R16, R168.reuse, R178, R16 ;  /* 0x000000b2a810723c */ /* 0x040fe20000001810 */
[----:B------:R-:W5:Y:S07]  /*b8b0*/  LDSM.16.M88.4 R176, [R216+0x5800] ;  /* 0x00580000d8b0783b */ /* 0x000f6e0000000200 */
[C---:B---3--:R-:W-:Y:S08]  /*b8c0*/  HMMA.16816.F32 R20, R168.reuse, R192, R20 ;  /* 0x000000c0a814723c */ /* 0x048ff00000001814 */
[C---:B------:R-:W-:Y:S01]  /*b8d0*/  HMMA.16816.F32 R24, R168.reuse, R194, R24 ;  /* 0x000000c2a818723c */ /* 0x040fe20000001818 */
[----:B------:R-:W3:Y:S07]  /*b8e0*/  LDSM.16.M88.4 R192, [R230+0x1c100] ;  /* 0x01c10000e6c0783b */ /* 0x000eee0000000200 */
        /* <DEDUP_REMOVED lines=8> */
[----:B------:R-:W-:Y:S07]  /*b970*/  LDSM.16.M88.4 R188, [R205] ;  /* 0x00000000cdbc783b */ /* 0x000fee0000000200 */
[C---:B--2---:R-:W-:Y:S08]  /*b980*/  HMMA.16816.F32 R20, R180.reuse, R172, R20 ;  /* 0x000000acb414723c */ /* 0x044ff00000001814 */
[C---:B------:R-:W-:Y:S01]  /*b990*/  HMMA.16816.F32 R24, R180.reuse, R174, R24 ;  /* 0x000000aeb418723c */ /* 0x040fe20000001818 */
[----:B------:R-:W2:Y:S07]  /*b9a0*/  LDSM.16.M88.4 R172, [R229+0xf900] ;  /* 0x00f90000e5ac783b */ /* 0x000eae0000000200 */
[C---:B-----5:R-:W-:Y:S08]  /*b9b0*/  HMMA.16816.F32 R28, R180.reuse, R176, R28 ;  /* 0x000000b0b41c723c */ /* 0x060ff0000000181c */
[----:B------:R-:W-:Y:S01]  /*b9c0*/  HMMA.16816.F32 R32, R180, R178, R32 ;  /* 0x000000b2b420723c */ /* 0x000fe20000001820 */
[----:B------:R-:W-:Y:S07]  /*b9d0*/  LDSM.16.M88.4 R176, [R207] ;  /* 0x00000000cfb0783b */ /* 0x000fee0000000200 */
[C---:B---3--:R-:W-:Y:S01]  /*b9e0*/  HMMA.16816.F32 R4, R192.reuse, R196, R4 ;  /* 0x000000c4c004723c */ /* 0x048fe20000001804 */
[----:B------:R-:W-:Y:S06]  /*b9f0*/  LDSM.16.M88.4 R180, [R206] ;  /* 0x00000000ceb4783b */ /* 0x000fec0000000200 */
[----:B------:R-:W-:Y:S01]  /*ba00*/  @P6 IADD3 R197, P6, R236, UR22, RZ ;  /* 0x00000016ecc56c10 */ /* 0x000fe2000ffde0ff */
[C---:B------:R-:W-:Y:S04]  /*ba10*/  HMMA.16816.F32 R8, R192.reuse, R198, R8 ;  /* 0x000000c6c008723c */ /* 0x040fe80000001808 */
[----:B------:R-:W-:Y:S04]  /*ba20*/  @P5 LEA R196, P5, R197, c[0x0][0x1c8], 0x1 ;  /* 0x00007200c5c45a11 */ /* 0x000fe800078a08ff */
[C---:B------:R-:W-:Y:S04]  /*ba30*/  HMMA.16816.F32 R12, R192.reuse, R168, R12 ;  /* 0x000000a8c00c723c */ /* 0x040fe8000000180c */
[----:B------:R-:W-:Y:S02]  /*ba40*/  @P0 IADD3.X R0, R243, UR21, RZ, P6, !PT ;  /* 0x00000015f3000c10 */ /* 0x000fe4000b7fe4ff */
[----:B------:R-:W-:Y:S02]  /*ba50*/  PLOP3.LUT P0, PT, PT, PT, UP3, 0x80, 0x0 ;  /* 0x000000000000781c */ /* 0x000fe40003f0f038 */
[C---:B------:R-:W-:Y:S01]  /*ba60*/  HMMA.16816.F32 R16, R192.reuse, R170, R16 ;  /* 0x000000aac010723c */ /* 0x040fe20000001810 */
[----:B------:R-:W3:Y:S01]  /*ba70*/  LDSM.16.M88.4 R168, [R226+0x1c100] ;  /* 0x01c10000e2a8783b */ /* 0x000ee20000000200 */
[----:B------:R-:W-:Y:S06]  /*ba80*/  PLOP3.LUT P6, PT, PT, PT, UP3, 0x80, 0x0 ;  /* 0x000000000000781c */ /* 0x000fec0003fcf038 */
[C---:B-1----:R-:W-:Y:S04]  /*ba90*/  HMMA.16816.F32 R20, R192.reuse, R184, R20 ;  /* 0x000000b8c014723c */ /* 0x042fe80000001814 */
[----:B------:R-:W-:Y:S02]  /*baa0*/  @P0 LEA.HI.X R197, R197, c[0x0][0x1cc], R0, 0x1, P5 ;  /* 0x00007300c5c50a11 */ /* 0x000fe400028f0c00 */
[----:B------:R-:W-:Y:S02]  /*bab0*/  PLOP3.LUT P5, PT, PT, PT, UP3, 0x80, 0x0 ;  /* 0x000000000000781c */ /* 0x000fe40003faf038 */
[C---:B------:R-:W-:Y:S01]  /*bac0*/  HMMA.16816.F32 R24, R192.reuse, R186, R24 ;  /* 0x000000bac018723c */ /* 0x040fe20000001818 */
[----:B------:R-:W-:Y:S01]  /*bad0*/  LDSM.16.M88.4 R184, [R224+0xe100] ;  /* 0x00e10000e0b8783b */ /* 0x000fe20000000200 */
[----:B------:R-:W-:Y:S02]  /*bae0*/  PLOP3.LUT P0, PT, PT, PT, UP3, 0x80, 0x0 ;  /* 0x000000000000781c */ /* 0x000fe40003f0f038 */
[----:B------:R-:W-:Y:S04]  /*baf0*/  @P6 IADD3 R199, P6, R249, UR22, RZ ;  /* 0x00000016f9c76c10 */ /* 0x000fe8000ffde0ff */
[C---:B--2---:R-:W-:Y:S04]  /*bb00*/  HMMA.16816.F32 R28, R192.reuse, R172, R28 ;  /* 0x000000acc01c723c */ /* 0x044fe8000000181c */
[C---:B------:R-:W-:Y:S04]  /*bb10*/  @P5 LEA R198, P5, R199.reuse, c[0x0][0x1c8], 0x1 ;  /* 0x00007200c7c65a11 */ /* 0x040fe800078a08ff */
[----:B------:R-:W-:Y:S01]  /*bb20*/  HMMA.16816.F32 R32, R192, R174, R32 ;  /* 0x000000aec020723c */ /* 0x000fe20000001820 */
[----:B------:R-:W1:Y:S03]  /*bb30*/  LDSM.16.M88.4 R172, [R204] ;  /* 0x00000000ccac783b */ /* 0x000e660000000200 */
[----:B------:R-:W-:Y:S02]  /*bb40*/  @P0 IADD3.X R0, R248, UR21, RZ, P6, !PT ;  /* 0x00000015f8000c10 */ /* 0x000fe4000b7fe4ff */
[----:B------:R-:W-:Y:S02]  /*bb50*/  PLOP3.LUT P0, PT, PT, PT, UP3, 0x80, 0x0 ;  /* 0x000000000000781c */ /* 0x000fe40003f0f038 */
[----:B------:R-:W-:Y:S01]  /*bb60*/  PLOP3.LUT P6, PT, PT, PT, UP3, 0x80, 0x0 ;  /* 0x000000000000781c */ /* 0x000fe20003fcf038 */
[C---:B---3--:R-:W-:Y:S01]  /*bb70*/  HMMA.16816.F32 R4, R168.reuse, R176, R4 ;  /* 0x000000b0a804723c */ /* 0x048fe20000001804 */
[----:B------:R-:W-:Y:S07]  /*bb80*/  LDSM.16.M88.4 R192, [R216+0x6000] ;  /* 0x00600000d8c0783b */ /* 0x000fee0000000200 */
[C---:B------:R-:W-:Y:S01]  /*bb90*/  HMMA.16816.F32 R8, R168.reuse, R178, R8 ;  /* 0x000000b2a808723c */ /* 0x040fe20000001808 */
[----:B------:R-:W2:Y:S03]  /*bba0*/  LDSM.16.M88.4 R176, [R225+0x1c100] ;  /* 0x01c10000e1b0783b */ /* 0x000ea60000000200 */
[----:B------:R-:W-:Y:S02]  /*bbb0*/  @P0 LEA.HI.X R199, R199, c[0x0][0x1cc], R0, 0x1, P5 ;  /* 0x00007300c7c70a11 */ /* 0x000fe400028f0c00 */
[----:B------:R-:W-:Y:S02]  /*bbc0*/  PLOP3.LUT P0, PT, PT, PT, UP3, 0x80, 0x0 ;  /* 0x000000000000781c */ /* 0x000fe40003f0f038 */
[C---:B------:R-:W-:Y:S01]  /*bbd0*/  HMMA.16816.F32 R12, R168.reuse, R180, R12 ;  /* 0x000000b4a80c723c */ /* 0x040fe2000000180c */
[----:B------:R-:W-:Y:S03]  /*bbe0*/  PLOP3.LUT P5, PT, PT, PT, UP3, 0x80, 0x0 ;  /* 0x000000000000781c */ /* 0x000fe60003faf038 */
[----:B------:R-:W-:Y:S04]  /*bbf0*/  @P6 IADD3 R201, P6, R247, UR22, RZ ;  /* 0x00000016f7c96c10 */ /* 0x000fe8000ffde0ff */
[C---:B------:R-:W-:Y:S01]  /*bc00*/  HMMA.16816.F32 R16, R168.reuse, R182, R16 ;  /* 0x000000b6a810723c */ /* 0x040fe20000001810 */
[----:B------:R-:W3:Y:S07]  /*bc10*/  LDSM.16.M88.4 R180, [R224+0xe900] ;  /* 0x00e90000e0b4783b */ /* 0x000eee0000000200 */
[C---:B------:R-:W-:Y:S04]  /*bc20*/  HMMA.16816.F32 R20, R168.reuse, R188, R20 ;  /* 0x000000bca814723c */ /* 0x040fe80000001814 */
[----:B------:R-:W-:Y:S02]  /*bc30*/  @P5 IADD3.X R0, R246, UR21, RZ, P6, !PT ;  /* 0x00000015f6005c10 */ /* 0x000fe4000b7fe4ff */
[C---:B------:R-:W-:Y:S02]  /*bc40*/  @P0 LEA R200, P6, R201.reuse, c[0x0][0x1c8], 0x1 ;  /* 0x00007200c9c80a11 */ /* 0x040fe400078c08ff */
[C---:B------:R-:W-:Y:S01]  /*bc50*/  HMMA.16816.F32 R24, R168.reuse, R190, R24 ;  /* 0x000000bea818723c */ /* 0x040fe20000001818 */
[----:B------:R-:W4:Y:S01]  /*bc60*/  LDSM.16.M88.4 R188, [R224+0xf100] ;  /* 0x00f10000e0bc783b */ /* 0x000f220000000200 */
[----:B------:R-:W-:Y:S02]  /*bc70*/  PLOP3.LUT P5, PT, PT, PT, UP3, 0x80, 0x0 ;  /* 0x000000000000781c */ /* 0x000fe40003faf038 */
[----:B------:R-:W-:Y:S04]  /*bc80*/  PLOP3.LUT P0, PT, PT, PT, UP3, 0x80, 0x0 ;  /* 0x000000000000781c */ /* 0x000fe80003f0f038 */
[C---:B-1----:R-:W-:Y:S07]  /*bc90*/  HMMA.16816.F32 R28, R168.reuse, R172, R28 ;  /* 0x000000aca81c723c */ /* 0x042fee000000181c */
[----:B------:R-:W-:Y:S01]  /*bca0*/  @P5 LEA.HI.X R201, R201, c[0x0][0x1cc], R0, 0x1, P6 ;  /* 0x00007300c9c95a11 */ /* 0x000fe200030f0c00 */
[----:B------:R-:W-:Y:S01]  /*bcb0*/  HMMA.16816.F32 R32, R168, R174, R32 ;  /* 0x000000aea820723c */ /* 0x000fe20000001820 */
[----:B------:R-:W1:Y:S01]  /*bcc0*/  LDSM.16.M88.4 R168, [R224+0xf900] ;  /* 0x00f90000e0a8783b */ /* 0x000e620000000200 */
[----:B------:R-:W-:Y:S02]  /*bcd0*/  PLOP3.LUT P5, PT, PT, PT, UP3, 0x80, 0x0 ;  /* 0x000000000000781c */ /* 0x000fe40003faf038 */
[----:B------:R-:W-:Y:S01]  /*bce0*/  @P0 IADD3 R0, P6, R245, UR22, RZ ;  /* 0x00000016f5000c10 */ /* 0x000fe2000ffde0ff */
[----:B------:R-:W-:Y:S01]  /*bcf0*/  @UP3 UIADD3 UR22, UP0, UR13, UR22, URZ ;  /* 0x000000160d163290 */ /* 0x000fe2000ff1e03f */
[----:B------:R-:W-:Y:S02]  /*bd00*/  PLOP3.LUT P0, PT, PT, PT, UP3, 0x80, 0x0 ;  /* 0x000000000000781c */ /* 0x000fe40003f0f038 */
[C---:B--2---:R-:W-:Y:S01]  /*bd10*/  HMMA.16816.F32 R4, R176.reuse, R184, R4 ;  /* 0x000000b8b004723c */ /* 0x044fe20000001804 */
[----:B------:R-:W2:Y:S07]  /*bd20*/  LDSM.16.M88.4 R172, [R223+0x1c100] ;  /* 0x01c10000dfac783b */ /* 0x000eae0000000200 */
[C---:B------:R-:W-:Y:S01]  /*bd30*/  HMMA.16816.F32 R8, R176.reuse, R186, R8 ;  /* 0x000000bab008723c */ /* 0x040fe20000001808 */
[----:B------:R-:W5:Y:S07]  /*bd40*/  LDSM.16.M88.4 R184, [R216+0x6800] ;  /* 0x00680000d8b8783b */ /* 0x000f6e0000000200 */
[C---:B---3--:R-:W-:Y:S08]  /*bd50*/  HMMA.16816.F32 R12, R176.reuse, R180, R12 ;  /* 0x000000b4b00c723c */ /* 0x048ff0000000180c */
[C---:B------:R-:W-:Y:S01]  /*bd60*/  HMMA.16816.F32 R16, R176.reuse, R182, R16 ;  /* 0x000000b6b010723c */ /* 0x040fe20000001810 */
[----:B------:R-:W3:Y:S07]  /*bd70*/  LDSM.16.M88.4 R180, [R216+0x7000] ;  /* 0x00700000d8b4783b */ /* 0x000eee0000000200 */
[C---:B----4-:R-:W-:Y:S08]  /*bd80*/  HMMA.16816.F32 R20, R176.reuse, R188, R20 ;  /* 0x000000bcb014723c */ /* 0x050ff00000001814 */
[C---:B------:R-:W-:Y:S08]  /*bd90*/  HMMA.16816.F32 R24, R176.reuse, R190, R24 ;  /* 0x000000beb018723c */ /* 0x040ff00000001818 */
[C---:B-1----:R-:W-:Y:S08]  /*bda0*/  HMMA.16816.F32 R28, R176.reuse, R168, R28 ;  /* 0x000000a8b01c723c */ /* 0x042ff0000000181c */
[----:B------:R-:W-:Y:S01]  /*bdb0*/  HMMA.16816.F32 R32, R176, R170, R32 ;  /* 0x000000aab020723c */ /* 0x000fe20000001820 */
[----:B------:R-:W1:Y:S01]  /*bdc0*/  LDSM.16.M88.4 R168, [R216+0x7800] ;  /* 0x00780000d8a8783b */ /* 0x000e620000000200 */
[----:B------:R-:W-:Y:S05]  /*bdd0*/  DEPBAR.LE SB0, 0x0 ;  /* 0x000080000000791a */ /* 0x000fea0000000000 */
[----:B------:R-:W-:Y:S01]  /*bde0*/  @P5 IADD3.X R177, R166, UR21, RZ, P6, !PT ;  /* 0x00000015a6b15c10 */ /* 0x000fe2000b7fe4ff */
[C---:B--2---:R-:W-:Y:S01]  /*bdf0*/  HMMA.16816.F32 R4, R172.reuse, R192, R4 ;  /* 0x000000c0ac04723c */ /* 0x044fe20000001804 */
[----:B------:R-:W-:Y:S01]  /*be00*/  BAR.SYNC.DEFER_BLOCKING 0x0 ;  /* 0x0000000000007b1d */ /* 0x000fe20000010000 */
[----:B------:R-:W-:Y:S01]  /*be10*/  @UP3 UIADD3.X UR21, UR12, UR21, URZ, UP0, !UPT ;  /* 0x000000150c153290 */ /* 0x000fe200087fe43f */
[----:B------:R-:W-:Y:S01]  /*be20*/  PLOP3.LUT P5, PT, PT, PT, UP3, 0x80, 0x0 ;  /* 0x000000000000781c */ /* 0x000fe20003faf038 */
[----:B------:R-:W-:Y:S01]  /*be30*/  UISETP.GT.AND UP0, UPT, UR20, UR17, UPT ;  /* 0x000000111400728c */ /* 0x000fe2000bf04270 */
[C---:B------:R-:W-:Y:S02]  /*be40*/  @P0 LEA R176, P6, R0.reuse, c[0x0][0x1c8], 0x1 ;  /* 0x0000720000b00a11 */ /* 0x040fe400078c08ff */
[----:B------:R-:W-:Y:S01]  /*be50*/  PLOP3.LUT P0, PT, PT, PT, UP3, 0x80, 0x0 ;  /* 0x000000000000781c */ /* 0x000fe20003f0f038 */
[C---:B------:R-:W-:Y:S08]  /*be60*/  HMMA.16816.F32 R8, R172.reuse, R194, R8 ;  /* 0x000000c2ac08723c */ /* 0x040ff00000001808 */
[C---:B-----5:R-:W-:Y:S04]  /*be70*/  HMMA.16816.F32 R12, R172.reuse, R184, R12 ;  /* 0x000000b8ac0c723c */ /* 0x060fe8000000180c */
[----:B------:R-:W-:Y:S02]  /*be80*/  @P5 LEA.HI.X R177, R0, c[0x0][0x1cc], R177, 0x1, P6 ;  /* 0x0000730000b15a11 */ /* 0x000fe400030f0cb1 */
[----:B------:R-:W-:Y:S02]  /*be90*/  @P0 IADD3 R179, P6, R236, UR22, RZ ;  /* 0x00000016ecb30c10 */ /* 0x000fe4000ffde0ff */
[C---:B------:R-:W-:Y:S01]  /*bea0*/  HMMA.16816.F32 R16, R172.reuse, R186, R16 ;  /* 0x000000baac10723c */ /* 0x040fe20000001810 */
[----:B------:R-:W-:Y:S02]  /*beb0*/  PLOP3.LUT P0, PT, PT, PT, UP3, 0x80, 0x0 ;  /* 0x000000000000781c */ /* 0x000fe40003f0f038 */
[----:B------:R-:W-:Y:S02]  /*bec0*/  PLOP3.LUT P5, PT, PT, PT, UP3, 0x80, 0x0 ;  /* 0x000000000000781c */ /* 0x000fe40003faf038 */
[----:B------:R-:W-:Y:S02]  /*bed0*/  FMNMX.FTZ R0, R4, R3, !PT ;  /* 0x0000000304007209 */ /* 0x000fe40007810000 */
[----:B------:R-:W-:Y:S01]  /*bee0*/  FMNMX.FTZ R164, R6, R165, !PT ;  /* 0x000000a506a47209 */ /* 0x000fe20007810000 */
[C---:B---3--:R-:W-:Y:S04]  /*bef0*/  HMMA.16816.F32 R20, R172.reuse, R180, R20 ;  /* 0x000000b4ac14723c */ /* 0x048fe80000001814 */
[----:B------:R-:W-:Y:S03]  /*bf00*/  FMNMX.FTZ R167, R5, R0, !PT ;  /* 0x0000000005a77209 */ /* 0x000fe60007810000 */
[----:B------:R-:W-:Y:S01]  /*bf10*/  FMNMX.FTZ R181, R7, R164, !PT ;  /* 0x000000a407b57209 */ /* 0x000fe20007810000 */
[C---:B------:R-:W-:Y:S04]  /*bf20*/  HMMA.16816.F32 R24, R172.reuse, R182, R24 ;  /* 0x000000b6ac18723c */ /* 0x040fe80000001818 */
[----:B------:R-:W-:Y:S02]  /*bf30*/  FMNMX.FTZ R2, R8, R167, !PT ;  /* 0x000000a708027209 */ /* 0x000fe40007810000 */
[----:B------:R-:W-:Y:S02]  /*bf40*/  FMNMX.FTZ R164, R10, R181, !PT ;  /* 0x000000b50aa47209 */ /* 0x000fe40007810000 */
[C---:B-1----:R-:W-:Y:S04]  /*bf50*/  HMMA.16816.F32 R28, R172.reuse, R168, R28 ;  /* 0x000000a8ac1c723c */ /* 0x042fe8000000181c */
[----:B------:R-:W-:Y:S02]  /*bf60*/  FMNMX.FTZ R167, R9, R2, !PT ;  /* 0x0000000209a77209 */ /* 0x000fe40007810000 */
[----:B------:R-:W-:Y:S02]  /*bf70*/  @P5 IADD3.X R0, R243, UR21, RZ, P6, !PT ;  /* 0x00000015f3005c10 */ /* 0x000fe4000b7fe4ff */
[----:B------:R-:W-:Y:S01]  /*bf80*/  HMMA.16816.F32 R32, R172, R170, R32 ;  /* 0x000000aaac20723c */ /* 0x000fe20000001820 */
[----:B------:R-:W-:Y:S03]  /*bf90*/  PLOP3.LUT P5, PT, PT, PT, UP3, 0x80, 0x0 ;  /* 0x000000000000781c */ /* 0x000fe60003faf038 */
[----:B------:R-:W-:Y:S02]  /*bfa0*/  @P0 LEA R178, P6, R179, c[0x0][0x1c8], 0x1 ;  /* 0x00007200b3b20a11 */ /* 0x000fe400078c08ff */
[----:B------:R-:W-:Y:S02]  /*bfb0*/  PLOP3.LUT P0, PT, PT, PT, UP3, 0x80, 0x0 ;  /* 0x000000000000781c */ /* 0x000fe40003f0f038 */
[----:B------:R-:W-:Y:S04]  /*bfc0*/  FMNMX.FTZ R2, R12, R167, !PT ;  /* 0x000000a70c027209 */ /* 0x000fe80007810000 */
[----:B------:R-:W-:Y:S02]  /*bfd0*/  FMNMX.FTZ R181, R11, R164, !PT ;  /* 0x000000a40bb57209 */ /* 0x000fe40007810000 */
[----:B------:R-:W-:Y:S02]  /*bfe0*/  FMNMX.FTZ R167, R13, R2, !PT ;  /* 0x000000020da77209 */ /* 0x000fe40007810000 */
[----:B------:R-:W-:Y:S02]  /*bff0*/  FMNMX.FTZ R164, R14, R181, !PT ;  /* 0x000000b50ea47209 */ /* 0x000fe40007810000 */
[----:B------:R-:W-:Y:S02]  /*c000*/  FMNMX.FTZ R2, R16, R167, !PT ;  /* 0x000000a710027209 */ /* 0x000fe40007810000 */
[----:B------:R-:W-:Y:S02]  /*c010*/  FMNMX.FTZ R181, R15, R164, !PT ;  /* 0x000000a40fb57209 */ /* 0x000fe40007810000 */
[----:B------:R-:W-:Y:S02]  /*c020*/  @P5 LEA.HI.X R179, R179, c[0x0][0x1cc], R0, 0x1, P6 ;  /* 0x00007300b3b35a11 */ /* 0x000fe400030f0c00 */
[----:B------:R-:W-:Y:S02]  /*c030*/  @P0 IADD3 R169, P6, R249, UR22, RZ ;  /* 0x00000016f9a90c10 */ /* 0x000fe4000ffde0ff */
[----:B------:R-:W-:Y:S02]  /*c040*/  PLOP3.LUT P0, PT, PT, PT, UP3, 0x80, 0x0 ;  /* 0x000000000000781c */ /* 0x000fe40003f0f038 */
[----:B------:R-:W-:Y:S02]  /*c050*/  PLOP3.LUT P5, PT, PT, PT, UP3, 0x80, 0x0 ;  /* 0x000000000000781c */ /* 0x000fe40003faf038 */
[----:B------:R-:W-:Y:S02]  /*c060*/  FMNMX.FTZ R167, R17, R2, !PT ;  /* 0x0000000211a77209 */ /* 0x000fe40007810000 */
[----:B------:R-:W-:Y:S02]  /*c070*/  FMNMX.FTZ R2, R18, R181, !PT ;  /* 0x000000b512027209 */ /* 0x000fe40007810000 */
[----:B------:R-:W-:Y:S02]  /*c080*/  FMNMX.FTZ R0, R20, R167, !PT ;  /* 0x000000a714007209 */ /* 0x000fe40007810000 */
[----:B------:R-:W-:Y:S02]  /*c090*/  FMNMX.FTZ R171, R19, R2, !PT ;  /* 0x0000000213ab7209 */ /* 0x000fe40007810000 */
[----:B------:R-:W-:Y:S02]  /*c0a0*/  FMNMX.FTZ R167, R21, R0, !PT ;  /* 0x0000000015a77209 */ /* 0x000fe40007810000 */
[----:B------:R-:W-:Y:S02]  /*c0b0*/  FMNMX.FTZ R164, R22, R171, !PT ;  /* 0x000000ab16a47209 */ /* 0x000fe40007810000 */
[----:B------:R-:W-:Y:S02]  /*c0c0*/  @P5 IADD3.X R0, R248, UR21, RZ, P6, !PT ;  /* 0x00000015f8005c10 */ /* 0x000fe4000b7fe4ff */
[----:B------:R-:W-:Y:S02]  /*c0d0*/  @P0 LEA R168, P6, R169, c[0x0][0x1c8], 0x1 ;  /* 0x00007200a9a80a11 */ /* 0x000fe400078c08ff */
        /* <DEDUP_REMOVED lines=8> */
[----:B------:R-:W-:Y:S02]  /*c160*/  @P5 LEA.HI.X R169, R169, c[0x0][0x1cc], R0, 0x1, P6 ;  /* 0x00007300a9a95a11 */ /* 0x000fe400030f0c00 */
[----:B------:R-:W-:Y:S02]  /*c170*/  FMNMX.FTZ R170, R30, R171, !PT ;  /* 0x000000ab1eaa7209 */ /* 0x000fe40007810000 */
[----:B------:R-:W-:Y:S02]  /*c180*/  @P0 IADD3 R171, P6, R247, UR22, RZ ;  /* 0x00000016f7ab0c10 */ /* 0x000fe4000ffde0ff */
[----:B------:R-:W-:Y:S02]  /*c190*/  PLOP3.LUT P0, PT, PT, PT, UP3, 0x80, 0x0 ;  /* 0x000000000000781c */ /* 0x000fe40003f0f038 */
[----:B------:R-:W-:Y:S02]  /*c1a0*/  PLOP3.LUT P5, PT, PT, PT, UP3, 0x80, 0x0 ;  /* 0x000000000000781c */ /* 0x000fe40003faf038 */
[----:B------:R-:W-:Y:S04]  /*c1b0*/  FMNMX.FTZ R167, R29, R2, !PT ;  /* 0x000000021da77209 */ /* 0x000fe80007810000 */
[----:B------:R-:W-:Y:S02]  /*c1c0*/  FMNMX.FTZ R2, R32, R167, !PT ;  /* 0x000000a720027209 */ /* 0x000fe40007810000 */
[----:B------:R-:W-:Y:S02]  /*c1d0*/  FMNMX.FTZ R167, R31, R170, !PT ;  /* 0x000000aa1fa77209 */ /* 0x000fe40007810000 */
[----:B------:R-:W-:Y:S02]  /*c1e0*/  FMNMX.FTZ R164, R33, R2, !PT ;  /* 0x0000000221a47209 */ /* 0x000fe40007810000 */
[----:B------:R-:W-:Y:S03]  /*c1f0*/  FMNMX.FTZ R2, R34, R167, !PT ;  /* 0x000000a722027209 */ /* 0x000fe60007810000 */
[----:B------:R-:W1:Y:S01]  /*c200*/  SHFL.BFLY PT, R175, R164, 0x2, 0x1f ;  /* 0x0c401f00a4af7f89 */ /* 0x000e6200000e0000 */
[----:B------:R-:W-:Y:S01]  /*c210*/  FMNMX.FTZ R0, R35, R2, !PT ;  /* 0x0000000223007209 */ /* 0x000fe20007810000 */
[----:B------:R-:W-:Y:S01]  /*c220*/  UMOV UR20, UR14 ;  /* 0x0000000e00147c82 */ /* 0x000fe20008000000 */
[----:B------:R-:W-:Y:S02]  /*c230*/  @P5 IADD3.X R2, R246, UR21, RZ, P6, !PT ;  /* 0x00000015f6025c10 */ /* 0x000fe4000b7fe4ff */
[C---:B------:R-:W-:Y:S02]  /*c240*/  @P0 LEA R170, P6, R171.reuse, c[0x0][0x1c8], 0x1 ;  /* 0x00007200abaa0a11 */ /* 0x040fe400078c08ff */
[----:B------:R-:W-:Y:S01]  /*c250*/  PLOP3.LUT P5, PT, PT, PT, UP3, 0x80, 0x0 ;  /* 0x000000000000781c */ /* 0x000fe20003faf038 */
[----:B------:R-:W2:Y:S01]  /*c260*/  SHFL.BFLY PT, R167, R0, 0x2, 0x1f ;  /* 0x0c401f0000a77f89 */ /* 0x000ea200000e0000 */
[----:B------:R-:W-:Y:S11]  /*c270*/  PLOP3.LUT P0, PT, PT, PT, UP3, 0x80, 0x0 ;  /* 0x000000000000781c */ /* 0x000ff60003f0f038 */
[----:B------:R-:W-:Y:S02]  /*c280*/  @P5 LEA.HI.X R171, R171, c[0x0][0x1cc], R2, 0x1, P6 ;  /* 0x00007300abab5a11 */ /* 0x000fe400030f0c02 */
[----:B------:R-:W-:Y:S02]  /*c290*/  PLOP3.LUT P5, PT, PT, PT, UP3, 0x80, 0x0 ;  /* 0x000000000000781c */ /* 0x000fe40003faf038 */
[----:B------:R-:W-:Y:S02]  /*c2a0*/  @P0 IADD3 R173, P6, R245, UR22, RZ ;  /* 0x00000016f5ad0c10 */ /* 0x000fe4000ffde0ff */
[----:B------:R-:W-:Y:S02]  /*c2b0*/  PLOP3.LUT P0, PT, PT, PT, UP3, 0x80, 0x0 ;  /* 0x000000000000781c */ /* 0x000fe40003f0f038 */
[----:B-1----:R-:W-:Y:S02]  /*c2c0*/  FMNMX.FTZ R175, R164, R175, !PT ;  /* 0x000000afa4af7209 */ /* 0x002fe40007810000 */
[----:B--2---:R-:W-:Y:S03]  /*c2d0*/  FMNMX.FTZ R167, R0, R167, !PT ;  /* 0x000000a700a77209 */ /* 0x004fe60007810000 */
[----:B------:R-:W1:Y:S04]  /*c2e0*/  SHFL.BFLY PT, R2, R175, 0x1, 0x1f ;  /* 0x0c201f00af027f89 */ /* 0x000e6800000e0000 */
[----:B------:R-:W-:Y:S02]  /*c2f0*/  @P5 IADD3.X R174, R166, UR21, RZ, P6, !PT ;  /* 0x00000015a6ae5c10 */ /* 0x000fe4000b7fe4ff */
[C---:B------:R-:W-:Y:S02]  /*c300*/  @P0 LEA R172, P6, R173.reuse, c[0x0][0x1c8], 0x1 ;  /* 0x00007200adac0a11 */ /* 0x040fe400078c08ff */
[----:B------:R-:W-:Y:S01]  /*c310*/  PLOP3.LUT P5, PT, PT, PT, UP3, 0x80, 0x0 ;  /* 0x000000000000781c */ /* 0x000fe20003faf038 */
[----:B------:R-:W2:Y:S01]  /*c320*/  SHFL.BFLY PT, R164, R167, 0x1, 0x1f ;  /* 0x0c201f00a7a47f89 */ /* 0x000ea200000e0000 */
[----:B------:R-:W-:Y:S02]  /*c330*/  PLOP3.LUT P0, PT, PT, PT, UP3, 0x80, 0x0 ;  /* 0x000000000000781c */ /* 0x000fe40003f0f038 */
[----:B------:R-:W-:Y:S09]  /*c340*/  PLOP3.LUT P0, PT, PT, PT, UP3, 0x80, 0x0 ;  /* 0x000000000000781c */ /* 0x000ff20003f0f038 */
[----:B------:R-:W-:Y:S02]  /*c350*/  @P5 LEA.HI.X R173, R173, c[0x0][0x1cc], R174, 0x1, P6 ;  /* 0x00007300adad5a11 */ /* 0x000fe400030f0cae */
[----:B------:R-:W-:Y:S02]  /*c360*/  PLOP3.LUT P6, PT, PT, PT, UP3, 0x80, 0x0 ;  /* 0x000000000000781c */ /* 0x000fe40003fcf038 */
[----:B------:R-:W-:Y:S02]  /*c370*/  PLOP3.LUT P5, PT, PT, PT, UP3, 0x80, 0x0 ;  /* 0x000000000000781c */ /* 0x000fe40003faf038 */
[----:B------:R-:W-:Y:S02]  /*c380*/  PLOP3.LUT P5, PT, PT, PT, UP3, 0x80, 0x0 ;  /* 0x000000000000781c */ /* 0x000fe40003faf038 */
[----:B-1----:R-:W-:Y:S02]  /*c390*/  FMNMX.FTZ R0, R175, R2, !PT ;  /* 0x00000002af007209 */ /* 0x002fe40007810000 */
[----:B--2---:R-:W-:Y:S03]  /*c3a0*/  FMNMX.FTZ R164, R167, R164, !PT ;  /* 0x000000a4a7a47209 */ /* 0x004fe60007810000 */
[----:B------:R-:W-:Y:S02]  /*c3b0*/  FMUL.FTZ R191, R0, c[0x0][0x2d0] ;  /* 0x0000b40000bf7a20 */ /* 0x000fe40000410000 */
[----:B------:R1:W-:Y:S01]  /*c3c0*/  @P6 LDGSTS.E.BYPASS.LTC128B.128 [R231+0x8100], [R196.64], !P4 ;  /* 0x08100000c4e76fae */ /* 0x0003e2000e101d52 */
[----:B------:R-:W-:Y:S01]  /*c3d0*/  PLOP3.LUT P6, PT, PT, PT, UP3, 0x80, 0x0 ;  /* 0x000000000000781c */ /* 0x000fe20003fcf038 */
[C---:B------:R-:W-:Y:S01]  /*c3e0*/  FMUL.FTZ R189, R164.reuse, c[0x0][0x2d0] ;  /* 0x0000b400a4bd7a20 */ /* 0x040fe20000410000 */
[----:B------:R-:W-:Y:S01]  /*c3f0*/  PLOP3.LUT P6, PT, PT, PT, UP3, 0x80, 0x0 ;  /* 0x000000000000781c */ /* 0x000fe20003fcf038 */
[----:B------:R-:W-:Y:S02]  /*c400*/  FADD.FTZ R165, -R164, R165 ;  /* 0x000000a5a4a57221 */ /* 0x000fe40000010100 */
[----:B------:R-:W-:Y:S02]  /*c410*/  FADD.FTZ R2, -R0, R3 ;  /* 0x0000000300027221 */ /* 0x000fe40000010100 */
[----:B------:R2:W-:Y:S01]  /*c420*/  @P0 LDGSTS.E.BYPASS.LTC128B.128 [R231+0xa100], [R198.64], !P3 ;  /* 0x0a100000c6e70fae */ /* 0x0005e2000d901d52 */
[----:B------:R-:W-:Y:S01]  /*c430*/  PLOP3.LUT P0, PT, PT, PT, UP3, 0x80, 0x0 ;  /* 0x000000000000781c */ /* 0x000fe20003f0f038 */
[--C-:B------:R-:W-:Y:S01]  /*c440*/  FFMA.FTZ R186, R4, c[0x0][0x2d0], -R191.reuse ;  /* 0x0000b40004ba7a23 */ /* 0x100fe200000108bf */
[----:B------:R-:W-:Y:S01]  /*c450*/  PLOP3.LUT P0, PT, PT, PT, UP3, 0x80, 0x0 ;  /* 0x000000000000781c */ /* 0x000fe20003f0f038 */
[--C-:B------:R-:W-:Y:S02]  /*c460*/  FFMA.FTZ R167, R8, c[0x0][0x2d0], -R191.reuse ;  /* 0x0000b40008a77a23 */ /* 0x100fe400000108bf */
[----:B------:R-:W-:Y:S02]  /*c470*/  FFMA.FTZ R184, R9, c[0x0][0x2d0], -R191 ;  /* 0x0000b40009b87a23 */ /* 0x000fe400000108bf */
[----:B------:R3:W-:Y:S01]  /*c480*/  @P5 LDGSTS.E.BYPASS.LTC128B.128 [R231+0xc100], [R200.64], !P2 ;  /* 0x0c100000c8e75fae */ /* 0x0007e2000d101d52 */
[----:B------:R-:W-:Y:S01]  /*c490*/  PLOP3.LUT P5, PT, PT, PT, UP3, 0x80, 0x0 ;  /* 0x000000000000781c */ /* 0x000fe20003faf038 */
[--C-:B------:R-:W-:Y:S01]  /*c4a0*/  FFMA.FTZ R190, R6, c[0x0][0x2d0], -R189.reuse ;  /* 0x0000b40006be7a23 */ /* 0x100fe200000108bd */
[----:B------:R-:W-:Y:S01]  /*c4b0*/  PLOP3.LUT P5, PT, PT, PT, UP3, 0x80, 0x0 ;  /* 0x000000000000781c */ /* 0x000fe20003faf038 */
[--C-:B------:R-:W-:Y:S01]  /*c4c0*/  FFMA.FTZ R185, R7, c[0x0][0x2d0], -R189.reuse ;  /* 0x0000b40007b97a23 */ /* 0x100fe200000108bd */
[----:B------:R-:W-:Y:S01]  /*c4d0*/  MUFU.EX2 R186, R186 ;  /* 0x000000ba00ba7308 */ /* 0x000fe20000000800 */
[--C-:B------:R-:W-:Y:S02]  /*c4e0*/  FFMA.FTZ R187, R10, c[0x0][0x2d0], -R189.reuse ;  /* 0x0000b4000abb7a23 */ /* 0x100fe400000108bd */
[----:B------:R4:W-:Y:S01]  /*c4f0*/  @P6 LDGSTS.E.BYPASS.LTC128B.128 [R231+0xe100], [R176.64], !P1 ;  /* 0x0e100000b0e76fae */ /* 0x0009e2000c901d52 */
[----:B------:R-:W-:Y:S01]  /*c500*/  PLOP3.LUT P6, PT, PT, PT, UP3, 0x80, 0x0 ;  /* 0x000000000000781c */ /* 0x000fe20003fcf038 */
[----:B------:R-:W-:Y:S01]  /*c510*/  FFMA.FTZ R188, R11, c[0x0][0x2d0], -R189 ;  /* 0x0000b4000bbc7a23 */ /* 0x000fe200000108bd */
[----:B------:R-:W-:Y:S01]  /*c520*/  PLOP3.LUT P6, PT, PT, PT, UP3, 0x80, 0x0 ;  /* 0x000000000000781c */ /* 0x000fe20003fcf038 */
[----:B------:R-:W-:Y:S02]  /*c530*/  FMUL.FTZ R3, R2, c[0x0][0x2d0] ;  /* 0x0000b40002037a20 */ /* 0x000fe40000410000 */
[----:B------:R-:W-:Y:S01]  /*c540*/  FMUL.FTZ R2, R165, c[0x0][0x2d0] ;  /* 0x0000b400a5027a20 */ /* 0x000fe20000410000 */
[----:B------:R-:W-:Y:S01]  /*c550*/  MUFU.EX2 R167, R167 ;  /* 0x000000a700a77308 */ /* 0x000fe20000000800 */
[----:B------:R4:W-:Y:S01]  /*c560*/  @P0 LDGSTS.E.BYPASS.LTC128B.128 [R231+0x9100], [R178.64], !P4 ;  /* 0x09100000b2e70fae */ /* 0x0009e2000e101d52 */
[----:B------:R-:W-:Y:S01]  /*c570*/  PLOP3.LUT P0, PT, PT, PT, UP3, 0x80, 0x0 ;  /* 0x000000000000781c */ /* 0x000fe20003f0f038 */
[--C-:B------:R-:W-:Y:S01]  /*c580*/  FFMA.FTZ R165, R5, c[0x0][0x2d0], -R191.reuse ;  /* 0x0000b40005a57a23 */ /* 0x100fe200000108bf */
[----:B------:R-:W-:Y:S01]  /*c590*/  PLOP3.LUT P0, PT, PT, PT, UP3, 0x80, 0x0 ;  /* 0x000000000000781c */ /* 0x000fe20003f0f038 */
[--C-:B------:R-:W-:Y:S02]  /*c5a0*/  FFMA.FTZ R192, R12, c[0x0][0x2d0], -R191.reuse ;  /* 0x0000b4000cc07a23 */ /* 0x100fe400000108bf */
[----:B------:R-:W-:Y:S02]  /*c5b0*/  FFMA.FTZ R193, R13, c[0x0][0x2d0], -R191 ;  /* 0x0000b4000dc17a23 */ /* 0x000fe400000108bf */
[----:B------:R5:W-:Y:S01]  /*c5c0*/  @P5 LDGSTS.E.BYPASS.LTC128B.128 [R231+0xb100], [R168.64], !P3 ;  /* 0x0b100000a8e75fae */ /* 0x000be2000d901d52 */
[----:B------:R-:W4:Y:S01]  /*c5d0*/  MUFU.EX2 R3, R3 ;  /* 0x0000000300037308 */ /* 0x000f220000000800 */
[--C-:B------:R-:W-:Y:S01]  /*c5e0*/  FFMA.FTZ R194, R14, c[0x0][0x2d0], -R189.reuse ;  /* 0x0000b4000ec27a23 */ /* 0x100fe200000108bd */
[----:B------:R-:W-:Y:S01]  /*c5f0*/  PLOP3.LUT P5, PT, PT, PT, UP3, 0x80, 0x0 ;  /* 0x000000000000781c */ /* 0x000fe20003faf038 */
[----:B------:R-:W-:Y:S02]  /*c600*/  FFMA.FTZ R195, R15, c[0x0][0x2d0], -R189 ;  /* 0x0000b4000fc37a23 */ /* 0x000fe400000108bd */
[--C-:B-1----:R-:W-:Y:S02]  /*c610*/  FFMA.FTZ R196, R16, c[0x0][0x2d0], -R191.reuse ;  /* 0x0000b40010c47a23 */ /* 0x102fe400000108bf */
[----:B------:R5:W-:Y:S01]  /*c620*/  @P6 LDGSTS.E.BYPASS.LTC128B.128 [R231+0xd100], [R170.64], !P2 ;  /* 0x0d100000aae76fae */ /* 0x000be2000d101d52 */
[----:B------:R-:W-:Y:S02]  /*c630*/  FFMA.FTZ R197, R17, c[0x0][0x2d0], -R191 ;  /* 0x0000b40011c57a23 */ /* 0x000fe400000108bf */
[----:B------:R-:W1:Y:S01]  /*c640*/  MUFU.EX2 R2, R2 ;  /* 0x0000000200027308 */ /* 0x000e620000000800 */
[--C-:B--2---:R-:W-:Y:S02]  /*c650*/  FFMA.FTZ R198, R18, c[0x0][0x2d0], -R189.reuse ;  /* 0x0000b40012c67a23 */ /* 0x104fe400000108bd */
[----:B------:R-:W-:Y:S02]  /*c660*/  FFMA.FTZ R199, R19, c[0x0][0x2d0], -R189 ;  /* 0x0000b40013c77a23 */ /* 0x000fe400000108bd */
[----:B------:R2:W-:Y:S01]  /*c670*/  @P0 LDGSTS.E.BYPASS.LTC128B.128 [R231+0xf100], [R172.64], !P1 ;  /* 0x0f100000ace70fae */ /* 0x0005e2000c901d52 */
[--C-:B---3--:R-:W-:Y:S01]  /*c680*/  FFMA.FTZ R200, R28, c[0x0][0x2d0], -R191.reuse ;  /* 0x0000b4001cc87a23 */ /* 0x108fe200000108bf */
[----:B------:R-:W-:Y:S01]  /*c690*/  PLOP3.LUT P0, PT, PT, PT, UP0, 0x80, 0x0 ;  /* 0x000000000000781c */ /* 0x000fe20003f0f008 */
[----:B------:R-:W-:Y:S02]  /*c6a0*/  FFMA.FTZ R201, R29, c[0x0][0x2d0], -R191 ;  /* 0x0000b4001dc97a23 */ /* 0x000fe400000108bf */
[----:B------:R-:W3:Y:S01]  /*c6b0*/  MUFU.EX2 R165, R165 ;  /* 0x000000a500a57308 */ /* 0x000ee20000000800 */
[--C-:B------:R-:W-:Y:S02]  /*c6c0*/  FFMA.FTZ R202, R30, c[0x0][0x2d0], -R189.reuse ;  /* 0x0000b4001eca7a23 */ /* 0x100fe400000108bd */
[----:B----4-:R-:W-:Y:S01]  /*c6d0*/  LDSM.16.MT88.4 R176, [R221+0x100] ;  /* 0x00010000ddb0783b */ /* 0x010fe20000004200 */
[C---:B------:R-:W-:Y:S02]  /*c6e0*/  FMUL.FTZ R4, R3.reuse, R160 ;  /* 0x000000a003047220 */ /* 0x040fe40000410000 */
[C---:B------:R-:W-:Y:S02]  /*c6f0*/  FMUL.FTZ R5, R3.reuse, R161 ;  /* 0x000000a103057220 */ /* 0x040fe40000410000 */
[C---:B------:R-:W-:Y:S02]  /*c700*/  FMUL.FTZ R8, R3.reuse, R156 ;  /* 0x0000009c03087220 */ /* 0x040fe40000410000 */
[----:B------:R-:W4:Y:S01]  /*c710*/  MUFU.EX2 R184, R184 ;  /* 0x000000b800b87308 */ /* 0x000f220000000800 */
[C---:B------:R-:W-:Y:S01]  /*c720*/  FMUL.FTZ R9, R3.reuse, R157 ;  /* 0x0000009d03097220 */ /* 0x040fe20000410000 */
[----:B------:R-:W-:Y:S01]  /*c730*/  LDSM.16.MT88.4 R12, [R220+0x6100] ;  /* 0x00610000dc0c783b */ /* 0x000fe20000004200 */
[----:B------:R-:W-:Y:S02]  /*c740*/  FMUL.FTZ R132, R3, R132 ;  /* 0x0000008403847220 */ /* 0x000fe40000410000 */
[C---:B-1----:R-:W-:Y:S02]  /*c750*/  FMUL.FTZ R6, R2.reuse, R162 ;  /* 0x000000a202067220 */ /* 0x042fe40000410000 */
[C---:B------:R-:W-:Y:S02]  /*c760*/  FMUL.FTZ R7, R2.reuse, R163 ;  /* 0x000000a302077220 */ /* 0x040fe40000410000 */
[C---:B------:R-:W-:Y:S01]  /*c770*/  FMUL.FTZ R10, R2.reuse, R158 ;  /* 0x0000009e020a7220 */ /* 0x040fe20000410000 */
[----:B-----5:R-:W1:Y:S01]  /*c780*/  LDSM.16.MT88.4 R168, [R227+0x100] ;  /* 0x00010000e3a8783b */ /* 0x020e620000004200 */
[----:B------:R-:W-:Y:S01]  /*c790*/  MUFU.EX2 R190, R190 ;  /* 0x000000be00be7308 */ /* 0x000fe20000000800 */
[C---:B------:R-:W-:Y:S01]  /*c7a0*/  FMUL.FTZ R11, R2.reuse, R159 ;  /* 0x0000009f020b7220 */ /* 0x040fe20000410000 */
[----:B---3--:R-:W-:Y:S01]  /*c7b0*/  F2FP.PACK_AB R160, R165, R186 ;  /* 0x000000baa5a0723e */ /* 0x008fe200000000ff */
[C---:B------:R-:W-:Y:S02]  /*c7c0*/  FMUL.FTZ R133, R3.reuse, R133 ;  /* 0x0000008503857220 */ /* 0x040fe40000410000 */
[C---:B------:R-:W-:Y:S02]  /*c7d0*/  FMUL.FTZ R134, R2.reuse, R134 ;  /* 0x0000008602867220 */ /* 0x040fe40000410000 */
[----:B--2---:R-:W2:Y:S01]  /*c7e0*/  LDSM.16.MT88.4 R172, [R222+0x100] ;  /* 0x00010000deac783b */ /* 0x004ea20000004200 */
[----:B------:R-:W-:Y:S02]  /*c7f0*/  FMUL.FTZ R135, R2, R135 ;  /* 0x0000008702877220 */ /* 0x000fe40000410000 */
[----:B------:R-:W3:Y:S01]  /*c800*/  MUFU.EX2 R185, R185 ;  /* 0x000000b900b97308 */ /* 0x000ee20000000800 */
[C---:B------:R-:W-:Y:S01]  /*c810*/  FMUL.FTZ R136, R3.reuse, R136 ;  /* 0x0000008803887220 */ /* 0x040fe20000410000 */
[----:B----4-:R-:W-:Y:S01]  /*c820*/  F2FP.PACK_AB R162, R184, R167 ;  /* 0x000000a7b8a2723e */ /* 0x010fe200000000ff */
[C---:B------:R-:W-:Y:S02]  /*c830*/  FMUL.FTZ R137, R3.reuse, R137 ;  /* 0x0000008903897220 */ /* 0x040fe40000410000 */
[----:B------:R-:W4:Y:S01]  /*c840*/  LDSM.16.MT88.4 R156, [R220+0x100] ;  /* 0x00010000dc9c783b */ /* 0x000f220000004200 */
[C---:B------:R-:W-:Y:S02]  /*c850*/  FMUL.FTZ R138, R2.reuse, R138 ;  /* 0x0000008a028a7220 */ /* 0x040fe40000410000 */
[C---:B------:R-:W-:Y:S02]  /*c860*/  FMUL.FTZ R139, R2.reuse, R139 ;  /* 0x0000008b028b7220 */ /* 0x040fe40000410000 */
[----:B------:R-:W-:Y:S01]  /*c870*/  MUFU.EX2 R187, R187 ;  /* 0x000000bb00bb7308 */ /* 0x000fe20000000800 */
[C---:B------:R-:W-:Y:S02]  /*c880*/  FMUL.FTZ R140, R3.reuse, R140 ;  /* 0x0000008c038c7220 */ /* 0x040fe40000410000 */
[----:B------:R-:W-:Y:S01]  /*c890*/  FMUL.FTZ R141, R3, R141 ;  /* 0x0000008d038d7220 */ /* 0x000fe20000410000 */
[----:B------:R-:W-:Y:S01]  /*c8a0*/  LDSM.16.MT88.4 R16, [R222+0x900] ;  /* 0x00090000de10783b */ /* 0x000fe20000004200 */
[C---:B------:R-:W-:Y:S02]  /*c8b0*/  FMUL.FTZ R142, R2.reuse, R142 ;  /* 0x0000008e028e7220 */ /* 0x040fe40000410000 */
[----:B------:R-:W-:Y:S02]  /*c8c0*/  FMUL.FTZ R143, R2, R143 ;  /* 0x0000008f028f7220 */ /* 0x000fe40000410000 */
[----:B------:R-:W-:Y:S01]  /*c8d0*/  FFMA.FTZ R203, R31, c[0x0][0x2d0], -R189 ;  /* 0x0000b4001fcb7a23 */ /* 0x000fe200000108bd */
[----:B------:R-:W5:Y:S01]  /*c8e0*/  MUFU.EX2 R188, R188 ;  /* 0x000000bc00bc7308 */ /* 0x000f620000000800 */
[----:B------:R-:W-:Y:S01]  /*c8f0*/  FFMA.FTZ R32, R32, c[0x0][0x2d0], -R191 ;  /* 0x0000b40020207a23 */ /* 0x000fe200000108bf */
[----:B------:R-:W-:Y:S01]  /*c900*/  LDSM.16.MT88.4 R180, [R220+0x2900] ;  /* 0x00290000dcb4783b */ /* 0x000fe20000004200 */
[----:B------:R-:W-:Y:S01]  /*c910*/  FMUL.FTZ R144, R3, R144 ;  /* 0x0000009003907220 */ /* 0x000fe20000410000 */
[----:B---3--:R-:W-:Y:S01]  /*c920*/  F2FP.PACK_AB R161, R185, R190 ;  /* 0x000000beb9a1723e */ /* 0x008fe200000000ff */
[C---:B------:R-:W-:Y:S02]  /*c930*/  FMUL.FTZ R145, R3.reuse, R145 ;  /* 0x0000009103917220 */ /* 0x040fe40000410000 */
[C---:B------:R-:W-:Y:S02]  /*c940*/  FMUL.FTZ R146, R2.reuse, R146 ;  /* 0x0000009202927220 */ /* 0x040fe40000410000 */
[C---:B------:R-:W-:Y:S01]  /*c950*/  FMUL.FTZ R147, R2.reuse, R147 ;  /* 0x0000009302937220 */ /* 0x040fe20000410000 */
[----:B------:R-:W-:Y:S01]  /*c960*/  LDSM.16.MT88.4 R28, [R221+0x7100] ;  /* 0x00710000dd1c783b */ /* 0x000fe20000004200 */
[C---:B------:R-:W-:Y:S01]  /*c970*/  FMUL.FTZ R148, R3.reuse, R148 ;  /* 0x0000009403947220 */ /* 0x040fe20000410000 */
[----:B------:R-:W-:Y:S01]  /*c980*/  MUFU.EX2 R192, R192 ;  /* 0x000000c000c07308 */ /* 0x000fe20000000800 */
[C---:B------:R-:W-:Y:S02]  /*c990*/  FMUL.FTZ R149, R3.reuse, R149 ;  /* 0x0000009503957220 */ /* 0x040fe40000410000 */
[C---:B------:R-:W-:Y:S02]  /*c9a0*/  FMUL.FTZ R150, R2.reuse, R150 ;  /* 0x0000009602967220 */ /* 0x040fe40000410000 */
[C---:B------:R-:W-:Y:S01]  /*c9b0*/  FMUL.FTZ R151, R2.reuse, R151 ;  /* 0x0000009702977220 */ /* 0x040fe20000410000 */
[----:B------:R-:W0:Y:S01]  /*c9c0*/  LDGDEPBAR ;  /* 0x00000000000079af */ /* 0x000e220000000000 */
[C---:B------:R-:W-:Y:S02]  /*c9d0*/  FMUL.FTZ R152, R3.reuse, R152 ;  /* 0x0000009803987220 */ /* 0x040fe40000410000 */
[C---:B------:R-:W-:Y:S01]  /*c9e0*/  FMUL.FTZ R153, R3.reuse, R153 ;  /* 0x0000009903997220 */ /* 0x040fe20000410000 */
[----:B------:R-:W3:Y:S01]  /*c9f0*/  MUFU.EX2 R193, R193 ;  /* 0x000000c100c17308 */ /* 0x000ee20000000800 */
[----:B------:R-:W-:Y:S01]  /*ca00*/  FMUL.FTZ R154, R2, R154 ;  /* 0x0000009a029a7220 */ /* 0x000fe20000410000 */
[----:B-----5:R-:W-:Y:S01]  /*ca10*/  F2FP.PACK_AB R163, R188, R187 ;  /* 0x000000bbbca3723e */ /* 0x020fe200000000ff */
[C---:B------:R-:W-:Y:S02]  /*ca20*/  FMUL.FTZ R155, R2.reuse, R155 ;  /* 0x0000009b029b7220 */ /* 0x040fe40000410000 */
[C---:B------:R-:W-:Y:S02]  /*ca30*/  FMUL.FTZ R36, R3.reuse, R36 ;  /* 0x0000002403247220 */ /* 0x040fe40000410000 */
[C---:B------:R-:W-:Y:S02]  /*ca40*/  FMUL.FTZ R37, R3.reuse, R37 ;  /* 0x0000002503257220 */ /* 0x040fe40000410000 */
[C---:B-1----:R-:W-:Y:S01]  /*ca50*/  HMMA.16816.F32 R4, R160.reuse, R168, R4 ;  /* 0x000000a8a004723c */ /* 0x042fe20000001804 */
[----:B------:R-:W-:Y:S04]  /*ca60*/  MUFU.EX2 R194, R194 ;  /* 0x000000c200c27308 */ /* 0x000fe80000000800 */
[C---:B------:R-:W-:Y:S02]  /*ca70*/  FMUL.FTZ R38, R2.reuse, R38 ;  /* 0x0000002602267220 */ /* 0x040fe40000410000 */
[C---:B------:R-:W-:Y:S01]  /*ca80*/  FMUL.FTZ R39, R2.reuse, R39 ;  /* 0x0000002702277220 */ /* 0x040fe20000410000 */
[C---:B------:R-:W-:Y:S01]  /*ca90*/  HMMA.16816.F32 R8, R160.reuse, R170, R8 ;  /* 0x000000aaa008723c */ /* 0x040fe20000001808 */
[----:B------:R-:W1:Y:S02]  /*caa0*/  LDSM.16.MT88.4 R168, [R227+0x2100] ;  /* 0x00210000e3a8783b */ /* 0x000e640000004200 */
[----:B------:R-:W5:Y:S01]  /*cab0*/  MUFU.EX2 R195, R195 ;  /* 0x000000c300c37308 */ /* 0x000f620000000800 */
[C---:B------:R-:W-:Y:S02]  /*cac0*/  FMUL.FTZ R40, R3.reuse, R40 ;  /* 0x0000002803287220 */ /* 0x040fe40000410000 */
[C---:B------:R-:W-:Y:S02]  /*cad0*/  FMUL.FTZ R41, R3.reuse, R41 ;  /* 0x0000002903297220 */ /* 0x040fe40000410000 */
[C---:B--2---:R-:W-:Y:S04]  /*cae0*/  HMMA.16816.F32 R132, R160.reuse, R172, R132 ;  /* 0x000000aca084723c */ /* 0x044fe80000001884 */
[C---:B------:R-:W-:Y:S01]  /*caf0*/  FMUL.FTZ R42, R2.reuse, R42 ;  /* 0x0000002a022a7220 */ /* 0x040fe20000410000 */
[----:B------:R-:W-:Y:S01]  /*cb00*/  MUFU.EX2 R196, R196 ;  /* 0x000000c400c47308 */ /* 0x000fe20000000800 */
[C---:B------:R-:W-:Y:S02]  /*cb10*/  FMUL.FTZ R43, R2.reuse, R43 ;  /* 0x0000002b022b7220 */ /* 0x040fe40000410000 */
[C---:B------:R-:W-:Y:S01]  /*cb20*/  HMMA.16816.F32 R136, R160.reuse, R174, R136 ;  /* 0x000000aea088723c */ /* 0x040fe20000001888 */
[----:B------:R-:W2:Y:S03]  /*cb30*/  LDSM.16.MT88.4 R172, [R222+0x2100] ;  /* 0x00210000deac783b */ /* 0x000ea60000004200 */
[C---:B------:R-:W-:Y:S02]  /*cb40*/  FMUL.FTZ R44, R3.reuse, R44 ;  /* 0x0000002c032c7220 */ /* 0x040fe40000410000 */
[C---:B------:R-:W-:Y:S01]  /*cb50*/  FMUL.FTZ R45, R3.reuse, R45 ;  /* 0x0000002d032d7220 */ /* 0x040fe20000410000 */
[----:B------:R-:W1:Y:S01]  /*cb60*/  MUFU.EX2 R197, R197 ;  /* 0x000000c500c57308 */ /* 0x000e620000000800 */
[C---:B------:R-:W-:Y:S04]  /*cb70*/  HMMA.16816.F32 R140, R160.reuse, R176, R140 ;  /* 0x000000b0a08c723c */ /* 0x040fe8000000188c */
[C---:B------:R-:W-:Y:S02]  /*cb80*/  FMUL.FTZ R46, R2.reuse, R46 ;  /* 0x0000002e022e7220 */ /* 0x040fe40000410000 */
[C---:B------:R-:W-:Y:S02]  /*cb90*/  FMUL.FTZ R47, R2.reuse, R47 ;  /* 0x0000002f022f7220 */ /* 0x040fe40000410000 */
[C---:B------:R-:W-:Y:S01]  /*cba0*/  HMMA.16816.F32 R144, R160.reuse, R178, R144 ;  /* 0x000000b2a090723c */ /* 0x040fe20000001890 */
[----:B------:R-:W-:Y:S01]  /*cbb0*/  LDSM.16.MT88.4 R176, [R221+0x2900] ;  /* 0x00290000ddb0783b */ /* 0x000fe20000004200 */
[----:B------:R-:W-:Y:S02]  /*cbc0*/  MUFU.EX2 R198, R198 ;  /* 0x000000c600c67308 */ /* 0x000fe40000000800 */
[C---:B------:R-:W-:Y:S02]  /*cbd0*/  FMUL.FTZ R48, R3.reuse, R48 ;  /* 0x0000003003307220 */ /* 0x040fe40000410000 */
[C---:B------:R-:W-:Y:S02]  /*cbe0*/  FMUL.FTZ R49, R3.reuse, R49 ;  /* 0x0000003103317220 */ /* 0x040fe40000410000 */
[C---:B----4-:R-:W-:Y:S04]  /*cbf0*/  HMMA.16816.F32 R148, R160.reuse, R156, R148 ;  /* 0x0000009ca094723c */ /* 0x050fe80000001894 */
[C---:B------:R-:W-:Y:S01]  /*cc00*/  FMUL.FTZ R50, R2.reuse, R50 ;  /* 0x0000003202327220 */ /* 0x040fe20000410000 */
[----:B------:R-:W4:Y:S01]  /*cc10*/  MUFU.EX2 R199, R199 ;  /* 0x000000c700c77308 */ /* 0x000f220000000800 */
[C---:B------:R-:W-:Y:S02]  /*cc20*/  FMUL.FTZ R51, R2.reuse, R51 ;  /* 0x0000003302337220 */ /* 0x040fe40000410000 */
[C---:B------:R-:W-:Y:S01]  /*cc30*/  HMMA.16816.F32 R152, R160.reuse, R158, R152 ;  /* 0x0000009ea098723c */ /* 0x040fe20000001898 */
[----:B------:R-:W3:Y:S03]  /*cc40*/  LDSM.16.MT88.4 R156, [R221+0x2100] ;  /* 0x00210000dd9c783b */ /* 0x000ee60000004200 */
[C---:B------:R-:W-:Y:S02]  /*cc50*/  FMUL.FTZ R52, R3.reuse, R52 ;  /* 0x0000003403347220 */ /* 0x040fe40000410000 */
[C---:B------:R-:W-:Y:S01]  /*cc60*/  FMUL.FTZ R53, R3.reuse, R53 ;  /* 0x0000003503357220 */ /* 0x040fe20000410000 */
[----:B------:R-:W-:Y:S01]  /*cc70*/  MUFU.EX2 R200, R200 ;  /* 0x000000c800c87308 */ /* 0x000fe20000000800 */
[C---:B-1----:R-:W-:Y:S04]  /*cc80*/  HMMA.16816.F32 R36, R160.reuse, R168, R36 ;  /* 0x000000a8a024723c */ /* 0x042fe80000001824 */
[C---:B------:R-:W-:Y:S02]  /*cc90*/  FMUL.FTZ R54, R2.reuse, R54 ;  /* 0x0000003602367220 */ /* 0x040fe40000410000 */
[C---:B------:R-:W-:Y:S02]  /*cca0*/  FMUL.FTZ R55, R2.reuse, R55 ;  /* 0x0000003702377220 */ /* 0x040fe40000410000 */
[C---:B------:R-:W-:Y:S01]  /*ccb0*/  HMMA.16816.F32 R40, R160.reuse, R170, R40 ;  /* 0x000000aaa028723c */ /* 0x040fe20000001828 */
[----:B------:R-:W1:Y:S01]  /*ccc0*/  LDSM.16.MT88.4 R168, [R220+0x2100] ;  /* 0x00210000dca8783b */ /* 0x000e620000004200 */
[----:B------:R-:W-:Y:S02]  /*ccd0*/  MUFU.EX2 R201, R201 ;  /* 0x000000c900c97308 */ /* 0x000fe40000000800 */
        /* <DEDUP_REMOVED lines=10> */
[----:B------:R-:W-:Y:S01]  /*cd80*/  MUFU.EX2 R203, R203 ;  /* 0x000000cb00cb7308 */ /* 0x000fe20000000800 */
[C---:B------:R-:W-:Y:S01]  /*cd90*/  FMUL.FTZ R62, R2.reuse, R62 ;  /* 0x0000003e023e7220 */ /* 0x040fe20000410000 */
[C---:B---3--:R-:W-:Y:S03]  /*cda0*/  HMMA.16816.F32 R52, R160.reuse, R156, R52 ;  /* 0x0000009ca034723c */ /* 0x048fe60000001834 */
[C---:B------:R-:W-:Y:S02]  /*cdb0*/  FMUL.FTZ R63, R2.reuse, R63 ;  /* 0x0000003f023f7220 */ /* 0x040fe40000410000 */
[C---:B------:R-:W-:Y:S02]  /*cdc0*/  FMUL.FTZ R64, R3.reuse, R64 ;  /* 0x0000004003407220 */ /* 0x040fe40000410000 */
[C---:B------:R-:W-:Y:S01]  /*cdd0*/  FMUL.FTZ R65, R3.reuse, R65 ;  /* 0x0000004103417220 */ /* 0x040fe20000410000 */
[C---:B------:R-:W-:Y:S01]  /*cde0*/  HMMA.16816.F32 R56, R160.reuse, R158, R56 ;  /* 0x0000009ea038723c */ /* 0x040fe20000001838 */
[----:B------:R-:W3:Y:S03]  /*cdf0*/  LDSM.16.MT88.4 R156, [R222+0x4100] ;  /* 0x00410000de9c783b */ /* 0x000ee60000004200 */
        /* <DEDUP_REMOVED lines=83> */
[----:B------:R-:W-:Y:S02]  /*d330*/  LDSM.16.MT88.4 R172, [R227+0x2900] ;  /* 0x00290000e3ac783b */ /* 0x000fe40000004200 */
[C---:B------:R-:W-:Y:S02]  /*d340*/  FMUL.FTZ R126, R2.reuse, R126 ;  /* 0x0000007e027e7220 */ /* 0x040fe40000410000 */
[C---:B------:R-:W-:Y:S02]  /*d350*/  FMUL.FTZ R127, R2.reuse, R127 ;  /* 0x0000007f027f7220 */ /* 0x040fe40000410000 */
[C---:B------:R-:W-:Y:S02]  /*d360*/  FMUL.FTZ R128, R3.reuse, R128 ;  /* 0x0000008003807220 */ /* 0x040fe40000410000 */
[----:B------:R-:W-:Y:S03]  /*d370*/  FMUL.FTZ R129, R3, R129 ;  /* 0x0000008103817220 */ /* 0x000fe60000410000 */
[C---:B------:R-:W-:Y:S03]  /*d380*/  HMMA.16816.F32 R124, R160.reuse, R12, R124 ;  /* 0x0000000ca07c723c */ /* 0x040fe6000000187c */
[C---:B------:R-:W-:Y:S02]  /*d390*/  FMUL.FTZ R130, R2.reuse, R130 ;  /* 0x0000008202827220 */ /* 0x040fe40000410000 */
[C---:B------:R-:W-:Y:S02]  /*d3a0*/  FMUL.FTZ R131, R2.reuse, R131 ;  /* 0x0000008302837220 */ /* 0x040fe40000410000 */
[----:B------:R-:W-:Y:S01]  /*d3b0*/  F2FP.PACK_AB R12, R193, R192 ;  /* 0x000000c0c10c723e */ /* 0x000fe200000000ff */
[----:B------:R-:W-:Y:S01]  /*d3c0*/  FFMA.FTZ R186, R3, R244, R186 ;  /* 0x000000f403ba7223 */ /* 0x000fe200000100ba */
[----:B-----5:R-:W-:Y:S03]  /*d3d0*/  F2FP.PACK_AB R13, R195, R194 ;  /* 0x000000c2c30d723e */ /* 0x020fe600000000ff */
[----:B------:R-:W-:Y:S01]  /*d3e0*/  HMMA.16816.F32 R128, R160, R14, R128 ;  /* 0x0000000ea080723c */ /* 0x000fe20000001880 */
[----:B------:R-:W2:Y:S02]  /*d3f0*/  LDSM.16.MT88.4 R160, [R220+0x900] ;  /* 0x00090000dca0783b */ /* 0x000ea40000004200 */
[----:B------:R-:W-:Y:S02]  /*d400*/  FFMA.FTZ R190, R2, R241, R190 ;  /* 0x000000f102be7223 */ /* 0x000fe400000100be */
[----:B------:R-:W-:Y:S02]  /*d410*/  FADD.FTZ R186, R165, R186 ;  /* 0x000000baa5ba7221 */ /* 0x000fe40000010000 */
[----:B------:R-:W-:Y:S01]  /*d420*/  F2FP.PACK_AB R14, R197, R196 ;  /* 0x000000c4c50e723e */ /* 0x000fe200000000ff */
[----:B------:R-:W-:Y:S01]  /*d430*/  FADD.FTZ R190, R185, R190 ;  /* 0x000000beb9be7221 */ /* 0x000fe20000010000 */
[----:B----4-:R-:W-:Y:S03]  /*d440*/  F2FP.PACK_AB R15, R199, R198 ;  /* 0x000000c6c70f723e */ /* 0x010fe600000000ff */
[----:B------:R-:W-:Y:S02]  /*d450*/  FADD.FTZ R167, R167, R186 ;  /* 0x000000baa7a77221 */ /* 0x000fe40000010000 */
[----:B------:R-:W-:Y:S02]  /*d460*/  FADD.FTZ R187, R187, R190 ;  /* 0x000000bebbbb7221 */ /* 0x000fe40000010000 */
[C---:B---3--:R-:W-:Y:S05]  /*d470*/  HMMA.16816.F32 R4, R12.reuse, R156, R4 ;  /* 0x0000009c0c04723c */ /* 0x048fea0000001804 */
[----:B------:R-:W-:Y:S02]  /*d480*/  FADD.FTZ R167, R184, R167 ;  /* 0x000000a7b8a77221 */ /* 0x000fe40000010000 */
[----:B------:R-:W-:Y:S01]  /*d490*/  FADD.FTZ R187, R188, R187 ;  /* 0x000000bbbcbb7221 */ /* 0x000fe20000010000 */
[C---:B------:R-:W-:Y:S01]  /*d4a0*/  HMMA.16816.F32 R8, R12.reuse, R158, R8 ;  /* 0x0000009e0c08723c */ /* 0x040fe20000001808 */
[----:B------:R-:W3:Y:S03]  /*d4b0*/  LDSM.16.MT88.4 R156, [R222+0x2900] ;  /* 0x00290000de9c783b */ /* 0x000ee60000004200 */
[----:B------:R-:W-:Y:S02]  /*d4c0*/  FADD.FTZ R192, R192, R167 ;  /* 0x000000a7c0c07221 */ /* 0x000fe40000010000 */
[----:B------:R-:W-:Y:S02]  /*d4d0*/  FADD.FTZ R194, R194, R187 ;  /* 0x000000bbc2c27221 */ /* 0x000fe40000010000 */
[C---:B------:R-:W-:Y:S04]  /*d4e0*/  HMMA.16816.F32 R132, R12.reuse, R16, R132 ;  /* 0x000000100c84723c */ /* 0x040fe80000001884 */
        /* <DEDUP_REMOVED lines=11> */
[----:B------:R-:W-:Y:S02]  /*d5a0*/  IMAD.MOV.U32 R165, RZ, RZ, R164 ;  /* 0x000000ffffa57224 */ /* 0x000fe400078e00a4 */
[----:B------:R-:W-:Y:S02]  /*d5b0*/  IMAD.MOV.U32 R3, RZ, RZ, R0 ;  /* 0x000000ffff037224 */ /* 0x000fe400078e0000 */
        /* <DEDUP_REMOVED lines=9> */
[C---:B------:R-:W-:Y:S07]  /*d650*/  HMMA.16816.F32 R52, R12.reuse, R176, R52 ;  /* 0x000000b00c34723c */ /* 0x040fee0000001834 */
[--C-:B------:R-:W-:Y:S01]  /*d660*/  FFMA.FTZ R176, R20, c[0x0][0x2d0], -R191.reuse ;  /* 0x0000b40014b07a23 */ /* 0x100fe200000108bf */
[C---:B------:R-:W-:Y:S04]  /*d670*/  HMMA.16816.F32 R56, R12.reuse, R178, R56 ;  /* 0x000000b20c38723c */ /* 0x040fe80000001838 */
[----:B------:R-:W-:Y:S01]  /*d680*/  FFMA.FTZ R177, R21, c[0x0][0x2d0], -R191 ;  /* 0x0000b40015b17a23 */ /* 0x000fe200000108bf */
[----:B------:R-:W-:Y:S02]  /*d690*/  MUFU.EX2 R176, R176 ;  /* 0x000000b000b07308 */ /* 0x000fe40000000800 */
[--C-:B------:R-:W-:Y:S01]  /*d6a0*/  FFMA.FTZ R178, R22, c[0x0][0x2d0], -R189.reuse ;  /* 0x0000b40016b27a23 */ /* 0x100fe200000108bd */
[C---:B------:R-:W-:Y:S04]  /*d6b0*/  HMMA.16816.F32 R60, R12.reuse, R180, R60 ;  /* 0x000000b40c3c723c */ /* 0x040fe8000000183c */
[----:B------:R-:W-:Y:S02]  /*d6c0*/  FFMA.FTZ R179, R23, c[0x0][0x2d0], -R189 ;  /* 0x0000b40017b37a23 */ /* 0x000fe400000108bd */
[----:B------:R-:W-:Y:S01]  /*d6d0*/  LDSM.16.MT88.4 R20, [R220+0x6900] ;  /* 0x00690000dc14783b */ /* 0x000fe20000004200 */
[--C-:B------:R-:W-:Y:S01]  /*d6e0*/  FFMA.FTZ R180, R24, c[0x0][0x2d0], -R191.reuse ;  /* 0x0000b40018b47a23 */ /* 0x100fe200000108bf */
[C---:B------:R-:W-:Y:S01]  /*d6f0*/  HMMA.16816.F32 R64, R12.reuse, R182, R64 ;  /* 0x000000b60c40723c */ /* 0x040fe20000001840 */
[----:B------:R-:W5:Y:S03]  /*d700*/  MUFU.EX2 R177, R177 ;  /* 0x000000b100b17308 */ /* 0x000f660000000800 */
[--C-:B------:R-:W-:Y:S02]  /*d710*/  FFMA.FTZ R181, R25, c[0x0][0x2d0], -R191.reuse ;  /* 0x0000b40019b57a23 */ /* 0x100fe400000108bf */
[----:B------:R-:W-:Y:S02]  /*d720*/  FFMA.FTZ R191, R33, c[0x0][0x2d0], -R191 ;  /* 0x0000b40021bf7a23 */ /* 0x000fe400000108bf */
[C---:B----4-:R-:W-:Y:S03]  /*d730*/  HMMA.16816.F32 R68, R12.reuse, R16, R68 ;  /* 0x000000100c44723c */ /* 0x050fe60000001844 */
[----:B------:R-:W-:Y:S01]  /*d740*/  MUFU.EX2 R178, R178 ;  /* 0x000000b200b27308 */ /* 0x000fe20000000800 */
[--C-:B------:R-:W-:Y:S02]  /*d750*/  FFMA.FTZ R182, R26, c[0x0][0x2d0], -R189.reuse ;  /* 0x0000b4001ab67a23 */ /* 0x100fe400000108bd */
[----:B------:R-:W-:Y:S02]  /*d760*/  FFMA.FTZ R183, R27, c[0x0][0x2d0], -R189 ;  /* 0x0000b4001bb77a23 */ /* 0x000fe400000108bd */
[C---:B------:R-:W-:Y:S01]  /*d770*/  HMMA.16816.F32 R72, R12.reuse, R18, R72 ;  /* 0x000000120c48723c */ /* 0x040fe20000001848 */
[----:B------:R-:W4:Y:S04]  /*d780*/  LDSM.16.MT88.4 R16, [R227+0x6900] ;  /* 0x00690000e310783b */ /* 0x000f280000004200 */
[----:B------:R-:W-:Y:S03]  /*d790*/  MUFU.EX2 R191, R191 ;  /* 0x000000bf00bf7308 */ /* 0x000fe60000000800 */
[C---:B-1----:R-:W-:Y:S01]  /*d7a0*/  HMMA.16816.F32 R76, R12.reuse, R168, R76 ;  /* 0x000000a80c4c723c */ /* 0x042fe2000000184c */
[----:B------:R-:W-:Y:S06]  /*d7b0*/  LDSM.16.MT88.4 R24, [R222+0x1100] ;  /* 0x00110000de18783b */ /* 0x000fec0000004200 */
[----:B------:R-:W1:Y:S01]  /*d7c0*/  MUFU.EX2 R179, R179 ;  /* 0x000000b300b37308 */ /* 0x000e620000000800 */
[C---:B------:R-:W-:Y:S01]  /*d7d0*/  HMMA.16816.F32 R80, R12.reuse, R170, R80 ;  /* 0x000000aa0c50723c */ /* 0x040fe20000001850 */
[----:B------:R-:W1:Y:S07]  /*d7e0*/  LDSM.16.MT88.4 R168, [R222+0x6900] ;  /* 0x00690000dea8783b */ /* 0x000e6e0000004200 */
[C---:B--2---:R-:W-:Y:S01]  /*d7f0*/  HMMA.16816.F32 R84, R12.reuse, R160, R84 ;  /* 0x000000a00c54723c */ /* 0x044fe20000001854 */
[----:B------:R-:W-:Y:S07]  /*d800*/  MUFU.EX2 R180, R180 ;  /* 0x000000b400b47308 */ /* 0x000fee0000000800 */
[C---:B------:R-:W-:Y:S01]  /*d810*/  HMMA.16816.F32 R88, R12.reuse, R162, R88 ;  /* 0x000000a20c58723c */ /* 0x040fe20000001858 */
[----:B------:R-:W2:Y:S02]  /*d820*/  LDSM.16.MT88.4 R160, [R221+0x6900] ;  /* 0x00690000dda0783b */ /* 0x000ea40000004200 */
[----:B------:R-:W1:Y:S05]  /*d830*/  MUFU.EX2 R181, R181 ;  /* 0x000000b500b57308 */ /* 0x000e6a0000000800 */
[C---:B---3--:R-:W-:Y:S05]  /*d840*/  HMMA.16816.F32 R92, R12.reuse, R156, R92 ;  /* 0x0000009c0c5c723c */ /* 0x048fea000000185c */
[----:B------:R-:W-:Y:S03]  /*d850*/  MUFU.EX2 R182, R182 ;  /* 0x000000b600b67308 */ /* 0x000fe60000000800 */
[C---:B------:R-:W-:Y:S01]  /*d860*/  HMMA.16816.F32 R96, R12.reuse, R158, R96 ;  /* 0x0000009e0c60723c */ /* 0x040fe20000001860 */
[----:B------:R-:W-:Y:S06]  /*d870*/  LDSM.16.MT88.4 R156, [R221+0x1100] ;  /* 0x00110000dd9c783b */ /* 0x000fec0000004200 */
[----:B------:R-:W3:Y:S01]  /*d880*/  MUFU.EX2 R183, R183 ;  /* 0x000000b700b77308 */ /* 0x000ee20000000800 */
        /* <DEDUP_REMOVED lines=8> */
[----:B------:R-:W-:Y:S07]  /*d910*/  LDSM.16.MT88.4 R160, [R227+0x3100] ;  /* 0x00310000e3a0783b */ /* 0x000fee0000004200 */
[C---:B------:R-:W-:Y:S08]  /*d920*/  HMMA.16816.F32 R124, R12.reuse, R20, R124 ;  /* 0x000000140c7c723c */ /* 0x040ff0000000187c */
[----:B------:R-:W-:Y:S01]  /*d930*/  HMMA.16816.F32 R128, R12, R22, R128 ;  /* 0x000000160c80723c */ /* 0x000fe20000001880 */
[----:B------:R-:W1:Y:S06]  /*d940*/  LDSM.16.MT88.4 R20, [R220+0x1100] ;  /* 0x00110000dc14783b */ /* 0x000e6c0000004200 */
[----:B-----5:R-:W-:Y:S01]  /*d950*/  F2FP.PACK_AB R12, R177, R176 ;  /* 0x000000b0b10c723e */ /* 0x020fe200000000ff */
[----:B------:R-:W-:Y:S01]  /*d960*/  FADD.FTZ R176, R176, R197 ;  /* 0x000000c5b0b07221 */ /* 0x000fe20000010000 */
[----:B------:R-:W-:Y:S03]  /*d970*/  F2FP.PACK_AB R13, R179, R178 ;  /* 0x000000b2b30d723e */ /* 0x000fe600000000ff */
[----:B------:R-:W-:Y:S01]  /*d980*/  F2FP.PACK_AB R14, R181, R180 ;  /* 0x000000b4b50e723e */ /* 0x000fe200000000ff */
[----:B------:R-:W-:Y:S01]  /*d990*/  FADD.FTZ R178, R178, R199 ;  /* 0x000000c7b2b27221 */ /* 0x000fe20000010000 */
[----:B---3--:R-:W-:Y:S01]  /*d9a0*/  F2FP.PACK_AB R15, R183, R182 ;  /* 0x000000b6b70f723e */ /* 0x008fe200000000ff */
[----:B------:R-:W-:Y:S02]  /*d9b0*/  FADD.FTZ R177, R177, R176 ;  /* 0x000000b0b1b17221 */ /* 0x000fe40000010000 */
[----:B------:R-:W-:Y:S02]  /*d9c0*/  FADD.FTZ R179, R179, R178 ;  /* 0x000000b2b3b37221 */ /* 0x000fe40000010000 */
[----:B------:R-:W-:Y:S02]  /*d9d0*/  FADD.FTZ R180, R180, R177 ;  /* 0x000000b1b4b47221 */ /* 0x000fe40000010000 */
[C---:B----4-:R-:W-:Y:S03]  /*d9e0*/  HMMA.16816.F32 R4, R12.reuse, R16, R4 ;  /* 0x000000100c04723c */ /* 0x050fe60000001804 */
[----:B------:R-:W-:Y:S02]  /*d9f0*/  FADD.FTZ R182, R182, R179 ;  /* 0x000000b3b6b67221 */ /* 0x000fe40000010000 */
[----:B------:R-:W-:Y:S02]  /*da00*/  FADD.FTZ R181, R181, R180 ;  /* 0x000000b4b5b57221 */ /* 0x000fe40000010000 */
[----:B------:R-:W-:Y:S01]  /*da10*/  FADD.FTZ R183, R183, R182 ;  /* 0x000000b6b7b77221 */ /* 0x000fe20000010000 */
        /* <DEDUP_REMOVED lines=11> */
[C---:B------:R-:W-:Y:S01]  /*dad0*/  HMMA.16816.F32 R36, R12.reuse, R160, R36 ;  /* 0x000000a00c24723c */ /* 0x040fe20000001824 */
[----:B------:R4:W-:Y:S06]  /*dae0*/  MUFU.EX2 R161, R32 ;  /* 0x0000002000a17308 */ /* 0x0009ec0000000800 */
[--C-:B------:R-:W-:Y:S01]  /*daf0*/  FFMA.FTZ R160, R34, c[0x0][0x2d0], -R189.reuse ;  /* 0x0000b40022a07a23 */ /* 0x100fe200000108bd */
[C---:B------:R-:W-:Y:S03]  /*db00*/  HMMA.16816.F32 R40, R12.reuse, R162, R40 ;  /* 0x000000a20c28723c */ /* 0x040fe60000001828 */
[----:B------:R-:W5:Y:S01]  /*db10*/  MUFU.EX2 R163, R160 ;  /* 0x000000a000a37308 */ /* 0x000f620000000800 */
[----:B------:R-:W-:Y:S04]  /*db20*/  FFMA.FTZ R189, R35, c[0x0][0x2d0], -R189 ;  /* 0x0000b40023bd7a23 */ /* 0x000fe800000108bd */
[C---:B------:R-:W-:Y:S05]  /*db30*/  HMMA.16816.F32 R44, R12.reuse, R168, R44 ;  /* 0x000000a80c2c723c */ /* 0x040fea000000182c */
[----:B------:R-:W1:Y:S03]  /*db40*/  MUFU.EX2 R189, R189 ;  /* 0x000000bd00bd7308 */ /* 0x000e660000000800 */
[C---:B------:R-:W-:Y:S01]  /*db50*/  HMMA.16816.F32 R48, R12.reuse, R170, R48 ;  /* 0x000000aa0c30723c */ /* 0x040fe20000001830 */
[----:B------:R-:W-:Y:S07]  /*db60*/  LDSM.16.MT88.4 R168, [R222+0x1900] ;  /* 0x00190000dea8783b */ /* 0x000fee0000004200 */
[C---:B--2---:R-:W-:Y:S01]  /*db70*/  HMMA.16816.F32 R52, R12.reuse, R16, R52 ;  /* 0x000000100c34723c */ /* 0x044fe20000001834 */
[----:B----4-:R-:W-:Y:S07]  /*db80*/  LDSM.16.MT88.4 R32, [R221+0x1900] ;  /* 0x00190000dd20783b */ /* 0x010fee0000004200 */
[C---:B------:R-:W-:Y:S01]  /*db90*/  HMMA.16816.F32 R56, R12.reuse, R18, R56 ;  /* 0x000000120c38723c */ /* 0x040fe20000001838 */
[----:B------:R-:W2:Y:S07]  /*dba0*/  LDSM.16.MT88.4 R16, [R221+0x5100] ;  /* 0x00510000dd10783b */ /* 0x000eae0000004200 */
[C---:B---3--:R-:W-:Y:S08]  /*dbb0*/  HMMA.16816.F32 R60, R12.reuse, R24, R60 ;  /* 0x000000180c3c723c */ /* 0x048ff0000000183c */
        /* <DEDUP_REMOVED lines=14> */
[C---:B------:R-:W-:Y:S08]  /*dca0*/  HMMA.16816.F32 R100, R12.reuse, R156, R100 ;  /* 0x0000009c0c64723c */ /* 0x040ff00000001864 */
[C---:B------:R-:W-:Y:S08]  /*dcb0*/  HMMA.16816.F32 R104, R12.reuse, R158, R104 ;  /* 0x0000009e0c68723c */ /* 0x040ff00000001868 */
[C---:B-1----:R-:W-:Y:S08]  /*dcc0*/  HMMA.16816.F32 R108, R12.reuse, R20, R108 ;  /* 0x000000140c6c723c */ /* 0x042ff0000000186c */
[C---:B------:R-:W-:Y:S01]  /*dcd0*/  HMMA.16816.F32 R112, R12.reuse, R22, R112 ;  /* 0x000000160c70723c */ /* 0x040fe20000001870 */
[----:B------:R-:W1:Y:S07]  /*dce0*/  LDSM.16.MT88.4 R20, [R227+0x3900] ;  /* 0x00390000e314783b */ /* 0x000e6e0000004200 */
[C---:B------:R-:W-:Y:S07]  /*dcf0*/  HMMA.16816.F32 R116, R12.reuse, R28, R116 ;  /* 0x0000001c0c74723c */ /* 0x040fee0000001874 */
[----:B-----5:R-:W-:Y:S01]  /*dd00*/  IMAD.MOV.U32 R28, RZ, RZ, R163 ;  /* 0x000000ffff1c7224 */ /* 0x020fe200078e00a3 */
[C---:B------:R-:W-:Y:S04]  /*dd10*/  HMMA.16816.F32 R120, R12.reuse, R30, R120 ;  /* 0x0000001e0c78723c */ /* 0x040fe80000001878 */
[----:B------:R-:W-:Y:S04]  /*dd20*/  IMAD.MOV.U32 R29, RZ, RZ, R161 ;  /* 0x000000ffff1d7224 */ /* 0x000fe800078e00a1 */
[C---:B--2---:R-:W-:Y:S08]  /*dd30*/  HMMA.16816.F32 R124, R12.reuse, R16, R124 ;  /* 0x000000100c7c723c */ /* 0x044ff0000000187c */
[----:B------:R-:W-:Y:S01]  /*dd40*/  HMMA.16816.F32 R128, R12, R18, R128 ;  /* 0x000000120c80723c */ /* 0x000fe20000001880 */
[----:B------:R-:W2:Y:S06]  /*dd50*/  LDSM.16.MT88.4 R16, [R222+0x3900] ;  /* 0x00390000de10783b */ /* 0x000eac0000004200 */
[----:B------:R-:W-:Y:S02]  /*dd60*/  F2FP.PACK_AB R14, R191, R29 ;  /* 0x0000001dbf0e723e */ /* 0x000fe400000000ff */
[----:B------:R-:W-:Y:S03]  /*dd70*/  F2FP.PACK_AB R15, R189, R28 ;  /* 0x0000001cbd0f723e */ /* 0x000fe600000000ff */
[----:B------:R-:W-:Y:S01]  /*dd80*/  F2FP.PACK_AB R12, R201, R200 ;  /* 0x000000c8c90c723e */ /* 0x000fe200000000ff */
[----:B------:R-:W-:Y:S01]  /*dd90*/  FADD.FTZ R200, R200, R181 ;  /* 0x000000b5c8c87221 */ /* 0x000fe20000010000 */
[----:B------:R-:W-:Y:S01]  /*dda0*/  F2FP.PACK_AB R13, R203, R202 ;  /* 0x000000cacb0d723e */ /* 0x000fe200000000ff */
[----:B------:R-:W-:Y:S02]  /*ddb0*/  FADD.FTZ R202, R202, R183 ;  /* 0x000000b7caca7221 */ /* 0x000fe40000010000 */
[----:B------:R-:W-:Y:S02]  /*ddc0*/  FADD.FTZ R200, R201, R200 ;  /* 0x000000c8c9c87221 */ /* 0x000fe40000010000 */
[----:B------:R-:W-:Y:S02]  /*ddd0*/  FADD.FTZ R202, R203, R202 ;  /* 0x000000cacbca7221 */ /* 0x000fe40000010000 */
[C---:B---3--:R-:W-:Y:S01]  /*dde0*/  HMMA.16816.F32 R160, R12.reuse, R24, R4 ;  /* 0x000000180ca0723c */ /* 0x048fe20000001804 */
[----:B------:R-:W3:Y:S07]  /*ddf0*/  LDSM.16.MT88.4 R4, [R221+0x3900] ;  /* 0x00390000dd04783b */ /* 0x000eee0000004200 */
[C---:B------:R-:W-:Y:S01]  /*de00*/  HMMA.16816.F32 R156, R12.reuse, R26, R8 ;  /* 0x0000001a0c9c723c */ /* 0x040fe20000001808 */
[----:B------:R-:W4:Y:S07]  /*de10*/  LDSM.16.MT88.4 R8, [R220+0x3900] ;  /* 0x00390000dc08783b */ /* 0x000f2e0000004200 */
[C---:B------:R-:W-:Y:S01]  /*de20*/  HMMA.16816.F32 R132, R12.reuse, R168, R132 ;  /* 0x000000a80c84723c */ /* 0x040fe20000001884 */
[----:B------:R-:W5:Y:S07]  /*de30*/  LDSM.16.MT88.4 R24, [R227+0x5900] ;  /* 0x00590000e318783b */ /* 0x000f6e0000004200 */
[C---:B------:R-:W-:Y:S01]  /*de40*/  HMMA.16816.F32 R136, R12.reuse, R170, R136 ;  /* 0x000000aa0c88723c */ /* 0x040fe20000001888 */
[----:B------:R-:W-:Y:S07]  /*de50*/  LDSM.16.MT88.4 R168, [R227+0x7900] ;  /* 0x00790000e3a8783b */ /* 0x000fee0000004200 */
[C---:B------:R-:W-:Y:S08]  /*de60*/  HMMA.16816.F32 R140, R12.reuse, R32, R140 ;  /* 0x000000200c8c723c */ /* 0x040ff0000000188c */
[C---:B------:R-:W-:Y:S01]  /*de70*/  HMMA.16816.F32 R144, R12.reuse, R34, R144 ;  /* 0x000000220c90723c */ /* 0x040fe20000001890 */
[----:B------:R-:W-:Y:S07]  /*de80*/  LDSM.16.MT88.4 R32, [R220+0x5900] ;  /* 0x00590000dc20783b */ /* 0x000fee0000004200 */
[C---:B------:R-:W-:Y:S07]  /*de90*/  HMMA.16816.F32 R148, R12.reuse, R172, R148 ;  /* 0x000000ac0c94723c */ /* 0x040fee0000001894 */
[----:B------:R-:W-:Y:S01]  /*dea0*/  IMAD.MOV.U32 R173, RZ, RZ, R28 ;  /* 0x000000ffffad7224 */ /* 0x000fe200078e001c */
[C---:B------:R-:W-:Y:S04]  /*deb0*/  HMMA.16816.F32 R152, R12.reuse, R174, R152 ;  /* 0x000000ae0c98723c */ /* 0x040fe80000001898 */
[----:B------:R-:W-:Y:S02]  /*dec0*/  IMAD.MOV.U32 R172, RZ, RZ, R29 ;  /* 0x000000ffffac7224 */ /* 0x000fe400078e001d */
[----:B------:R-:W4:Y:S01]  /*ded0*/  LDSM.16.MT88.4 R28, [R222+0x5900] ;  /* 0x00590000de1c783b */ /* 0x000f220000004200 */
[----:B------:R-:W-:Y:S01]  /*dee0*/  FADD.FTZ R202, R173, R202 ;  /* 0x000000caadca7221 */ /* 0x000fe20000010000 */
[C---:B-1----:R-:W-:Y:S04]  /*def0*/  HMMA.16816.F32 R36, R12.reuse, R20, R36 ;  /* 0x000000140c24723c */ /* 0x042fe80000001824 */
[----:B------:R-:W-:Y:S02]  /*df00*/  FADD.FTZ R200, R172, R200 ;  /* 0x000000c8acc87221 */ /* 0x000fe40000010000 */
[----:B------:R-:W-:Y:S02]  /*df10*/  FADD.FTZ R241, R189, R202 ;  /* 0x000000cabdf17221 */ /* 0x000fe40000010000 */
[C---:B------:R-:W-:Y:S01]  /*df20*/  HMMA.16816.F32 R40, R12.reuse, R22, R40 ;  /* 0x000000160c28723c */ /* 0x040fe20000001828 */
[----:B------:R-:W1:Y:S03]  /*df30*/  LDSM.16.MT88.4 R20, [R221+0x5900] ;  /* 0x00590000dd14783b */ /* 0x000e660000004200 */
[----:B------:R-:W-:Y:S04]  /*df40*/  FADD.FTZ R244, R191, R200 ;  /* 0x000000c8bff47221 */ /* 0x000fe80000010000 */
        /* <DEDUP_REMOVED lines=9> */
[C---:B-----5:R-:W-:Y:S08]  /*dfe0*/  HMMA.16816.F32 R68, R12.reuse, R24, R68 ;  /* 0x000000180c44723c */ /* 0x060ff00000001844 */
[C---:B------:R-:W-:Y:S08]  /*dff0*/  HMMA.16816.F32 R72, R12.reuse, R26, R72 ;  /* 0x0000001a0c48723c */ /* 0x040ff00000001848 */
[C---:B------:R-:W-:Y:S08]  /*e000*/  HMMA.16816.F32 R76, R12.reuse, R28, R76 ;  /* 0x0000001c0c4c723c */ /* 0x040ff0000000184c */
        /* <DEDUP_REMOVED lines=9> */
[C---:B---3--:R-:W-:Y:S08]  /*e0a0*/  HMMA.16816.F32 R116, R12.reuse, R4, R116 ;  /* 0x000000040c74723c */ /* 0x048ff00000001874 */
[C---:B------:R-:W-:Y:S08]  /*e0b0*/  HMMA.16816.F32 R120, R12.reuse, R6, R120 ;  /* 0x000000060c78723c */ /* 0x040ff00000001878 */
[C---:B----4-:R-:W-:Y:S08]  /*e0c0*/  HMMA.16816.F32 R124, R12.reuse, R8, R124 ;  /* 0x000000080c7c723c */ /* 0x050ff0000000187c */
[----:B------:R-:W-:Y:S07]  /*e0d0*/  HMMA.16816.F32 R128, R12, R10, R128 ;  /* 0x0000000a0c80723c */ /* 0x000fee0000001880 */
[----:B------:R-:W-:Y:S01]  /*e0e0*/  IMAD.MOV.U32 R12, RZ, RZ, R164 ;  /* 0x000000ffff0c7224 */ /* 0x000fe200078e00a4 */
[----:B------:R-:W-:-:S05]  /*e0f0*/  @P0 BRA `(.L_x_976) ;  /* 0xffffc6f000000947 */ /* 0x000fca000383ffff */
.L_x_975:
[----:B------:R-:W-:-:S06]  /*e100*/  UISETP.GE.AND UP0, UPT, UR14, UR8, UPT ;  /* 0x000000080e00728c */ /* 0x000fcc000bf06270 */
[----:B------:R-:W-:-:S13]  /*e110*/  PLOP3.LUT P0, PT, PT, PT, UP0, 0x80, 0x0 ;  /* 0x000000000000781c */ /* 0x000fda0003f0f008 */
[----:B------:R-:W-:Y:S05]  /*e120*/  @!P0 BRA `(.L_x_977) ;  /* 0x000043b000008947 */ /* 0x000fea0003800000 */
[C---:B------:R-:W-:Y:S01]  /*e130*/  IADD3 R202, P6, R234.reuse, 0x40, RZ ;  /* 0x00000040eaca7810 */ /* 0x040fe20007fde0ff */
[----:B------:R-:W-:Y:S01]  /*e140*/  ULDC.64 UR4, c[0x0][0x208] ;  /* 0x0000820000047ab9 */ /* 0x000fe20000000a00 */
[C---:B------:R-:W-:Y:S01]  /*e150*/  IADD3 R198, P0, R234.reuse, 0xc0, RZ ;  /* 0x000000c0eac67810 */ /* 0x040fe20007f1e0ff */
[----:B------:R-:W-:Y:S01]  /*e160*/  IMAD.MOV.U32 R3, RZ, RZ, R0 ;  /* 0x000000ffff037224 */ /* 0x000fe200078e0000 */
[----:B------:R-:W-:Y:S01]  /*e170*/  IADD3 R200, P5, R234, 0x80, RZ ;  /* 0x00000080eac87810 */ /* 0x000fe20007fbe0ff */
[--C-:B------:R-:W-:Y:S01]  /*e180*/  IMAD.X R203, RZ, RZ, R239.reuse, P6 ;  /* 0x000000ffffcb7224 */ /* 0x100fe200030e06ef */
[C---:B------:R-:W-:Y:S01]  /*e190*/  IADD3 R197, P6, R236.reuse, 0x40, RZ ;  /* 0x00000040ecc57810 */ /* 0x040fe20007fde0ff */
[--C-:B------:R-:W-:Y:S01]  /*e1a0*/  IMAD.X R199, RZ, RZ, R239.reuse, P0 ;  /* 0x000000ffffc77224 */ /* 0x100fe200000e06ef */
[C---:B------:R-:W-:Y:S01]  /*e1b0*/  IADD3 R193, P0, R236.reuse, 0xc0, RZ ;  /* 0x000000c0ecc17810 */ /* 0x040fe20007f1e0ff */
[----:B------:R-:W-:Y:S01]  /*e1c0*/  IMAD.X R201, RZ, RZ, R239, P5 ;  /* 0x000000ffffc97224 */ /* 0x000fe200028e06ef */
[----:B------:R-:W-:Y:S01]  /*e1d0*/  IADD3 R195, P5, R236, 0x80, RZ ;  /* 0x00000080ecc37810 */ /* 0x000fe20007fbe0ff */
[--C-:B------:R-:W-:Y:S01]  /*e1e0*/  IMAD.X R196, RZ, RZ, R243.reuse, P6 ;  /* 0x000000ffffc47224 */ /* 0x100fe200030e06f3 */
[----:B------:R-:W-:Y:S01]  /*e1f0*/  MOV R2, R12 ;  /* 0x0000000c00027202 */ /* 0x000fe20000000f00 */
[----:B------:R-:W-:Y:S01]  /*e200*/  IMAD.X R192, RZ, RZ, R243, P0 ;  /* 0x000000ffffc07224 */ /* 0x000fe200000e06f3 */
[----:B------:R-:W-:Y:S01]  /*e210*/  IADD3.X R194, RZ, R243, RZ, P5, !PT ;  /* 0x000000f3ffc27210 */ /* 0x000fe20002ffe4ff */
[----:B------:R-:W-:Y:S01]  /*e220*/  USHF.L.U64.HI UR21, UR4, 0x5, UR5 ;  /* 0x0000000504157899 */ /* 0x000fe20008010205 */
[----:B------:R-:W-:Y:S01]  /*e230*/  MOV R238, R234 ;  /* 0x000000ea00ee7202 */ /* 0x000fe20000000f00 */
[----:B------:R-:W-:-:S03]  /*e240*/  USHF.L.U32 UR20, UR4, 0x5, URZ ;  /* 0x0000000504147899 */ /* 0x000fc6000800063f */
[----:B------:R-:W-:Y:S02]  /*e250*/  ULDC.64 UR4, c[0x0][0x1e0] ;  /* 0x0000780000047ab9 */ /* 0x000fe40000000a00 */
.L_x_986:
[----:B------:R-:W-:Y:S04]  /*e260*/  DEPBAR.LE SB0, 0x0 ;  /* 0x000080000000791a */ /* 0x000fe80000000000 */
[----:B------:R-:W-:Y:S01]  /*e270*/  BAR.SYNC.DEFER_BLOCKING 0x0 ;  /* 0x0000000000007b1d */ /* 0x000fe20000010000 */
[----:B------:R-:W-:Y:S01]  /*e280*/  USHF.R.S32.HI UR7, URZ, 0x1f, UR14 ;  /* 0x0000001f3f077899 */ /* 0x000fe2000801140e */
[----:B------:R-:W-:Y:S01]  /*e290*/  IMAD.U32 R13, RZ, RZ, UR14 ;  /* 0x0000000eff0d7e24 */ /* 0x000fe2000f8e00ff */
[----:B------:R-:W-:Y:S01]  /*e2a0*/  UIMAD UR6, UR10, UR14, URZ ;  /* 0x0000000e0a0672a4 */ /* 0x000fe2000f8e023f */
[----:B------:R-:W-:Y:S01]  /*e2b0*/  IMAD.U32 R21, RZ, RZ, UR14 ;  /* 0x0000000eff157e24 */ /* 0x000fe2000f8e00ff */
[----:B------:R-:W-:Y:S01]  /*e2c0*/  UIMAD.WIDE.U32 UR22, UR14, UR11, UR20 ;  /* 0x0000000b0e1672a5 */ /* 0x000fe2000f8e0014 */
[----:B------:R-:W-:Y:S01]  /*e2d0*/  IMAD.U32 R15, RZ, RZ, UR14 ;  /* 0x0000000eff0f7e24 */ /* 0x000fe2000f8e00ff */
[----:B------:R-:W-:Y:S01]  /*e2e0*/  UIMAD UR6, UR7, UR11, UR6 ;  /* 0x0000000b070672a4 */ /* 0x000fe2000f8e0206 */
[----:B------:R-:W-:Y:S01]  /*e2f0*/  IMAD.WIDE.U32 R168, R13, UR11, R198 ;  /* 0x0000000b0da87c25 */ /* 0x000fe2000f8e00c6 */
[----:B------:R-:W-:Y:S03]  /*e300*/  UISETP.GT.AND UP3, UPT, UR14, UR8, UPT ;  /* 0x000000080e00728c */ /* 0x000fe6000bf64270 */
[----:B------:R-:W-:Y:S04]  /*e310*/  IMAD.WIDE.U32 R20, R21, UR11, R238 ;  /* 0x0000000b15147c25 */ /* 0x000fe8000f8e00ee */
[----:B------:R-:W-:Y:S01]  /*e320*/  IMAD.WIDE.U32 R28, R15, UR11, R200 ;  /* 0x0000000b0f1c7c25 */ /* 0x000fe2000f8e00c8 */
[----:B------:R-:W-:Y:S02]  /*e330*/  LEA R30, P0, R20, c[0x0][0x1f8], 0x1 ;  /* 0x00007e00141e7a11 */ /* 0x000fe400078008ff */
[----:B------:R-:W-:Y:S01]  /*e340*/  IADD3 R0, R21, UR6, RZ ;  /* 0x0000000615007c10 */ /* 0x000fe2000fffe0ff */
[----:B------:R-:W-:Y:S01]  /*e350*/  IMAD.U32 R23, RZ, RZ, UR14 ;  /* 0x0000000eff177e24 */ /* 0x000fe2000f8e00ff */
[----:B------:R-:W-:Y:S01]  /*e360*/  LEA R250, P5, R28, c[0x0][0x1f8], 0x1 ;  /* 0x00007e001cfa7a11 */ /* 0x000fe200078a08ff */
[----:B------:R-:W-:Y:S01]  /*e370*/  @UP3 UIADD3 UR17, UR14, -0x1, URZ ;  /* 0xffffffff0e113890 */ /* 0x000fe2000fffe03f */
[----:B------:R-:W-:Y:S01]  /*e380*/  LEA.HI.X R31, R20, c[0x0][0x1fc], R0, 0x1, P0 ;  /* 0x00007f00141f7a11 */ /* 0x000fe200000f0c00 */
[----:B------:R-:W-:Y:S01]  /*e390*/  LDSM.16.M88.4 R32, [R230+0x10100] ;  /* 0x01010000e620783b */ /* 0x000fe20000000200 */
[----:B------:R-:W-:Y:S01]  /*e3a0*/  LEA R248, P0, R168, c[0x0][0x1f8], 0x1 ;  /* 0x00007e00a8f87a11 */ /* 0x000fe200078008ff */
[----:B------:R-:W-:Y:S01]  /*e3b0*/  IMAD.WIDE.U32 R22, R23, UR11, R202 ;  /* 0x0000000b17167c25 */ /* 0x000fe2000f8e00ca */
[----:B------:R-:W-:Y:S02]  /*e3c0*/  IADD3 R20, R29, UR6, RZ ;  /* 0x000000061d147c10 */ /* 0x000fe4000fffe0ff */
[----:B------:R-:W1:Y:S02]  /*e3d0*/  LDSM.16.M88.4 R8, [R229+0x8100] ;  /* 0x00810000e508783b */ /* 0x000e640000000200 */
[----:B------:R-:W-:Y:S02]  /*e3e0*/  LEA R188, P6, R22, c[0x0][0x1f8], 0x1 ;  /* 0x00007e0016bc7a11 */ /* 0x000fe400078c08ff */
[----:B------:R-:W-:Y:S01]  /*e3f0*/  LEA.HI.X R251, R28, c[0x0][0x1fc], R20, 0x1, P5 ;  /* 0x00007f001cfb7a11 */ /* 0x000fe200028f0c14 */
[----:B------:R-:W2:Y:S01]  /*e400*/  LDSM.16.M88.4 R16, [R229+0x8900] ;  /* 0x00890000e510783b */ /* 0x000ea20000000200 */
[----:B------:R-:W-:Y:S02]  /*e410*/  IADD3 R0, R23, UR6, RZ ;  /* 0x0000000617007c10 */ /* 0x000fe4000fffe0ff */
[----:B------:R-:W-:Y:S02]  /*e420*/  IADD3 R28, P5, R234, UR22, RZ ;  /* 0x00000016ea1c7c10 */ /* 0x000fe4000ffbe0ff */
[----:B------:R-:W3:Y:S01]  /*e430*/  LDSM.16.M88.4 R24, [R229+0x9100] ;  /* 0x00910000e518783b */ /* 0x000ee20000000200 */
[----:B------:R-:W-:Y:S04]  /*e440*/  LEA.HI.X R189, R22, c[0x0][0x1fc], R0, 0x1, P6 ;  /* 0x00007f0016bd7a11 */ /* 0x000fe800030f0c00 */
[----:B------:R-:W4:Y:S05]  /*e450*/  LDSM.16.M88.4 R164, [R229+0x9900] ;  /* 0x00990000e5a4783b */ /* 0x000f2a0000000200 */
[----:B------:R-:W-:Y:S05]  /*e460*/  LDSM.16.M88.4 R172, [R228] ;  /* 0x00000000e4ac783b */ /* 0x000fea0000000200 */
[----:B------:R-:W-:Y:S05]  /*e470*/  LDSM.16.M88.4 R176, [R219] ;  /* 0x00000000dbb0783b */ /* 0x000fea0000000200 */
[----:B------:R-:W-:Y:S05]  /*e480*/  LDSM.16.M88.4 R180, [R218] ;  /* 0x00000000dab4783b */ /* 0x000fea0000000200 */
[----:B------:R-:W-:Y:S01]  /*e490*/  LDSM.16.M88.4 R184, [R217] ;  /* 0x00000000d9b8783b */ /* 0x000fe20000000200 */
[C---:B-1----:R-:W-:Y:S08]  /*e4a0*/  HMMA.16816.F32 R4, R32.reuse, R8, RZ ;  /* 0x000000082004723c */ /* 0x042ff000000018ff */
[C---:B------:R-:W-:Y:S08]  /*e4b0*/  HMMA.16816.F32 R8, R32.reuse, R10, RZ ;  /* 0x0000000a2008723c */ /* 0x040ff000000018ff */
[C---:B--2---:R-:W-:Y:S07]  /*e4c0*/  HMMA.16816.F32 R12, R32.reuse, R16, RZ ;  /* 0x00000010200c723c */ /* 0x044fee00000018ff */
[----:B------:R-:W-:Y:S01]  /*e4d0*/  IADD3 R16, R169, UR6, RZ ;  /* 0x00000006a9107c10 */ /* 0x000fe2000fffe0ff */
[----:B------:R-:W-:Y:S04]  /*e4e0*/  UIADD3 UR6, UR6, UR23, URZ ;  /* 0x0000001706067290 */ /* 0x000fe8000fffe03f */
[----:B------:R-:W-:Y:S02]  /*e4f0*/  LEA.HI.X R249, R168, c[0x0][0x1fc], R16, 0x1, P0 ;  /* 0x00007f00a8f97a11 */ /* 0x000fe400000f0c10 */
[C---:B------:R-:W-:Y:S01]  /*e500*/  HMMA.16816.F32 R16, R32.reuse, R18, RZ ;  /* 0x000000122010723c */ /* 0x040fe200000018ff */
[----:B------:R-:W1:Y:S01]  /*e510*/  LDSM.16.M88.4 R168, [R226+0x10100] ;  /* 0x01010000e2a8783b */ /* 0x000e620000000200 */
[----:B------:R-:W-:Y:S02]  /*e520*/  LEA R190, P0, R28, c[0x0][0x1f8], 0x1 ;  /* 0x00007e001cbe7a11 */ /* 0x000fe400078008ff */
[----:B------:R-:W-:Y:S02]  /*e530*/  IADD3.X R29, R239, UR6, RZ, P5, !PT ;  /* 0x00000006ef1d7c10 */ /* 0x000fe4000affe4ff */
[----:B------:R-:W-:Y:S01]  /*e540*/  @!PT LDS RZ, [RZ] ;  /* 0x00000000fffff984 */ /* 0x000fe20000000800 */
[----:B------:R-:W-:Y:S01]  /*e550*/  @!PT LDS RZ, [RZ] ;  /* 0x00000000fffff984 */ /* 0x000fe20000000800 */
[----:B------:R-:W-:Y:S01]  /*e560*/  @!PT LDS RZ, [RZ] ;  /* 0x00000000fffff984 */ /* 0x000fe20000000800 */
[----:B------:R4:W-:Y:S01]  /*e570*/  LDGSTS.E.BYPASS.LTC128B.128 [R231+0x100], [R30.64], !P4 ;  /* 0x001000001ee77fae */ /* 0x0009e2000e101d52 */
[----:B------:R-:W-:Y:S01]  /*e580*/  IADD3 R0, P5, R202, UR22, RZ ;  /* 0x00000016ca007c10 */ /* 0x000fe2000ffbe0ff */
[C---:B---3--:R-:W-:Y:S01]  /*e590*/  HMMA.16816.F32 R20, R32.reuse, R24, RZ ;  /* 0x000000182014723c */ /* 0x048fe200000018ff */
[----:B------:R-:W-:Y:S02]  /*e5a0*/  LEA.HI.X R191, R28, c[0x0][0x1fc], R29, 0x1, P0 ;  /* 0x00007f001cbf7a11 */ /* 0x000fe400000f0c1d */
[----:B------:R2:W-:Y:S01]  /*e5b0*/  LDGSTS.E.BYPASS.LTC128B.128 [R231+0x2100], [R188.64], !P3 ;  /* 0x02100000bce77fae */ /* 0x0005e2000d901d52 */
[----:B------:R-:W-:Y:S04]  /*e5c0*/  LEA R246, P0, R0, c[0x0][0x1f8], 0x1 ;  /* 0x00007e0000f67a11 */ /* 0x000fe800078008ff */
[C---:B------:R-:W-:Y:S01]  /*e5d0*/  HMMA.16816.F32 R24, R32.reuse, R26, RZ ;  /* 0x0000001a2018723c */ /* 0x040fe200000018ff */
[----:B------:R3:W-:Y:S05]  /*e5e0*/  LDGSTS.E.BYPASS.LTC128B.128 [R231+0x4100], [R250.64], !P2 ;  /* 0x04100000fae77fae */ /* 0x0007ea000d101d52 */
[----:B------:R5:W-:Y:S05]  /*e5f0*/  LDGSTS.E.BYPASS.LTC128B.128 [R231+0x6100], [R248.64], !P1 ;  /* 0x06100000f8e77fae */ /* 0x000bea000c901d52 */
[----:B------:R3:W-:Y:S01]  /*e600*/  LDGSTS.E.BYPASS.LTC128B.128 [R231+0x1100], [R190.64], !P4 ;  /* 0x01100000bee77fae */ /* 0x0007e2000e101d52 */
[C---:B----4-:R-:W-:Y:S01]  /*e610*/  HMMA.16816.F32 R28, R32.reuse, R164, RZ ;  /* 0x000000a4201c723c */ /* 0x050fe200000018ff */
[----:B--2---:R-:W-:Y:S06]  /*e620*/  IADD3.X R189, R203, UR6, RZ, P5, !PT ;  /* 0x00000006cbbd7c10 */ /* 0x004fec000affe4ff */
[----:B------:R-:W-:Y:S01]  /*e630*/  IADD3 R164, P5, R198, UR22, RZ ;  /* 0x00000016c6a47c10 */ /* 0x000fe2000ffbe0ff */
[----:B------:R-:W-:Y:S01]  /*e640*/  HMMA.16816.F32 R32, R32, R166, RZ ;  /* 0x000000a62020723c */ /* 0x000fe200000018ff */
[----:B------:R-:W-:Y:S03]  /*e650*/  LEA.HI.X R247, R0, c[0x0][0x1fc], R189, 0x1, P0 ;  /* 0x00007f0000f77a11 */ /* 0x000fe600000f0cbd */
[----:B------:R-:W-:Y:S01]  /*e660*/  IADD3 R0, P0, R200, UR22, RZ ;  /* 0x00000016c8007c10 */ /* 0x000fe2000ff1e0ff */
[----:B------:R-:W-:Y:S01]  /*e670*/  @UP3 UIMAD.WIDE.U32 UR22, UR17, UR4, URZ ;  /* 0x00000004111632a5 */ /* 0x000fe2000f8e003f */
[----:B------:R2:W-:Y:S01]  /*e680*/  LDGSTS.E.BYPASS.LTC128B.128 [R231+0x3100], [R246.64], !P3 ;  /* 0x03100000f6e77fae */ /* 0x0005e2000d901d52 */
[----:B------:R-:W-:Y:S01]  /*e690*/  IADD3.X R167, R199, UR6, RZ, P5, !PT ;  /* 0x00000006c7a77c10 */ /* 0x000fe2000affe4ff */
[C---:B-1----:R-:W-:Y:S01]  /*e6a0*/  HMMA.16816.F32 R4, R168.reuse, R172, R4 ;  /* 0x000000aca804723c */ /* 0x042fe20000001804 */
[----:B------:R-:W-:Y:S01]  /*e6b0*/  @UP3 USHF.L.U32 UR7, UR22, 0x6, URZ ;  /* 0x0000000616073899 */ /* 0x000fe2000800063f */
[----:B------:R-:W-:Y:S03]  /*e6c0*/  PLOP3.LUT P5, PT, PT, PT, UP3, 0x80, 0x0 ;  /* 0x000000000000781c */ /* 0x000fe60003faf038 */
[----:B------:R-:W-:Y:S01]  /*e6d0*/  IADD3.X R165, R201, UR6, RZ, P0, !PT ;  /* 0x00000006c9a57c10 */ /* 0x000fe200087fe4ff */
[----:B------:R-:W-:Y:S01]  /*e6e0*/  @UP3 USHF.R.S32.HI UR6, URZ, 0x1f, UR17 ;  /* 0x0000001f3f063899 */ /* 0x000fe20008011411 */
[C---:B-----5:R-:W-:Y:S01]  /*e6f0*/  LEA R248, P6, R0.reuse, c[0x0][0x1f8], 0x1 ;  /* 0x00007e0000f87a11 */ /* 0x060fe200078c08ff */
[C---:B------:R-:W-:Y:S02]  /*e700*/  HMMA.16816.F32 R8, R168.reuse, R174, R8 ;  /* 0x000000aea808723c */ /* 0x040fe40000001808 */
[----:B------:R-:W-:Y:S02]  /*e710*/  @UP3 UIMAD UR6, UR6, UR4, URZ ;  /* 0x00000004060632a4 */ /* 0x000fe4000f8e023f */
[----:B------:R-:W-:Y:S02]  /*e720*/  LEA.HI.X R249, R0, c[0x0][0x1fc], R165, 0x1, P6 ;  /* 0x00007f0000f97a11 */ /* 0x000fe400030f0ca5 */
[C---:B---3--:R-:W-:Y:S01]  /*e730*/  LEA R250, P0, R164.reuse, c[0x0][0x1f8], 0x1 ;  /* 0x00007e00a4fa7a11 */ /* 0x048fe200078008ff */
[----:B------:R-:W-:Y:S01]  /*e740*/  @UP3 UIMAD UR6, UR17, UR5, UR6 ;  /* 0x00000005110632a4 */ /* 0x000fe2000f8e0206 */
[C---:B------:R-:W-:Y:S01]  /*e750*/  HMMA.16816.F32 R12, R168.reuse, R176, R12 ;  /* 0x000000b0a80c723c */ /* 0x040fe2000000180c */
[----:B------:R1:W-:Y:S01]  /*e760*/  LDGSTS.E.BYPASS.LTC128B.128 [R231+0x5100], [R248.64], !P2 ;  /* 0x05100000f8e77fae */ /* 0x0003e2000d101d52 */
[----:B------:R-:W-:Y:S01]  /*e770*/  PLOP3.LUT P6, PT, PT, PT, UP3, 0x80, 0x0 ;  /* 0x000000000000781c */ /* 0x000fe20003fcf038 */
[----:B------:R-:W-:Y:S01]  /*e780*/  @UP3 UIADD3 UR6, UR23, UR6, URZ ;  /* 0x0000000617063290 */ /* 0x000fe2000fffe03f */
[----:B------:R-:W-:Y:S02]  /*e790*/  LEA.HI.X R251, R164, c[0x0][0x1fc], R167, 0x1, P0 ;  /* 0x00007f00a4fb7a11 */ /* 0x000fe400000f0ca7 */
[----:B------:R-:W-:Y:S01]  /*e7a0*/  PLOP3.LUT P0, PT, PT, PT, UP3, 0x80, 0x0 ;  /* 0x000000000000781c */ /* 0x000fe20003f0f038 */
[----:B------:R-:W-:Y:S01]  /*e7b0*/  @UP3 USHF.L.U64.HI UR6, UR22, 0x6, UR6 ;  /* 0x0000000616063899 */ /* 0x000fe20008010206 */
[C---:B------:R-:W-:Y:S01]  /*e7c0*/  HMMA.16816.F32 R16, R168.reuse, R178, R16 ;  /* 0x000000b2a810723c */ /* 0x040fe20000001810 */
[----:B------:R1:W-:Y:S05]  /*e7d0*/  LDGSTS.E.BYPASS.LTC128B.128 [R231+0x7100], [R250.64], !P1 ;  /* 0x07100000fae77fae */ /* 0x0003ea000c901d52 */
[----:B------:R-:W-:Y:S01]  /*e7e0*/  LDSM.16.M88.4 R164, [R225+0x10100] ;  /* 0x01010000e1a4783b */ /* 0x000fe20000000200 */
[----:B------:R-:W-:Y:S01]  /*e7f0*/  @P6 IADD3 R245, P6, R236, UR7, RZ ;  /* 0x00000007ecf56c10 */ /* 0x000fe2000ffde0ff */
[C---:B------:R-:W-:Y:S03]  /*e800*/  HMMA.16816.F32 R20, R168.reuse, R180, R20 ;  /* 0x000000b4a814723c */ /* 0x040fe60000001814 */
[----:B------:R-:W3:Y:S01]  /*e810*/  LDSM.16.M88.4 R188, [R224+0x8100] ;  /* 0x00810000e0bc783b */ /* 0x000ee20000000200 */
[----:B------:R-:W-:Y:S04]  /*e820*/  @P5 LEA R0, P5, R245, c[0x0][0x1c8], 0x1 ;  /* 0x00007200f5005a11 */ /* 0x000fe800078a08ff */
[C---:B------:R-:W-:Y:S01]  /*e830*/  HMMA.16816.F32 R24, R168.reuse, R182, R24 ;  /* 0x000000b6a818723c */ /* 0x040fe20000001818 */
[----:B------:R-:W4:Y:S05]  /*e840*/  LDSM.16.M88.4 R172, [R224+0x8900] ;  /* 0x00890000e0ac783b */ /* 0x000f2a0000000200 */
[----:B------:R-:W0:Y:S02]  /*e850*/  LDGDEPBAR ;  /* 0x00000000000079af */ /* 0x000e240000000000 */
[C---:B------:R-:W-:Y:S03]  /*e860*/  HMMA.16816.F32 R28, R168.reuse, R184, R28 ;  /* 0x000000b8a81c723c */ /* 0x040fe6000000181c */
[----:B------:R-:W-:Y:S05]  /*e870*/  LDSM.16.M88.4 R176, [R224+0x9900] ;  /* 0x00990000e0b0783b */ /* 0x000fea0000000200 */
[----:B------:R-:W-:Y:S01]  /*e880*/  HMMA.16816.F32 R32, R168, R186, R32 ;  /* 0x000000baa820723c */ /* 0x000fe20000001820 */
[----:B------:R-:W5:Y:S05]  /*e890*/  LDSM.16.M88.4 R168, [R224+0x9100] ;  /* 0x00910000e0a8783b */ /* 0x000f6a0000000200 */
[----:B------:R-:W-:Y:S05]  /*e8a0*/  LDSM.16.M88.4 R180, [R223+0x10100] ;  /* 0x01010000dfb4783b */ /* 0x000fea0000000200 */
[----:B------:R-:W1:Y:S01]  /*e8b0*/  LDSM.16.M88.4 R184, [R216] ;  /* 0x00000000d8b8783b */ /* 0x000e620000000200 */
[C---:B---3--:R-:W-:Y:S08]  /*e8c0*/  HMMA.16816.F32 R4, R164.reuse, R188, R4 ;  /* 0x000000bca404723c */ /* 0x048ff00000001804 */
[C---:B------:R-:W-:Y:S01]  /*e8d0*/  HMMA.16816.F32 R8, R164.reuse, R190, R8 ;  /* 0x000000bea408723c */ /* 0x040fe20000001808 */
[----:B------:R-:W3:Y:S07]  /*e8e0*/  LDSM.16.M88.4 R188, [R216+0x800] ;  /* 0x00080000d8bc783b */ /* 0x000eee0000000200 */
[C---:B----4-:R-:W-:Y:S08]  /*e8f0*/  HMMA.16816.F32 R12, R164.reuse, R172, R12 ;  /* 0x000000aca40c723c */ /* 0x050ff0000000180c */
[C---:B------:R-:W-:Y:S01]  /*e900*/  HMMA.16816.F32 R16, R164.reuse, R174, R16 ;  /* 0x000000aea410723c */ /* 0x040fe20000001810 */
[----:B------:R-:W4:Y:S07]  /*e910*/  LDSM.16.M88.4 R172, [R216+0x1000] ;  /* 0x00100000d8ac783b */ /* 0x000f2e0000000200 */
[C---:B-----5:R-:W-:Y:S08]  /*e920*/  HMMA.16816.F32 R20, R164.reuse, R168, R20 ;  /* 0x000000a8a414723c */ /* 0x060ff00000001814 */
[C---:B------:R-:W-:Y:S01]  /*e930*/  HMMA.16816.F32 R24, R164.reuse, R170, R24 ;  /* 0x000000aaa418723c */ /* 0x040fe20000001818 */
[----:B------:R-:W-:Y:S07]  /*e940*/  LDSM.16.M88.4 R168, [R230+0x14100] ;  /* 0x01410000e6a8783b */ /* 0x000fee0000000200 */
[C---:B------:R-:W-:Y:S08]  /*e950*/  HMMA.16816.F32 R28, R164.reuse, R176, R28 ;  /* 0x000000b0a41c723c */ /* 0x040ff0000000181c */
[----:B------:R-:W-:Y:S01]  /*e960*/  HMMA.16816.F32 R32, R164, R178, R32 ;  /* 0x000000b2a420723c */ /* 0x000fe20000001820 */
[----:B------:R-:W5:Y:S05]  /*e970*/  LDSM.16.M88.4 R164, [R216+0x1800] ;  /* 0x00180000d8a4783b */ /* 0x000f6a0000000200 */
[----:B------:R-:W2:Y:S02]  /*e980*/  LDSM.16.M88.4 R176, [R229+0xa100] ;  /* 0x00a10000e5b0783b */ /* 0x000ea40000000200 */
[C---:B-1----:R-:W-:Y:S08]  /*e990*/  HMMA.16816.F32 R4, R180.reuse, R184, R4 ;  /* 0x000000b8b404723c */ /* 0x042ff00000001804 */
[C---:B------:R-:W-:Y:S01]  /*e9a0*/  HMMA.16816.F32 R8, R180.reuse, R186, R8 ;  /* 0x000000bab408723c */ /* 0x040fe20000001808 */
[----:B------:R-:W1:Y:S07]  /*e9b0*/  LDSM.16.M88.4 R184, [R229+0xa900] ;  /* 0x00a90000e5b8783b */ /* 0x000e6e0000000200 */
[C---:B---3--:R-:W-:Y:S08]  /*e9c0*/  HMMA.16816.F32 R12, R180.reuse, R188, R12 ;  /* 0x000000bcb40c723c */ /* 0x048ff0000000180c */
[C---:B------:R-:W-:Y:S01]  /*e9d0*/  HMMA.16816.F32 R16, R180.reuse, R190, R16 ;  /* 0x000000beb410723c */ /* 0x040fe20000001810 */
[----:B------:R-:W3:Y:S07]  /*e9e0*/  LDSM.16.M88.4 R188, [R229+0xb100] ;  /* 0x00b10000e5bc783b */ /* 0x000eee0000000200 */
[C---:B----4-:R-:W-:Y:S08]  /*e9f0*/  HMMA.16816.F32 R20, R180.reuse, R172, R20 ;  /* 0x000000acb414723c */ /* 0x050ff00000001814 */
[C---:B------:R-:W-:Y:S01]  /*ea00*/  HMMA.16816.F32 R24, R180.reuse, R174, R24 ;  /* 0x000000aeb418723c */ /* 0x040fe20000001818 */
[----:B------:R-:W4:Y:S07]  /*ea10*/  LDSM.16.M88.4 R172, [R229+0xb900] ;  /* 0x00b90000e5ac783b */ /* 0x000f2e0000000200 */
[C---:B-----5:R-:W-:Y:S08]  /*ea20*/  HMMA.16816.F32 R28, R180.reuse, R164, R28 ;  /* 0x000000a4b41c723c */ /* 0x060ff0000000181c */
[----:B------:R-:W-:Y:S01]  /*ea30*/  HMMA.16816.F32 R32, R180, R166, R32 ;  /* 0x000000a6b420723c */ /* 0x000fe20000001820 */
[----:B------:R-:W-:Y:S05]  /*ea40*/  LDSM.16.M88.4 R164, [R226+0x14100] ;  /* 0x01410000e2a4783b */ /* 0x000fea0000000200 */
[----:B------:R-:W-:Y:S02]  /*ea50*/  LDSM.16.M88.4 R180, [R214] ;  /* 0x00000000d6b4783b */ /* 0x000fe40000000200 */
[C---:B--2---:R-:W-:Y:S08]  /*ea60*/  HMMA.16816.F32 R4, R168.reuse, R176, R4 ;  /* 0x000000b0a804723c */ /* 0x044ff00000001804 */
[C---:B------:R-:W-:Y:S01]  /*ea70*/  HMMA.16816.F32 R8, R168.reuse, R178, R8 ;  /* 0x000000b2a808723c */ /* 0x040fe20000001808 */
[----:B------:R-:W2:Y:S07]  /*ea80*/  LDSM.16.M88.4 R176, [R215] ;  /* 0x00000000d7b0783b */ /* 0x000eae0000000200 */
[C---:B-1----:R-:W-:Y:S08]  /*ea90*/  HMMA.16816.F32 R12, R168.reuse, R184, R12 ;  /* 0x000000b8a80c723c */ /* 0x042ff0000000180c */
[C---:B------:R-:W-:Y:S01]  /*eaa0*/  HMMA.16816.F32 R16, R168.reuse, R186, R16 ;  /* 0x000000baa810723c */ /* 0x040fe20000001810 */
[----:B------:R-:W1:Y:S07]  /*eab0*/  LDSM.16.M88.4 R184, [R213] ;  /* 0x00000000d5b8783b */ /* 0x000e6e0000000200 */
[C---:B---3--:R-:W-:Y:S08]  /*eac0*/  HMMA.16816.F32 R20, R168.reuse, R188, R20 ;  /* 0x000000bca814723c */ /* 0x048ff00000001814 */
[C---:B------:R-:W-:Y:S01]  /*ead0*/  HMMA.16816.F32 R24, R168.reuse, R190, R24 ;  /* 0x000000bea818723c */ /* 0x040fe20000001818 */
[----:B------:R-:W3:Y:S07]  /*eae0*/  LDSM.16.M88.4 R188, [R212] ;  /* 0x00000000d4bc783b */ /* 0x000eee0000000200 */
[C---:B----4-:R-:W-:Y:S08]  /*eaf0*/  HMMA.16816.F32 R28, R168.reuse, R172, R28 ;  /* 0x000000aca81c723c */ /* 0x050ff0000000181c */
[----:B------:R-:W-:Y:S01]  /*eb00*/  HMMA.16816.F32 R32, R168, R174, R32 ;  /* 0x000000aea820723c */ /* 0x000fe20000001820 */
[----:B------:R-:W-:Y:S05]  /*eb10*/  LDSM.16.M88.4 R168, [R225+0x14100] ;  /* 0x01410000e1a8783b */ /* 0x000fea0000000200 */
[----:B------:R-:W4:Y:S02]  /*eb20*/  LDSM.16.M88.4 R172, [R224+0xa100] ;  /* 0x00a10000e0ac783b */ /* 0x000f240000000200 */
[C---:B--2---:R-:W-:Y:S08]  /*eb30*/  HMMA.16816.F32 R4, R164.reuse, R176, R4 ;  /* 0x000000b0a404723c */ /* 0x044ff00000001804 */
[C---:B------:R-:W-:Y:S01]  /*eb40*/  HMMA.16816.F32 R8, R164.reuse, R178, R8 ;  /* 0x000000b2a408723c */ /* 0x040fe20000001808 */
[----:B------:R-:W2:Y:S07]  /*eb50*/  LDSM.16.M88.4 R176, [R224+0xa900] ;  /* 0x00a90000e0b0783b */ /* 0x000eae0000000200 */
[C---:B------:R-:W-:Y:S08]  /*eb60*/  HMMA.16816.F32 R12, R164.reuse, R180, R12 ;  /* 0x000000b4a40c723c */ /* 0x040ff0000000180c */
[C---:B------:R-:W-:Y:S01]  /*eb70*/  HMMA.16816.F32 R16, R164.reuse, R182, R16 ;  /* 0x000000b6a410723c */ /* 0x040fe20000001810 */
[----:B------:R-:W5:Y:S07]  /*eb80*/  LDSM.16.M88.4 R180, [R224+0xb100] ;  /* 0x00b10000e0b4783b */ /* 0x000f6e0000000200 */
[C---:B-1----:R-:W-:Y:S08]  /*eb90*/  HMMA.16816.F32 R20, R164.reuse, R184, R20 ;  /* 0x000000b8a414723c */ /* 0x042ff00000001814 */
[C---:B------:R-:W-:Y:S01]  /*eba0*/  HMMA.16816.F32 R24, R164.reuse, R186, R24 ;  /* 0x000000baa418723c */ /* 0x040fe20000001818 */
[----:B------:R-:W1:Y:S07]  /*ebb0*/  LDSM.16.M88.4 R184, [R224+0xb900] ;  /* 0x00b90000e0b8783b */ /* 0x000e6e0000000200 */
[C---:B---3--:R-:W-:Y:S08]  /*ebc0*/  HMMA.16816.F32 R28, R164.reuse, R188, R28 ;  /* 0x000000bca41c723c */ /* 0x048ff0000000181c */
[----:B------:R-:W-:Y:S01]  /*ebd0*/  HMMA.16816.F32 R32, R164, R190, R32 ;  /* 0x000000bea420723c */ /* 0x000fe20000001820 */
[----:B------:R-:W-:Y:S05]  /*ebe0*/  LDSM.16.M88.4 R164, [R223+0x14100] ;  /* 0x01410000dfa4783b */ /* 0x000fea0000000200 */
[----:B------:R-:W3:Y:S02]  /*ebf0*/  LDSM.16.M88.4 R188, [R216+0x2000] ;  /* 0x00200000d8bc783b */ /* 0x000ee40000000200 */
[C---:B----4-:R-:W-:Y:S08]  /*ec00*/  HMMA.16816.F32 R4, R168.reuse, R172, R4 ;  /* 0x000000aca804723c */ /* 0x050ff00000001804 */
[C---:B------:R-:W-:Y:S01]  /*ec10*/  HMMA.16816.F32 R8, R168.reuse, R174, R8 ;  /* 0x000000aea808723c */ /* 0x040fe20000001808 */
[----:B------:R-:W4:Y:S07]  /*ec20*/  LDSM.16.M88.4 R172, [R216+0x2800] ;  /* 0x00280000d8ac783b */ /* 0x000f2e0000000200 */
[C---:B--2---:R-:W-:Y:S08]  /*ec30*/  HMMA.16816.F32 R12, R168.reuse, R176, R12 ;  /* 0x000000b0a80c723c */ /* 0x044ff0000000180c */
[C---:B------:R-:W-:Y:S01]  /*ec40*/  HMMA.16816.F32 R16, R168.reuse, R178, R16 ;  /* 0x000000b2a810723c */ /* 0x040fe20000001810 */
[----:B------:R-:W-:Y:S07]  /*ec50*/  LDSM.16.M88.4 R176, [R216+0x3800] ;  /* 0x00380000d8b0783b */ /* 0x000fee0000000200 */
[C---:B-----5:R-:W-:Y:S08]  /*ec60*/  HMMA.16816.F32 R20, R168.reuse, R180, R20 ;  /* 0x000000b4a814723c */ /* 0x060ff00000001814 */
[C---:B------:R-:W-:Y:S01]  /*ec70*/  HMMA.16816.F32 R24, R168.reuse, R182, R24 ;  /* 0x000000b6a818723c */ /* 0x040fe20000001818 */
[----:B------:R-:W-:Y:S07]  /*ec80*/  LDSM.16.M88.4 R180, [R230+0x18100] ;  /* 0x01810000e6b4783b */ /* 0x000fee0000000200 */
[C---:B-1----:R-:W-:Y:S08]  /*ec90*/  HMMA.16816.F32 R28, R168.reuse, R184, R28 ;  /* 0x000000b8a81c723c */ /* 0x042ff0000000181c */
[----:B------:R-:W-:Y:S01]  /*eca0*/  HMMA.16816.F32 R32, R168, R186, R32 ;  /* 0x000000baa820723c */ /* 0x000fe20000001820 */
[----:B------:R-:W1:Y:S05]  /*ecb0*/  LDSM.16.M88.4 R168, [R216+0x3000] ;  /* 0x00300000d8a8783b */ /* 0x000e6a0000000200 */
[----:B------:R-:W2:Y:S02]  /*ecc0*/  LDSM.16.M88.4 R184, [R229+0xc100] ;  /* 0x00c10000e5b8783b */ /* 0x000ea40000000200 */
        /* <DEDUP_REMOVED lines=8> */
[----:B------:R-:W1:Y:S07]  /*ed50*/  LDSM.16.M88.4 R168, [R229+0xd900] ;  /* 0x00d90000e5a8783b */ /* 0x000e6e0000000200 */
[C---:B------:R-:W-:Y:S08]  /*ed60*/  HMMA.16816.F32 R28, R164.reuse, R176, R28 ;  /* 0x000000b0a41c723c */ /* 0x040ff0000000181c */
[----:B------:R-:W-:Y:S01]  /*ed70*/  HMMA.16816.F32 R32, R164, R178, R32 ;  /* 0x000000b2a420723c */ /* 0x000fe20000001820 */
[----:B------:R-:W-:Y:S05]  /*ed80*/  LDSM.16.M88.4 R164, [R226+0x18100] ;  /* 0x01810000e2a4783b */ /* 0x000fea0000000200 */
[----:B------:R-:W5:Y:S02]  /*ed90*/  LDSM.16.M88.4 R176, [R211] ;  /* 0x00000000d3b0783b */ /* 0x000f640000000200 */
[C---:B--2---:R-:W-:Y:S08]  /*eda0*/  HMMA.16816.F32 R4, R180.reuse, R184, R4 ;  /* 0x000000b8b404723c */ /* 0x044ff00000001804 */
[C---:B------:R-:W-:Y:S01]  /*edb0*/  HMMA.16816.F32 R8, R180.reuse, R186, R8 ;  /* 0x000000bab408723c */ /* 0x040fe20000001808 */
[----:B------:R-:W2:Y:S07]  /*edc0*/  LDSM.16.M88.4 R184, [R210] ;  /* 0x00000000d2b8783b */ /* 0x000eae0000000200 */
[C---:B---3--:R-:W-:Y:S08]  /*edd0*/  HMMA.16816.F32 R12, R180.reuse, R188, R12 ;  /* 0x000000bcb40c723c */ /* 0x048ff0000000180c */
[C---:B------:R-:W-:Y:S01]  /*ede0*/  HMMA.16816.F32 R16, R180.reuse, R190, R16 ;  /* 0x000000beb410723c */ /* 0x040fe20000001810 */
[----:B------:R-:W3:Y:S07]  /*edf0*/  LDSM.16.M88.4 R188, [R209] ;  /* 0x00000000d1bc783b */ /* 0x000eee0000000200 */
[C---:B----4-:R-:W-:Y:S08]  /*ee00*/  HMMA.16816.F32 R20, R180.reuse, R172, R20 ;  /* 0x000000acb414723c */ /* 0x050ff00000001814 */
[C---:B------:R-:W-:Y:S01]  /*ee10*/  HMMA.16816.F32 R24, R180.reuse, R174, R24 ;  /* 0x000000aeb418723c */ /* 0x040fe20000001818 */
[----:B------:R-:W4:Y:S07]  /*ee20*/  LDSM.16.M88.4 R172, [R208] ;  /* 0x00000000d0ac783b */ /* 0x000f2e0000000200 */
[C---:B-1----:R-:W-:Y:S08]  /*ee30*/  HMMA.16816.F32 R28, R180.reuse, R168, R28 ;  /* 0x000000a8b41c723c */ /* 0x042ff0000000181c */
[----:B------:R-:W-:Y:S01]  /*ee40*/  HMMA.16816.F32 R32, R180, R170, R32 ;  /* 0x000000aab420723c */ /* 0x000fe20000001820 */
[----:B------:R-:W-:Y:S05]  /*ee50*/  LDSM.16.M88.4 R168, [R225+0x18100] ;  /* 0x01810000e1a8783b */ /* 0x000fea0000000200 */
[----:B------:R-:W1:Y:S02]  /*ee60*/  LDSM.16.M88.4 R180, [R224+0xc100] ;  /* 0x00c10000e0b4783b */ /* 0x000e640000000200 */
[C---:B-----5:R-:W-:Y:S08]  /*ee70*/  HMMA.16816.F32 R4, R164.reuse, R176, R4 ;  /* 0x000000b0a404723c */ /* 0x060ff00000001804 */
[C---:B------:R-:W-:Y:S01]  /*ee80*/  HMMA.16816.F32 R8, R164.reuse, R178, R8 ;  /* 0x000000b2a408723c */ /* 0x040fe20000001808 */
[----:B------:R-:W5:Y:S07]  /*ee90*/  LDSM.16.M88.4 R176, [R224+0xc900] ;  /* 0x00c90000e0b0783b */ /* 0x000f6e0000000200 */
        /* <DEDUP_REMOVED lines=8> */
[----:B------:R-:W-:Y:S05]  /*ef20*/  LDSM.16.M88.4 R164, [R223+0x18100] ;  /* 0x01810000dfa4783b */ /* 0x000fea0000000200 */
[----:B------:R-:W4:Y:S02]  /*ef30*/  LDSM.16.M88.4 R172, [R216+0x4000] ;  /* 0x00400000d8ac783b */ /* 0x000f240000000200 */
[C---:B-1----:R-:W-:Y:S08]  /*ef40*/  HMMA.16816.F32 R4, R168.reuse, R180, R4 ;  /* 0x000000b4a804723c */ /* 0x042ff00000001804 */
[C---:B------:R-:W-:Y:S01]  /*ef50*/  HMMA.16816.F32 R8, R168.reuse, R182, R8 ;  /* 0x000000b6a808723c */ /* 0x040fe20000001808 */
[----:B------:R-:W1:Y:S07]  /*ef60*/  LDSM.16.M88.4 R180, [R216+0x4800] ;  /* 0x00480000d8b4783b */ /* 0x000e6e0000000200 */
[C---:B-----5:R-:W-:Y:S08]  /*ef70*/  HMMA.16816.F32 R12, R168.reuse, R176, R12 ;  /* 0x000000b0a80c723c */ /* 0x060ff0000000180c */
[C---:B------:R-:W-:Y:S01]  /*ef80*/  HMMA.16816.F32 R16, R168.reuse, R178, R16 ;  /* 0x000000b2a810723c */ /* 0x040fe20000001810 */
[----:B------:R-:W-:Y:S07]  /*ef90*/  LDSM.16.M88.4 R176, [R216+0x5800] ;  /* 0x00580000d8b0783b */ /* 0x000fee0000000200 */
[C---:B--2---:R-:W-:Y:S08]  /*efa0*/  HMMA.16816.F32 R20, R168.reuse, R184, R20 ;  /* 0x000000b8a814723c */ /* 0x044ff00000001814 */
[C---:B------:R-:W-:Y:S01]  /*efb0*/  HMMA.16816.F32 R24, R168.reuse, R186, R24 ;  /* 0x000000baa818723c */ /* 0x040fe20000001818 */
[----:B------:R-:W-:Y:S07]  /*efc0*/  LDSM.16.M88.4 R184, [R230+0x1c100] ;  /* 0x01c10000e6b8783b */ /* 0x000fee0000000200 */
[C---:B---3--:R-:W-:Y:S08]  /*efd0*/  HMMA.16816.F32 R28, R168.reuse, R188, R28 ;  /* 0x000000bca81c723c */ /* 0x048ff0000000181c */
[----:B------:R-:W-:Y:S01]  /*efe0*/  HMMA.16816.F32 R32, R168, R190, R32 ;  /* 0x000000bea820723c */ /* 0x000fe20000001820 */
[----:B------:R-:W2:Y:S05]  /*eff0*/  LDSM.16.M88.4 R168, [R216+0x5000] ;  /* 0x00500000d8a8783b */ /* 0x000eaa0000000200 */
[----:B------:R-:W3:Y:S02]  /*f000*/  LDSM.16.M88.4 R188, [R229+0xe100] ;  /* 0x00e10000e5bc783b */ /* 0x000ee40000000200 */
[C---:B----4-:R-:W-:Y:S08]  /*f010*/  HMMA.16816.F32 R4, R164.reuse, R172, R4 ;  /* 0x000000aca404723c */ /* 0x050ff00000001804 */
[C---:B------:R-:W-:Y:S01]  /*f020*/  HMMA.16816.F32 R8, R164.reuse, R174, R8 ;  /* 0x000000aea408723c */ /* 0x040fe20000001808 */
[----:B------:R-:W4:Y:S07]  /*f030*/  LDSM.16.M88.4 R172, [R229+0xe900] ;  /* 0x00e90000e5ac783b */ /* 0x000f2e0000000200 */
[C---:B-1----:R-:W-:Y:S08]  /*f040*/  HMMA.16816.F32 R12, R164.reuse, R180, R12 ;  /* 0x000000b4a40c723c */ /* 0x042ff0000000180c */
[C---:B------:R-:W-:Y:S01]  /*f050*/  HMMA.16816.F32 R16, R164.reuse, R182, R16 ;  /* 0x000000b6a410723c */ /* 0x040fe20000001810 */
[----:B------:R-:W1:Y:S07]  /*f060*/  LDSM.16.M88.4 R180, [R229+0xf100] ;  /* 0x00f10000e5b4783b */ /* 0x000e6e0000000200 */
[C---:B--2---:R-:W-:Y:S08]  /*f070*/  HMMA.16816.F32 R20, R164.reuse, R168, R20 ;  /* 0x000000a8a414723c */ /* 0x044ff00000001814 */
[C---:B------:R-:W-:Y:S01]  /*f080*/  HMMA.16816.F32 R24, R164.reuse, R170, R24 ;  /* 0x000000aaa418723c */ /* 0x040fe20000001818 */
[----:B------:R-:W-:Y:S07]  /*f090*/  LDSM.16.M88.4 R168, [R226+0x1c100] ;  /* 0x01c10000e2a8783b */ /* 0x000fee0000000200 */
[C---:B------:R-:W-:Y:S08]  /*f0a0*/  HMMA.16816.F32 R28, R164.reuse, R176, R28 ;  /* 0x000000b0a41c723c */ /* 0x040ff0000000181c */
[----:B------:R-:W-:Y:S01]  /*f0b0*/  HMMA.16816.F32 R32, R164, R178, R32 ;  /* 0x000000b2a420723c */ /* 0x000fe20000001820 */
[----:B------:R-:W2:Y:S05]  /*f0c0*/  LDSM.16.M88.4 R164, [R229+0xf900] ;  /* 0x00f90000e5a4783b */ /* 0x000eaa0000000200 */
[----:B------:R-:W-:Y:S02]  /*f0d0*/  LDSM.16.M88.4 R176, [R206] ;  /* 0x00000000ceb0783b */ /* 0x000fe40000000200 */
[C---:B---3--:R-:W-:Y:S08]  /*f0e0*/  HMMA.16816.F32 R4, R184.reuse, R188, R4 ;  /* 0x000000bcb804723c */ /* 0x048ff00000001804 */
[C---:B------:R-:W-:Y:S01]  /*f0f0*/  HMMA.16816.F32 R8, R184.reuse, R190, R8 ;  /* 0x000000beb808723c */ /* 0x040fe20000001808 */
[----:B------:R-:W-:Y:S07]  /*f100*/  LDSM.16.M88.4 R188, [R204] ;  /* 0x00000000ccbc783b */ /* 0x000fee0000000200 */
[C---:B----4-:R-:W-:Y:S08]  /*f110*/  HMMA.16816.F32 R12, R184.reuse, R172, R12 ;  /* 0x000000acb80c723c */ /* 0x050ff0000000180c */
[C---:B------:R-:W-:Y:S01]  /*f120*/  HMMA.16816.F32 R16, R184.reuse, R174, R16 ;  /* 0x000000aeb810723c */ /* 0x040fe20000001810 */
[----:B------:R-:W3:Y:S07]  /*f130*/  LDSM.16.M88.4 R172, [R207] ;  /* 0x00000000cfac783b */ /* 0x000eee0000000200 */
[C---:B-1----:R-:W-:Y:S08]  /*f140*/  HMMA.16816.F32 R20, R184.reuse, R180, R20 ;  /* 0x000000b4b814723c */ /* 0x042ff00000001814 */
[C---:B------:R-:W-:Y:S01]  /*f150*/  HMMA.16816.F32 R24, R184.reuse, R182, R24 ;  /* 0x000000b6b818723c */ /* 0x040fe20000001818 */
[----:B------:R-:W1:Y:S07]  /*f160*/  LDSM.16.M88.4 R180, [R205] ;  /* 0x00000000cdb4783b */ /* 0x000e6e0000000200 */
[C---:B--2---:R-:W-:Y:S07]  /*f170*/  HMMA.16816.F32 R28, R184.reuse, R164, R28 ;  /* 0x000000a4b81c723c */ /* 0x044fee000000181c */
[----:B------:R-:W-:Y:S01]  /*f180*/  @P0 IADD3.X R164, R243, UR6, RZ, P6, !PT ;  /* 0x00000006f3a40c10 */ /* 0x000fe2000b7fe4ff */
[----:B------:R-:W-:Y:S01]  /*f190*/  HMMA.16816.F32 R32, R184, R166, R32 ;  /* 0x000000a6b820723c */ /* 0x000fe20000001820 */
[----:B------:R-:W-:Y:S02]  /*f1a0*/  PLOP3.LUT P0, PT, PT, PT, UP3, 0x80, 0x0 ;  /* 0x000000000000781c */ /* 0x000fe40003f0f038 */
[----:B------:R-:W-:Y:S05]  /*f1b0*/  PLOP3.LUT P6, PT, PT, PT, UP3, 0x80, 0x0 ;  /* 0x000000000000781c */ /* 0x000fea0003fcf038 */
[C---:B---3--:R-:W-:Y:S06]  /*f1c0*/  HMMA.16816.F32 R4, R168.reuse, R172, R4 ;  /* 0x000000aca804723c */ /* 0x048fec0000001804 */
[----:B------:R-:W-:Y:S02]  /*f1d0*/  @P0 LEA.HI.X R185, R245, c[0x0][0x1cc], R164, 0x1, P5 ;  /* 0x00007300f5b90a11 */ /* 0x000fe400028f0ca4 */
[----:B------:R-:W-:Y:S01]  /*f1e0*/  LDSM.16.M88.4 R164, [R225+0x1c100] ;  /* 0x01c10000e1a4783b */ /* 0x000fe20000000200 */
[C---:B------:R-:W-:Y:S01]  /*f1f0*/  HMMA.16816.F32 R8, R168.reuse, R174, R8 ;  /* 0x000000aea808723c */ /* 0x040fe20000001808 */
[----:B------:R-:W-:Y:S02]  /*f200*/  PLOP3.LUT P5, PT, PT, PT, UP3, 0x80, 0x0 ;  /* 0x000000000000781c */ /* 0x000fe40003faf038 */
[----:B------:R-:W-:Y:S01]  /*f210*/  PLOP3.LUT P0, PT, PT, PT, UP3, 0x80, 0x0 ;  /* 0x000000000000781c */ /* 0x000fe20003f0f038 */
[----:B------:R-:W2:Y:S01]  /*f220*/  LDSM.16.M88.4 R172, [R224+0xe100] ;  /* 0x00e10000e0ac783b */ /* 0x000ea20000000200 */
[----:B------:R-:W-:Y:S03]  /*f230*/  @P6 IADD3 R187, P6, R197, UR7, RZ ;  /* 0x00000007c5bb6c10 */ /* 0x000fe6000ffde0ff */
[C---:B------:R-:W-:Y:S06]  /*f240*/  HMMA.16816.F32 R12, R168.reuse, R176, R12 ;  /* 0x000000b0a80c723c */ /* 0x040fec000000180c */
[C---:B------:R-:W-:Y:S02]  /*f250*/  @P5 LEA R186, P5, R187.reuse, c[0x0][0x1c8], 0x1 ;  /* 0x00007200bbba5a11 */ /* 0x040fe400078a08ff */
[C---:B------:R-:W-:Y:S01]  /*f260*/  HMMA.16816.F32 R16, R168.reuse, R178, R16 ;  /* 0x000000b2a810723c */ /* 0x040fe20000001810 */
[----:B------:R-:W3:Y:S03]  /*f270*/  LDSM.16.M88.4 R176, [R224+0xe900] ;  /* 0x00e90000e0b0783b */ /* 0x000ee60000000200 */
[----:B------:R-:W-:Y:S02]  /*f280*/  @P0 IADD3.X R184, R196, UR6, RZ, P6, !PT ;  /* 0x00000006c4b80c10 */ /* 0x000fe4000b7fe4ff */
[----:B------:R-:W-:Y:S02]  /*f290*/  PLOP3.LUT P0, PT, PT, PT, UP3, 0x80, 0x0 ;  /* 0x000000000000781c */ /* 0x000fe40003f0f038 */
[C---:B-1----:R-:W-:Y:S01]  /*f2a0*/  HMMA.16816.F32 R20, R168.reuse, R180, R20 ;  /* 0x000000b4a814723c */ /* 0x042fe20000001814 */
[----:B------:R-:W-:Y:S07]  /*f2b0*/  PLOP3.LUT P6, PT, PT, PT, UP3, 0x80, 0x0 ;  /* 0x000000000000781c */ /* 0x000fee0003fcf038 */
[C---:B------:R-:W-:Y:S01]  /*f2c0*/  HMMA.16816.F32 R24, R168.reuse, R182, R24 ;  /* 0x000000b6a818723c */ /* 0x040fe20000001818 */
[----:B------:R-:W1:Y:S03]  /*f2d0*/  LDSM.16.M88.4 R180, [R224+0xf100] ;  /* 0x00f10000e0b4783b */ /* 0x000e660000000200 */
[----:B------:R-:W-:Y:S02]  /*f2e0*/  @P0 LEA.HI.X R187, R187, c[0x0][0x1cc], R184, 0x1, P5 ;  /* 0x00007300bbbb0a11 */ /* 0x000fe400028f0cb8 */
[----:B------:R-:W-:Y:S02]  /*f2f0*/  @P6 IADD3 R184, P6, R195, UR7, RZ ;  /* 0x00000007c3b86c10 */ /* 0x000fe4000ffde0ff */
[C---:B------:R-:W-:Y:S01]  /*f300*/  HMMA.16816.F32 R28, R168.reuse, R188, R28 ;  /* 0x000000bca81c723c */ /* 0x040fe2000000181c */
[----:B------:R-:W-:Y:S02]  /*f310*/  PLOP3.LUT P5, PT, PT, PT, UP3, 0x80, 0x0 ;  /* 0x000000000000781c */ /* 0x000fe40003faf038 */
[----:B------:R-:W-:Y:S05]  /*f320*/  PLOP3.LUT P0, PT, PT, PT, UP3, 0x80, 0x0 ;  /* 0x000000000000781c */ /* 0x000fea0003f0f038 */
[----:B------:R-:W-:Y:S01]  /*f330*/  HMMA.16816.F32 R32, R168, R190, R32 ;  /* 0x000000bea820723c */ /* 0x000fe20000001820 */
[----:B------:R-:W4:Y:S05]  /*f340*/  LDSM.16.M88.4 R168, [R224+0xf900] ;  /* 0x00f90000e0a8783b */ /* 0x000f2a0000000200 */
[----:B------:R-:W-:Y:S02]  /*f350*/  @P5 IADD3.X R189, R194, UR6, RZ, P6, !PT ;  /* 0x00000006c2bd5c10 */ /* 0x000fe4000b7fe4ff */
[----:B------:R-:W-:Y:S01]  /*f360*/  PLOP3.LUT P5, PT, PT, PT, UP3, 0x80, 0x0 ;  /* 0x000000000000781c */ /* 0x000fe20003faf038 */
[C---:B--2---:R-:W-:Y:S01]  /*f370*/  HMMA.16816.F32 R4, R164.reuse, R172, R4 ;  /* 0x000000aca404723c */ /* 0x044fe20000001804 */
[----:B------:R-:W-:Y:S04]  /*f380*/  PLOP3.LUT P6, PT, PT, PT, UP3, 0x80, 0x0 ;  /* 0x000000000000781c */ /* 0x000fe80003fcf038 */
[C---:B------:R-:W-:Y:S03]  /*f390*/  @P0 LEA R188, P0, R184.reuse, c[0x0][0x1c8], 0x1 ;  /* 0x00007200b8bc0a11 */ /* 0x040fe600078008ff */
[C---:B------:R-:W-:Y:S01]  /*f3a0*/  HMMA.16816.F32 R8, R164.reuse, R174, R8 ;  /* 0x000000aea408723c */ /* 0x040fe20000001808 */
[----:B------:R-:W-:Y:S07]  /*f3b0*/  LDSM.16.M88.4 R172, [R216+0x6800] ;  /* 0x00680000d8ac783b */ /* 0x000fee0000000200 */
[C---:B---3--:R-:W-:Y:S04]  /*f3c0*/  HMMA.16816.F32 R12, R164.reuse, R176, R12 ;  /* 0x000000b0a40c723c */ /* 0x048fe8000000180c */
[----:B------:R-:W-:Y:S02]  /*f3d0*/  @P5 LEA.HI.X R189, R184, c[0x0][0x1cc], R189, 0x1, P0 ;  /* 0x00007300b8bd5a11 */ /* 0x000fe400000f0cbd */
[----:B------:R-:W-:Y:S02]  /*f3e0*/  PLOP3.LUT P0, PT, PT, PT, UP3, 0x80, 0x0 ;  /* 0x000000000000781c */ /* 0x000fe40003f0f038 */
[----:B------:R-:W-:Y:S01]  /*f3f0*/  PLOP3.LUT P5, PT, PT, PT, UP3, 0x80, 0x0 ;  /* 0x000000000000781c */ /* 0x000fe20003faf038 */
[C---:B------:R-:W-:Y:S01]  /*f400*/  HMMA.16816.F32 R16, R164.reuse, R178, R16 ;  /* 0x000000b2a410723c */ /* 0x040fe20000001810 */
[----:B------:R-:W-:Y:S07]  /*f410*/  LDSM.16.M88.4 R176, [R216+0x7000] ;  /* 0x00700000d8b0783b */ /* 0x000fee0000000200 */
[C---:B-1----:R-:W-:Y:S04]  /*f420*/  HMMA.16816.F32 R20, R164.reuse, R180, R20 ;  /* 0x000000b4a414723c */ /* 0x042fe80000001814 */
[----:B------:R-:W-:Y:S01]  /*f430*/  @P0 IMAD.MOV.U32 R184, RZ, RZ, R0 ;  /* 0x000000ffffb80224 */ /* 0x000fe200078e0000 */
[----:B------:R-:W-:Y:S02]  /*f440*/  PLOP3.LUT P0, PT, PT, PT, UP3, 0x80, 0x0 ;  /* 0x000000000000781c */ /* 0x000fe40003f0f038 */
[----:B------:R-:W-:Y:S01]  /*f450*/  @P6 IADD3 R0, P6, R193, UR7, RZ ;  /* 0x00000007c1006c10 */ /* 0x000fe2000ffde0ff */
[C---:B------:R-:W-:Y:S01]  /*f460*/  HMMA.16816.F32 R24, R164.reuse, R182, R24 ;  /* 0x000000b6a418723c */ /* 0x040fe20000001818 */
[----:B------:R-:W-:Y:S01]  /*f470*/  LDSM.16.M88.4 R180, [R216+0x7800] ;  /* 0x00780000d8b4783b */ /* 0x000fe20000000200 */
[----:B------:R-:W-:Y:S06]  /*f480*/  @UP3 UIADD3 UR7, UP0, UR13, UR7, URZ ;  /* 0x000000070d073290 */ /* 0x000fec000ff1e03f */
[C---:B----4-:R-:W-:Y:S04]  /*f490*/  HMMA.16816.F32 R28, R164.reuse, R168, R28 ;  /* 0x000000a8a41c723c */ /* 0x050fe8000000181c */
[----:B------:R-:W-:Y:S01]  /*f4a0*/  @P0 IADD3.X R245, R192, UR6, RZ, P6, !PT ;  /* 0x00000006c0f50c10 */ /* 0x000fe2000b7fe4ff */
[----:B------:R-:W-:Y:S01]  /*f4b0*/  @UP3 UIADD3.X UR6, UR12, UR6, URZ, UP0, !UPT ;  /* 0x000000060c063290 */ /* 0x000fe200087fe43f */
[----:B------:R-:W-:Y:S02]  /*f4c0*/  PLOP3.LUT P0, PT, PT, PT, UP3, 0x80, 0x0 ;  /* 0x000000000000781c */ /* 0x000fe40003f0f038 */
[----:B------:R-:W-:Y:S01]  /*f4d0*/  HMMA.16816.F32 R32, R164, R170, R32 ;  /* 0x000000aaa420723c */ /* 0x000fe20000001820 */
[----:B------:R-:W-:Y:S05]  /*f4e0*/  LDSM.16.M88.4 R164, [R223+0x1c100] ;  /* 0x01c10000dfa4783b */ /* 0x000fea0000000200 */
[----:B------:R-:W1:Y:S02]  /*f4f0*/  LDSM.16.M88.4 R168, [R216+0x6000] ;  /* 0x00600000d8a8783b */ /* 0x000e640000000200 */
[----:B------:R-:W-:Y:S04]  /*f500*/  DEPBAR.LE SB0, 0x0 ;  /* 0x000080000000791a */ /* 0x000fe80000000000 */
[----:B------:R-:W-:Y:S06]  /*f510*/  BAR.SYNC.DEFER_BLOCKING 0x0 ;  /* 0x0000000000007b1d */ /* 0x000fec0000010000 */
[----:B------:R-:W-:Y:S01]  /*f520*/  @!PT LDS RZ, [RZ] ;  /* 0x00000000fffff984 */ /* 0x000fe20000000800 */
[----:B------:R-:W-:Y:S01]  /*f530*/  @!PT LDS RZ, [RZ] ;  /* 0x00000000fffff984 */ /* 0x000fe20000000800 */
[----:B------:R-:W-:Y:S01]  /*f540*/  @!PT LDS RZ, [RZ] ;  /* 0x00000000fffff984 */ /* 0x000fe20000000800 */
[----:B------:R2:W-:Y:S01]  /*f550*/  @P5 LDGSTS.E.BYPASS.LTC128B.128 [R231+0x8100], [R184.64], !P4 ;  /* 0x08100000b8e75fae */ /* 0x0005e2000e101d52 */
[----:B------:R-:W-:Y:S01]  /*f560*/  PLOP3.LUT P5, PT, PT, PT, UP3, 0x80, 0x0 ;  /* 0x000000000000781c */ /* 0x000fe20003faf038 */
[C---:B-1----:R-:W-:Y:S11]  /*f570*/  HMMA.16816.F32 R4, R164.reuse, R168, R4 ;  /* 0x000000a8a404723c */ /* 0x042ff60000001804 */
[----:B------:R-:W-:Y:S01]  /*f580*/  @!UPT UIADD3 URZ, URZ, URZ, URZ ;  /* 0x0000003f3f3ff290 */ /* 0x000fe2000fffe03f */
[C---:B------:R-:W-:Y:S02]  /*f590*/  @P5 LEA R246, P6, R0.reuse, c[0x0][0x1c8], 0x1 ;  /* 0x0000720000f65a11 */ /* 0x040fe400078c08ff */
[----:B------:R-:W-:Y:S01]  /*f5a0*/  PLOP3.LUT P5, PT, PT, PT, UP3, 0x80, 0x0 ;  /* 0x000000000000781c */ /* 0x000fe20003faf038 */
[C---:B------:R-:W-:Y:S01]  /*f5b0*/  HMMA.16816.F32 R8, R164.reuse, R170, R8 ;  /* 0x000000aaa408723c */ /* 0x040fe20000001808 */
[----:B------:R-:W-:Y:S07]  /*f5c0*/  PLOP3.LUT P5, PT, PT, PT, UP3, 0x80, 0x0 ;  /* 0x000000000000781c */ /* 0x000fee0003faf038 */
[C---:B------:R-:W-:Y:S04]  /*f5d0*/  HMMA.16816.F32 R12, R164.reuse, R172, R12 ;  /* 0x000000aca40c723c */ /* 0x040fe8000000180c */
[----:B------:R-:W-:Y:S02]  /*f5e0*/  @P0 LEA.HI.X R245, R0, c[0x0][0x1cc], R245, 0x1, P6 ;  /* 0x0000730000f50a11 */ /* 0x000fe400030f0cf5 */
[----:B------:R-:W-:Y:S02]  /*f5f0*/  PLOP3.LUT P6, PT, PT, PT, UP3, 0x80, 0x0 ;  /* 0x000000000000781c */ /* 0x000fe40003fcf038 */
[----:B------:R-:W-:Y:S01]  /*f600*/  PLOP3.LUT P0, PT, PT, PT, UP3, 0x80, 0x0 ;  /* 0x000000000000781c */ /* 0x000fe20003f0f038 */
[C---:B------:R-:W-:Y:S08]  /*f610*/  HMMA.16816.F32 R16, R164.reuse, R174, R16 ;  /* 0x000000aea410723c */ /* 0x040ff00000001810 */
[C---:B------:R-:W-:Y:S04]  /*f620*/  HMMA.16816.F32 R20, R164.reuse, R176, R20 ;  /* 0x000000b0a414723c */ /* 0x040fe80000001814 */
[----:B------:R-:W-:Y:S01]  /*f630*/  @P6 IADD3 R0, P6, R236, UR7, RZ ;  /* 0x00000007ec006c10 */ /* 0x000fe2000ffde0ff */
[----:B------:R1:W-:Y:S01]  /*f640*/  @P0 LDGSTS.E.BYPASS.LTC128B.128 [R231+0xa100], [R186.64], !P3 ;  /* 0x0a100000bae70fae */ /* 0x0003e2000d901d52 */
[----:B------:R-:W-:Y:S02]  /*f650*/  PLOP3.LUT P0, PT, PT, PT, UP3, 0x80, 0x0 ;  /* 0x000000000000781c */ /* 0x000fe40003f0f038 */
[C---:B------:R-:W-:Y:S08]  /*f660*/  HMMA.16816.F32 R24, R164.reuse, R178, R24 ;  /* 0x000000b2a418723c */ /* 0x040ff00000001818 */
[C---:B------:R-:W-:Y:S04]  /*f670*/  HMMA.16816.F32 R28, R164.reuse, R180, R28 ;  /* 0x000000b4a41c723c */ /* 0x040fe8000000181c */
[----:B------:R-:W-:Y:S02]  /*f680*/  @P5 IADD3.X R191, R243, UR6, RZ, P6, !PT ;  /* 0x00000006f3bf5c10 */ /* 0x000fe4000b7fe4ff */
[----:B------:R-:W-:Y:S02]  /*f690*/  PLOP3.LUT P5, PT, PT, PT, UP3, 0x80, 0x0 ;  /* 0x000000000000781c */ /* 0x000fe40003faf038 */
[C---:B------:R-:W-:Y:S01]  /*f6a0*/  @P0 LEA R190, P6, R0.reuse, c[0x0][0x1c8], 0x1 ;  /* 0x0000720000be0a11 */ /* 0x040fe200078c08ff */
[----:B------:R-:W-:Y:S01]  /*f6b0*/  HMMA.16816.F32 R32, R164, R182, R32 ;  /* 0x000000b6a420723c */ /* 0x000fe20000001820 */
[----:B------:R-:W-:Y:S02]  /*f6c0*/  PLOP3.LUT P0, PT, PT, PT, UP3, 0x80, 0x0 ;  /* 0x000000000000781c */ /* 0x000fe40003f0f038 */
[----:B------:R-:W-:Y:S04]  /*f6d0*/  PLOP3.LUT P0, PT, PT, PT, UP3, 0x80, 0x0 ;  /* 0x000000000000781c */ /* 0x000fe80003f0f038 */
[----:B------:R-:W-:Y:S05]  /*f6e0*/  IMAD.U32 R166, RZ, RZ, UR16 ;  /* 0x00000010ffa67e24 */ /* 0x000fea000f8e00ff */
[----:B------:R-:W-:Y:S02]  /*f6f0*/  @P5 LEA.HI.X R191, R0, c[0x0][0x1cc], R191, 0x1, P6 ;  /* 0x0000730000bf5a11 */ /* 0x000fe400030f0cbf */
[----:B------:R-:W-:Y:S02]  /*f700*/  PLOP3.LUT P6, PT, PT, PT, UP3, 0x80, 0x0 ;  /* 0x000000000000781c */ /* 0x000fe40003fcf038 */
[----:B------:R-:W-:Y:S11]  /*f710*/  PLOP3.LUT P5, PT, PT, PT, UP3, 0x80, 0x0 ;  /* 0x000000000000781c */ /* 0x000ff60003faf038 */
[----:B------:R-:W-:Y:S02]  /*f720*/  @P6 IADD3 R0, P6, R197, UR7, RZ ;  /* 0x00000007c5006c10 */ /* 0x000fe4000ffde0ff */
[----:B------:R3:W-:Y:S01]  /*f730*/  @P5 LDGSTS.E.BYPASS.LTC128B.128 [R231+0xc100], [R188.64], !P2 ;  /* 0x0c100000bce75fae */ /* 0x0007e2000d101d52 */
[----:B------:R-:W-:Y:S10]  /*f740*/  PLOP3.LUT P5, PT, PT, PT, UP3, 0x80, 0x0 ;  /* 0x000000000000781c */ /* 0x000ff40003faf038 */
[----:B--2---:R-:W-:Y:S02]  /*f750*/  @P0 IADD3.X R185, R196, UR6, RZ, P6, !PT ;  /* 0x00000006c4b90c10 */ /* 0x004fe4000b7fe4ff */
[----:B------:R-:W-:Y:S02]  /*f760*/  PLOP3.LUT P0, PT, PT, PT, UP3, 0x80, 0x0 ;  /* 0x000000000000781c */ /* 0x000fe40003f0f038 */
[C---:B------:R-:W-:Y:S02]  /*f770*/  @P5 LEA R184, P6, R0.reuse, c[0x0][0x1c8], 0x1 ;  /* 0x0000720000b85a11 */ /* 0x040fe400078c08ff */
[----:B------:R-:W-:Y:S11]  /*f780*/  PLOP3.LUT P5, PT, PT, PT, UP3, 0x80, 0x0 ;  /* 0x000000000000781c */ /* 0x000ff60003faf038 */
[----:B------:R-:W-:Y:S02]  /*f790*/  @P0 LEA.HI.X R185, R0, c[0x0][0x1cc], R185, 0x1, P6 ;  /* 0x0000730000b90a11 */ /* 0x000fe400030f0cb9 */
[----:B------:R-:W-:Y:S02]  /*f7a0*/  PLOP3.LUT P0, PT, PT, PT, UP3, 0x80, 0x0 ;  /* 0x000000000000781c */ /* 0x000fe40003f0f038 */
[----:B------:R-:W-:Y:S02]  /*f7b0*/  @P5 IADD3 R0, P6, R195, UR7, RZ ;  /* 0x00000007c3005c10 */ /* 0x000fe4000ffde0ff */
[----:B------:R-:W-:Y:S11]  /*f7c0*/  PLOP3.LUT P5, PT, PT, PT, UP3, 0x80, 0x0 ;  /* 0x000000000000781c */ /* 0x000ff60003faf038 */
[----:B------:R-:W-:Y:S02]  /*f7d0*/  @P0 IADD3.X R169, R194, UR6, RZ, P6, !PT ;  /* 0x00000006c2a90c10 */ /* 0x000fe4000b7fe4ff */
[----:B------:R-:W-:Y:S02]  /*f7e0*/  PLOP3.LUT P0, PT, PT, PT, UP3, 0x80, 0x0 ;  /* 0x000000000000781c */ /* 0x000fe40003f0f038 */
[C---:B------:R-:W-:Y:S02]  /*f7f0*/  @P5 LEA R168, P6, R0.reuse, c[0x0][0x1c8], 0x1 ;  /* 0x0000720000a85a11 */ /* 0x040fe400078c08ff */
[----:B------:R-:W-:Y:S11]  /*f800*/  PLOP3.LUT P5, PT, PT, PT, UP3, 0x80, 0x0 ;  /* 0x000000000000781c */ /* 0x000ff60003faf038 */
[----:B------:R-:W-:Y:S02]  /*f810*/  @P0 LEA.HI.X R169, R0, c[0x0][0x1cc], R169, 0x1, P6 ;  /* 0x0000730000a90a11 */ /* 0x000fe400030f0ca9 */
[----:B------:R-:W-:Y:S02]  /*f820*/  PLOP3.LUT P0, PT, PT, PT, UP3, 0x80, 0x0 ;  /* 0x000000000000781c */ /* 0x000fe40003f0f038 */
[----:B------:R-:W-:Y:S02]  /*f830*/  @P5 IADD3 R0, P6, R193, UR7, RZ ;  /* 0x00000007c1005c10 */ /* 0x000fe4000ffde0ff */
[----:B------:R-:W-:Y:S11]  /*f840*/  PLOP3.LUT P5, PT, PT, PT, UP3, 0x80, 0x0 ;  /* 0x000000000000781c */ /* 0x000ff60003faf038 */
[----:B------:R-:W-:Y:S01]  /*f850*/  @P0 IADD3.X R171, R192, UR6, RZ, P6, !PT ;  /* 0x00000006c0ab0c10 */ /* 0x000fe2000b7fe4ff */
[----:B------:R-:W-:Y:S01]  /*f860*/  USHF.L.U32 UR6, UR14, 0x6, URZ ;  /* 0x000000060e067899 */ /* 0x000fe2000800063f */
[----:B------:R-:W-:Y:S02]  /*f870*/  PLOP3.LUT P0, PT, PT, PT, UP3, 0x80, 0x0 ;  /* 0x000000000000781c */ /* 0x000fe40003f0f038 */
[C---:B------:R-:W-:Y:S02]  /*f880*/  @P5 LEA R170, P6, R0.reuse, c[0x0][0x1c8], 0x1 ;  /* 0x0000720000aa5a11 */ /* 0x040fe400078c08ff */
[----:B------:R-:W-:Y:S11]  /*f890*/  PLOP3.LUT P5, PT, PT, PT, UP2, 0x80, 0x0 ;  /* 0x000000000000781c */ /* 0x000ff60003faf028 */
[----:B------:R-:W-:Y:S01]  /*f8a0*/  @P0 LEA.HI.X R171, R0, c[0x0][0x1cc], R171, 0x1, P6 ;  /* 0x0000730000ab0a11 */ /* 0x000fe200030f0cab */
[----:B------:R-:W-:Y:S01]  /*f8b0*/  IMAD.MOV.U32 R0, RZ, RZ, R233 ;  /* 0x000000ffff007224 */ /* 0x000fe200078e00e9 */
[----:B------:R-:W-:Y:S01]  /*f8c0*/  PLOP3.LUT P6, PT, PT, PT, UP3, 0x80, 0x0 ;  /* 0x000000000000781c */ /* 0x000fe20003fcf038 */
[----:B-1----:R-:W-:Y:S01]  /*f8d0*/  @P5 IMAD.HI.U32 R186, R233, c[0x0][0x2c8], RZ ;  /* 0x0000b200e9ba5a27 */ /* 0x002fe200078e00ff */
[----:B------:R-:W-:Y:S02]  /*f8e0*/  PLOP3.LUT P0, PT, PT, PT, UP2, 0x80, 0x0 ;  /* 0x000000000000781c */ /* 0x000fe40003f0f028 */
[----:B------:R-:W-:Y:S09]  /*f8f0*/  PLOP3.LUT P5, PT, PT, PT, UP3, 0x80, 0x0 ;  /* 0x000000000000781c */ /* 0x000ff20003faf038 */
[----:B------:R-:W-:Y:S01]  /*f900*/  @P6 IMAD.MOV.U32 R247, RZ, RZ, R245 ;  /* 0x000000fffff76224 */ /* 0x000fe200078e00f5 */
[----:B------:R-:W-:Y:S02]  /*f910*/  PLOP3.LUT P6, PT, PT, PT, UP3, 0x80, 0x0 ;  /* 0x000000000000781c */ /* 0x000fe40003fcf038 */
[----:B------:R-:W-:Y:S02]  /*f920*/  @P0 SHF.R.U32.HI R0, RZ, c[0x0][0x2cc], R186 ;  /* 0x0000b300ff000a19 */ /* 0x000fe400000116ba */
[----:B------:R1:W-:Y:S01]  /*f930*/  @P5 LDGSTS.E.BYPASS.LTC128B.128 [R231+0xe100], [R246.64], !P1 ;  /* 0x0e100000f6e75fae */ /* 0x0003e2000c901d52 */
[----:B------:R-:W-:Y:S02]  /*f940*/  PLOP3.LUT P0, PT, PT, PT, UP3, 0x80, 0x0 ;  /* 0x000000000000781c */ /* 0x000fe40003f0f038 */
[----:B------:R-:W-:Y:S02]  /*f950*/  PLOP3.LUT P0, PT, PT, PT, UP3, 0x80, 0x0 ;  /* 0x000000000000781c */ /* 0x000fe40003f0f038 */
[----:B------:R-:W2:Y:S01]  /*f960*/  SHFL.IDX PT, R173, R0, RZ, 0x1c1f ;  /* 0x001c1fff00ad7589 */ /* 0x000ea200000e0000 */
[----:B------:R-:W-:Y:S02]  /*f970*/  PLOP3.LUT P5, PT, PT, PT, UP3, 0x80, 0x0 ;  /* 0x000000000000781c */ /* 0x000fe40003faf038 */
[----:B------:R-:W-:Y:S02]  /*f980*/  PLOP3.LUT P5, PT, PT, PT, UP3, 0x80, 0x0 ;  /* 0x000000000000781c */ /* 0x000fe40003faf038 */
[----:B------:R3:W-:Y:S01]  /*f990*/  @P6 LDGSTS.E.BYPASS.LTC128B.128 [R231+0x9100], [R190.64], !P4 ;  /* 0x09100000bee76fae */ /* 0x0007e2000e101d52 */
[----:B------:R-:W-:Y:S02]  /*f9a0*/  PLOP3.LUT P6, PT, PT, PT, UP3, 0x80, 0x0 ;  /* 0x000000000000781c */ /* 0x000fe40003fcf038 */
[----:B------:R-:W-:Y:S03]  /*f9b0*/  PLOP3.LUT P6, PT, PT, PT, UP3, 0x80, 0x0 ;  /* 0x000000000000781c */ /* 0x000fe60003fcf038 */
[----:B------:R3:W-:Y:S01]  /*f9c0*/  @P0 LDGSTS.E.BYPASS.LTC128B.128 [R231+0xb100], [R184.64], !P3 ;  /* 0x0b100000b8e70fae */ /* 0x0007e2000d901d52 */
[----:B------:R-:W-:Y:S02]  /*f9d0*/  PLOP3.LUT P0, PT, PT, PT, UP3, 0x80, 0x0 ;  /* 0x000000000000781c */ /* 0x000fe40003f0f038 */
[----:B------:R-:W-:Y:S02]  /*f9e0*/  PLOP3.LUT P0, PT, PT, PT, UP1, 0x40, 0x0 ;  /* 0x000000000000781c */ /* 0x000fe40003f0e818 */
[----:B------:R2:W-:Y:S05]  /*f9f0*/  @P5 LDGSTS.E.BYPASS.LTC128B.128 [R231+0xd100], [R168.64], !P2 ;  /* 0x0d100000a8e75fae */ /* 0x0005ea000d101d52 */
[----:B------:R3:W-:Y:S01]  /*fa00*/  @P6 LDGSTS.E.BYPASS.LTC128B.128 [R231+0xf100], [R170.64], !P1 ;  /* 0x0f100000aae76fae */ /* 0x0007e2000c901d52 */
[----:B-1----:R-:W-:Y:S04]  /*fa10*/  IMAD.U32 R247, RZ, RZ, UR6 ;  /* 0x00000006fff77e24 */ /* 0x002fe8000f8e00ff */
[----:B------:R-:W0:Y:S01]  /*fa20*/  LDGDEPBAR ;  /* 0x00000000000079af */ /* 0x000e220000000000 */
[----:B------:R-:W-:Y:S04]  /*fa30*/  IADD3 R165, -R240, 0x1, -R247 ;  /* 0x00000001f0a57810 */ /* 0x000fe80007ffe9f7 */
[----:B------:R-:W-:Y:S04]  /*fa40*/  IADD3 R166, -R166, UR9, R165 ;  /* 0x00000009a6a67c10 */ /* 0x000fe8000fffe1a5 */
[C---:B------:R-:W-:Y:S02]  /*fa50*/  IADD3 R172, R166.reuse, c[0x0][0x328], RZ ;  /* 0x0000ca00a6ac7a10 */ /* 0x040fe40007ffe0ff */
[----:B------:R-:W-:Y:S03]  /*fa60*/  IADD3 R166, R166, UR15, RZ ;  /* 0x0000000fa6a67c10 */ /* 0x000fe6000fffe0ff */
[--C-:B--2---:R-:W-:Y:S02]  /*fa70*/  IMAD.IADD R169, R172, 0x1, R173.reuse ;  /* 0x00000001aca97824 */ /* 0x104fe400078e02ad */
[----:B------:R-:W-:Y:S01]  /*fa80*/  IMAD.IADD R168, R166, 0x1, R173 ;  /* 0x00000001a6a87824 */ /* 0x000fe200078e02ad */
[----:B------:R-:W-:-:S05]  /*fa90*/  @P0 BRA `(.L_x_978) ;  /* 0x0000019000000947 */ /* 0x000fca0003800000 */
[----:B------:R-:W-:Y:S01]  /*faa0*/  IMAD.U32 R164, RZ, RZ, UR16 ;  /* 0x00000010ffa47e24 */ /* 0x000fe2000f8e00ff */
[----:B------:R-:W-:Y:S04]  /*fab0*/  BSSY B0, `(.L_x_979) ;  /* 0x0000012000007945 */ /* 0x000fe80003800000 */
[----:B---3--:R-:W-:Y:S04]  /*fac0*/  IADD3 R170, -R164, UR9, R173 ;  /* 0x00000009a4aa7c10 */ /* 0x008fe8000fffe1ad */
        /* <DEDUP_REMOVED lines=11> */
.L_x_980:
[----:B------:R-:W-:Y:S04]  /*fb80*/  MOV R164, c[0x0][0x32c] ;  /* 0x0000cb0000a47a02 */ /* 0x000fe80000000f00 */
[----:B------:R-:W-:Y:S11]  /*fb90*/  ISETP.NE.AND P0, PT, R164, 0x1, PT ;  /* 0x00000001a400780c */ /* 0x000ff60003f05270 */
[----:B------:R-:W-:Y:S02]  /*fba0*/  @!UPT UIADD3 URZ, URZ, URZ, URZ ;  /* 0x0000003f3f3ff290 */ /* 0x000fe4000fffe03f */
[----:B------:R-:W-:Y:S05]  /*fbb0*/  @P0 IMAD.HI.U32 R164, R170, c[0x0][0x330], RZ ;  /* 0x0000cc00aaa40a27 */ /* 0x000fea00078e00ff */
[----:B------:R-:W-:Y:S02]  /*fbc0*/  @P0 SHF.R.U32.HI R170, RZ, c[0x0][0x334], R164 ;  /* 0x0000cd00ffaa0a19 */ /* 0x000fe400000116a4 */
.L_x_981:
[----:B------:R-:W-:Y:S05]  /*fbd0*/  BSYNC B0 ;  /* 0x0000000000007941 */ /* 0x000fea0003800000 */
.L_x_979:
[----:B------:R-:W-:Y:S04]  /*fbe0*/  IMAD R165, R170, c[0x0][0x32c], -R247 ;  /* 0x0000cb00aaa57a24 */ /* 0x000fe800078e0af7 */
[----:B------:R-:W-:Y:S05]  /*fbf0*/  IMAD.IADD R165, R165, 0x1, -R240 ;  /* 0x00000001a5a57824 */ /* 0x000fea00078e0af0 */
[----:B------:R-:W-:Y:S02]  /*fc00*/  IADD3 R164, R165, c[0x0][0x32c], RZ ;  /* 0x0000cb00a5a47a10 */ /* 0x000fe40007ffe0ff */
[----:B------:R-:W-:Y:S02]  /*fc10*/  IMNMX R168, R168, R165, !PT ;  /* 0x000000a5a8a87217 */ /* 0x000fe40007800200 */
[----:B------:R-:W-:Y:S02]  /*fc20*/  IMNMX R169, R169, R164, PT ;  /* 0x000000a4a9a97217 */ /* 0x000fe40003800200 */
.L_x_978:
[----:B------:R-:W-:Y:S06]  /*fc30*/  UISETP.GT.AND UP0, UPT, UR14, -0x1, UPT ;  /* 0xffffffff0e00788c */ /* 0x000fec000bf04270 */
[----:B------:R-:W-:Y:S02]  /*fc40*/  PLOP3.LUT P0, PT, PT, PT, UP0, 0x80, 0x0 ;  /* 0x000000000000781c */ /* 0x000fe40003f0f008 */
[----:B------:R-:W-:Y:S02]  /*fc50*/  PLOP3.LUT P6, PT, PT, PT, UP0, 0x80, 0x0 ;  /* 0x000000000000781c */ /* 0x000fe40003fcf008 */
[C---:B------:R-:W-:Y:S02]  /*fc60*/  ISETP.GT.AND P0, PT, R168.reuse, RZ, P0 ;  /* 0x000000ffa800720c */ /* 0x040fe40000704270 */
[----:B------:R-:W-:Y:S02]  /*fc70*/  ISETP.GT.AND P6, PT, R168, 0x8, P6 ;  /* 0x00000008a800780c */ /* 0x000fe400037c4270 */
[C---:B------:R-:W-:Y:S02]  /*fc80*/  ISETP.LT.OR P5, PT, R169.reuse, 0x1, P0 ;  /* 0x00000001a900780c */ /* 0x040fe400007a1670 */
[----:B------:R-:W-:Y:S02]  /*fc90*/  PLOP3.LUT P0, PT, PT, PT, UP0, 0x80, 0x0 ;  /* 0x000000000000781c */ /* 0x000fe40003f0f008 */
[----:B------:R-:W-:Y:S02]  /*fca0*/  FSEL R164, R4, -INF , !P5 ;  /* 0xff80000004a47808 */ /* 0x000fe40006800000 */
[C---:B------:R-:W-:Y:S02]  /*fcb0*/  ISETP.GT.AND P0, PT, R168.reuse, 0x1, P0 ;  /* 0x00000001a800780c */ /* 0x040fe40000704270 */
[----:B------:R-:W-:Y:S02]  /*fcc0*/  PLOP3.LUT P5, PT, PT, PT, UP0, 0x80, 0x0 ;  /* 0x000000000000781c */ /* 0x000fe40003faf008 */
[----:B------:R-:W-:Y:S02]  /*fcd0*/  ISETP.LT.OR P0, PT, R169, 0x2, P0 ;  /* 0x00000002a900780c */ /* 0x000fe40000701670 */
[C---:B------:R-:W-:Y:S02]  /*fce0*/  ISETP.GT.AND P5, PT, R168.reuse, 0x9, P5 ;  /* 0x00000009a800780c */ /* 0x040fe40002fa4270 */
[----:B------:R-:W-:Y:S02]  /*fcf0*/  FSEL R167, R5, -INF , !P0 ;  /* 0xff80000005a77808 */ /* 0x000fe40004000000 */
[----:B------:R-:W-:Y:S01]  /*fd00*/  PLOP3.LUT P0, PT, PT, PT, UP0, 0x80, 0x0 ;  /* 0x000000000000781c */ /* 0x000fe20003f0f008 */
[----:B------:R-:W1:Y:S01]  /*fd10*/  SHFL.IDX PT, R5, R0, 0x1, 0x1c1f ;  /* 0x003c1f0000057f89 */ /* 0x000e6200000e0000 */
[C---:B------:R-:W-:Y:S02]  /*fd20*/  ISETP.LT.OR P6, PT, R169.reuse, 0x9, P6 ;  /* 0x00000009a900780c */ /* 0x040fe400037c1670 */
[----:B------:R-:W-:Y:S02]  /*fd30*/  ISETP.GT.AND P0, PT, R168, 0x10, P0 ;  /* 0x00000010a800780c */ /* 0x000fe40000704270 */
[C---:B------:R-:W-:Y:S02]  /*fd40*/  ISETP.LT.OR P5, PT, R169.reuse, 0xa, P5 ;  /* 0x0000000aa900780c */ /* 0x040fe40002fa1670 */
[----:B------:R-:W-:Y:S02]  /*fd50*/  ISETP.LT.OR P0, PT, R169, 0x11, P0 ;  /* 0x00000011a900780c */ /* 0x000fe40000701670 */
[----:B------:R-:W-:Y:S02]  /*fd60*/  FSEL R165, R8, -INF , !P6 ;  /* 0xff80000008a57808 */ /* 0x000fe40007000000 */
[----:B------:R-:W-:Y:S02]  /*fd70*/  FSEL R179, R12, -INF , !P0 ;  /* 0xff8000000cb37808 */ /* 0x000fe40004000000 */
[----:B------:R-:W-:Y:S02]  /*fd80*/  PLOP3.LUT P0, PT, PT, PT, UP0, 0x80, 0x0 ;  /* 0x000000000000781c */ /* 0x000fe40003f0f008 */
[----:B------:R-:W-:Y:S02]  /*fd90*/  PLOP3.LUT P6, PT, PT, PT, UP0, 0x80, 0x0 ;  /* 0x000000000000781c */ /* 0x000fe40003fcf008 */
[----:B------:R-:W-:Y:S02]  /*fda0*/  FSEL R9, R9, -INF , !P5 ;  /* 0xff80000009097808 */ /* 0x000fe40006800000 */
[----:B------:R-:W-:Y:S02]  /*fdb0*/  PLOP3.LUT P5, PT, PT, PT, UP0, 0x80, 0x0 ;  /* 0x000000000000781c */ /* 0x000fe40003faf008 */
[C---:B------:R-:W-:Y:S02]  /*fdc0*/  ISETP.GT.AND P0, PT, R168.reuse, 0x19, P0 ;  /* 0x00000019a800780c */ /* 0x040fe40000704270 */
[----:B------:R-:W-:Y:S01]  /*fdd0*/  ISETP.GT.AND P6, PT, R168, 0x11, P6 ;  /* 0x00000011a800780c */ /* 0x000fe200037c4270 */
[--C-:B-1----:R-:W-:Y:S01]  /*fde0*/  IMAD.IADD R0, R172, 0x1, R5.reuse ;  /* 0x00000001ac007824 */ /* 0x102fe200078e0205 */
[----:B------:R-:W-:Y:S01]  /*fdf0*/  ISETP.GT.AND P5, PT, R168, 0x18, P5 ;  /* 0x00000018a800780c */ /* 0x000fe20002fa4270 */
[----:B------:R-:W-:Y:S01]  /*fe00*/  IMAD.IADD R166, R166, 0x1, R5 ;  /* 0x00000001a6a67824 */ /* 0x000fe200078e0205 */
[C---:B------:R-:W-:Y:S02]  /*fe10*/  ISETP.LT.OR P0, PT, R169.reuse, 0x1a, P0 ;  /* 0x0000001aa900780c */ /* 0x040fe40000701670 */
[C---:B------:R-:W-:Y:S02]  /*fe20*/  ISETP.LT.OR P6, PT, R169.reuse, 0x12, P6 ;  /* 0x00000012a900780c */ /* 0x040fe400037c1670 */
[----:B------:R-:W-:Y:S02]  /*fe30*/  ISETP.LT.OR P5, PT, R169, 0x19, P5 ;  /* 0x00000019a900780c */ /* 0x000fe40002fa1670 */
[----:B------:R-:W-:Y:S02]  /*fe40*/  FSEL R183, R17, -INF , !P0 ;  /* 0xff80000011b77808 */ /* 0x000fe40004000000 */
[----:B------:R-:W-:Y:S02]  /*fe50*/  PLOP3.LUT P0, PT, PT, PT, UP0, 0x80, 0x0 ;  /* 0x000000000000781c */ /* 0x000fe40003f0f008 */
[----:B---3--:R-:W-:Y:S02]  /*fe60*/  FSEL R185, R13, -INF , !P6 ;  /* 0xff8000000db97808 */ /* 0x008fe40007000000 */
        /* <DEDUP_REMOVED lines=48> */
.L_x_984:
[----:B------:R-:W-:Y:S04]  /*10170*/  MOV R4, c[0x0][0x32c] ;  /* 0x0000cb0000047a02 */ /* 0x000fe80000000f00 */
[----:B------:R-:W-:Y:S11]  /*10180*/  ISETP.NE.AND P0, PT, R4, 0x1, PT ;  /* 0x000000010400780c */ /* 0x000ff60003f05270 */
[----:B------:R-:W-:Y:S02]  /*10190*/  @!UPT UIADD3 URZ, URZ, URZ, URZ ;  /* 0x0000003f3f3ff290 */ /* 0x000fe4000fffe03f */
[----:B------:R-:W-:Y:S05]  /*101a0*/  @P0 IMAD.HI.U32 R4, R8, c[0x0][0x330], RZ ;  /* 0x0000cc0008040a27 */ /* 0x000fea00078e00ff */
[----:B------:R-:W-:Y:S02]  /*101b0*/  @P0 SHF.R.U32.HI R8, RZ, c[0x0][0x334], R4 ;  /* 0x0000cd00ff080a19 */ /* 0x000fe40000011604 */
.L_x_985:
[----:B------:R-:W-:Y:S05]  /*101c0*/  BSYNC B0 ;  /* 0x0000000000007941 */ /* 0x000fea0003800000 */
.L_x_983:
[----:B------:R-:W-:Y:S04]  /*101d0*/  IMAD R247, R8, c[0x0][0x32c], -R247 ;  /* 0x0000cb0008f77a24 */ /* 0x000fe800078e0af7 */
[----:B------:R-:W-:Y:S05]  /*101e0*/  IMAD.IADD R247, R247, 0x1, -R240 ;  /* 0x00000001f7f77824 */ /* 0x000fea00078e0af0 */
[----:B------:R-:W-:Y:S02]  /*101f0*/  IADD3 R5, R247, c[0x0][0x32c], RZ ;  /* 0x0000cb00f7057a10 */ /* 0x000fe40007ffe0ff */
[----:B------:R-:W-:Y:S02]  /*10200*/  IMNMX R166, R166, R247, !PT ;  /* 0x000000f7a6a67217 */ /* 0x000fe40007800200 */
[----:B------:R-:W-:Y:S02]  /*10210*/  IMNMX R0, R0, R5, PT ;  /* 0x0000000500007217 */ /* 0x000fe40003800200 */
.L_x_982:
        /* <DEDUP_REMOVED lines=8> */
[----:B------:R-:W-:Y:S02]  /*102a0*/  ISETP.LT.OR P5, PT, R0, 0x1, P5 ;  /* 0x000000010000780c */ /* 0x000fe40002fa1670 */
[----:B------:R-:W-:Y:S02]  /*102b0*/  FMNMX.FTZ R4, R179, R4, !PT ;  /* 0x00000004b3047209 */ /* 0x000fe40007810000 */
[----:B------:R-:W-:Y:S02]  /*102c0*/  FSEL R17, R6, -INF , !P5 ;  /* 0xff80000006117808 */ /* 0x000fe40006800000 */
[----:B------:R-:W-:Y:S02]  /*102d0*/  PLOP3.LUT P6, PT, PT, PT, UP0, 0x80, 0x0 ;  /* 0x000000000000781c */ /* 0x000fe40003fcf008 */
[----:B------:R-:W-:Y:S02]  /*102e0*/  ISETP.LT.OR P0, PT, R0, 0x2, P0 ;  /* 0x000000020000780c */ /* 0x000fe40000701670 */
[----:B------:R-:W-:Y:S02]  /*102f0*/  PLOP3.LUT P5, PT, PT, PT, UP0, 0x80, 0x0 ;  /* 0x000000000000781c */ /* 0x000fe40003faf008 */
[----:B------:R-:W-:Y:S02]  /*10300*/  FMNMX.FTZ R4, R185, R4, !PT ;  /* 0x00000004b9047209 */ /* 0x000fe40007810000 */
[----:B------:R-:W-:Y:S02]  /*10310*/  FSEL R16, R7, -INF , !P0 ;  /* 0xff80000007107808 */ /* 0x000fe40004000000 */
[C---:B------:R-:W-:Y:S02]  /*10320*/  ISETP.GT.AND P6, PT, R166.reuse, 0x8, P6 ;  /* 0x00000008a600780c */ /* 0x040fe400037c4270 */
[----:B------:R-:W-:Y:S02]  /*10330*/  ISETP.GT.AND P5, PT, R166, 0x9, P5 ;  /* 0x00000009a600780c */ /* 0x000fe40002fa4270 */
[----:B------:R-:W-:Y:S02]  /*10340*/  PLOP3.LUT P0, PT, PT, PT, UP0, 0x80, 0x0 ;  /* 0x000000000000781c */ /* 0x000fe40003f0f008 */
        /* <DEDUP_REMOVED lines=8> */
[----:B------:R-:W-:Y:S02]  /*103d0*/  FMNMX.FTZ R7, R16, R7, !PT ;  /* 0x0000000710077209 */ /* 0x000fe40007810000 */
[----:B------:R-:W-:Y:S02]  /*103e0*/  ISETP.LT.OR P0, PT, R0, 0x11, P0 ;  /* 0x000000110000780c */ /* 0x000fe40000701670 */
[----:B------:R-:W-:Y:S02]  /*103f0*/  PLOP3.LUT P6, PT, PT, PT, UP0, 0x80, 0x0 ;  /* 0x000000000000781c */ /* 0x000fe40003fcf008 */
[----:B------:R-:W-:Y:S02]  /*10400*/  PLOP3.LUT P5, PT, PT, PT, UP0, 0x80, 0x0 ;  /* 0x000000000000781c */ /* 0x000fe40003faf008 */
[----:B------:R-:W-:Y:S02]  /*10410*/  FMNMX.FTZ R4, R245, R4, !PT ;  /* 0x00000004f5047209 */ /* 0x000fe40007810000 */
[----:B------:R-:W-:Y:S02]  /*10420*/  FMNMX.FTZ R7, R10, R7, !PT ;  /* 0x000000070a077209 */ /* 0x000fe40007810000 */
[C---:B------:R-:W-:Y:S02]  /*10430*/  ISETP.GT.AND P6, PT, R166.reuse, 0x11, P6 ;  /* 0x00000011a600780c */ /* 0x040fe400037c4270 */
[----:B------:R-:W-:Y:S02]  /*10440*/  ISETP.GT.AND P5, PT, R166, 0x18, P5 ;  /* 0x00000018a600780c */ /* 0x000fe40002fa4270 */
[----:B------:R-:W-:Y:S02]  /*10450*/  FSEL R250, R14, -INF , !P0 ;  /* 0xff8000000efa7808 */ /* 0x000fe40004000000 */
[----:B------:R-:W-:Y:S02]  /*10460*/  PLOP3.LUT P0, PT, PT, PT, UP0, 0x80, 0x0 ;  /* 0x000000000000781c */ /* 0x000fe40003f0f008 */
[----:B------:R-:W-:Y:S02]  /*10470*/  FMNMX.FTZ R4, R191, R4, !PT ;  /* 0x00000004bf047209 */ /* 0x000fe40007810000 */
[----:B------:R-:W-:Y:S02]  /*10480*/  FMNMX.FTZ R7, R8, R7, !PT ;  /* 0x0000000708077209 */ /* 0x000fe40007810000 */
[----:B------:R-:W-:Y:S02]  /*10490*/  ISETP.GT.AND P0, PT, R166, 0x19, P0 ;  /* 0x00000019a600780c */ /* 0x000fe40000704270 */
[C---:B------:R-:W-:Y:S02]  /*104a0*/  ISETP.LT.OR P5, PT, R0.reuse, 0x19, P5 ;  /* 0x000000190000780c */ /* 0x040fe40002fa1670 */
[C---:B------:R-:W-:Y:S02]  /*104b0*/  ISETP.LT.OR P6, PT, R0.reuse, 0x12, P6 ;  /* 0x000000120000780c */ /* 0x040fe400037c1670 */
[----:B------:R-:W-:Y:S02]  /*104c0*/  FMNMX.FTZ R4, R189, R4, !PT ;  /* 0x00000004bd047209 */ /* 0x000fe40007810000 */
[----:B------:R-:W-:Y:S02]  /*104d0*/  ISETP.LT.OR P0, PT, R0, 0x1a, P0 ;  /* 0x0000001a0000780c */ /* 0x000fe40000701670 */
[----:B------:R-:W-:Y:S02]  /*104e0*/  FSEL R186, R18, -INF , !P5 ;  /* 0xff80000012ba7808 */ /* 0x000fe40006800000 */
[----:B------:R-:W-:Y:S02]  /*104f0*/  FSEL R184, R15, -INF , !P6 ;  /* 0xff8000000fb87808 */ /* 0x000fe40007000000 */
[----:B------:R-:W-:Y:S02]  /*10500*/  PLOP3.LUT P5, PT, PT, PT, UP0, 0x80, 0x0 ;  /* 0x000000000000781c */ /* 0x000fe40003faf008 */
[----:B------:R-:W-:Y:S02]  /*10510*/  FMNMX.FTZ R7, R250, R7, !PT ;  /* 0x00000007fa077209 */ /* 0x000fe40007810000 */
[----:B------:R-:W-:Y:S02]  /*10520*/  FMNMX.FTZ R4, R187, R4, !PT ;  /* 0x00000004bb047209 */ /* 0x000fe40007810000 */
[----:B------:R-:W-:Y:S02]  /*10530*/  FSEL R32, R19, -INF , !P0 ;  /* 0xff80000013207808 */ /* 0x000fe40004000000 */
[----:B------:R-:W-:Y:S02]  /*10540*/  ISETP.GT.AND P5, PT, R166, 0x20, P5 ;  /* 0x00000020a600780c */ /* 0x000fe40002fa4270 */
[----:B------:R-:W-:Y:S02]  /*10550*/  FMNMX.FTZ R7, R184, R7, !PT ;  /* 0x00000007b8077209 */ /* 0x000fe40007810000 */
[----:B------:R-:W-:Y:S02]  /*10560*/  PLOP3.LUT P0, PT, PT, PT, UP0, 0x80, 0x0 ;  /* 0x000000000000781c */ /* 0x000fe40003f0f008 */
[----:B------:R-:W-:Y:S02]  /*10570*/  FMNMX.FTZ R4, R177, R4, !PT ;  /* 0x00000004b1047209 */ /* 0x000fe40007810000 */
[----:B------:R-:W-:Y:S02]  /*10580*/  ISETP.LT.OR P5, PT, R0, 0x21, P5 ;  /* 0x000000210000780c */ /* 0x000fe40002fa1670 */
[----:B------:R-:W-:Y:S02]  /*10590*/  FMNMX.FTZ R7, R186, R7, !PT ;  /* 0x00000007ba077209 */ /* 0x000fe40007810000 */
[----:B------:R-:W-:Y:S02]  /*105a0*/  ISETP.GT.AND P0, PT, R166, 0x21, P0 ;  /* 0x00000021a600780c */ /* 0x000fe40000704270 */
[----:B------:R-:W-:Y:S02]  /*105b0*/  PLOP3.LUT P6, PT, PT, PT, UP0, 0x80, 0x0 ;  /* 0x000000000000781c */ /* 0x000fe40003fcf008 */
[----:B------:R-:W-:Y:S02]  /*105c0*/  FMNMX.FTZ R5, R175, R4, !PT ;  /* 0x00000004af057209 */ /* 0x000fe40007810000 */
[----:B------:R-:W-:Y:S02]  /*105d0*/  FSEL R248, R22, -INF , !P5 ;  /* 0xff80000016f87808 */ /* 0x000fe40006800000 */
[----:B------:R-:W-:Y:S02]  /*105e0*/  FMNMX.FTZ R7, R32, R7, !PT ;  /* 0x0000000720077209 */ /* 0x000fe40007810000 */
[----:B------:R-:W-:Y:S02]  /*105f0*/  ISETP.LT.OR P0, PT, R0, 0x22, P0 ;  /* 0x000000220000780c */ /* 0x000fe40000701670 */
[----:B------:R-:W-:Y:S02]  /*10600*/  ISETP.GT.AND P6, PT, R166, 0x28, P6 ;  /* 0x00000028a600780c */ /* 0x000fe400037c4270 */
[----:B------:R-:W-:Y:S02]  /*10610*/  PLOP3.LUT P5, PT, PT, PT, UP0, 0x80, 0x0 ;  /* 0x000000000000781c */ /* 0x000fe40003faf008 */
[----:B------:R-:W-:Y:S02]  /*10620*/  FMNMX.FTZ R4, R174, R5, !PT ;  /* 0x00000005ae047209 */ /* 0x000fe40007810000 */
[----:B------:R-:W-:Y:S02]  /*10630*/  FSEL R246, R23, -INF , !P0 ;  /* 0xff80000017f67808 */ /* 0x000fe40004000000 */
[----:B------:R-:W-:Y:S01]  /*10640*/  ISETP.LT.OR P6, PT, R0, 0x29, P6 ;  /* 0x000000290000780c */ /* 0x000fe200037c1670 */
[----:B------:R-:W-:Y:S01]  /*10650*/  LDSM.16.MT88.4 R20, [R227+0x100] ;  /* 0x00010000e314783b */ /* 0x000fe20000004200 */
[----:B------:R-:W-:Y:S02]  /*10660*/  ISETP.GT.AND P5, PT, R166, 0x29, P5 ;  /* 0x00000029a600780c */ /* 0x000fe40002fa4270 */
[----:B------:R-:W-:Y:S02]  /*10670*/  PLOP3.LUT P0, PT, PT, PT, UP0, 0x80, 0x0 ;  /* 0x000000000000781c */ /* 0x000fe40003f0f008 */
[----:B------:R-:W-:Y:S02]  /*10680*/  FMNMX.FTZ R7, R248, R7, !PT ;  /* 0x00000007f8077209 */ /* 0x000fe40007810000 */
[----:B------:R-:W-:Y:S02]  /*10690*/  FMNMX.FTZ R5, R173, R4, !PT ;  /* 0x00000004ad057209 */ /* 0x000fe40007810000 */
[----:B------:R-:W-:Y:S02]  /*106a0*/  FSEL R190, R26, -INF , !P6 ;  /* 0xff8000001abe7808 */ /* 0x000fe40007000000 */
[----:B------:R-:W-:Y:S01]  /*106b0*/  ISETP.LT.OR P5, PT, R0, 0x2a, P5 ;  /* 0x0000002a0000780c */ /* 0x000fe20002fa1670 */
[----:B------:R-:W1:Y:S01]  /*106c0*/  SHFL.BFLY PT, R4, R5, 0x2, 0x1f ;  /* 0x0c401f0005047f89 */ /* 0x000e6200000e0000 */
        /* <DEDUP_REMOVED lines=16> */
[----:B------:R-:W-:Y:S02]  /*107d0*/  FSEL R172, R31, -INF , !P6 ;  /* 0xff8000001fac7808 */ /* 0x000fe40007000000 */
[----:B------:R-:W-:Y:S01]  /*107e0*/  ISETP.LT.OR P5, PT, R0, 0x39, P5 ;  /* 0x000000390000780c */ /* 0x000fe20002fa1670 */
[----:B------:R-:W-:Y:S01]  /*107f0*/  LDSM.16.MT88.4 R28, [R221+0x100] ;  /* 0x00010000dd1c783b */ /* 0x000fe20000004200 */
[----:B------:R-:W-:Y:S02]  /*10800*/  ISETP.GT.AND P0, PT, R166, 0x39, P0 ;  /* 0x00000039a600780c */ /* 0x000fe40000704270 */
[----:B------:R-:W-:Y:S02]  /*10810*/  FMNMX.FTZ R11, R176, R11, !PT ;  /* 0x0000000bb00b7209 */ /* 0x000fe40007810000 */
[----:B------:R-:W-:Y:S02]  /*10820*/  FSEL R170, R34, -INF , !P5 ;  /* 0xff80000022aa7808 */ /* 0x000fe40006800000 */
[----:B------:R-:W-:Y:S02]  /*10830*/  ISETP.LT.OR P0, PT, R0, 0x3a, P0 ;  /* 0x0000003a0000780c */ /* 0x000fe40000701670 */
[----:B------:R-:W-:Y:S02]  /*10840*/  FMNMX.FTZ R11, R172, R11, !PT ;  /* 0x0000000bac0b7209 */ /* 0x000fe40007810000 */
[----:B------:R-:W-:Y:S02]  /*10850*/  FSEL R13, R35, -INF , !P0 ;  /* 0xff800000230d7808 */ /* 0x000fe40004000000 */
[----:B------:R-:W-:Y:S04]  /*10860*/  FMNMX.FTZ R0, R170, R11, !PT ;  /* 0x0000000baa007209 */ /* 0x000fe80007810000 */
[----:B------:R-:W-:Y:S02]  /*10870*/  FMNMX.FTZ R7, R13, R0, !PT ;  /* 0x000000000d077209 */ /* 0x000fe40007810000 */
[----:B-1----:R-:W-:Y:S03]  /*10880*/  FMNMX.FTZ R6, R5, R4, !PT ;  /* 0x0000000405067209 */ /* 0x002fe60007810000 */
[----:B------:R-:W1:Y:S08]  /*10890*/  SHFL.BFLY PT, R4, R7, 0x2, 0x1f ;  /* 0x0c401f0007047f89 */ /* 0x000e7000000e0000 */
[----:B------:R-:W2:Y:S01]  /*108a0*/  SHFL.BFLY PT, R11, R6, 0x1, 0x1f ;  /* 0x0c201f00060b7f89 */ /* 0x000ea200000e0000 */
[----:B-1----:R-:W-:Y:S07]  /*108b0*/  FMNMX.FTZ R5, R7, R4, !PT ;  /* 0x0000000407057209 */ /* 0x002fee0007810000 */
[----:B------:R-:W1:Y:S01]  /*108c0*/  SHFL.BFLY PT, R12, R5, 0x1, 0x1f ;  /* 0x0c201f00050c7f89 */ /* 0x000e6200000e0000 */
[----:B--2---:R-:W-:Y:S04]  /*108d0*/  FMNMX.FTZ R0, R6, R11, !PT ;  /* 0x0000000b06007209 */ /* 0x004fe80007810000 */
[C---:B------:R-:W-:Y:S01]  /*108e0*/  FSETP.NEU.FTZ.AND P0, PT, R0.reuse, -INF , PT ;  /* 0xff8000000000780b */ /* 0x040fe20003f1d000 */
[C---:B------:R-:W-:Y:S03]  /*108f0*/  FMUL.FTZ R178, R0.reuse, c[0x0][0x2d0] ;  /* 0x0000b40000b27a20 */ /* 0x040fe60000410000 */
[----:B------:R-:W-:Y:S02]  /*10900*/  FSEL R4, R0, RZ, P0 ;  /* 0x000000ff00047208 */ /* 0x000fe40000000000 */
[----:B------:R-:W-:Y:S03]  /*10910*/  FSEL R178, R178, RZ, P0 ;  /* 0x000000ffb2b27208 */ /* 0x000fe60000000000 */
[----:B------:R-:W-:Y:S02]  /*10920*/  FADD.FTZ R3, -R4, R3 ;  /* 0x0000000304037221 */ /* 0x000fe40000010100 */
[--C-:B------:R-:W-:Y:S02]  /*10930*/  FFMA.FTZ R15, R167, c[0x0][0x2d0], -R178.reuse ;  /* 0x0000b400a70f7a23 */ /* 0x100fe400000108b2 */
[--C-:B------:R-:W-:Y:S02]  /*10940*/  FFMA.FTZ R14, R165, c[0x0][0x2d0], -R178.reuse ;  /* 0x0000b400a50e7a23 */ /* 0x100fe400000108b2 */
[--C-:B------:R-:W-:Y:S01]  /*10950*/  FFMA.FTZ R165, R9, c[0x0][0x2d0], -R178.reuse ;  /* 0x0000b40009a57a23 */ /* 0x100fe200000108b2 */
[----:B-1----:R-:W-:Y:S01]  /*10960*/  FMNMX.FTZ R12, R5, R12, !PT ;  /* 0x0000000c050c7209 */ /* 0x002fe20007810000 */
[--C-:B------:R-:W-:Y:S01]  /*10970*/  FFMA.FTZ R164, R164, c[0x0][0x2d0], -R178.reuse ;  /* 0x0000b400a4a47a23 */ /* 0x100fe200000108b2 */
[----:B------:R-:W-:Y:S01]  /*10980*/  MUFU.EX2 R15, R15 ;  /* 0x0000000f000f7308 */ /* 0x000fe20000000800 */
[----:B------:R-:W-:Y:S01]  /*10990*/  FMUL.FTZ R6, R3, c[0x0][0x2d0] ;  /* 0x0000b40003067a20 */ /* 0x000fe20000410000 */
[C---:B------:R-:W-:Y:S01]  /*109a0*/  FSETP.NEU.FTZ.AND P0, PT, R12.reuse, -INF , PT ;  /* 0xff8000000c00780b */ /* 0x040fe20003f1d000 */
[C---:B------:R-:W-:Y:S02]  /*109b0*/  FMUL.FTZ R171, R12.reuse, c[0x0][0x2d0] ;  /* 0x0000b4000cab7a20 */ /* 0x040fe40000410000 */
[--C-:B------:R-:W-:Y:S01]  /*109c0*/  FFMA.FTZ R180, R185, c[0x0][0x2d0], -R178.reuse ;  /* 0x0000b400b9b47a23 */ /* 0x100fe200000108b2 */
[----:B------:R-:W-:Y:S01]  /*109d0*/  FSEL R5, R12, RZ, P0 ;  /* 0x000000ff0c057208 */ /* 0x000fe20000000000 */
[--C-:B------:R-:W-:Y:S01]  /*109e0*/  FFMA.FTZ R179, R179, c[0x0][0x2d0], -R178.reuse ;  /* 0x0000b400b3b37a23 */ /* 0x100fe200000108b2 */
[----:B------:R-:W-:Y:S01]  /*109f0*/  FSEL R171, R171, RZ, P0 ;  /* 0x000000ffabab7208 */ /* 0x000fe20000000000 */
[----:B------:R-:W-:Y:S01]  /*10a00*/  FFMA.FTZ R181, R181, c[0x0][0x2d0], -R178 ;  /* 0x0000b400b5b57a23 */ /* 0x000fe200000108b2 */
[----:B------:R-:W1:Y:S01]  /*10a10*/  MUFU.EX2 R3, R6 ;  /* 0x0000000600037308 */ /* 0x000e620000000800 */
[----:B------:R-:W-:Y:S01]  /*10a20*/  FADD.FTZ R5, -R5, R2 ;  /* 0x0000000205057221 */ /* 0x000fe20000010100 */
[----:B------:R-:W-:Y:S01]  /*10a30*/  PLOP3.LUT P0, PT, PT, PT, UP0, 0x80, 0x0 ;  /* 0x000000000000781c */ /* 0x000fe20003f0f008 */
[--C-:B------:R-:W-:Y:S02]  /*10a40*/  FFMA.FTZ R167, R10, c[0x0][0x2d0], -R171.reuse ;  /* 0x0000b4000aa77a23 */ /* 0x100fe400000108ab */
[--C-:B------:R-:W-:Y:S02]  /*10a50*/  FFMA.FTZ R166, R8, c[0x0][0x2d0], -R171.reuse ;  /* 0x0000b40008a67a23 */ /* 0x100fe400000108ab */
[--C-:B------:R-:W-:Y:S02]  /*10a60*/  FFMA.FTZ R169, R17, c[0x0][0x2d0], -R171.reuse ;  /* 0x0000b40011a97a23 */ /* 0x100fe400000108ab */
[--C-:B------:R-:W-:Y:S01]  /*10a70*/  FFMA.FTZ R168, R16, c[0x0][0x2d0], -R171.reuse ;  /* 0x0000b40010a87a23 */ /* 0x100fe200000108ab */
[----:B------:R-:W2:Y:S01]  /*10a80*/  MUFU.EX2 R164, R164 ;  /* 0x000000a400a47308 */ /* 0x000ea20000000800 */
[----:B------:R-:W-:Y:S02]  /*10a90*/  FMUL.FTZ R2, R5, c[0x0][0x2d0] ;  /* 0x0000b40005027a20 */ /* 0x000fe40000410000 */
[--C-:B------:R-:W-:Y:S02]  /*10aa0*/  FFMA.FTZ R185, R186, c[0x0][0x2d0], -R171.reuse ;  /* 0x0000b400bab97a23 */ /* 0x100fe400000108ab */
[--C-:B------:R-:W-:Y:S02]  /*10ab0*/  FFMA.FTZ R186, R32, c[0x0][0x2d0], -R171.reuse ;  /* 0x0000b40020ba7a23 */ /* 0x100fe400000108ab */
[----:B------:R-:W-:Y:S01]  /*10ac0*/  LDSM.16.MT88.4 R32, [R221+0x900] ;  /* 0x00090000dd20783b */ /* 0x000fe20000004200 */
[--C-:B------:R-:W-:Y:S02]  /*10ad0*/  FFMA.FTZ R182, R183, c[0x0][0x2d0], -R178.reuse ;  /* 0x0000b400b7b67a23 */ /* 0x100fe400000108b2 */
[----:B------:R-:W3:Y:S01]  /*10ae0*/  MUFU.EX2 R2, R2 ;  /* 0x0000000200027308 */ /* 0x000ee20000000800 */
[--C-:B------:R-:W-:Y:S02]  /*10af0*/  FFMA.FTZ R183, R250, c[0x0][0x2d0], -R171.reuse ;  /* 0x0000b400fab77a23 */ /* 0x100fe400000108ab */
[--C-:B------:R-:W-:Y:S02]  /*10b00*/  FFMA.FTZ R184, R184, c[0x0][0x2d0], -R171.reuse ;  /* 0x0000b400b8b87a23 */ /* 0x100fe400000108ab */
[C---:B-1----:R-:W-:Y:S02]  /*10b10*/  FMUL.FTZ R4, R3.reuse, R160 ;  /* 0x000000a003047220 */ /* 0x042fe40000410000 */
[C---:B------:R-:W-:Y:S02]  /*10b20*/  FMUL.FTZ R5, R3.reuse, R161 ;  /* 0x000000a103057220 */ /* 0x040fe40000410000 */
[C---:B------:R-:W-:Y:S01]  /*10b30*/  FMUL.FTZ R8, R3.reuse, R156 ;  /* 0x0000009c03087220 */ /* 0x040fe20000410000 */
[----:B------:R-:W-:Y:S01]  /*10b40*/  MUFU.EX2 R14, R14 ;  /* 0x0000000e000e7308 */ /* 0x000fe20000000800 */
[C---:B------:R-:W-:Y:S02]  /*10b50*/  FMUL.FTZ R9, R3.reuse, R157 ;  /* 0x0000009d03097220 */ /* 0x040fe40000410000 */
[----:B------:R-:W-:Y:S01]  /*10b60*/  FMUL.FTZ R132, R3, R132 ;  /* 0x0000008403847220 */ /* 0x000fe20000410000 */
[----:B--2---:R-:W-:Y:S01]  /*10b70*/  F2FP.PACK_AB R16, R15, R164 ;  /* 0x000000a40f10723e */ /* 0x004fe200000000ff */
[C---:B------:R-:W-:Y:S02]  /*10b80*/  FMUL.FTZ R133, R3.reuse, R133 ;  /* 0x0000008503857220 */ /* 0x040fe40000410000 */
[C---:B------:R-:W-:Y:S02]  /*10b90*/  FMUL.FTZ R136, R3.reuse, R136 ;  /* 0x0000008803887220 */ /* 0x040fe40000410000 */
[C---:B------:R-:W-:Y:S01]  /*10ba0*/  FMUL.FTZ R137, R3.reuse, R137 ;  /* 0x0000008903897220 */ /* 0x040fe20000410000 */
[----:B------:R-:W1:Y:S01]  /*10bb0*/  MUFU.EX2 R165, R165 ;  /* 0x000000a500a57308 */ /* 0x000e620000000800 */
[C---:B------:R-:W-:Y:S02]  /*10bc0*/  FMUL.FTZ R140, R3.reuse, R140 ;  /* 0x0000008c038c7220 */ /* 0x040fe40000410000 */
[----:B------:R-:W-:Y:S02]  /*10bd0*/  FMUL.FTZ R141, R3, R141 ;  /* 0x0000008d038d7220 */ /* 0x000fe40000410000 */
[C---:B---3--:R-:W-:Y:S02]  /*10be0*/  FMUL.FTZ R6, R2.reuse, R162 ;  /* 0x000000a202067220 */ /* 0x048fe40000410000 */
[C---:B------:R-:W-:Y:S02]  /*10bf0*/  FMUL.FTZ R7, R2.reuse, R163 ;  /* 0x000000a302077220 */ /* 0x040fe40000410000 */
[C---:B------:R-:W-:Y:S01]  /*10c00*/  FMUL.FTZ R10, R2.reuse, R158 ;  /* 0x0000009e020a7220 */ /* 0x040fe20000410000 */
[----:B------:R-:W-:Y:S01]  /*10c10*/  MUFU.EX2 R169, R169 ;  /* 0x000000a900a97308 */ /* 0x000fe20000000800 */
[C---:B------:R-:W-:Y:S02]  /*10c20*/  FMUL.FTZ R11, R2.reuse, R159 ;  /* 0x0000009f020b7220 */ /* 0x040fe40000410000 */
[C---:B------:R-:W-:Y:S01]  /*10c30*/  FMUL.FTZ R134, R2.reuse, R134 ;  /* 0x0000008602867220 */ /* 0x040fe20000410000 */
[----:B------:R-:W-:Y:S01]  /*10c40*/  LDSM.16.MT88.4 R156, [R220+0x900] ;  /* 0x00090000dc9c783b */ /* 0x000fe20000004200 */
[C---:B------:R-:W-:Y:S02]  /*10c50*/  FMUL.FTZ R135, R2.reuse, R135 ;  /* 0x0000008702877220 */ /* 0x040fe40000410000 */
[C---:B------:R-:W-:Y:S02]  /*10c60*/  FMUL.FTZ R138, R2.reuse, R138 ;  /* 0x0000008a028a7220 */ /* 0x040fe40000410000 */
[C---:B------:R-:W-:Y:S01]  /*10c70*/  FMUL.FTZ R139, R2.reuse, R139 ;  /* 0x0000008b028b7220 */ /* 0x040fe20000410000 */
[----:B------:R-:W2:Y:S01]  /*10c80*/  MUFU.EX2 R168, R168 ;  /* 0x000000a800a87308 */ /* 0x000ea20000000800 */
[C---:B------:R-:W-:Y:S02]  /*10c90*/  FMUL.FTZ R142, R2.reuse, R142 ;  /* 0x0000008e028e7220 */ /* 0x040fe40000410000 */
[C---:B------:R-:W-:Y:S01]  /*10ca0*/  FMUL.FTZ R143, R2.reuse, R143 ;  /* 0x0000008f028f7220 */ /* 0x040fe20000410000 */
[----:B-1----:R-:W-:Y:S01]  /*10cb0*/  F2FP.PACK_AB R18, R165, R14 ;  /* 0x0000000ea512723e */ /* 0x002fe200000000ff */
        /* <DEDUP_REMOVED lines=8> */
[----:B------:R-:W-:Y:S01]  /*10d40*/  FMUL.FTZ R151, R2, R151 ;  /* 0x0000009702977220 */ /* 0x000fe20000410000 */
[----:B------:R-:W1:Y:S01]  /*10d50*/  MUFU.EX2 R166, R166 ;  /* 0x000000a600a67308 */ /* 0x000e620000000800 */
[C---:B------:R-:W-:Y:S02]  /*10d60*/  FMUL.FTZ R152, R3.reuse, R152 ;  /* 0x0000009803987220 */ /* 0x040fe40000410000 */
[C---:B------:R-:W-:Y:S01]  /*10d70*/  FMUL.FTZ R153, R3.reuse, R153 ;  /* 0x0000009903997220 */ /* 0x040fe20000410000 */
[----:B--2---:R-:W-:Y:S01]  /*10d80*/  F2FP.PACK_AB R17, R168, R169 ;  /* 0x000000a9a811723e */ /* 0x004fe200000000ff */
        /* <DEDUP_REMOVED lines=9> */
[----:B------:R-:W2:Y:S01]  /*10e20*/  MUFU.EX2 R180, R180 ;  /* 0x000000b400b47308 */ /* 0x000ea20000000800 */
[C---:B------:R-:W-:Y:S02]  /*10e30*/  FMUL.FTZ R42, R2.reuse, R42 ;  /* 0x0000002a022a7220 */ /* 0x040fe40000410000 */
[----:B------:R-:W-:Y:S01]  /*10e40*/  FMUL.FTZ R43, R2, R43 ;  /* 0x0000002b022b7220 */ /* 0x000fe20000410000 */
[----:B-1----:R-:W-:Y:S01]  /*10e50*/  F2FP.PACK_AB R19, R166, R167 ;  /* 0x000000a7a613723e */ /* 0x002fe200000000ff */
[C---:B------:R-:W-:Y:S02]  /*10e60*/  FMUL.FTZ R44, R3.reuse, R44 ;  /* 0x0000002c032c7220 */ /* 0x040fe40000410000 */
[C---:B------:R-:W-:Y:S02]  /*10e70*/  FMUL.FTZ R45, R3.reuse, R45 ;  /* 0x0000002d032d7220 */ /* 0x040fe40000410000 */
[C---:B------:R-:W-:Y:S01]  /*10e80*/  FMUL.FTZ R46, R2.reuse, R46 ;  /* 0x0000002e022e7220 */ /* 0x040fe20000410000 */
[----:B------:R-:W-:Y:S01]  /*10e90*/  MUFU.EX2 R181, R181 ;  /* 0x000000b500b57308 */ /* 0x000fe20000000800 */
[C---:B------:R-:W-:Y:S05]  /*10ea0*/  HMMA.16816.F32 R4, R16.reuse, R20, R4 ;  /* 0x000000141004723c */ /* 0x040fea0000001804 */
[C---:B------:R-:W-:Y:S02]  /*10eb0*/  FMUL.FTZ R47, R2.reuse, R47 ;  /* 0x0000002f022f7220 */ /* 0x040fe40000410000 */
[C---:B------:R-:W-:Y:S01]  /*10ec0*/  FMUL.FTZ R48, R3.reuse, R48 ;  /* 0x0000003003307220 */ /* 0x040fe20000410000 */
[C---:B------:R-:W-:Y:S01]  /*10ed0*/  HMMA.16816.F32 R8, R16.reuse, R22, R8 ;  /* 0x000000161008723c */ /* 0x040fe20000001808 */
[----:B------:R-:W1:Y:S01]  /*10ee0*/  LDSM.16.MT88.4 R20, [R220+0x100] ;  /* 0x00010000dc14783b */ /* 0x000e620000004200 */
[----:B------:R-:W3:Y:S02]  /*10ef0*/  MUFU.EX2 R182, R182 ;  /* 0x000000b600b67308 */ /* 0x000ee40000000800 */
[C---:B------:R-:W-:Y:S02]  /*10f00*/  FMUL.FTZ R49, R3.reuse, R49 ;  /* 0x0000003103317220 */ /* 0x040fe40000410000 */
[C---:B------:R-:W-:Y:S02]  /*10f10*/  FMUL.FTZ R50, R2.reuse, R50 ;  /* 0x0000003202327220 */ /* 0x040fe40000410000 */
[C---:B------:R-:W-:Y:S04]  /*10f20*/  HMMA.16816.F32 R132, R16.reuse, R24, R132 ;  /* 0x000000181084723c */ /* 0x040fe80000001884 */
[C---:B------:R-:W-:Y:S01]  /*10f30*/  FMUL.FTZ R51, R2.reuse, R51 ;  /* 0x0000003302337220 */ /* 0x040fe20000410000 */
[----:B------:R-:W-:Y:S01]  /*10f40*/  MUFU.EX2 R183, R183 ;  /* 0x000000b700b77308 */ /* 0x000fe20000000800 */
[C---:B------:R-:W-:Y:S02]  /*10f50*/  FMUL.FTZ R52, R3.reuse, R52 ;  /* 0x0000003403347220 */ /* 0x040fe40000410000 */
[C---:B------:R-:W-:Y:S01]  /*10f60*/  HMMA.16816.F32 R136, R16.reuse, R26, R136 ;  /* 0x0000001a1088723c */ /* 0x040fe20000001888 */
[----:B------:R-:W4:Y:S03]  /*10f70*/  LDSM.16.MT88.4 R24, [R227+0x2100] ;  /* 0x00210000e318783b */ /* 0x000f260000004200 */
[C---:B------:R-:W-:Y:S02]  /*10f80*/  FMUL.FTZ R53, R3.reuse, R53 ;  /* 0x0000003503357220 */ /* 0x040fe40000410000 */
[C---:B------:R-:W-:Y:S01]  /*10f90*/  FMUL.FTZ R54, R2.reuse, R54 ;  /* 0x0000003602367220 */ /* 0x040fe20000410000 */
[----:B------:R-:W5:Y:S01]  /*10fa0*/  MUFU.EX2 R184, R184 ;  /* 0x000000b800b87308 */ /* 0x000f620000000800 */
[C---:B------:R-:W-:Y:S04]  /*10fb0*/  HMMA.16816.F32 R140, R16.reuse, R28, R140 ;  /* 0x0000001c108c723c */ /* 0x040fe8000000188c */
[C---:B------:R-:W-:Y:S02]  /*10fc0*/  FMUL.FTZ R55, R2.reuse, R55 ;  /* 0x0000003702377220 */ /* 0x040fe40000410000 */
[C---:B------:R-:W-:Y:S02]  /*10fd0*/  FMUL.FTZ R56, R3.reuse, R56 ;  /* 0x0000003803387220 */ /* 0x040fe40000410000 */
[C---:B------:R-:W-:Y:S01]  /*10fe0*/  HMMA.16816.F32 R144, R16.reuse, R30, R144 ;  /* 0x0000001e1090723c */ /* 0x040fe20000001890 */
[----:B------:R-:W2:Y:S01]  /*10ff0*/  LDSM.16.MT88.4 R28, [R222+0x2100] ;  /* 0x00210000de1c783b */ /* 0x000ea20000004200 */
[----:B------:R-:W-:Y:S02]  /*11000*/  MUFU.EX2 R185, R185 ;  /* 0x000000b900b97308 */ /* 0x000fe40000000800 */
[C---:B------:R-:W-:Y:S02]  /*11010*/  FMUL.FTZ R57, R3.reuse, R57 ;  /* 0x0000003903397220 */ /* 0x040fe40000410000 */
[C---:B------:R-:W-:Y:S02]  /*11020*/  FMUL.FTZ R58, R2.reuse, R58 ;  /* 0x0000003a023a7220 */ /* 0x040fe40000410000 */
[C---:B------:R-:W-:Y:S01]  /*11030*/  FMUL.FTZ R59, R2.reuse, R59 ;  /* 0x0000003b023b7220 */ /* 0x040fe20000410000 */
[C---:B-1----:R-:W-:Y:S03]  /*11040*/  HMMA.16816.F32 R148, R16.reuse, R20, R148 ;  /* 0x000000141094723c */ /* 0x042fe60000001894 */
[C---:B------:R-:W-:Y:S01]  /*11050*/  FMUL.FTZ R60, R3.reuse, R60 ;  /* 0x0000003c033c7220 */ /* 0x040fe20000410000 */
[----:B------:R-:W1:Y:S01]  /*11060*/  MUFU.EX2 R186, R186 ;  /* 0x000000ba00ba7308 */ /* 0x000e620000000800 */
        /* <DEDUP_REMOVED lines=103> */
[----:B------:R-:W-:Y:S03]  /*116e0*/  FMUL.FTZ R129, R3, R129 ;  /* 0x0000008103817220 */ /* 0x000fe60000410000 */
[C---:B-1----:R-:W-:Y:S03]  /*116f0*/  HMMA.16816.F32 R124, R16.reuse, R20, R124 ;  /* 0x00000014107c723c */ /* 0x042fe6000000187c */
[C---:B------:R-:W-:Y:S02]  /*11700*/  FMUL.FTZ R130, R2.reuse, R130 ;  /* 0x0000008202827220 */ /* 0x040fe40000410000 */
[----:B------:R-:W-:Y:S02]  /*11710*/  FMUL.FTZ R131, R2, R131 ;  /* 0x0000008302837220 */ /* 0x000fe40000410000 */
[--C-:B------:R-:W-:Y:S02]  /*11720*/  FFMA.FTZ R245, R245, c[0x0][0x2d0], -R178.reuse ;  /* 0x0000b400f5f57a23 */ /* 0x100fe400000108b2 */
[--C-:B------:R-:W-:Y:S03]  /*11730*/  FFMA.FTZ R250, R191, c[0x0][0x2d0], -R178.reuse ;  /* 0x0000b400bffa7a23 */ /* 0x100fe600000108b2 */
[----:B------:R-:W-:Y:S01]  /*11740*/  HMMA.16816.F32 R128, R16, R22, R128 ;  /* 0x000000161080723c */ /* 0x000fe20000001880 */
[----:B------:R-:W1:Y:S01]  /*11750*/  LDSM.16.MT88.4 R20, [R227+0x2900] ;  /* 0x00290000e314783b */ /* 0x000e620000004200 */
[----:B------:R-:W-:Y:S01]  /*11760*/  MUFU.EX2 R245, R245 ;  /* 0x000000f500f57308 */ /* 0x000fe20000000800 */
[--C-:B------:R-:W-:Y:S02]  /*11770*/  FFMA.FTZ R189, R189, c[0x0][0x2d0], -R178.reuse ;  /* 0x0000b400bdbd7a23 */ /* 0x100fe400000108b2 */
[--C-:B------:R-:W-:Y:S02]  /*11780*/  FFMA.FTZ R252, R187, c[0x0][0x2d0], -R178.reuse ;  /* 0x0000b400bbfc7a23 */ /* 0x100fe400000108b2 */
[----:B------:R-:W-:Y:S01]  /*11790*/  F2FP.PACK_AB R16, R180, R179 ;  /* 0x000000b3b410723e */ /* 0x000fe200000000ff */
[--C-:B------:R-:W-:Y:S01]  /*117a0*/  FFMA.FTZ R187, R248, c[0x0][0x2d0], -R171.reuse ;  /* 0x0000b400f8bb7a23 */ /* 0x100fe200000108ab */
[----:B---3--:R-:W-:Y:S03]  /*117b0*/  F2FP.PACK_AB R18, R182, R181 ;  /* 0x000000b5b612723e */ /* 0x008fe600000000ff */
[----:B-----5:R-:W-:Y:S01]  /*117c0*/  F2FP.PACK_AB R17, R184, R183 ;  /* 0x000000b7b811723e */ /* 0x020fe200000000ff */
[----:B------:R-:W-:Y:S01]  /*117d0*/  MUFU.EX2 R250, R250 ;  /* 0x000000fa00fa7308 */ /* 0x000fe20000000800 */
[----:B------:R-:W-:Y:S01]  /*117e0*/  F2FP.PACK_AB R19, R186, R185 ;  /* 0x000000b9ba13723e */ /* 0x000fe200000000ff */
[--C-:B------:R-:W-:Y:S02]  /*117f0*/  FFMA.FTZ R246, R246, c[0x0][0x2d0], -R171.reuse ;  /* 0x0000b400f6f67a23 */ /* 0x100fe400000108ab */
[--C-:B------:R-:W-:Y:S02]  /*11800*/  FFMA.FTZ R190, R190, c[0x0][0x2d0], -R171.reuse ;  /* 0x0000b400bebe7a23 */ /* 0x100fe400000108ab */
[--C-:B------:R-:W-:Y:S02]  /*11810*/  FFMA.FTZ R191, R188, c[0x0][0x2d0], -R171.reuse ;  /* 0x0000b400bcbf7a23 */ /* 0x100fe400000108ab */
[C---:B----4-:R-:W-:Y:S02]  /*11820*/  HMMA.16816.F32 R4, R16.reuse, R24, R4 ;  /* 0x000000181004723c */ /* 0x050fe40000001804 */
[----:B------:R-:W-:Y:S01]  /*11830*/  MUFU.EX2 R189, R189 ;  /* 0x000000bd00bd7308 */ /* 0x000fe20000000800 */
[--C-:B------:R-:W-:Y:S02]  /*11840*/  FFMA.FTZ R177, R177, c[0x0][0x2d0], -R178.reuse ;  /* 0x0000b400b1b17a23 */ /* 0x100fe400000108b2 */
[--C-:B------:R-:W-:Y:S02]  /*11850*/  FFMA.FTZ R188, R175, c[0x0][0x2d0], -R178.reuse ;  /* 0x0000b400afbc7a23 */ /* 0x100fe400000108b2 */
[--C-:B------:R-:W-:Y:S01]  /*11860*/  FFMA.FTZ R174, R174, c[0x0][0x2d0], -R178.reuse ;  /* 0x0000b400aeae7a23 */ /* 0x100fe200000108b2 */
[C---:B------:R-:W-:Y:S01]  /*11870*/  HMMA.16816.F32 R8, R16.reuse, R26, R8 ;  /* 0x0000001a1008723c */ /* 0x040fe20000001808 */
[----:B------:R-:W3:Y:S03]  /*11880*/  LDSM.16.MT88.4 R24, [R222+0x2900] ;  /* 0x00290000de18783b */ /* 0x000ee60000004200 */
[----:B------:R-:W-:Y:S01]  /*11890*/  MUFU.EX2 R252, R252 ;  /* 0x000000fc00fc7308 */ /* 0x000fe20000000800 */
[--C-:B------:R-:W-:Y:S02]  /*118a0*/  FFMA.FTZ R175, R176, c[0x0][0x2d0], -R171.reuse ;  /* 0x0000b400b0af7a23 */ /* 0x100fe400000108ab */
[--C-:B------:R-:W-:Y:S01]  /*118b0*/  FFMA.FTZ R172, R172, c[0x0][0x2d0], -R171.reuse ;  /* 0x0000b400acac7a23 */ /* 0x100fe200000108ab */
[C---:B--2---:R-:W-:Y:S04]  /*118c0*/  HMMA.16816.F32 R132, R16.reuse, R28, R132 ;  /* 0x0000001c1084723c */ /* 0x044fe80000001884 */
[--C-:B------:R-:W-:Y:S02]  /*118d0*/  FFMA.FTZ R170, R170, c[0x0][0x2d0], -R171.reuse ;  /* 0x0000b400aaaa7a23 */ /* 0x100fe400000108ab */
[----:B------:R-:W2:Y:S01]  /*118e0*/  MUFU.EX2 R187, R187 ;  /* 0x000000bb00bb7308 */ /* 0x000ea20000000800 */
[----:B------:R-:W-:Y:S01]  /*118f0*/  FFMA.FTZ R171, R13, c[0x0][0x2d0], -R171 ;  /* 0x0000b4000dab7a23 */ /* 0x000fe200000108ab */
[C---:B------:R-:W-:Y:S01]  /*11900*/  HMMA.16816.F32 R136, R16.reuse, R30, R136 ;  /* 0x0000001e1088723c */ /* 0x040fe20000001888 */
[----:B------:R-:W4:Y:S03]  /*11910*/  LDSM.16.MT88.4 R28, [R221+0x2900] ;  /* 0x00290000dd1c783b */ /* 0x000f260000004200 */
[----:B------:R-:W-:Y:S02]  /*11920*/  FFMA.FTZ R178, R173, c[0x0][0x2d0], -R178 ;  /* 0x0000b400adb27a23 */ /* 0x000fe400000108b2 */
[----:B------:R-:W-:Y:S02]  /*11930*/  FFMA.FTZ R164, R3, R244, R164 ;  /* 0x000000f403a47223 */ /* 0x000fe400000100a4 */
[C---:B------:R-:W-:Y:S01]  /*11940*/  HMMA.16816.F32 R140, R16.reuse, R32, R140 ;  /* 0x00000020108c723c */ /* 0x040fe2000000188c */
[----:B------:R-:W5:Y:S03]  /*11950*/  MUFU.EX2 R246, R246 ;  /* 0x000000f600f67308 */ /* 0x000f660000000800 */
[----:B------:R-:W-:Y:S02]  /*11960*/  FFMA.FTZ R169, R2, R241, R169 ;  /* 0x000000f102a97223 */ /* 0x000fe400000100a9 */
[----:B------:R-:W-:Y:S02]  /*11970*/  FADD.FTZ R15, R15, R164 ;  /* 0x000000a40f0f7221 */ /* 0x000fe40000010000 */
[C---:B------:R-:W-:Y:S01]  /*11980*/  HMMA.16816.F32 R144, R16.reuse, R34, R144 ;  /* 0x000000221090723c */ /* 0x040fe20000001890 */
[----:B------:R-:W2:Y:S02]  /*11990*/  LDSM.16.MT88.4 R32, [R220+0x2900] ;  /* 0x00290000dc20783b */ /* 0x000ea40000004200 */
[----:B------:R-:W2:Y:S01]  /*119a0*/  MUFU.EX2 R190, R190 ;  /* 0x000000be00be7308 */ /* 0x000ea20000000800 */
[----:B------:R-:W-:Y:S02]  /*119b0*/  FADD.FTZ R168, R168, R169 ;  /* 0x000000a9a8a87221 */ /* 0x000fe40000010000 */
[----:B------:R-:W-:Y:S02]  /*119c0*/  FADD.FTZ R14, R14, R15 ;  /* 0x0000000f0e0e7221 */ /* 0x000fe40000010000 */
[C---:B------:R-:W-:Y:S04]  /*119d0*/  HMMA.16816.F32 R148, R16.reuse, R156, R148 ;  /* 0x0000009c1094723c */ /* 0x040fe80000001894 */
[----:B------:R-:W-:Y:S01]  /*119e0*/  FADD.FTZ R167, R167, R168 ;  /* 0x000000a8a7a77221 */ /* 0x000fe20000010000 */
[----:B------:R-:W2:Y:S01]  /*119f0*/  MUFU.EX2 R191, R191 ;  /* 0x000000bf00bf7308 */ /* 0x000ea20000000800 */
[----:B------:R-:W-:Y:S02]  /*11a00*/  FADD.FTZ R14, R165, R14 ;  /* 0x0000000ea50e7221 */ /* 0x000fe40000010000 */
[C---:B------:R-:W-:Y:S01]  /*11a10*/  HMMA.16816.F32 R152, R16.reuse, R158, R152 ;  /* 0x0000009e1098723c */ /* 0x040fe20000001898 */
[----:B------:R-:W2:Y:S03]  /*11a20*/  LDSM.16.MT88.4 R156, [R227+0x4900] ;  /* 0x00490000e39c783b */ /* 0x000ea60000004200 */
[----:B------:R-:W-:Y:S02]  /*11a30*/  FADD.FTZ R166, R166, R167 ;  /* 0x000000a7a6a67221 */ /* 0x000fe40000010000 */
[----:B------:R-:W-:Y:S01]  /*11a40*/  FADD.FTZ R179, R179, R14 ;  /* 0x0000000eb3b37221 */ /* 0x000fe20000010000 */
[----:B------:R-:W-:Y:S01]  /*11a50*/  MUFU.EX2 R177, R177 ;  /* 0x000000b100b17308 */ /* 0x000fe20000000800 */
[C---:B-1----:R-:W-:Y:S04]  /*11a60*/  HMMA.16816.F32 R36, R16.reuse, R20, R36 ;  /* 0x000000141024723c */ /* 0x042fe80000001824 */
[----:B------:R-:W-:Y:S02]  /*11a70*/  FADD.FTZ R183, R183, R166 ;  /* 0x000000a6b7b77221 */ /* 0x000fe40000010000 */
[----:B------:R-:W-:Y:S02]  /*11a80*/  FADD.FTZ R180, R180, R179 ;  /* 0x000000b3b4b47221 */ /* 0x000fe40000010000 */
[C---:B------:R-:W-:Y:S01]  /*11a90*/  HMMA.16816.F32 R40, R16.reuse, R22, R40 ;  /* 0x000000161028723c */ /* 0x040fe20000001828 */
[----:B------:R-:W1:Y:S01]  /*11aa0*/  LDSM.16.MT88.4 R20, [R222+0x4900] ;  /* 0x00490000de14783b */ /* 0x000e620000004200 */
[----:B------:R-:W1:Y:S02]  /*11ab0*/  MUFU.EX2 R188, R188 ;  /* 0x000000bc00bc7308 */ /* 0x000e640000000800 */
[----:B------:R-:W-:Y:S02]  /*11ac0*/  FADD.FTZ R184, R184, R183 ;  /* 0x000000b7b8b87221 */ /* 0x000fe40000010000 */
[----:B------:R-:W-:Y:S02]  /*11ad0*/  FADD.FTZ R181, R181, R180 ;  /* 0x000000b4b5b57221 */ /* 0x000fe40000010000 */
[C---:B---3--:R-:W-:Y:S04]  /*11ae0*/  HMMA.16816.F32 R44, R16.reuse, R24, R44 ;  /* 0x00000018102c723c */ /* 0x048fe8000000182c */
[----:B------:R-:W-:Y:S01]  /*11af0*/  MUFU.EX2 R174, R174 ;  /* 0x000000ae00ae7308 */ /* 0x000fe20000000800 */
[----:B------:R-:W-:Y:S02]  /*11b00*/  FADD.FTZ R185, R185, R184 ;  /* 0x000000b8b9b97221 */ /* 0x000fe40000010000 */
[----:B------:R-:W-:Y:S01]  /*11b10*/  FADD.FTZ R182, R182, R181 ;  /* 0x000000b5b6b67221 */ /* 0x000fe20000010000 */
[C---:B------:R-:W-:Y:S01]  /*11b20*/  HMMA.16816.F32 R48, R16.reuse, R26, R48 ;  /* 0x0000001a1030723c */ /* 0x040fe20000001830 */
[----:B------:R-:W3:Y:S03]  /*11b30*/  LDSM.16.MT88.4 R24, [R221+0x4900] ;  /* 0x00490000dd18783b */ /* 0x000ee60000004200 */
[----:B------:R-:W-:Y:S02]  /*11b40*/  FADD.FTZ R186, R186, R185 ;  /* 0x000000b9baba7221 */ /* 0x000fe40000010000 */
[----:B------:R-:W1:Y:S02]  /*11b50*/  MUFU.EX2 R173, R178 ;  /* 0x000000b200ad7308 */ /* 0x000e640000000800 */
[C---:B----4-:R-:W-:Y:S04]  /*11b60*/  HMMA.16816.F32 R52, R16.reuse, R28, R52 ;  /* 0x0000001c1034723c */ /* 0x050fe80000001834 */
[----:B--2---:R-:W-:Y:S04]  /*11b70*/  FADD.FTZ R3, R187, R186 ;  /* 0x000000babb037221 */ /* 0x004fe80000010000 */
[C---:B------:R-:W-:Y:S01]  /*11b80*/  HMMA.16816.F32 R56, R16.reuse, R30, R56 ;  /* 0x0000001e1038723c */ /* 0x040fe20000001838 */
[----:B------:R-:W2:Y:S01]  /*11b90*/  LDSM.16.MT88.4 R28, [R220+0x4900] ;  /* 0x00490000dc1c783b */ /* 0x000ea20000004200 */
[----:B------:R-:W-:Y:S02]  /*11ba0*/  MUFU.EX2 R175, R175 ;  /* 0x000000af00af7308 */ /* 0x000fe40000000800 */
[----:B-----5:R-:W-:Y:S04]  /*11bb0*/  FADD.FTZ R3, R246, R3 ;  /* 0x00000003f6037221 */ /* 0x020fe80000010000 */
[C---:B------:R-:W-:Y:S04]  /*11bc0*/  HMMA.16816.F32 R60, R16.reuse, R32, R60 ;  /* 0x00000020103c723c */ /* 0x040fe8000000183c */
[----:B------:R-:W4:Y:S01]  /*11bd0*/  MUFU.EX2 R172, R172 ;  /* 0x000000ac00ac7308 */ /* 0x000f220000000800 */
[----:B------:R-:W-:Y:S01]  /*11be0*/  FADD.FTZ R2, R190, R3 ;  /* 0x00000003be027221 */ /* 0x000fe20000010000 */
[----:B------:R-:W-:Y:S02]  /*11bf0*/  MOV R3, R0 ;  /* 0x0000000000037202 */ /* 0x000fe40000000f00 */
[C---:B------:R-:W-:Y:S01]  /*11c00*/  HMMA.16816.F32 R64, R16.reuse, R34, R64 ;  /* 0x000000221040723c */ /* 0x040fe20000001840 */
[----:B------:R-:W5:Y:S03]  /*11c10*/  LDSM.16.MT88.4 R32, [R227+0x6900] ;  /* 0x00690000e320783b */ /* 0x000f660000004200 */
[----:B------:R-:W-:Y:S02]  /*11c20*/  FADD.FTZ R2, R191, R2 ;  /* 0x00000002bf027221 */ /* 0x000fe40000010000 */
[----:B------:R-:W-:Y:S02]  /*11c30*/  MUFU.EX2 R170, R170 ;  /* 0x000000aa00aa7308 */ /* 0x000fe40000000800 */
[C---:B------:R-:W-:Y:S08]  /*11c40*/  HMMA.16816.F32 R68, R16.reuse, R156, R68 ;  /* 0x0000009c1044723c */ /* 0x040ff00000001844 */
[C---:B------:R-:W-:Y:S01]  /*11c50*/  HMMA.16816.F32 R72, R16.reuse, R158, R72 ;  /* 0x0000009e1048723c */ /* 0x040fe20000001848 */
[----:B------:R-:W-:Y:S01]  /*11c60*/  LDSM.16.MT88.4 R156, [R221+0x1100] ;  /* 0x00110000dd9c783b */ /* 0x000fe20000004200 */
[----:B------:R-:W2:Y:S06]  /*11c70*/  MUFU.EX2 R171, R171 ;  /* 0x000000ab00ab7308 */ /* 0x000eac0000000800 */
        /* <DEDUP_REMOVED lines=18> */
[C---:B--2---:R-:W-:Y:S08]  /*11da0*/  HMMA.16816.F32 R124, R16.reuse, R28, R124 ;  /* 0x0000001c107c723c */ /* 0x044ff0000000187c */
[----:B------:R-:W-:Y:S01]  /*11db0*/  HMMA.16816.F32 R128, R16, R30, R128 ;  /* 0x0000001e1080723c */ /* 0x000fe20000001880 */
[----:B------:R-:W2:Y:S06]  /*11dc0*/  LDSM.16.MT88.4 R28, [R227+0x3100] ;  /* 0x00310000e31c783b */ /* 0x000eac0000004200 */
[----:B------:R-:W-:Y:S01]  /*11dd0*/  F2FP.PACK_AB R16, R250, R245 ;  /* 0x000000f5fa10723e */ /* 0x000fe200000000ff */
[----:B------:R-:W-:Y:S01]  /*11de0*/  FADD.FTZ R245, R245, R182 ;  /* 0x000000b6f5f57221 */ /* 0x000fe20000010000 */
[----:B------:R-:W-:Y:S03]  /*11df0*/  F2FP.PACK_AB R18, R252, R189 ;  /* 0x000000bdfc12723e */ /* 0x000fe600000000ff */
[----:B------:R-:W-:Y:S01]  /*11e00*/  F2FP.PACK_AB R17, R246, R187 ;  /* 0x000000bbf611723e */ /* 0x000fe200000000ff */
[----:B------:R-:W-:Y:S01]  /*11e10*/  FADD.FTZ R250, R250, R245 ;  /* 0x000000f5fafa7221 */ /* 0x000fe20000010000 */
[----:B------:R-:W-:Y:S03]  /*11e20*/  F2FP.PACK_AB R19, R191, R190 ;  /* 0x000000bebf13723e */ /* 0x000fe600000000ff */
[----:B------:R-:W-:Y:S04]  /*11e30*/  FADD.FTZ R189, R189, R250 ;  /* 0x000000fabdbd7221 */ /* 0x000fe80000010000 */
[C---:B-----5:R-:W-:Y:S03]  /*11e40*/  HMMA.16816.F32 R4, R16.reuse, R32, R4 ;  /* 0x000000201004723c */ /* 0x060fe60000001804 */
[----:B------:R-:W-:Y:S05]  /*11e50*/  FADD.FTZ R252, R252, R189 ;  /* 0x000000bdfcfc7221 */ /* 0x000fea0000010000 */
[C---:B------:R-:W-:Y:S01]  /*11e60*/  HMMA.16816.F32 R8, R16.reuse, R34, R8 ;  /* 0x000000221008723c */ /* 0x040fe20000001808 */
[----:B------:R-:W5:Y:S07]  /*11e70*/  LDSM.16.MT88.4 R32, [R222+0x3100] ;  /* 0x00310000de20783b */ /* 0x000f6e0000004200 */
[C---:B-1----:R-:W-:Y:S08]  /*11e80*/  HMMA.16816.F32 R132, R16.reuse, R20, R132 ;  /* 0x000000141084723c */ /* 0x042ff00000001884 */
[C---:B------:R-:W-:Y:S01]  /*11e90*/  HMMA.16816.F32 R136, R16.reuse, R22, R136 ;  /* 0x000000161088723c */ /* 0x040fe20000001888 */
[----:B------:R-:W1:Y:S07]  /*11ea0*/  LDSM.16.MT88.4 R20, [R221+0x3100] ;  /* 0x00310000dd14783b */ /* 0x000e6e0000004200 */
[C---:B------:R-:W-:Y:S08]  /*11eb0*/  HMMA.16816.F32 R140, R16.reuse, R156, R140 ;  /* 0x0000009c108c723c */ /* 0x040ff0000000188c */
[C---:B------:R-:W-:Y:S01]  /*11ec0*/  HMMA.16816.F32 R144, R16.reuse, R158, R144 ;  /* 0x0000009e1090723c */ /* 0x040fe20000001890 */
[----:B------:R-:W-:Y:S07]  /*11ed0*/  LDSM.16.MT88.4 R156, [R227+0x5100] ;  /* 0x00510000e39c783b */ /* 0x000fee0000004200 */
        /* <DEDUP_REMOVED lines=17> */
[----:B------:R-:W-:Y:S07]  /*11ff0*/  LDSM.16.MT88.4 R156, [R227+0x1900] ;  /* 0x00190000e39c783b */ /* 0x000fee0000004200 */
        /* <DEDUP_REMOVED lines=19> */
[----:B------:R-:W-:Y:S01]  /*12130*/  HMMA.16816.F32 R128, R16, R22, R128 ;  /* 0x000000161080723c */ /* 0x000fe20000001880 */
[----:B------:R-:W-:Y:S06]  /*12140*/  LDSM.16.MT88.4 R20, [R221+0x3900] ;  /* 0x00390000dd14783b */ /* 0x000fec0000004200 */
[----:B------:R-:W-:Y:S01]  /*12150*/  F2FP.PACK_AB R16, R188, R177 ;  /* 0x000000b1bc10723e */ /* 0x000fe200000000ff */
[----:B------:R-:W-:Y:S01]  /*12160*/  FADD.FTZ R177, R177, R252 ;  /* 0x000000fcb1b17221 */ /* 0x000fe20000010000 */
[----:B------:R-:W-:Y:S03]  /*12170*/  F2FP.PACK_AB R18, R173, R174 ;  /* 0x000000aead12723e */ /* 0x000fe600000000ff */
[----:B----4-:R-:W-:Y:S01]  /*12180*/  F2FP.PACK_AB R17, R172, R175 ;  /* 0x000000afac11723e */ /* 0x010fe200000000ff */
[----:B------:R-:W-:Y:S01]  /*12190*/  FADD.FTZ R175, R175, R2 ;  /* 0x00000002afaf7221 */ /* 0x000fe20000010000 */
[----:B------:R-:W-:Y:S01]  /*121a0*/  F2FP.PACK_AB R19, R171, R170 ;  /* 0x000000aaab13723e */ /* 0x000fe200000000ff */
[----:B------:R-:W-:Y:S01]  /*121b0*/  FADD.FTZ R177, R188, R177 ;  /* 0x000000b1bcb17221 */ /* 0x000fe20000010000 */
[----:B------:R-:W-:Y:S01]  /*121c0*/  MOV R2, R12 ;  /* 0x0000000c00027202 */ /* 0x000fe20000000f00 */
[----:B------:R-:W-:Y:S02]  /*121d0*/  FADD.FTZ R175, R172, R175 ;  /* 0x000000afacaf7221 */ /* 0x000fe40000010000 */
[----:B------:R-:W-:Y:S02]  /*121e0*/  FADD.FTZ R174, R174, R177 ;  /* 0x000000b1aeae7221 */ /* 0x000fe40000010000 */
[C---:B------:R-:W-:Y:S01]  /*121f0*/  HMMA.16816.F32 R160, R16.reuse, R156, R4 ;  /* 0x0000009c10a0723c */ /* 0x040fe20000001804 */
[----:B------:R-:W1:Y:S02]  /*12200*/  LDSM.16.MT88.4 R4, [R227+0x3900] ;  /* 0x00390000e304783b */ /* 0x000e640000004200 */
[----:B------:R-:W-:Y:S02]  /*12210*/  FADD.FTZ R170, R170, R175 ;  /* 0x000000afaaaa7221 */ /* 0x000fe40000010000 */
[----:B------:R-:W-:Y:S02]  /*12220*/  FADD.FTZ R244, R173, R174 ;  /* 0x000000aeadf47221 */ /* 0x000fe40000010000 */
[----:B------:R-:W-:Y:S01]  /*12230*/  FADD.FTZ R241, R171, R170 ;  /* 0x000000aaabf17221 */ /* 0x000fe20000010000 */
        /* <DEDUP_REMOVED lines=10> */
[----:B------:R-:W-:Y:S07]  /*122e0*/  LDSM.16.MT88.4 R32, [R227+0x7900] ;  /* 0x00790000e320783b */ /* 0x000fee0000004200 */
        /* <DEDUP_REMOVED lines=8> */
[----:B------:R-:W5:Y:S07]  /*12370*/  LDSM.16.MT88.4 R20, [R220+0x5900] ;  /* 0x00590000dc14783b */ /* 0x000f6e0000004200 */
        /* <DEDUP_REMOVED lines=9> */
[C---:B----4-:R-:W-:Y:S08]  /*12410*/  HMMA.16816.F32 R84, R16.reuse, R8, R84 ;  /* 0x000000081054723c */ /* 0x050ff00000001854 */
[C---:B------:R-:W-:Y:S08]  /*12420*/  HMMA.16816.F32 R88, R16.reuse, R10, R88 ;  /* 0x0000000a1058723c */ /* 0x040ff00000001858 */
[C---:B-----5:R-:W-:Y:S08]  /*12430*/  HMMA.16816.F32 R92, R16.reuse, R20, R92 ;  /* 0x00000014105c723c */ /* 0x060ff0000000185c */
[C---:B------:R-:W-:Y:S08]  /*12440*/  HMMA.16816.F32 R96, R16.reuse, R22, R96 ;  /* 0x000000161060723c */ /* 0x040ff00000001860 */
[C---:B------:R-:W-:Y:S08]  /*12450*/  HMMA.16816.F32 R100, R16.reuse, R32, R100 ;  /* 0x000000201064723c */ /* 0x040ff00000001864 */
[C---:B------:R-:W-:Y:S08]  /*12460*/  HMMA.16816.F32 R104, R16.reuse, R34, R104 ;  /* 0x000000221068723c */ /* 0x040ff00000001868 */
[C---:B---3--:R-:W-:Y:S08]  /*12470*/  HMMA.16816.F32 R108, R16.reuse, R24, R108 ;  /* 0x00000018106c723c */ /* 0x048ff0000000186c */
[C---:B------:R-:W-:Y:S08]  /*12480*/  HMMA.16816.F32 R112, R16.reuse, R26, R112 ;  /* 0x0000001a1070723c */ /* 0x040ff00000001870 */
[C---:B--2---:R-:W-:Y:S08]  /*12490*/  HMMA.16816.F32 R116, R16.reuse, R28, R116 ;  /* 0x0000001c1074723c */ /* 0x044ff00000001874 */
[C---:B------:R-:W-:Y:S08]  /*124a0*/  HMMA.16816.F32 R120, R16.reuse, R30, R120 ;  /* 0x0000001e1078723c */ /* 0x040ff00000001878 */
[C---:B-1----:R-:W-:Y:S08]  /*124b0*/  HMMA.16816.F32 R124, R16.reuse, R4, R124 ;  /* 0x00000004107c723c */ /* 0x042ff0000000187c */
[----:B------:R-:W-:Y:S01]  /*124c0*/  HMMA.16816.F32 R128, R16, R6, R128 ;  /* 0x000000061080723c */ /* 0x000fe20000001880 */
[----:B------:R-:W-:-:S07]  /*124d0*/  @P0 BRA `(.L_x_986) ;  /* 0xffffbd8000000947 */ /* 0x000fce000383ffff */
.L_x_977:
[----:B------:R-:W1:Y:S01]  /*124e0*/  SHFL.BFLY PT, R3, R244, 0x2, 0x1f ;  /* 0x0c401f00f4037f89 */ /* 0x000e6200000e0000 */
[----:B------:R-:W-:-:S02]  /*124f0*/  MOV R4, RZ ;  /* 0x000000ff00047202 */ /* 0x000fc40000000f00 */
[----:B------:R-:W-:Y:S01]  /*12500*/  PLOP3.LUT P1, PT, PT, PT, PT, 0x8, 0x0 ;  /* 0x000000000000781c */ /* 0x000fe20003f2e170 */
[----:B------:R-:W2:Y:S01]  /*12510*/  SHFL.BFLY PT, R2, R241, 0x2, 0x1f ;  /* 0x0c401f00f1027f89 */ /* 0x000ea200000e0000 */
        /* <DEDUP_REMOVED lines=8> */
[----:B------:R-:W-:Y:S02]  /*125a0*/  MOV R7, 0xff800000 ;  /* 0xff80000000077802 */ /* 0x000fe40000000f00 */
[----:B------:R-:W-:-:S09]  /*125b0*/  FSETP.NE.FTZ.AND P0, PT, R2, RZ, PT ;  /* 0x000000ff0200720b */ /* 0x000fd20003f15000 */
[----:B------:R-:W1:Y:S01]  /*125c0*/  @P2 MUFU.RCP R4, R5 ;  /* 0x0000000500042308 */ /* 0x000e620000001000 */
[----:B------:R-:W-:-:S03]  /*125d0*/  @P2 MOV R8, 0x3f317218 ;  /* 0x3f31721800082802 */ /* 0x000fc60000000f00 */
[----:B------:R-:W-:Y:S02]  /*125e0*/  @P0 MOV R6, 0x3f317218 ;  /* 0x3f31721800060802 */ /* 0x000fe40000000f00 */
        /* <DEDUP_REMOVED lines=138> */
.L_x_944:
[----:B------:R-:W-:Y:S05]  /*12e90*/  @P1 BRA `(.L_x_987) ;  /* 0x00001aa000001947 */ /* 0x000fea0003800000 */
[----:B------:R-:W1:Y:S01]  /*12ea0*/  S2R R0, SR_TID.X ;  /* 0x0000000000007919 */ /* 0x000e620000002100 */
[----:B------:R-:W-:Y:S02]  /*12eb0*/  F2FP.PACK_AB R160, R161, R160 ;  /* 0x000000a0a1a0723e */ /* 0x000fe400000000ff */
[----:B------:R-:W-:Y:S01]  /*12ec0*/  F2FP.PACK_AB R162, R163, R162 ;  /* 0x000000a2a3a2723e */ /* 0x000fe200000000ff */
[----:B------:R-:W-:Y:S01]  /*12ed0*/  BAR.SYNC.DEFER_BLOCKING 0x1, 0x100 ;  /* 0x0044000000007b1d */ /* 0x000fe20000010000 */
        /* <DEDUP_REMOVED lines=10> */
[----:B-1----:R-:W-:Y:S02]  /*12f80*/  SHF.R.S32.HI R5, RZ, 0x1f, R0 ;  /* 0x0000001fff057819 */ /* 0x002fe40000011400 */
[----:B------:R-:W-:Y:S02]  /*12f90*/  F2FP.PACK_AB R148, R149, R148 ;  /* 0x000000949594723e */ /* 0x000fe400000000ff */
[----:B------:R-:W-:-:S02]  /*12fa0*/  LEA.HI R2, R5, R0, RZ, 0x2 ;  /* 0x0000000005027211 */ /* 0x000fc400078f10ff */
[----:B------:R-:W-:Y:S02]  /*12fb0*/  F2FP.PACK_AB R150, R151, R150 ;  /* 0x000000969796723e */ /* 0x000fe400000000ff */
[--C-:B------:R-:W-:Y:S02]  /*12fc0*/  SHF.R.S32.HI R9, RZ, 0x2, R2.reuse ;  /* 0x00000002ff097819 */ /* 0x100fe40000011402 */
[----:B------:R-:W-:Y:S02]  /*12fd0*/  SHF.R.S32.HI R6, RZ, 0x1f, R2 ;  /* 0x0000001fff067819 */ /* 0x000fe40000011402 */
[----:B------:R-:W-:Y:S02]  /*12fe0*/  LOP3.LUT R11, R2, 0xfffffffc, RZ, 0xc0, !PT ;  /* 0xfffffffc020b7812 */ /* 0x000fe400078ec0ff */
[----:B------:R-:W-:Y:S02]  /*12ff0*/  LEA.HI R6, R6, R9, RZ, 0x3 ;  /* 0x0000000906067211 */ /* 0x000fe400078f18ff */
[----:B------:R-:W-:Y:S01]  /*13000*/  F2FP.PACK_AB R152, R153, R152 ;  /* 0x000000989998723e */ /* 0x000fe200000000ff */
[----:B------:R-:W-:Y:S01]  /*13010*/  IMAD.IADD R11, R0, 0x1, -R11 ;  /* 0x00000001000b7824 */ /* 0x000fe200078e0a0b */
[----:B------:R-:W-:-:S02]  /*13020*/  LOP3.LUT R6, R6, 0xfffffff8, RZ, 0xc0, !PT ;  /* 0xfffffff806067812 */ /* 0x000fc400078ec0ff */
[----:B------:R-:W-:Y:S02]  /*13030*/  F2FP.PACK_AB R154, R155, R154 ;  /* 0x0000009a9b9a723e */ /* 0x000fe400000000ff */
[----:B------:R-:W-:Y:S01]  /*13040*/  F2FP.PACK_AB R36, R37, R36 ;  /* 0x000000242524723e */ /* 0x000fe200000000ff */
[----:B------:R-:W-:Y:S01]  /*13050*/  IMAD.IADD R9, R9, 0x1, -R6 ;  /* 0x0000000109097824 */ /* 0x000fe200078e0a06 */
[----:B------:R-:W-:Y:S02]  /*13060*/  LEA.HI R6, R5, R0, RZ, 0x5 ;  /* 0x0000000005067211 */ /* 0x000fe400078f28ff */
[----:B------:R-:W-:Y:S01]  /*13070*/  F2FP.PACK_AB R38, R39, R38 ;  /* 0x000000262726723e */ /* 0x000fe200000000ff */
[C---:B------:R-:W-:Y:S01]  /*13080*/  IMAD.SHL.U32 R8, R9.reuse, 0x40, RZ ;  /* 0x0000004009087824 */ /* 0x040fe200078e00ff */
[----:B------:R-:W-:Y:S02]  /*13090*/  SHF.R.S32.HI R2, RZ, 0x5, R6 ;  /* 0x00000005ff027819 */ /* 0x000fe40000011406 */
[----:B------:R-:W-:-:S02]  /*130a0*/  LOP3.LUT R12, R9, 0x1, RZ, 0xc0, !PT ;  /* 0x00000001090c7812 */ /* 0x000fc400078ec0ff */
        /* <DEDUP_REMOVED lines=9> */
[----:B------:R-:W-:Y:S01]  /*13140*/  F2FP.PACK_AB R44, R45, R44 ;  /* 0x0000002c2d2c723e */ /* 0x000fe200000000ff */
[----:B------:R-:W-:Y:S01]  /*13150*/  IMAD.SHL.U32 R13, R10, 0x2, RZ ;  /* 0x000000020a0d7824 */ /* 0x000fe200078e00ff */
[----:B------:R-:W-:Y:S02]  /*13160*/  F2FP.PACK_AB R46, R47, R46 ;  /* 0x0000002e2f2e723e */ /* 0x000fe400000000ff */
[----:B------:R-:W-:Y:S02]  /*13170*/  F2FP.PACK_AB R48, R49, R48 ;  /* 0x000000303130723e */ /* 0x000fe400000000ff */
[C---:B------:R-:W-:Y:S01]  /*13180*/  IADD3 R8, R13.reuse, 0x80, RZ ;  /* 0x000000800d087810 */ /* 0x040fe20007ffe0ff */
[----:B------:R-:W-:Y:S01]  /*13190*/  STS [R13+0x80], R160 ;  /* 0x000080a00d007388 */ /* 0x000fe20000000800 */
[----:B------:R-:W-:Y:S02]  /*131a0*/  IADD3 R15, R13, 0x70, RZ ;  /* 0x000000700d0f7810 */ /* 0x000fe40007ffe0ff */
[----:B------:R-:W-:Y:S01]  /*131b0*/  @P0 IADD3 R15, R8, 0x10, RZ ;  /* 0x00000010080f0810 */ /* 0x000fe20007ffe0ff */
[----:B------:R-:W-:Y:S01]  /*131c0*/  STS [R13+0x480], R162 ;  /* 0x000480a20d007388 */ /* 0x000fe20000000800 */
[----:B------:R-:W-:Y:S01]  /*131d0*/  SEL R8, R9, 0xffffffe0, !P1 ;  /* 0xffffffe009087807 */ /* 0x000fe20004800000 */
[----:B------:R-:W-:Y:S01]  /*131e0*/  IMAD.MOV.U32 R9, RZ, RZ, 0x40 ;  /* 0x00000040ff097424 */ /* 0x000fe200078e00ff */
[----:B------:R-:W-:Y:S01]  /*131f0*/  F2FP.PACK_AB R50, R51, R50 ;  /* 0x000000323332723e */ /* 0x000fe200000000ff */
[----:B------:R-:W-:Y:S01]  /*13200*/  STS [R15], R156 ;  /* 0x0000009c0f007388 */ /* 0x000fe20000000800 */
[----:B------:R-:W-:Y:S01]  /*13210*/  F2FP.PACK_AB R52, R53, R52 ;  /* 0x000000343534723e */ /* 0x000fe200000000ff */
[----:B------:R-:W-:Y:S01]  /*13220*/  IMAD.IADD R17, R13, 0x1, R8 ;  /* 0x000000010d117824 */ /* 0x000fe200078e0208 */
[----:B------:R-:W-:Y:S01]  /*13230*/  SEL R10, R9, 0xffffffc0, !P2 ;  /* 0xffffffc0090a7807 */ /* 0x000fe20005000000 */
[----:B------:R-:W-:Y:S01]  /*13240*/  IMAD.IADD R9, R8, 0x1, R15 ;  /* 0x0000000108097824 */ /* 0x000fe200078e020f */
[----:B------:R-:W-:Y:S01]  /*13250*/  STS [R15+0x400], R158 ;  /* 0x0004009e0f007388 */ /* 0x000fe20000000800 */
[----:B------:R-:W-:-:S02]  /*13260*/  F2FP.PACK_AB R54, R55, R54 ;  /* 0x000000363736723e */ /* 0x000fc400000000ff */
[--C-:B------:R-:W-:Y:S01]  /*13270*/  IMAD.IADD R19, R13, 0x1, R10.reuse ;  /* 0x000000010d137824 */ /* 0x100fe200078e020a */
[----:B------:R-:W-:Y:S01]  /*13280*/  STS [R17+0x80], R132 ;  /* 0x0000808411007388 */ /* 0x000fe20000000800 */
[C---:B------:R-:W-:Y:S01]  /*13290*/  IMAD.IADD R21, R10.reuse, 0x1, R15 ;  /* 0x000000010a157824 */ /* 0x040fe200078e020f */
[----:B------:R-:W-:Y:S01]  /*132a0*/  F2FP.PACK_AB R56, R57, R56 ;  /* 0x000000383938723e */ /* 0x000fe200000000ff */
[----:B------:R-:W-:Y:S01]  /*132b0*/  IMAD.IADD R23, R10, 0x1, R17 ;  /* 0x000000010a177824 */ /* 0x000fe200078e0211 */
[----:B------:R-:W-:Y:S01]  /*132c0*/  STS [R17+0x480], R134 ;  /* 0x0004808611007388 */ /* 0x000fe20000000800 */
[----:B------:R-:W-:Y:S01]  /*132d0*/  IMAD.IADD R25, R9, 0x1, R10 ;  /* 0x0000000109197824 */ /* 0x000fe200078e020a */
[----:B------:R-:W-:Y:S02]  /*132e0*/  F2FP.PACK_AB R58, R59, R58 ;  /* 0x0000003a3b3a723e */ /* 0x000fe400000000ff */
        /* <DEDUP_REMOVED lines=87> */
[----:B------:R-:W-:Y:S04]  /*13860*/  STS [R17+0xc480], R110 ;  /* 0x00c4806e11007388 */ /* 0x000fe80000000800 */
[----:B------:R-:W-:Y:S04]  /*13870*/  STS [R9+0xc000], R112 ;  /* 0x00c0007009007388 */ /* 0x000fe80000000800 */
[----:B------:R3:W-:Y:S01]  /*13880*/  STS [R9+0xc400], R114 ;  /* 0x00c4007209007388 */ /* 0x0007e20000000800 */
[----:B-1----:R-:W-:-:S03]  /*13890*/  IMAD.MOV.U32 R13, RZ, RZ, 0x4 ;  /* 0x00000004ff0d7424 */ /* 0x002fc600078e00ff */
[----:B------:R-:W-:Y:S04]  /*138a0*/  STS [R19+0xc080], R116 ;  /* 0x00c0807413007388 */ /* 0x000fe80000000800 */
[----:B------:R-:W-:Y:S01]  /*138b0*/  STS [R19+0xc480], R118 ;  /* 0x00c4807613007388 */ /* 0x000fe20000000800 */
[----:B--2---:R-:W-:-:S03]  /*138c0*/  IMAD.WIDE R14, R232, R13, c[0x0][0x500] ;  /* 0x00014000e80e7625 */ /* 0x004fc600078e020d */
[----:B------:R-:W-:Y:S04]  /*138d0*/  STS [R21+0xc000], R120 ;  /* 0x00c0007815007388 */ /* 0x000fe80000000800 */
[----:B------:R1:W-:Y:S04]  /*138e0*/  STS [R21+0xc400], R122 ;  /* 0x00c4007a15007388 */ /* 0x0003e80000000800 */
[----:B------:R2:W-:Y:S04]  /*138f0*/  STS [R23+0xc080], R124 ;  /* 0x00c0807c17007388 */ /* 0x0005e80000000800 */
[----:B------:R2:W-:Y:S04]  /*13900*/  STS [R23+0xc480], R126 ;  /* 0x00c4807e17007388 */ /* 0x0005e80000000800 */
[----:B------:R2:W-:Y:S04]  /*13910*/  STS [R25+0xc000], R128 ;  /* 0x00c0008019007388 */ /* 0x0005e80000000800 */
[----:B------:R2:W-:Y:S04]  /*13920*/  STS [R25+0xc400], R3 ;  /* 0x00c4000319007388 */ /* 0x0005e80000000800 */
[----:B------:R-:W-:Y:S01]  /*13930*/  BAR.SYNC.DEFER_BLOCKING 0x1, 0x100 ;  /* 0x0044000000007b1d */ /* 0x000fe20000010000 */
[----:B------:R-:W-:-:S02]  /*13940*/  IMAD.MOV.U32 R8, RZ, RZ, c[0x0][0x388] ;  /* 0x0000e200ff087624 */ /* 0x000fc400078e00ff */
[----:B------:R-:W-:-:S03]  /*13950*/  @P1 IMAD.WIDE R12, R232, R13, c[0x0][0x508] ;  /* 0x00014200e80c1625 */ /* 0x000fc600078e020d */
[----:B---3--:R-:W3:Y:S04]  /*13960*/  @P0 LDG.E R9, [R14.64] ;  /* 0x000000120e090981 */ /* 0x008ee8000c1e1900 */
        /* <DEDUP_REMOVED lines=9> */
.L_x_988:
[----:B--2---:R-:W-:Y:S01]  /*13a00*/  LOP3.LUT R3, R6, 0xffffffe0, RZ, 0xc0, !PT ;  /* 0xffffffe006037812 */ /* 0x004fe200078ec0ff */
[----:B------:R-:W1:Y:S01]  /*13a10*/  S2R R75, SR_CTAID.X ;  /* 0x00000000004b7919 */ /* 0x000e620000002500 */
[----:B------:R-:W-:Y:S01]  /*13a20*/  SHF.R.S32.HI R9, RZ, 0x1f, R2 ;  /* 0x0000001fff097819 */ /* 0x000fe20000011402 */
[----:B------:R-:W-:Y:S01]  /*13a30*/  IMAD.MOV.U32 R13, RZ, RZ, c[0x0][0x4e8] ;  /* 0x00013a00ff0d7624 */ /* 0x000fe200078e00ff */
[----:B------:R-:W-:Y:S01]  /*13a40*/  LEA.HI R10, R11, R11, RZ, 0x1 ;  /* 0x0000000b0b0a7211 */ /* 0x000fe200078f08ff */
[----:B------:R-:W-:Y:S01]  /*13a50*/  IMAD.IADD R6, R0, 0x1, -R3 ;  /* 0x0000000100067824 */ /* 0x000fe200078e0a03 */
[----:B------:R-:W2:Y:S01]  /*13a60*/  S2R R12, SR_CTAID.Y ;  /* 0x00000000000c7919 */ /* 0x000ea20000002600 */
[----:B------:R-:W-:Y:S01]  /*13a70*/  LEA.HI R9, R9, R2, RZ, 0x3 ;  /* 0x0000000209097211 */ /* 0x000fe200078f18ff */
[----:B------:R-:W-:Y:S01]  /*13a80*/  IMAD.WIDE.U32 R18, R20, c[0x0][0x3a0], RZ ;  /* 0x0000e80014127a25 */ /* 0x000fe200078e00ff */
[----:B------:R-:W-:Y:S01]  /*13a90*/  LOP3.LUT R10, R10, 0x1ffffffe, RZ, 0xc0, !PT ;  /* 0x1ffffffe0a0a7812 */ /* 0x000fe200078ec0ff */
[----:B------:R-:W-:Y:S01]  /*13aa0*/  BSSY B0, `(.L_x_989) ;  /* 0x000008c000007945 */ /* 0x000fe20003800000 */
[----:B------:R-:W-:Y:S01]  /*13ab0*/  SHF.R.S32.HI R3, RZ, 0x1f, R6 ;  /* 0x0000001fff037819 */ /* 0x000fe20000011406 */
[----:B------:R-:W-:Y:S01]  /*13ac0*/  IMAD.MOV.U32 R23, RZ, RZ, R21 ;  /* 0x000000ffff177224 */ /* 0x000fe200078e0015 */
[----:B------:R-:W-:Y:S01]  /*13ad0*/  LOP3.LUT R9, R9, 0xffffff8, RZ, 0xc0, !PT ;  /* 0x0ffffff809097812 */ /* 0x000fe200078ec0ff */
[----:B------:R-:W-:Y:S01]  /*13ae0*/  IMAD.IADD R11, R11, 0x1, -R10 ;  /* 0x000000010b0b7824 */ /* 0x000fe200078e0a0a */
[----:B------:R-:W-:-:S02]  /*13af0*/  LEA.HI R3, R3, R6, RZ, 0x2 ;  /* 0x0000000603037211 */ /* 0x000fc400078f10ff */
[----:B------:R-:W-:Y:S02]  /*13b00*/  IADD3 R2, -R9, R2, RZ ;  /* 0x0000000209027210 */ /* 0x000fe40007ffe1ff */
[-C--:B------:R-:W-:Y:S02]  /*13b10*/  LEA.HI R16, R5, R0.reuse, RZ, 0x3 ;  /* 0x0000000005107211 */ /* 0x080fe400078f18ff */
[----:B------:R-:W-:Y:S02]  /*13b20*/  SHF.R.S32.HI R3, RZ, 0x2, R3 ;  /* 0x00000002ff037819 */ /* 0x000fe40000011403 */
[----:B------:R-:W-:Y:S02]  /*13b30*/  ISETP.NE.AND P1, PT, R13, 0x1, PT ;  /* 0x000000010d00780c */ /* 0x000fe40003f25270 */
[----:B------:R-:W-:Y:S01]  /*13b40*/  LOP3.LUT R9, R16, 0xfffffff8, RZ, 0xc0, !PT ;  /* 0xfffffff810097812 */ /* 0x000fe200078ec0ff */
[----:B------:R-:W-:Y:S01]  /*13b50*/  IMAD R2, R2, 0x10, R3 ;  /* 0x0000001002027824 */ /* 0x000fe200078e0203 */
[-C--:B------:R-:W-:Y:S01]  /*13b60*/  LEA.HI R5, R5, R0.reuse, RZ, 0x6 ;  /* 0x0000000005057211 */ /* 0x080fe200078f30ff */
[----:B------:R-:W-:Y:S01]  /*13b70*/  IMAD R3, R21, c[0x0][0x3a0], RZ ;  /* 0x0000e80015037a24 */ /* 0x000fe200078e02ff */
[----:B------:R-:W-:Y:S01]  /*13b80*/  IADD3 R9, -R9, R0, RZ ;  /* 0x0000000009097210 */ /* 0x000fe20007ffe1ff */
[----:B------:R-:W-:Y:S01]  /*13b90*/  IMAD R0, R11, 0x8, R2 ;  /* 0x000000080b007824 */ /* 0x000fe200078e0202 */
[----:B--2---:R-:W-:Y:S01]  /*13ba0*/  SHF.R.S32.HI R15, RZ, 0x1f, R12 ;  /* 0x0000001fff0f7819 */ /* 0x004fe2000001140c */
[----:B------:R-:W-:Y:S01]  /*13bb0*/  IMAD R3, R20, c[0x0][0x3a4], R3 ;  /* 0x0000e90014037a24 */ /* 0x000fe200078e0203 */
[----:B------:R-:W-:Y:S01]  /*13bc0*/  MOV R22, R20 ;  /* 0x0000001400167202 */ /* 0x000fe20000000f00 */
[----:B-1----:R-:W-:Y:S01]  /*13bd0*/  IMAD R0, R75, 0x80, R0 ;  /* 0x000000804b007824 */ /* 0x002fe200078e0200 */
[----:B------:R-:W-:Y:S01]  /*13be0*/  SHF.R.S32.HI R16, RZ, 0x3, R16 ;  /* 0x00000003ff107819 */ /* 0x000fe20000011410 */
[----:B------:R-:W-:Y:S01]  /*13bf0*/  IMAD.IADD R19, R19, 0x1, R3 ;  /* 0x0000000113137824 */ /* 0x000fe200078e0203 */
[----:B------:R-:W-:Y:S01]  /*13c00*/  LOP3.LUT P2, RZ, R6, 0x3, RZ, 0xc0, !PT ;  /* 0x0000000306ff7812 */ /* 0x000fe2000784c0ff */
[----:B------:R-:W-:Y:S01]  /*13c10*/  @P1 IMAD.HI.U32 R3, R0, c[0x0][0x4ec], RZ ;  /* 0x00013b0000031a27 */ /* 0x000fe200078e00ff */
[----:B------:R-:W-:-:S02]  /*13c20*/  MOV R20, R0 ;  /* 0x0000000000147202 */ /* 0x000fc40000000f00 */
[----:B------:R-:W-:Y:S01]  /*13c30*/  LEA R10, R9, R16, 0x5 ;  /* 0x00000010090a7211 */ /* 0x000fe200078e28ff */
[----:B------:R-:W-:Y:S01]  /*13c40*/  IMAD R11, R15, c[0x0][0x490], RZ ;  /* 0x000124000f0b7a24 */ /* 0x000fe200078e02ff */
[----:B------:R-:W-:Y:S01]  /*13c50*/  @P1 SHF.R.U32.HI R20, RZ, c[0x0][0x4f0], R3 ;  /* 0x00013c00ff141a19 */ /* 0x000fe20000011603 */
[----:B------:R-:W-:Y:S01]  /*13c60*/  IMAD.WIDE.U32 R22, R12, c[0x0][0x490], R22 ;  /* 0x000124000c167a25 */ /* 0x000fe200078e0016 */
[----:B------:R-:W-:Y:S02]  /*13c70*/  SHF.R.S32.HI R3, RZ, 0x1f, R232 ;  /* 0x0000001fff037819 */ /* 0x000fe400000114e8 */
[----:B------:R-:W-:Y:S01]  /*13c80*/  SEL R232, R232, RZ, !P0 ;  /* 0x000000ffe8e87207 */ /* 0x000fe20004000000 */
[----:B------:R-:W-:Y:S01]  /*13c90*/  IMAD R11, R12, c[0x0][0x494], R11 ;  /* 0x000125000c0b7a24 */ /* 0x000fe200078e020b */
[----:B------:R-:W-:Y:S01]  /*13ca0*/  SEL R3, R3, RZ, !P0 ;  /* 0x000000ff03037207 */ /* 0x000fe20004000000 */
[----:B------:R-:W-:Y:S02]  /*13cb0*/  IMAD R15, R15, c[0x0][0x3e8], RZ ;  /* 0x0000fa000f0f7a24 */ /* 0x000fe400078e02ff */
[----:B------:R-:W-:-:S02]  /*13cc0*/  IMAD.IADD R23, R23, 0x1, R11 ;  /* 0x0000000117177824 */ /* 0x000fc400078e020b */
[----:B------:R-:W-:Y:S02]  /*13cd0*/  IMAD.MOV R11, RZ, RZ, -R20 ;  /* 0x000000ffff0b7224 */ /* 0x000fe400078e0a14 */
[C---:B------:R-:W-:Y:S02]  /*13ce0*/  IMAD R15, R12.reuse, c[0x0][0x3ec], R15 ;  /* 0x0000fb000c0f7a24 */ /* 0x040fe400078e020f */
[----:B------:R-:W-:-:S04]  /*13cf0*/  IMAD.WIDE.U32 R12, R12, c[0x0][0x3e8], R18 ;  /* 0x0000fa000c0c7a25 */ /* 0x000fc800078e0012 */
[----:B------:R-:W-:Y:S01]  /*13d00*/  IMAD R11, R11, c[0x0][0x4e8], R0 ;  /* 0x00013a000b0b7a24 */ /* 0x000fe200078e0200 */
[----:B------:R-:W-:Y:S01]  /*13d10*/  IADD3 R13, R13, R15, RZ ;  /* 0x0000000f0d0d7210 */ /* 0x000fe20007ffe0ff */
[----:B------:R-:W-:Y:S01]  /*13d20*/  IMAD R17, R3, c[0x0][0x498], RZ ;  /* 0x0001260003117a24 */ /* 0x000fe200078e02ff */
[----:B------:R-:W-:Y:S01]  /*13d30*/  SHF.R.S32.HI R15, RZ, 0x1f, R20 ;  /* 0x0000001fff0f7819 */ /* 0x000fe20000011414 */
[----:B------:R-:W-:-:S04]  /*13d40*/  IMAD.WIDE.U32 R22, R232, c[0x0][0x498], R22 ;  /* 0x00012600e8167a25 */ /* 0x000fc800078e0016 */
[----:B------:R-:W-:Y:S01]  /*13d50*/  IMAD R14, R232, c[0x0][0x49c], R17 ;  /* 0x00012700e80e7a24 */ /* 0x000fe200078e0211 */
[----:B------:R-:W-:Y:S01]  /*13d60*/  IADD3 R20, P0, R20, R22, RZ ;  /* 0x0000001614147210 */ /* 0x000fe20007f1e0ff */
[----:B------:R-:W-:Y:S01]  /*13d70*/  IMAD.SHL.U32 R0, R16, 0x40, RZ ;  /* 0x0000004010007824 */ /* 0x000fe200078e00ff */
[----:B------:R-:W-:Y:S01]  /*13d80*/  SHF.R.S32.HI R17, RZ, 0x1f, R11 ;  /* 0x0000001fff117819 */ /* 0x000fe2000001140b */
[----:B------:R-:W-:Y:S01]  /*13d90*/  IMAD R10, R75, 0x80, R10 ;  /* 0x000000804b0a7824 */ /* 0x000fe200078e020a */
[----:B------:R-:W-:Y:S01]  /*13da0*/  IADD3.X R21, R15, R23, R14, P0, !PT ;  /* 0x000000170f157210 */ /* 0x000fe200007fe40e */
[----:B------:R-:W-:Y:S01]  /*13db0*/  IMAD.WIDE.U32 R12, R232, c[0x0][0x3f0], R12 ;  /* 0x0000fc00e80c7a25 */ /* 0x000fe200078e000c */
[----:B------:R-:W-:-:S03]  /*13dc0*/  LOP3.LUT R15, R0, 0x1c0, RZ, 0xc0, !PT ;  /* 0x000001c0000f7812 */ /* 0x000fc600078ec0ff */
[----:B------:R-:W-:Y:S02]  /*13dd0*/  IMAD R14, R17, c[0x0][0x488], RZ ;  /* 0x00012200110e7a24 */ /* 0x000fe400078e02ff */
[----:B------:R-:W-:-:S04]  /*13de0*/  @P1 IMAD.HI.U32 R18, R10, c[0x0][0x4ec], RZ ;  /* 0x00013b000a121a27 */ /* 0x000fc800078e00ff */
[----:B------:R-:W-:Y:S02]  /*13df0*/  IMAD.SHL.U32 R0, R9, 0x8, RZ ;  /* 0x0000000809007824 */ /* 0x000fe400078e00ff */
[----:B------:R-:W-:-:S04]  /*13e00*/  IMAD.WIDE.U32 R20, R11, c[0x0][0x488], R20 ;  /* 0x000122000b147a25 */ /* 0x000fc800078e0014 */
[----:B------:R-:W-:Y:S01]  /*13e10*/  IMAD R14, R11, c[0x0][0x48c], R14 ;  /* 0x000123000b0e7a24 */ /* 0x000fe200078e020e */
[----:B------:R-:W-:Y:S01]  /*13e20*/  LEA R11, P0, R20, c[0x0][0x450], 0x2 ;  /* 0x00011400140b7a11 */ /* 0x000fe200078010ff */
[----:B------:R-:W-:Y:S01]  /*13e30*/  IMAD.MOV.U32 R6, RZ, RZ, R10 ;  /* 0x000000ffff067224 */ /* 0x000fe200078e000a */
[----:B------:R-:W-:Y:S01]  /*13e40*/  @P1 SHF.R.U32.HI R6, RZ, c[0x0][0x4f0], R18 ;  /* 0x00013c00ff061a19 */ /* 0x000fe20000011612 */
[----:B------:R-:W-:Y:S01]  /*13e50*/  IMAD R9, R3, c[0x0][0x3f0], RZ ;  /* 0x0000fc0003097a24 */ /* 0x000fe200078e02ff */
[----:B------:R-:W-:Y:S01]  /*13e60*/  SHF.R.U32.HI R3, RZ, 0x3, R15 ;  /* 0x00000003ff037819 */ /* 0x000fe2000001160f */
[----:B------:R-:W-:Y:S01]  /*13e70*/  SHFL.IDX PT, R32, R11, 0x1, 0x1c1f ;  /* 0x003c1f000b207f89 */ /* 0x000fe200000e0000 */
[----:B------:R-:W-:Y:S01]  /*13e80*/  LOP3.LUT R18, R15, 0x38, R0, 0xf8, !PT ;  /* 0x000000380f127812 */ /* 0x000fe200078ef800 */
[----:B------:R-:W-:Y:S01]  /*13e90*/  IMAD R9, R232, c[0x0][0x3f4], R9 ;  /* 0x0000fd00e8097a24 */ /* 0x000fe200078e0209 */
[----:B------:R-:W-:Y:S01]  /*13ea0*/  IADD3 R15, R21, R14, RZ ;  /* 0x0000000e150f7210 */ /* 0x000fe20007ffe0ff */
[----:B------:R-:W-:Y:S01]  /*13eb0*/  IMAD.MOV R17, RZ, RZ, -R6 ;  /* 0x000000ffff117224 */ /* 0x000fe200078e0a06 */
[----:B------:R-:W-:Y:S01]  /*13ec0*/  SHFL.IDX PT, R14, R11, RZ, 0x1c1f ;  /* 0x001c1fff0b0e7589 */ /* 0x000fe200000e0000 */
[----:B------:R-:W-:Y:S01]  /*13ed0*/  IMAD.IADD R13, R13, 0x1, R9 ;  /* 0x000000010d0d7824 */ /* 0x000fe200078e0209 */
[----:B------:R-:W-:Y:S01]  /*13ee0*/  LEA.HI.X R20, R20, c[0x0][0x454], R15, 0x2, P0 ;  /* 0x0001150014147a11 */ /* 0x000fe200000f140f */
[----:B------:R-:W-:Y:S01]  /*13ef0*/  IMAD R17, R17, c[0x0][0x4e8], R10 ;  /* 0x00013a0011117a24 */ /* 0x000fe200078e020a */
[----:B------:R-:W-:Y:S01]  /*13f00*/  LOP3.LUT R3, R18, R3, RZ, 0x3c, !PT ;  /* 0x0000000312037212 */ /* 0x000fe200078e3cff */
[----:B------:R-:W-:Y:S01]  /*13f10*/  IMAD.WIDE.U32 R12, R6, c[0x0][0x3e0], R12 ;  /* 0x0000f800060c7a25 */ /* 0x000fe200078e000c */
[----:B------:R-:W-:Y:S01]  /*13f20*/  LEA R9, R75, R2, 0x7 ;  /* 0x000000024b097211 */ /* 0x000fe200078e38ff */
[----:B------:R-:W1:Y:S01]  /*13f30*/  SHFL.IDX PT, R15, R20, RZ, 0x1c1f ;  /* 0x001c1fff140f7589 */ /* 0x000e6200000e0000 */
[----:B------:R-:W-:Y:S01]  /*13f40*/  SHF.R.S32.HI R18, RZ, 0x1f, R6 ;  /* 0x0000001fff127819 */ /* 0x000fe20000011406 */
[----:B-----5:R-:W-:Y:S01]  /*13f50*/  IMAD R2, R8, c[0x0][0x4e8], RZ ;  /* 0x00013a0008027a24 */ /* 0x020fe200078e02ff */
[----:B------:R-:W-:Y:S01]  /*13f60*/  IADD3 R21, R9, 0x8, RZ ;  /* 0x0000000809157810 */ /* 0x000fe20007ffe0ff */
[----:B------:R-:W2:Y:S01]  /*13f70*/  SHFL.IDX PT, R33, R20, 0x1, 0x1c1f ;  /* 0x003c1f0014217f89 */ /* 0x000ea200000e0000 */
[----:B------:R-:W-:Y:S01]  /*13f80*/  IMAD.SHL.U32 R8, R5, 0x8, RZ ;  /* 0x0000000805087824 */ /* 0x000fe200078e00ff */
[----:B------:R-:W-:Y:S01]  /*13f90*/  LEA R75, R75, R16, 0x7 ;  /* 0x000000104b4b7211 */ /* 0x000fe200078e38ff */
[----:B------:R-:W-:Y:S01]  /*13fa0*/  IMAD R19, R18, c[0x0][0x3e0], RZ ;  /* 0x0000f80012137a24 */ /* 0x000fe200078e02ff */
[----:B------:R-:W-:-:S02]  /*13fb0*/  ISETP.GE.OR P0, PT, R9, R2, P2 ;  /* 0x000000020900720c */ /* 0x000fc40001706670 */
[----:B------:R-:W-:Y:S01]  /*13fc0*/  ISETP.GE.OR P2, PT, R21, R2, P2 ;  /* 0x000000021500720c */ /* 0x000fe20001746670 */
[----:B------:R-:W-:Y:S01]  /*13fd0*/  IMAD R19, R6, c[0x0][0x3e4], R19 ;  /* 0x0000f90006137a24 */ /* 0x000fe200078e0213 */
[----:B------:R-:W-:Y:S02]  /*13fe0*/  SHF.R.S32.HI R6, RZ, 0x1f, R17 ;  /* 0x0000001fff067819 */ /* 0x000fe40000011411 */
[----:B------:R-:W-:Y:S01]  /*13ff0*/  LOP3.LUT R8, R3, 0x7ffffe00, R8, 0xf8, !PT ;  /* 0x7ffffe0003087812 */ /* 0x000fe200078ef808 */
[----:B------:R-:W-:Y:S02]  /*14000*/  IMAD.IADD R13, R13, 0x1, R19 ;  /* 0x000000010d0d7824 */ /* 0x000fe400078e0213 */
[----:B------:R-:W-:Y:S01]  /*14010*/  IMAD R6, R6, c[0x0][0x3d8], RZ ;  /* 0x0000f60006067a24 */ /* 0x000fe200078e02ff */
[----:B------:R-:W-:Y:S01]  /*14020*/  SHF.L.U32 R76, R8, 0x1, RZ ;  /* 0x00000001084c7819 */ /* 0x000fe200000006ff */
[----:B------:R-:W-:-:S04]  /*14030*/  IMAD.WIDE.U32 R18, R17, c[0x0][0x3d8], R12 ;  /* 0x0000f60011127a25 */ /* 0x000fc800078e000c */
[----:B------:R-:W-:Y:S01]  /*14040*/  IMAD R3, R17, c[0x0][0x3dc], R6 ;  /* 0x0000f70011037a24 */ /* 0x000fe200078e0206 */
[----:B-1----:R1:W-:Y:S01]  /*14050*/  @!P0 ST.E [R14.64], R4 ;  /* 0x000000040e008985 */ /* 0x0023e2000c101912 */
[C---:B------:R-:W-:Y:S02]  /*14060*/  LEA R74, P0, R18.reuse, c[0x0][0x380], 0x1 ;  /* 0x0000e000124a7a11 */ /* 0x040fe400078008ff */
[----:B------:R-:W-:Y:S01]  /*14070*/  IMAD.IADD R3, R19, 0x1, R3 ;  /* 0x0000000113037824 */ /* 0x000fe200078e0203 */
[----:B--2---:R1:W-:Y:S04]  /*14080*/  @!P2 ST.E [R32.64], R7 ;  /* 0x000000072000a985 */ /* 0x0043e8000c101912 */
[----:B------:R1:W2:Y:S01]  /*14090*/  LDS.128 R60, [R76+0x1080] ;  /* 0x001080004c3c7984 */ /* 0x0002a20000000c00 */
[----:B------:R-:W-:-:S02]  /*140a0*/  LEA.HI.X R73, R18, c[0x0][0x384], R3, 0x1, P0 ;  /* 0x0000e10012497a11 */ /* 0x000fc400000f0c03 */
        /* <DEDUP_REMOVED lines=43> */
.L_x_990:
[----:B--234-:R-:W-:Y:S05]  /*14360*/  BSYNC B0 ;  /* 0x0000000000007941 */ /* 0x01cfea0003800000 */
.L_x_989:
        /* <DEDUP_REMOVED lines=30> */
.L_x_992:
[----:B------:R-:W-:Y:S05]  /*14550*/  BSYNC B0 ;  /* 0x0000000000007941 */ /* 0x000fea0003800000 */
.L_x_991:
        /* <DEDUP_REMOVED lines=30> */
.L_x_994:
[----:B------:R-:W-:Y:S05]  /*14740*/  BSYNC B0 ;  /* 0x0000000000007941 */ /* 0x000fea0003800000 */
.L_x_993:
        /* <DEDUP_REMOVED lines=31> */
.L_x_987:
        /* <DEDUP_REMOVED lines=18> */
.L_x_995:
        /* <DEDUP_REMOVED lines=15> */
[----:B------:R-:W-:Y:S01]  /*14b50*/  MOV R12, R10 ;  /* 0x0000000a000c7202 */ /* 0x000fe20000000f00 */
[----:B------:R-:W-:Y:S01]  /*14b60*/  IMAD.MOV.U32 R5, RZ, RZ, R7 ;  /* 0x000000ffff057224 */ /* 0x000fe200078e0007 */
[----:B------:R-:W-:-:S13]  /*14b70*/  ISETP.NE.AND P0, PT, R0, 0x1, PT ;  /* 0x000000010000780c */ /* 0x000fda0003f05270 */
[----:B------:R-:W-:-:S05]  /*14b80*/  @P0 IMAD.HI.U32 R2, R7, c[0x0][0x4ec], RZ ;  /* 0x00013b0007020a27 */ /* 0x000fca00078e00ff */
[----:B------:R-:W-:Y:S01]  /*14b90*/  @P0 SHF.R.U32.HI R5, RZ, c[0x0][0x4f0], R2 ;  /* 0x00013c00ff050a19 */ /* 0x000fe20000011602 */
[----:B-1----:R-:W-:Y:S01]  /*14ba0*/  IMAD.WIDE.U32 R12, R3, c[0x0][0x490], R12 ;  /* 0x00012400030c7a25 */ /* 0x002fe200078e000c */
[----:B------:R-:W-:Y:S02]  /*14bb0*/  SHF.R.S32.HI R0, RZ, 0x1f, R3 ;  /* 0x0000001fff007819 */ /* 0x000fe40000011403 */
[----:B------:R-:W-:-:S03]  /*14bc0*/  IADD3 R2, -R5, RZ, RZ ;  /* 0x000000ff05027210 */ /* 0x000fc60007ffe1ff */
[----:B------:R-:W-:Y:S02]  /*14bd0*/  IMAD R0, R0, c[0x0][0x490], RZ ;  /* 0x0001240000007a24 */ /* 0x000fe400078e02ff */
[----:B------:R-:W-:Y:S02]  /*14be0*/  IMAD R2, R2, c[0x0][0x4e8], R7 ;  /* 0x00013a0002027a24 */ /* 0x000fe400078e0207 */
[----:B------:R-:W-:Y:S02]  /*14bf0*/  IMAD R0, R3, c[0x0][0x494], R0 ;  /* 0x0001250003007a24 */ /* 0x000fe400078e0200 */
[----:B------:R-:W-:Y:S01]  /*14c00*/  IMAD R3, R6, c[0x0][0x498], RZ ;  /* 0x0001260006037a24 */ /* 0x000fe200078e02ff */
[----:B------:R-:W-:Y:S01]  /*14c10*/  SHF.R.S32.HI R7, RZ, 0x1f, R2 ;  /* 0x0000001fff077819 */ /* 0x000fe20000011402 */
[----:B------:R-:W-:Y:S01]  /*14c20*/  IMAD.IADD R13, R0, 0x1, R13 ;  /* 0x00000001000d7824 */ /* 0x000fe200078e020d */
[----:B------:R-:W-:Y:S01]  /*14c30*/  SHF.R.S32.HI R0, RZ, 0x1f, R5 ;  /* 0x0000001fff007819 */ /* 0x000fe20000011405 */
[----:B------:R-:W-:-:S02]  /*14c40*/  IMAD R3, R232, c[0x0][0x49c], R3 ;  /* 0x00012700e8037a24 */ /* 0x000fc400078e0203 */
[----:B------:R-:W-:-:S04]  /*14c50*/  IMAD.WIDE.U32 R12, R232, c[0x0][0x498], R12 ;  /* 0x00012600e80c7a25 */ /* 0x000fc800078e000c */
[----:B------:R-:W-:Y:S01]  /*14c60*/  IMAD R7, R7, c[0x0][0x488], RZ ;  /* 0x0001220007077a24 */ /* 0x000fe200078e02ff */
[----:B------:R-:W-:-:S03]  /*14c70*/  IADD3 R12, P0, R5, R12, RZ ;  /* 0x0000000c050c7210 */ /* 0x000fc60007f1e0ff */
[----:B------:R-:W-:Y:S01]  /*14c80*/  IMAD R7, R2, c[0x0][0x48c], R7 ;  /* 0x0001230002077a24 */ /* 0x000fe200078e0207 */
[----:B------:R-:W-:Y:S02]  /*14c90*/  IADD3.X R13, R0, R13, R3, P0, !PT ;  /* 0x0000000d000d7210 */ /* 0x000fe400007fe403 */
[----:B------:R-:W-:-:S03]  /*14ca0*/  MOV R0, 0xff800000 ;  /* 0xff80000000007802 */ /* 0x000fc60000000f00 */
[----:B------:R-:W-:-:S05]  /*14cb0*/  IMAD.WIDE.U32 R12, R2, c[0x0][0x488], R12 ;  /* 0x00012200020c7a25 */ /* 0x000fca00078e000c */
[----:B------:R-:W-:Y:S02]  /*14cc0*/  IADD3 R7, R13, R7, RZ ;  /* 0x000000070d077210 */ /* 0x000fe40007ffe0ff */
[----:B------:R-:W-:-:S04]  /*14cd0*/  LEA R2, P0, R12, c[0x0][0x450], 0x2 ;  /* 0x000114000c027a11 */ /* 0x000fc800078010ff */
[----:B------:R-:W-:-:S05]  /*14ce0*/  LEA.HI.X R3, R12, c[0x0][0x454], R7, 0x2, P0 ;  /* 0x000115000c037a11 */ /* 0x000fca00000f1407 */
[----:B------:R1:W-:Y:S04]  /*14cf0*/  STG.E [R2.64], R0 ;  /* 0x0000000002007986 */ /* 0x0003e8000c101912 */
.L_x_997:
[----:B------:R-:W-:Y:S05]  /*14d00*/  BSYNC B0 ;  /* 0x0000000000007941 */ /* 0x000fea0003800000 */
.L_x_996:
[----:B-1----:R-:W1:Y:S01]  /*14d10*/  S2R R3, SR_CTAID.Y ;  /* 0x0000000000037919 */ /* 0x002e620000002600 */
[----:B------:R-:W-:Y:S01]  /*14d20*/  SHF.R.S32.HI R0, RZ, 0x1f, R9 ;  /* 0x0000001fff007819 */ /* 0x000fe20000011409 */
[----:B------:R-:W-:Y:S01]  /*14d30*/  IMAD R13, R11, c[0x0][0x3a0], RZ ;  /* 0x0000e8000b0d7a24 */ /* 0x000fe200078e02ff */
[----:B------:R-:W-:Y:S01]  /*14d40*/  MOV R7, c[0x0][0x4e8] ;  /* 0x00013a0000077a02 */ /* 0x000fe20000000f00 */
[----:B------:R-:W2:Y:S01]  /*14d50*/  S2R R5, SR_CTAID.X ;  /* 0x0000000000057919 */ /* 0x000ea20000002500 */
[-C--:B------:R-:W-:Y:S01]  /*14d60*/  LEA.HI R0, R0, R9.reuse, RZ, 0x3 ;  /* 0x0000000900007211 */ /* 0x080fe200078f18ff */
[C---:B------:R-:W-:Y:S01]  /*14d70*/  IMAD R13, R10.reuse, c[0x0][0x3a4], R13 ;  /* 0x0000e9000a0d7a24 */ /* 0x040fe200078e020d */
[----:B------:R-:W-:Y:S01]  /*14d80*/  ISETP.NE.AND P0, PT, R7, 0x1, PT ;  /* 0x000000010700780c */ /* 0x000fe20003f05270 */
[----:B------:R-:W-:Y:S01]  /*14d90*/  IMAD.WIDE.U32 R10, R10, c[0x0][0x3a0], RZ ;  /* 0x0000e8000a0a7a25 */ /* 0x000fe200078e00ff */
[----:B------:R-:W-:Y:S01]  /*14da0*/  LOP3.LUT R8, R0, 0xfffffff8, RZ, 0xc0, !PT ;  /* 0xfffffff800087812 */ /* 0x000fe200078ec0ff */
[----:B------:R-:W-:Y:S01]  /*14db0*/  BSSY B0, `(.L_x_998) ;  /* 0x000003f000007945 */ /* 0x000fe20003800000 */
[----:B------:R-:W-:Y:S01]  /*14dc0*/  SHF.R.S32.HI R0, RZ, 0x3, R0 ;  /* 0x00000003ff007819 */ /* 0x000fe20000011400 */
[----:B------:R-:W-:Y:S01]  /*14dd0*/  IMAD.IADD R11, R11, 0x1, R13 ;  /* 0x000000010b0b7824 */ /* 0x000fe200078e020d */
[----:B------:R-:W-:Y:S01]  /*14de0*/  IADD3 R9, -R8, R9, RZ ;  /* 0x0000000908097210 */ /* 0x000fe20007ffe1ff */
[----:B-----5:R-:W-:-:S04]  /*14df0*/  IMAD R4, R4, c[0x0][0x4e8], RZ ;  /* 0x00013a0004047a24 */ /* 0x020fc800078e02ff */
[C---:B------:R-:W-:Y:S01]  /*14e00*/  IMAD R8, R9.reuse, 0x20, R0 ;  /* 0x0000002009087824 */ /* 0x040fe200078e0200 */
[----:B------:R-:W-:Y:S02]  /*14e10*/  SHF.L.U32 R9, R9, 0x3, RZ ;  /* 0x0000000309097819 */ /* 0x000fe400000006ff */
[----:B-1----:R-:W-:Y:S01]  /*14e20*/  SHF.R.S32.HI R2, RZ, 0x1f, R3 ;  /* 0x0000001fff027819 */ /* 0x002fe20000011403 */
[----:B------:R-:W-:Y:S01]  /*14e30*/  IMAD.WIDE.U32 R10, R3, c[0x0][0x3e8], R10 ;  /* 0x0000fa00030a7a25 */ /* 0x000fe200078e000a */
[----:B--2---:R-:W-:-:S03]  /*14e40*/  LEA R8, R5, R8, 0x7 ;  /* 0x0000000805087211 */ /* 0x004fc600078e38ff */
[----:B------:R-:W-:Y:S01]  /*14e50*/  IMAD R2, R2, c[0x0][0x3e8], RZ ;  /* 0x0000fa0002027a24 */ /* 0x000fe200078e02ff */
[----:B------:R-:W-:-:S03]  /*14e60*/  LEA R5, R5, R0, 0x7 ;  /* 0x0000000005057211 */ /* 0x000fc600078e38ff */
[----:B------:R-:W-:Y:S02]  /*14e70*/  IMAD R2, R3, c[0x0][0x3ec], R2 ;  /* 0x0000fb0003027a24 */ /* 0x000fe400078e0202 */
[----:B------:R-:W-:Y:S01]  /*14e80*/  IMAD R3, R6, c[0x0][0x3f0], RZ ;  /* 0x0000fc0006037a24 */ /* 0x000fe200078e02ff */
[----:B------:R-:W-:Y:S01]  /*14e90*/  MOV R6, R8 ;  /* 0x0000000800067202 */ /* 0x000fe20000000f00 */
[----:B------:R-:W-:Y:S02]  /*14ea0*/  IMAD.IADD R11, R2, 0x1, R11 ;  /* 0x00000001020b7824 */ /* 0x000fe400078e020b */
[----:B------:R-:W-:-:S04]  /*14eb0*/  @P0 IMAD.HI.U32 R2, R8, c[0x0][0x4ec], RZ ;  /* 0x00013b0008020a27 */ /* 0x000fc800078e00ff */
[C---:B------:R-:W-:Y:S01]  /*14ec0*/  IMAD R3, R232.reuse, c[0x0][0x3f4], R3 ;  /* 0x0000fd00e8037a24 */ /* 0x040fe200078e0203 */
[----:B------:R-:W-:Y:S01]  /*14ed0*/  @P0 SHF.R.U32.HI R6, RZ, c[0x0][0x4f0], R2 ;  /* 0x00013c00ff060a19 */ /* 0x000fe20000011602 */
[----:B------:R-:W-:-:S03]  /*14ee0*/  IMAD.WIDE.U32 R10, R232, c[0x0][0x3f0], R10 ;  /* 0x0000fc00e80a7a25 */ /* 0x000fc600078e000a */
[--C-:B------:R-:W-:Y:S01]  /*14ef0*/  SHF.R.S32.HI R2, RZ, 0x1f, R6.reuse ;  /* 0x0000001fff027819 */ /* 0x100fe20000011406 */
[----:B------:R-:W-:Y:S01]  /*14f00*/  IMAD.MOV R7, RZ, RZ, -R6 ;  /* 0x000000ffff077224 */ /* 0x000fe200078e0a06 */
[----:B------:R-:W-:-:S03]  /*14f10*/  IADD3 R11, R11, R3, RZ ;  /* 0x000000030b0b7210 */ /* 0x000fc60007ffe0ff */
[----:B------:R-:W-:Y:S02]  /*14f20*/  IMAD R3, R2, c[0x0][0x3e0], RZ ;  /* 0x0000f80002037a24 */ /* 0x000fe400078e02ff */
[----:B------:R-:W-:Y:S01]  /*14f30*/  IMAD R7, R7, c[0x0][0x4e8], R8 ;  /* 0x00013a0007077a24 */ /* 0x000fe200078e0208 */
[----:B------:R-:W-:Y:S01]  /*14f40*/  IADD3 R8, R9, 0x40, RZ ;  /* 0x0000004009087810 */ /* 0x000fe20007ffe0ff */
[----:B------:R-:W-:-:S03]  /*14f50*/  IMAD.WIDE.U32 R10, R6, c[0x0][0x3e0], R10 ;  /* 0x0000f800060a7a25 */ /* 0x000fc600078e000a */
[----:B------:R-:W-:Y:S01]  /*14f60*/  SHF.R.S32.HI R2, RZ, 0x1f, R7 ;  /* 0x0000001fff027819 */ /* 0x000fe20000011407 */
[----:B------:R-:W-:Y:S01]  /*14f70*/  IMAD R3, R6, c[0x0][0x3e4], R3 ;  /* 0x0000f90006037a24 */ /* 0x000fe200078e0203 */
[----:B------:R-:W-:-:S03]  /*14f80*/  IADD3 R6, R9, 0xc0, RZ ;  /* 0x000000c009067810 */ /* 0x000fc60007ffe0ff */
[----:B------:R-:W-:Y:S01]  /*14f90*/  IMAD R2, R2, c[0x0][0x3d8], RZ ;  /* 0x0000f60002027a24 */ /* 0x000fe200078e02ff */
[----:B------:R-:W-:-:S03]  /*14fa0*/  IADD3 R11, R11, R3, RZ ;  /* 0x000000030b0b7210 */ /* 0x000fc60007ffe0ff */
[C---:B------:R-:W-:Y:S02]  /*14fb0*/  IMAD R2, R7.reuse, c[0x0][0x3dc], R2 ;  /* 0x0000f70007027a24 */ /* 0x040fe400078e0202 */
[----:B------:R-:W-:Y:S01]  /*14fc0*/  IMAD.WIDE.U32 R10, R7, c[0x0][0x3d8], R10 ;  /* 0x0000f600070a7a25 */ /* 0x000fe200078e000a */
[----:B------:R-:W-:-:S03]  /*14fd0*/  IADD3 R7, R9, 0x80, RZ ;  /* 0x0000008009077810 */ /* 0x000fc60007ffe0ff */
        /* <DEDUP_REMOVED lines=28> */
.L_x_999:
[----:B------:R-:W-:Y:S05]  /*151a0*/  BSYNC B0 ;  /* 0x0000000000007941 */ /* 0x000fea0003800000 */
.L_x_998:
        /* <DEDUP_REMOVED lines=27> */
.L_x_1001:
[----:B------:R-:W-:Y:S05]  /*15360*/  BSYNC B0 ;  /* 0x0000000000007941 */ /* 0x000fea0003800000 */
.L_x_1000:
        /* <DEDUP_REMOVED lines=27> */
.L_x_1003:
[----:B------:R-:W-:Y:S05]  /*15520*/  BSYNC B0 ;  /* 0x0000000000007941 */ /* 0x000fea0003800000 */
.L_x_1002:
        /* <DEDUP_REMOVED lines=28> */
.L_x_1004:
        /* <DEDUP_REMOVED lines=9> */
.L_x_1476:


//--------------------- .text._ZN7cutlass13device_kernelIN5flash19enable_sm80_to_sm89INS1_16FlashAttnFwdSm80INS1_25CollectiveMainloopFwdSm80ILi8ELi1ELb0EN4cute5tupleIJNS5_1CILi128EEENS7_ILi48EEENS7_ILi256EEEEEELi256ENS_6half_tEfNS_4arch4Sm80ELb0ELb1ELb0ELb1ELb0ELb1ELb1ELb0EEENS1_21CollectiveEpilogueFwdINS6_IJS8_SA_S9_EEENS6_IJNS7_ILi1EEESI_SI_EEESC_SE_Li256ELb1ELb1ELb0ELb0EEENS1_19SingleTileSchedulerILb1ELb0ELb1ELi128EEEEEEEEEvNT_6ParamsE --------------------------
	.section	.text._ZN7cutlass13device_kernelIN5flash19enable_sm80_to_sm89INS1_16FlashAttnFwdSm80INS1_25CollectiveMainloopFwdSm80ILi8ELi1ELb0EN4cute5tupleIJNS5_1CILi128EEENS7_ILi48EEENS7_ILi256EEEEEELi256ENS_6half_tEfNS_4arch4Sm80ELb0ELb1ELb0ELb1ELb0ELb1ELb1ELb0EEENS1_21CollectiveEpilogueFwdINS6_IJS8_SA_S9_EEENS6_IJNS7_ILi1EEESI_SI_EEESC_SE_Li256ELb1ELb1ELb0ELb0EEENS1_19SingleTileSchedulerILb1ELb0ELb1ELi128EEEEEEEEEvNT_6ParamsE,"ax",@progbits
	.sectioninfo	@"SHI_REGISTERS=250"
	.align	128
.text._ZN7cutlass13device_kernelIN5flash19enable_sm80_to_sm89INS1_16FlashAttnFwdSm80INS1_25CollectiveMainloopFwdSm80ILi8ELi1ELb0EN4cute5tupleIJNS5_1CILi128EEENS7_ILi48EEENS7_ILi256EEEEEELi256ENS_6half_tEfNS_4arch4Sm80ELb0ELb1ELb0ELb1ELb0ELb1ELb1ELb0EEENS1_21CollectiveEpilogueFwdINS6_IJS8_SA_S9_EEENS6_IJNS7_ILi1EEESI_SI_EEESC_SE_Li256ELb1ELb1ELb0ELb0EEENS1_19SingleTileSchedulerILb1ELb0ELb1ELi128EEEEEEEEEvNT_6ParamsE:
        .type           _ZN7cutlass13device_kernelIN5flash19enable_sm80_to_sm89INS1_16FlashAttnFwdSm80INS1_25CollectiveMainloopFwdSm80ILi8ELi1ELb0EN4cute5tupleIJNS5_1CILi128EEENS7_ILi48EEENS7_ILi256EEEEEELi256ENS_6half_tEfNS_4arch4Sm80ELb0ELb1ELb0ELb1ELb0ELb1ELb1ELb0EEENS1_21CollectiveEpilogueFwdINS6_IJS8_SA_S9_EEENS6_IJNS7_ILi1EEESI_SI_EEESC_SE_Li256ELb1ELb1ELb0ELb0EEENS1_19SingleTileSchedulerILb1ELb0ELb1ELi128EEEEEEEEEvNT_6ParamsE,@function
        .size           _ZN7cutlass13device_kernelIN5flash19enable_sm80_to_sm89INS1_16FlashAttnFwdSm80INS1_25CollectiveMainloopFwdSm80ILi8ELi1ELb0EN4cute5tupleIJNS5_1CILi128EEENS7_ILi48EEENS7_ILi256EEEEEELi256ENS_6half_tEfNS_4arch4Sm80ELb0ELb1ELb0ELb1ELb0ELb1ELb1ELb0EEENS1_21CollectiveEpilogueFwdINS6_IJS8_SA_S9_EEENS6_IJNS7_ILi1EEESI_SI_EEESC_SE_Li256ELb1ELb1ELb0ELb0EEENS1_19SingleTileSchedulerILb1ELb0ELb1ELi128EEEEEEEEEvNT_6ParamsE,(.L_x_1477 - _ZN7cutlass13device_kernelIN5flash19enable_sm80_to_sm89INS1_16FlashAttnFwdSm80INS1_25CollectiveMainloopFwdSm80ILi8ELi1ELb0EN4cute5tupleIJNS5_1CILi128EEENS7_ILi48EEENS7_ILi256EEEEEELi256ENS_6half_tEfNS_4arch4Sm80ELb0ELb1ELb0ELb1ELb0ELb1ELb1ELb0EEENS1_21CollectiveEpilogueFwdINS6_IJS8_SA_S9_EEENS6_IJNS7_ILi1EEESI_SI_EEESC_SE_Li256ELb1ELb1ELb0ELb0EEENS1_19SingleTileSchedulerILb1ELb0ELb1ELi128EEEEEEEEEvNT_6ParamsE)
        .other          _ZN7cutlass13device_kernelIN5flash19enable_sm80_to_sm89INS1_16FlashAttnFwdSm80INS1_25CollectiveMainloopFwdSm80ILi8ELi1ELb0EN4cute5tupleIJNS5_1CILi128EEENS7_ILi48EEENS7_ILi256EEEEEELi256ENS_6half_tEfNS_4arch4Sm80ELb0ELb1ELb0ELb1ELb0ELb1ELb1ELb0EEENS1_21CollectiveEpilogueFwdINS6_IJS8_SA_S9_EEENS6_IJNS7_ILi1EEESI_SI_EEESC_SE_Li256ELb1ELb1ELb0ELb0EEENS1_19SingleTileSchedulerILb1ELb0ELb1ELi128EEEEEEEEEvNT_6ParamsE,@"STO_CUDA_ENTRY STV_DEFAULT"
_ZN7cutlass13device_kernelIN5flash19enable_sm80_to_sm89INS1_16FlashAttnFwdSm80INS1_25CollectiveMainloopFwdSm80ILi8ELi1ELb0EN4cute5tupleIJNS5_1CILi128EEENS7_ILi48EEENS7_ILi256EEEEEELi256ENS_6half_tEfNS_4arch4Sm80ELb0ELb1ELb0ELb1ELb0ELb1ELb1ELb0EEENS1_21CollectiveEpilogueFwdINS6_IJS8_SA_S9_EEENS6_IJNS7_ILi1EEESI_SI_EEESC_SE_Li256ELb1ELb1ELb0ELb0EEENS1_19SingleTileSchedulerILb1ELb0ELb1ELi128EEEEEEEEEvNT_6ParamsE:
        /* <DEDUP_REMOVED lines=20> */
.L_x_1006:
        /* <DEDUP_REMOVED lines=13> */
.L_x_1008:
[----:B------:R-:W-:Y:S02]  /*0210*/  ULDC UR6, c[0x0][0x54c] ;  /* 0x0001530000067ab9 */ /* 0x000fe40000000800 */
.L_x_1007:
[----:B------:R-:W-:Y:S02]  /*0220*/  ULDC UR4, c[0x0][0x548] ;  /* 0x0001520000047ab9 */ /* 0x000fe40000000800 */
[----:B------:R-:W-:-:S02]  /*0230*/  USHF.L.U32 UR19, UR18, 0x7, URZ ;  /* 0x0000000712137899 */ /* 0x000fc4000800063f */
[----:B------:R-:W-:-:S04]  /*0240*/  UIMAD UR4, UR6, UR4, URZ ;  /* 0x00000004060472a4 */ /* 0x000fc8000f8e023f */
[----:B------:R-:W-:-:S04]  /*0250*/  UISETP.GE.AND UP0, UPT, UR19, UR4, UPT ;  /* 0x000000041300728c */ /* 0x000fc8000bf06270 */
[----:B------:R-:W-:Y:S01]  /*0260*/  USEL UR24, UR24, 0xffffffff, !UP0 ;  /* 0xffffffff18187887 */ /* 0x000fe2000c000000 */
[----:B------:R-:W-:Y:S05]  /*0270*/  BRA `(.L_x_1009) ;  /* 0x000001b000007947 */ /* 0x000fea0003800000 */
.L_x_1005:
        /* <DEDUP_REMOVED lines=8> */
.L_x_1010:
        /* <DEDUP_REMOVED lines=13> */
.L_x_1012:
[----:B------:R-:W-:Y:S02]  /*03d0*/  ULDC UR6, c[0x0][0x54c] ;  /* 0x0001530000067ab9 */ /* 0x000fe40000000800 */
.L_x_1011:
[----:B------:R-:W-:Y:S02]  /*03e0*/  ULDC UR4, c[0x0][0x548] ;  /* 0x0001520000047ab9 */ /* 0x000fe40000000800 */
[----:B------:R-:W-:-:S02]  /*03f0*/  USHF.L.U32 UR19, UR18, 0x7, URZ ;  /* 0x0000000712137899 */ /* 0x000fc4000800063f */
[----:B------:R-:W-:-:S04]  /*0400*/  UIMAD UR4, UR6, UR4, URZ ;  /* 0x00000004060472a4 */ /* 0x000fc8000f8e023f */
[----:B------:R-:W-:-:S04]  /*0410*/  UISETP.GE.AND UP0, UPT, UR19, UR4, UPT ;  /* 0x000000041300728c */ /* 0x000fc8000bf06270 */
[----:B------:R-:W-:-:S06]  /*0420*/  USEL UR24, UR24, 0xffffffff, !UP0 ;  /* 0xffffffff18187887 */ /* 0x000fcc000c000000 */
.L_x_1009:
        /* <DEDUP_REMOVED lines=65> */
.L_x_1013:
        /* <DEDUP_REMOVED lines=10> */
.L_x_1014:
[----:B------:R-:W-:Y:S05]  /*08e0*/  @!P2 BRA `(.L_x_1015) ;  /* 0x000000500000a947 */ /* 0x000fea0003800000 */
[----:B-1----:R-:W2:Y:S04]  /*08f0*/  LDG.E R0, [R8.64] ;  /* 0x0000001e08007981 */ /* 0x002ea8000c1e1900 */
[----:B----4-:R-:W4:Y:S01]  /*0900*/  LDG.E R2, [R8.64+0x4] ;  /* 0x0000041e08027981 */ /* 0x010f22000c1e1900 */
[----:B--2---:R-:W1:Y:S08]  /*0910*/  R2UR UR38, R0 ;  /* 0x00000000002673c2 */ /* 0x004e7000000e0000 */
[----:B----4-:R-:W1:Y:S02]  /*0920*/  R2UR UR6, R2 ;  /* 0x00000000020673c2 */ /* 0x010e6400000e0000 */
[----:B-1----:R-:W-:-:S06]  /*0930*/  UIADD3 UR38, -UR38, UR6, URZ ;  /* 0x0000000626267290 */ /* 0x002fcc000fffe13f */
.L_x_1015:
        /* <DEDUP_REMOVED lines=15> */
[----:B------:R-:W-:Y:S02]  /*0a30*/  ULDC.64 UR6, c[0x0][0x2c8] ;  /* 0x0000b20000067ab9 */ /* 0x000fe40000000a00 */
[----:B------:R-:W-:-:S05]  /*0a40*/  UP2UR UR26, UPR, URZ, 0x2 ;  /* 0x000000023f1a7883 */ /* 0x000fca0008000000 */
        /* <DEDUP_REMOVED lines=10> */
[----:B------:R-:W-:-:S02]  /*0af0*/  UIADD3 UR14, UR15, 0x1, -UR23 ;  /* 0x000000010f0e7890 */ /* 0x000fc4000fffe817 */
[----:B------:R-:W-:Y:S02]  /*0b00*/  UP2UR UR25, UPR, URZ, 0x1 ;  /* 0x000000013f197883 */ /* 0x000fe40008000000 */
        /* <DEDUP_REMOVED lines=14> */
.L_x_1017:
[----:B------:R-:W-:Y:S02]  /*0bf0*/  UISETP.NE.AND UP0, UPT, UR7, 0x1, UPT ;  /* 0x000000010700788c */ /* 0x000fe4000bf05270 */
[----:B------:R-:W-:Y:S02]  /*0c00*/  ULDC.64 UR8, c[0x0][0x330] ;  /* 0x0000cc0000087ab9 */ /* 0x000fe40000000a00 */
[----:B------:R-:W-:-:S07]  /*0c10*/  UIMAD.WIDE.U32 UR12, UR6, UR8, URZ ;  /* 0x00000008060c72a5 */ /* 0x000fce000f8e003f */
[----:B------:R-:W-:Y:S02]  /*0c20*/  @UP0 USHF.R.U32.HI UR6, URZ, UR9, UR13 ;  /* 0x000000093f060299 */ /* 0x000fe4000801160d */
.L_x_1018:
[----:B------:R-:W-:Y:S02]  /*0c30*/  ULDC UR8, c[0x0][0x32c] ;  /* 0x0000cb0000087ab9 */ /* 0x000fe40000000800 */
[----:B------:R-:W-:-:S04]  /*0c40*/  UIMAD UR8, UR6, UR7, UR8 ;  /* 0x00000007060872a4 */ /* 0x000fc8000f8e0208 */
[----:B------:R-:W-:-:S04]  /*0c50*/  UISETP.LT.AND UP0, UPT, UR11, UR8, UPT ;  /* 0x000000080b00728c */ /* 0x000fc8000bf01270 */
[----:B------:R-:W-:Y:S02]  /*0c60*/  USEL UR11, UR11, UR8, UP0 ;  /* 0x000000080b0b7287 */ /* 0x000fe40008000000 */
.L_x_1016:
[----:B-1----:R-:W-:Y:S02]  /*0c70*/  UISETP.NE.AND UP0, UPT, UR26, URZ, UPT ;  /* 0x0000003f1a00728c */ /* 0x002fe4000bf05270 */
[----:B------:R-:W-:Y:S02]  /*0c80*/  ULDC.64 UR8, c[0x0][0x2c8] ;  /* 0x0000b20000087ab9 */ /* 0x000fe40000000a00 */
[----:B------:R-:W-:Y:S02]  /*0c90*/  UIMAD.WIDE.U32 UR32, UR19, UR8, URZ ;  /* 0x00000008132072a5 */ /* 0x000fe4000f8e003f */
[----:B------:R-:W-:Y:S02]  /*0ca0*/  UMOV UR6, UR19 ;  /* 0x0000001300067c82 */ /* 0x000fe40008000000 */
[----:B------:R-:W-:Y:S02]  /*0cb0*/  UIADD3 UR28, UR15, 0x2f, URZ ;  /* 0x0000002f0f1c7890 */ /* 0x000fe4000fffe03f */
[----:B------:R-:W-:-:S02]  /*0cc0*/  UIADD3 UR13, UR15, -UR23, URZ ;  /* 0x800000170f0d7290 */ /* 0x000fc4000fffe03f */
[----:B------:R-:W-:Y:S02]  /*0cd0*/  @UP0 UMOV UR27, UR33 ;  /* 0x00000021001b0c82 */ /* 0x000fe40008000000 */
[----:B------:R-:W-:Y:S02]  /*0ce0*/  @UP0 USHF.R.U32.HI UR6, URZ, UR9, UR27 ;  /* 0x000000093f060299 */ /* 0x000fe4000801161b */
[----:B------:R-:W-:Y:S02]  /*0cf0*/  UISETP.GE.AND UP0, UPT, UR7, 0x1, UPT ;  /* 0x000000010700788c */ /* 0x000fe4000bf06270 */
[----:B------:R-:W-:Y:S02]  /*0d00*/  UIMAD.WIDE UR28, UR28, 0x2aaaaaab, URZ ;  /* 0x2aaaaaab1c1c78a5 */ /* 0x000fe4000f8e023f */
[----:B------:R-:W-:Y:S02]  /*0d10*/  UIADD3 UR9, UR13, UR6, URZ ;  /* 0x000000060d097290 */ /* 0x000fe4000fffe03f */
[----:B------:R-:W-:Y:S01]  /*0d20*/  PLOP3.LUT P0, PT, PT, PT, UP0, 0x40, 0x0 ;  /* 0x000000000000781c */ /* 0x000fe20003f0e808 */
[----:B------:R-:W-:-:S02]  /*0d30*/  ULDC UR8, c[0x0][0x324] ;  /* 0x0000c90000087ab9 */ /* 0x000fc40000000800 */
[----:B------:R-:W-:Y:S02]  /*0d40*/  UMOV UR27, UR29 ;  /* 0x0000001d001b7c82 */ /* 0x000fe40008000000 */
[----:B------:R-:W-:Y:S02]  /*0d50*/  USHF.R.U32.HI UR12, URZ, 0x1f, UR27 ;  /* 0x0000001f3f0c7899 */ /* 0x000fe4000801161b */
[----:B------:R-:W-:Y:S02]  /*0d60*/  UIADD3 UR8, UR9, -UR8, URZ ;  /* 0x8000000809087290 */ /* 0x000fe4000fffe03f */
[----:B------:R-:W-:-:S04]  /*0d70*/  ULEA.HI.SX32 UR12, UR27, UR12, 0x1d ;  /* 0x0000000c1b0c7291 */ /* 0x000fc8000f8fea3f */
        /* <DEDUP_REMOVED lines=12> */
.L_x_1020:
[----:B------:R-:W-:-:S03]  /*0e40*/  UISETP.NE.AND UP0, UPT, UR7, 0x1, UPT ;  /* 0x000000010700788c */ /* 0x000fc6000bf05270 */
[----:B------:R-:W-:Y:S02]  /*0e50*/  ULDC.64 UR6, c[0x0][0x330] ;  /* 0x0000cc0000067ab9 */ /* 0x000fe40000000a00 */
[----:B------:R-:W-:-:S07]  /*0e60*/  UIMAD.WIDE.U32 UR28, UR9, UR6, URZ ;  /* 0x00000006091c72a5 */ /* 0x000fce000f8e003f */
[----:B------:R-:W-:Y:S02]  /*0e70*/  @UP0 UMOV UR27, UR29 ;  /* 0x0000001d001b0c82 */ /* 0x000fe40008000000 */
[----:B------:R-:W-:Y:S02]  /*0e80*/  @UP0 USHF.R.U32.HI UR9, URZ, UR7, UR27 ;  /* 0x000000073f090299 */ /* 0x000fe4000801161b */
.L_x_1021:
[----:B------:R-:W-:Y:S02]  /*0e90*/  ULDC UR6, c[0x0][0x32c] ;  /* 0x0000cb0000067ab9 */ /* 0x000fe40000000800 */
[----:B------:R-:W-:-:S04]  /*0ea0*/  UIMAD UR6, UR9, UR6, URZ ;  /* 0x00000006090672a4 */ /* 0x000fc8000f8e023f */
[----:B------:R-:W-:-:S04]  /*0eb0*/  UISETP.LT.AND UP0, UPT, UR8, UR6, UPT ;  /* 0x000000060800728c */ /* 0x000fc8000bf01270 */
[----:B------:R-:W-:Y:S02]  /*0ec0*/  USEL UR8, UR8, UR6, !UP0 ;  /* 0x0000000608087287 */ /* 0x000fe4000c000000 */
.L_x_1019:
[----:B------:R-:W-:Y:S02]  /*0ed0*/  UIADD3 UR9, UR11, 0x2f, URZ ;  /* 0x0000002f0b097890 */ /* 0x000fe4000fffe03f */
[----:B------:R-:W-:Y:S02]  /*0ee0*/  UIMAD.WIDE UR6, UR8, 0x2aaaaaab, URZ ;  /* 0x2aaaaaab080678a5 */ /* 0x000fe4000f8e023f */
[----:B------:R-:W-:Y:S02]  /*0ef0*/  UIMAD.WIDE UR8, UR9, 0x2aaaaaab, URZ ;  /* 0x2aaaaaab090878a5 */ /* 0x000fe4000f8e023f */
[----:B------:R-:W-:Y:S02]  /*0f00*/  USHF.R.U32.HI UR6, URZ, 0x1f, UR7 ;  /* 0x0000001f3f067899 */ /* 0x000fe40008011607 */
[----:B------:R-:W-:Y:S02]  /*0f10*/  USHF.R.U32.HI UR8, URZ, 0x1f, UR9 ;  /* 0x0000001f3f087899 */ /* 0x000fe40008011609 */
[----:B------:R-:W-:-:S02]  /*0f20*/  ULEA.HI.SX32 UR6, UR7, UR6, 0x1d ;  /* 0x0000000607067291 */ /* 0x000fc4000f8fea3f */
[----:B------:R-:W-:Y:S02]  /*0f30*/  ULEA.HI.SX32 UR8, UR9, UR8, 0x1d ;  /* 0x0000000809087291 */ /* 0x000fe4000f8fea3f */
[----:B------:R-:W-:Y:S02]  /*0f40*/  UISETP.LT.AND UP1, UPT, URZ, UR6, UPT ;  /* 0x000000063f00728c */ /* 0x000fe4000bf21270 */
[----:B------:R-:W-:Y:S02]  /*0f50*/  UISETP.LT.AND UP0, UPT, UR8, UR12, UPT ;  /* 0x0000000c0800728c */ /* 0x000fe4000bf01270 */
[----:B------:R-:W-:Y:S02]  /*0f60*/  USEL UR6, URZ, UR6, !UP1 ;  /* 0x000000063f067287 */ /* 0x000fe4000c800000 */
[----:B------:R-:W-:Y:S02]  /*0f70*/  USEL UR8, UR8, UR12, UP0 ;  /* 0x0000000c08087287 */ /* 0x000fe40008000000 */
[----:B------:R-:W-:-:S02]  /*0f80*/  UIMAD UR6, UR6, 0x30, -UR10 ;  /* 0x00000030060678a4 */ /* 0x000fc4000f8e0a0a */
[----:B------:R-:W-:Y:S02]  /*0f90*/  UIMAD UR8, UR8, 0x30, -UR10 ;  /* 0x00000030080878a4 */ /* 0x000fe4000f8e0a0a */
[----:B------:R-:W-:Y:S02]  /*0fa0*/  UISETP.LT.AND UP1, UPT, URZ, UR6, UPT ;  /* 0x000000063f00728c */ /* 0x000fe4000bf21270 */
[----:B------:R-:W-:Y:S02]  /*0fb0*/  UISETP.LT.AND UP0, UPT, UR8, UR4, UPT ;  /* 0x000000040800728c */ /* 0x000fe4000bf01270 */
[----:B------:R-:W-:Y:S02]  /*0fc0*/  USEL UR6, URZ, UR6, !UP1 ;  /* 0x000000063f067287 */ /* 0x000fe4000c800000 */
[----:B------:R-:W-:-:S04]  /*0fd0*/  USEL UR8, UR8, UR4, UP0 ;  /* 0x0000000408087287 */ /* 0x000fc80008000000 */
[----:B------:R-:W-:Y:S02]  /*0fe0*/  UISETP.GT.AND UP0, UPT, UR8, UR6, UPT ;  /* 0x000000060800728c */ /* 0x000fe4000bf04270 */
[----:B------:R-:W-:-:S04]  /*0ff0*/  UIMAD.WIDE.U32 UR6, UR6, -0x55555555, URZ ;  /* 0xaaaaaaab060678a5 */ /* 0x000fc8000f8e003f */
[----:B------:R-:W-:-:S05]  /*1000*/  USHF.R.U32.HI UR7, URZ, 0x5, UR7 ;  /* 0x000000053f077899 */ /* 0x000fca0008011607 */
[----:B------:R-:W-:Y:S02]  /*1010*/  @UP0 UIADD3 UR8, UR8, 0x2f, URZ ;  /* 0x0000002f08080890 */ /* 0x000fe4000fffe03f */
[----:B------:R-:W-:Y:S02]  /*1020*/  UMOV UR6, UR7 ;  /* 0x0000000700067c82 */ /* 0x000fe40008000000 */
[----:B------:R-:W-:-:S04]  /*1030*/  UIMAD.WIDE UR8, UR8, 0x2aaaaaab, URZ ;  /* 0x2aaaaaab080878a5 */ /* 0x000fc8000f8e023f */
[----:B------:R-:W-:-:S04]  /*1040*/  @UP0 USHF.R.U32.HI UR8, URZ, 0x1f, UR9 ;  /* 0x0000001f3f080899 */ /* 0x000fc80008011609 */
[----:B------:R-:W-:-:S04]  /*1050*/  @UP0 ULEA.HI.SX32 UR6, UR9, UR8, 0x1d ;  /* 0x0000000809060291 */ /* 0x000fc8000f8fea3f */
[----:B------:R-:W-:-:S06]  /*1060*/  UISETP.GT.AND UP0, UPT, UR6, UR7, UPT ;  /* 0x000000070600728c */ /* 0x000fcc000bf04270 */
[----:B------:R-:W-:-:S13]  /*1070*/  PLOP3.LUT P0, PT, PT, PT, UP0, 0x80, 0x0 ;  /* 0x000000000000781c */ /* 0x000fda0003f0f008 */
[----:B------:R-:W-:Y:S05]  /*1080*/  @!P0 BRA `(.L_x_1022) ;  /* 0x00006b8000008947 */ /* 0x000fea0003800000 */
[----:B------:R-:W-:Y:S02]  /*1090*/  ULDC.64 UR8, c[0x0][0x340] ;  /* 0x0000d00000087ab9 */ /* 0x000fe40000000a00 */
[----:B------:R-:W-:Y:S01]  /*10a0*/  UISETP.NE.U32.AND UP1, UPT, URZ, UR8, UPT ;  /* 0x000000083f00728c */ /* 0x000fe2000bf25070 */
[----:B------:R-:W-:Y:S01]  /*10b0*/  SHF.R.S32.HI R5, RZ, 0x1f, R84 ;  /* 0x0000001fff057819 */ /* 0x000fe20000011454 */
[----:B------:R-:W-:Y:S02]  /*10c0*/  UIADD3 UR6, UR6, -0x1, URZ ;  /* 0xffffffff06067890 */ /* 0x000fe4000fffe03f */
[----:B------:R-:W-:Y:S02]  /*10d0*/  UISETP.NE.AND.EX UP1, UPT, URZ, UR9, UPT, UP1 ;  /* 0x000000093f00728c */ /* 0x000fe4000bf25310 */
[----:B------:R-:W-:Y:S02]  /*10e0*/  ULDC.64 UR10, c[0x0][0x260] ;  /* 0x00009800000a7ab9 */ /* 0x000fe40000000a00 */
[----:B------:R-:W-:-:S02]  /*10f0*/  ULDC.64 UR8, c[0x0][0x340] ;  /* 0x0000d00000087ab9 */ /* 0x000fc40000000a00 */
[----:B------:R-:W-:-:S05]  /*1100*/  PLOP3.LUT P2, PT, PT, PT, UP1, 0x80, 0x0 ;  /* 0x000000000000781c */ /* 0x000fca0003f4f018 */
[----:B------:R-:W-:-:S06]  /*1110*/  @UP1 UIMAD.WIDE UR8, UR24, UR5, UR8 ;  /* 0x00000005180812a5 */ /* 0x000fcc000f8e0208 */
[----:B------:R-:W-:Y:S02]  /*1120*/  IMAD.U32 R6, RZ, RZ, UR8 ;  /* 0x00000008ff067e24 */ /* 0x000fe4000f8e00ff */
[----:B------:R-:W-:Y:S01]  /*1130*/  IMAD.U32 R7, RZ, RZ, UR9 ;  /* 0x00000009ff077e24 */ /* 0x000fe2000f8e00ff */
[----:B------:R-:W-:Y:S01]  /*1140*/  LEA.HI R3, R5, R84, RZ, 0x3 ;  /* 0x0000005405037211 */ /* 0x000fe200078f18ff */
[----:B------:R-:W-:Y:S01]  /*1150*/  UIMAD UR5, UR6, -0x30, UR4 ;  /* 0xffffffd0060578a4 */ /* 0x000fe2000f8e0204 */
[----:B------:R-:W-:Y:S01]  /*1160*/  IMAD.MOV.U32 R100, RZ, RZ, c[0x0][0x27c] ;  /* 0x00009f00ff647624 */ /* 0x000fe200078e00ff */
[----:B------:R-:W-:Y:S01]  /*1170*/  UIMAD UR10, UR16, UR10, URZ ;  /* 0x0000000a100a72a4 */ /* 0x000fe2000f8e023f */
[----:B------:R-:W-:Y:S01]  /*1180*/  SHF.R.S32.HI R125, RZ, 0x3, R3 ;  /* 0x00000003ff7d7819 */ /* 0x000fe20000011403 */
[----:B------:R1:W2:Y:S01]  /*1190*/  @P2 LDG.E R0, [R6.64] ;  /* 0x0000001e06002981 */ /* 0x0002a2000c1e1900 */
[----:B------:R-:W-:Y:S01]  /*11a0*/  LOP3.LUT R3, R3, 0xfffffff8, RZ, 0xc0, !PT ;  /* 0xfffffff803037812 */ /* 0x000fe200078ec0ff */
[----:B------:R-:W-:Y:S01]  /*11b0*/  UISETP.LT.AND UP0, UPT, UR5, 0x30, UPT ;  /* 0x000000300500788c */ /* 0x000fe2000bf01270 */
[----:B------:R-:W-:Y:S01]  /*11c0*/  ISETP.GE.AND P3, PT, R100, 0x1, PT ;  /* 0x000000016400780c */ /* 0x000fe20003f66270 */
[----:B------:R-:W-:Y:S01]  /*11d0*/  UIMAD UR39, UR17, UR11, UR10 ;  /* 0x0000000b112772a4 */ /* 0x000fe2000f8e020a */
[----:B------:R-:W-:Y:S01]  /*11e0*/  SHF.R.S32.HI R88, RZ, 0x1f, R125 ;  /* 0x0000001fff587819 */ /* 0x000fe2000001147d */
[----:B------:R-:W-:Y:S01]  /*11f0*/  IMAD.IADD R14, R84, 0x1, -R3 ;  /* 0x00000001540e7824 */ /* 0x000fe200078e0a03 */
[----:B------:R-:W-:Y:S01]  /*1200*/  USEL UR5, UR5, 0x30, UP0 ;  /* 0x0000003005057887 */ /* 0x000fe20008000000 */
[----:B------:R-:W-:Y:S01]  /*1210*/  IMAD.SHL.U32 R3, R100, 0x2, RZ ;  /* 0x0000000264037824 */ /* 0x000fe200078e00ff */
[C---:B-----5:R-:W-:Y:S01]  /*1220*/  IADD3 R95, P5, R125.reuse, R94, RZ ;  /* 0x0000005e7d5f7210 */ /* 0x060fe20007fbe0ff */
[C---:B------:R-:W-:Y:S01]  /*1230*/  IMAD.SHL.U32 R16, R14.reuse, 0x4, RZ ;  /* 0x000000040e107824 */ /* 0x040fe200078e00ff */
[----:B------:R-:W-:Y:S01]  /*1240*/  ULDC.64 UR10, c[0x0][0x210] ;  /* 0x00008400000a7ab9 */ /* 0x000fe20000000a00 */
[----:B------:R-:W-:Y:S01]  /*1250*/  IMAD.SHL.U32 R14, R14, 0x8, RZ ;  /* 0x000000080e0e7824 */ /* 0x000fe200078e00ff */
[----:B------:R-:W-:Y:S01]  /*1260*/  IADD3 R2, -R125, UR5, RZ ;  /* 0x000000057d027c10 */ /* 0x000fe2000fffe1ff */
[----:B------:R-:W-:Y:S01]  /*1270*/  UIMAD UR10, UR16, UR10, URZ ;  /* 0x0000000a100a72a4 */ /* 0x000fe2000f8e023f */
[----:B------:R-:W-:Y:S01]  /*1280*/  IADD3 R12, R16, 0x40, RZ ;  /* 0x00000040100c7810 */ /* 0x000fe20007ffe0ff */
[----:B------:R-:W-:Y:S01]  /*1290*/  IMAD R136, R88, c[0x0][0x280], RZ ;  /* 0x0000a00058887a24 */ /* 0x000fe200078e02ff */
[C---:B------:R-:W-:Y:S01]  /*12a0*/  ISETP.GE.AND P1, PT, R2.reuse, 0x1, PT ;  /* 0x000000010200780c */ /* 0x040fe20003f26270 */
[----:B------:R-:W-:Y:S01]  /*12b0*/  UMOV UR35, 0x30 ;  /* 0x0000003000237882 */ /* 0x000fe20000000000 */
[----:B------:R-:W-:Y:S01]  /*12c0*/  ISETP.GT.AND P0, PT, R2, 0x20, PT ;  /* 0x000000200200780c */ /* 0x000fe20003f04270 */
[----:B------:R-:W-:Y:S01]  /*12d0*/  IMAD.IADD R11, R16, 0x1, R12 ;  /* 0x00000001100b7824 */ /* 0x000fe200078e020c */
[----:B------:R-:W-:Y:S01]  /*12e0*/  P2R R2, PR, RZ, 0x8 ;  /* 0x00000008ff027803 */ /* 0x000fe20000000000 */
[----:B------:R-:W-:Y:S01]  /*12f0*/  ULDC.64 UR8, c[0x0][0x238] ;  /* 0x00008e0000087ab9 */ /* 0x000fe20000000a00 */
[----:B------:R-:W-:Y:S01]  /*1300*/  IADD3 R4, -R3, c[0x0][0x1d4], RZ ;  /* 0x0000750003047a10 */ /* 0x000fe20007ffe1ff */
[----:B------:R-:W-:Y:S01]  /*1310*/  UIMAD.WIDE.U32 UR28, UR35, UR8, URZ ;  /* 0x00000008231c72a5 */ /* 0x000fe2000f8e003f */
[----:B------:R-:W-:Y:S01]  /*1320*/  ISETP.GE.AND P4, PT, R14, c[0x0][0x27c], PT ;  /* 0x00009f000e007a0c */ /* 0x000fe20003f86270 */
[----:B------:R-:W-:Y:S01]  /*1330*/  UIMAD UR5, UR35, UR9, URZ ;  /* 0x00000009230572a4 */ /* 0x000fe2000f8e023f */
[----:B------:R-:W-:Y:S01]  /*1340*/  ISETP.GE.AND P3, PT, R11, c[0x0][0x27c], PT ;  /* 0x00009f000b007a0c */ /* 0x000fe20003f66270 */
[----:B------:R-:W-:Y:S01]  /*1350*/  IMAD R136, R125, c[0x0][0x284], R136 ;  /* 0x0000a1007d887a24 */ /* 0x000fe200078e0288 */
[CC--:B-1----:R-:W-:Y:S01]  /*1360*/  SEL R7, R3.reuse, R4.reuse, !P4 ;  /* 0x0000000403077207 */ /* 0x0c2fe20006000000 */
[----:B------:R-:W-:Y:S01]  /*1370*/  ULDC.64 UR8, c[0x0][0x1e0] ;  /* 0x0000780000087ab9 */ /* 0x000fe20000000a00 */
[----:B------:R-:W-:Y:S01]  /*1380*/  SEL R4, R3, R4, !P3 ;  /* 0x0000000403047207 */ /* 0x000fe20005800000 */
[----:B------:R-:W-:Y:S01]  /*1390*/  IMAD.U32 R3, RZ, RZ, UR17 ;  /* 0x00000011ff037e24 */ /* 0x000fe2000f8e00ff */
[--C-:B------:R-:W-:Y:S01]  /*13a0*/  SHF.R.S32.HI R15, RZ, 0x1f, R14.reuse ;  /* 0x0000001fff0f7819 */ /* 0x100fe2000001140e */
[----:B------:R-:W-:Y:S01]  /*13b0*/  UIMAD UR27, UR35, UR9, URZ ;  /* 0x00000009231b72a4 */ /* 0x000fe2000f8e023f */
[----:B------:R-:W-:Y:S01]  /*13c0*/  SHF.R.S32.HI R116, RZ, 0x1f, R7 ;  /* 0x0000001fff747819 */ /* 0x000fe20000011407 */
[----:B------:R-:W-:Y:S01]  /*13d0*/  UIMAD.WIDE.U32 UR32, UR35, UR8, URZ ;  /* 0x00000008232072a5 */ /* 0x000fe2000f8e003f */
[----:B------:R-:W-:Y:S01]  /*13e0*/  LEA.HI.X.SX32 R94, R94, R88, 0x1, P5 ;  /* 0x000000585e5e7211 */ /* 0x000fe200028f0eff */
[C---:B------:R-:W-:Y:S01]  /*13f0*/  IMAD.WIDE.U32 R130, R3.reuse, c[0x0][0x260], R14 ;  /* 0x0000980003827a25 */ /* 0x040fe200078e000e */
[----:B------:R-:W-:Y:S01]  /*1400*/  LEA.HI R116, R116, R7, RZ, 0x4 ;  /* 0x0000000774747211 */ /* 0x000fe200078f20ff */
[----:B------:R-:W-:Y:S01]  /*1410*/  ULDC.64 UR8, c[0x0][0x280] ;  /* 0x0000a00000087ab9 */ /* 0x000fe20000000a00 */
[----:B------:R-:W-:Y:S01]  /*1420*/  SHF.R.S32.HI R17, RZ, 0x1f, R16 ;  /* 0x0000001fff117819 */ /* 0x000fe20000011410 */
[----:B------:R-:W-:Y:S01]  /*1430*/  IMAD.WIDE.U32 R128, R3, c[0x0][0x210], R14 ;  /* 0x0000840003807a25 */ /* 0x000fe200078e000e */
[----:B------:R-:W-:Y:S01]  /*1440*/  SEL R3, RZ, c[0x0][0x27c], !P4 ;  /* 0x00009f00ff037a07 */ /* 0x000fe20006000000 */
[----:B------:R-:W-:Y:S01]  /*1450*/  USHF.R.S32.HI UR44, URZ, 0x1f, UR24 ;  /* 0x0000001f3f2c7899 */ /* 0x000fe20008011418 */
[----:B------:R-:W-:Y:S01]  /*1460*/  IADD3 R131, R131, UR39, RZ ;  /* 0x0000002783837c10 */ /* 0x000fe2000fffe0ff */
[----:B------:R-:W-:Y:S01]  /*1470*/  IMAD R18, R94, c[0x0][0x238], RZ ;  /* 0x00008e005e127a24 */ /* 0x000fe200078e02ff */
[----:B------:R-:W-:Y:S01]  /*1480*/  UIMAD UR39, UR17, UR11, UR10 ;  /* 0x0000000b112772a4 */ /* 0x000fe2000f8e020a */
[----:B------:R-:W-:Y:S01]  /*1490*/  IMAD.IADD R2, R14, 0x1, R3 ;  /* 0x000000010e027824 */ /* 0x000fe200078e0203 */
[----:B------:R-:W-:Y:S01]  /*14a0*/  UIMAD UR34, UR35, UR9, URZ ;  /* 0x00000009232272a4 */ /* 0x000fe2000f8e023f */
[C---:B------:R-:W-:Y:S01]  /*14b0*/  IMAD.WIDE.U32 R140, R125.reuse, c[0x0][0x280], R16 ;  /* 0x0000a0007d8c7a25 */ /* 0x040fe200078e0010 */
[----:B------:R-:W-:Y:S01]  /*14c0*/  ULDC.64 UR10, c[0x0][0x240] ;  /* 0x00009000000a7ab9 */ /* 0x000fe20000000a00 */
[----:B------:R-:W-:Y:S01]  /*14d0*/  IADD3 R120, R125, 0x20, RZ ;  /* 0x000000207d787810 */ /* 0x000fe20007ffe0ff */
[----:B------:R-:W-:Y:S01]  /*14e0*/  UIMAD UR10, UR16, UR10, URZ ;  /* 0x0000000a100a72a4 */ /* 0x000fe2000f8e023f */
[----:B------:R-:W-:Y:S01]  /*14f0*/  SHF.R.S32.HI R7, RZ, 0x1f, R2 ;  /* 0x0000001fff077819 */ /* 0x000fe20000011402 */
[C---:B------:R-:W-:Y:S01]  /*1500*/  IMAD R18, R95.reuse, c[0x0][0x23c], R18 ;  /* 0x00008f005f127a24 */ /* 0x040fe200078e0212 */
[----:B------:R-:W-:Y:S01]  /*1510*/  UIMAD.WIDE.U32 UR36, UR35, UR8, URZ ;  /* 0x00000008232472a5 */ /* 0x000fe2000f8e003f */
[--C-:B------:R-:W-:Y:S01]  /*1520*/  IMAD.WIDE.U32 R8, R95, c[0x0][0x238], R14.reuse ;  /* 0x00008e005f087a25 */ /* 0x100fe200078e000e */
[CC--:B------:R-:W-:Y:S01]  /*1530*/  LEA.HI R119, R7.reuse, R2.reuse, RZ, 0x3 ;  /* 0x0000000207777211 */ /* 0x0c0fe200078f18ff */
[----:B------:R-:W-:Y:S01]  /*1540*/  UIMAD UR46, UR17, UR11, UR10 ;  /* 0x0000000b112e72a4 */ /* 0x000fe2000f8e020a */
[----:B------:R-:W-:Y:S01]  /*1550*/  LEA.HI R7, R7, R2, RZ, 0x6 ;  /* 0x0000000207077211 */ /* 0x000fe200078f30ff */
[----:B------:R-:W-:Y:S01]  /*1560*/  IMAD.WIDE.U32 R2, R125, c[0x0][0x280], R14 ;  /* 0x0000a0007d027a25 */ /* 0x000fe200078e000e */
[----:B------:R-:W-:Y:S01]  /*1570*/  ULDC.64 UR8, c[0x0][0x290] ;  /* 0x0000a40000087ab9 */ /* 0x000fe20000000a00 */
[----:B------:R-:W-:Y:S01]  /*1580*/  IADD3 R129, R129, UR39, RZ ;  /* 0x0000002781817c10 */ /* 0x000fe2000fffe0ff */
[----:B------:R-:W-:Y:S01]  /*1590*/  UIMAD.WIDE.U32 UR40, UR35, UR8, URZ ;  /* 0x00000008232872a5 */ /* 0x000fe2000f8e003f */
[----:B------:R-:W-:Y:S01]  /*15a0*/  IMAD.IADD R141, R141, 0x1, R136 ;  /* 0x000000018d8d7824 */ /* 0x000fe200078e0288 */
[----:B------:R-:W-:Y:S01]  /*15b0*/  USEL UR43, UR44, URZ, !UP2 ;  /* 0x0000003f2c2b7287 */ /* 0x000fe2000d000000 */
[----:B------:R-:W-:Y:S01]  /*15c0*/  IMAD.IADD R137, R136, 0x1, R3 ;  /* 0x0000000188897824 */ /* 0x000fe200078e0203 */
[----:B------:R-:W-:Y:S01]  /*15d0*/  UIMAD UR35, UR35, UR9, URZ ;  /* 0x00000009232372a4 */ /* 0x000fe2000f8e023f */
[----:B------:R-:W-:Y:S01]  /*15e0*/  IMAD.IADD R19, R9, 0x1, R18 ;  /* 0x0000000109137824 */ /* 0x000fe200078e0212 */
[----:B------:R-:W-:Y:S01]  /*15f0*/  UIADD3 UR38, UR20, UR38, URZ ;  /* 0x0000002614267290 */ /* 0x000fe2000fffe03f */
[----:B------:R-:W-:Y:S01]  /*1600*/  IMAD.MOV.U32 R136, RZ, RZ, R2 ;  /* 0x000000ffff887224 */ /* 0x000fe200078e0002 */
[----:B------:R-:W-:Y:S01]  /*1610*/  ULDC.64 UR8, c[0x0][0x248] ;  /* 0x0000920000087ab9 */ /* 0x000fe20000000a00 */
[----:B------:R-:W-:Y:S01]  /*1620*/  IMAD.MOV.U32 R18, RZ, RZ, R8 ;  /* 0x000000ffff127224 */ /* 0x000fe200078e0008 */
[----:B------:R-:W-:Y:S01]  /*1630*/  UIMAD UR8, UR43, UR8, URZ ;  /* 0x000000082b0872a4 */ /* 0x000fe2000f8e023f */
[----:B------:R-:W-:Y:S01]  /*1640*/  IMAD.U32 R2, RZ, RZ, UR17 ;  /* 0x00000011ff027e24 */ /* 0x000fe2000f8e00ff */
[----:B------:R-:W-:Y:S01]  /*1650*/  USEL UR45, UR24, URZ, !UP2 ;  /* 0x0000003f182d7287 */ /* 0x000fe2000d000000 */
[----:B------:R-:W-:Y:S01]  /*1660*/  SHF.R.S32.HI R115, RZ, 0x1f, R4 ;  /* 0x0000001fff737819 */ /* 0x000fe20000011404 */
[----:B------:R-:W-:Y:S01]  /*1670*/  USHF.R.S32.HI UR39, URZ, 0x1f, UR38 ;  /* 0x0000001f3f277899 */ /* 0x000fe20008011426 */
[----:B------:R-:W-:Y:S01]  /*1680*/  IMAD.WIDE.U32 R18, R2, c[0x0][0x240], R18 ;  /* 0x0000900002127a25 */ /* 0x000fe200078e0012 */
[----:B------:R-:W-:Y:S01]  /*1690*/  SEL R2, RZ, c[0x0][0x27c], !P3 ;  /* 0x00009f00ff027a07 */ /* 0x000fe20005800000 */
[----:B------:R-:W-:Y:S01]  /*16a0*/  UIMAD UR42, UR45, UR9, UR8 ;  /* 0x000000092d2a72a4 */ /* 0x000fe2000f8e0208 */
[----:B------:R-:W-:Y:S01]  /*16b0*/  LEA.HI R6, R5, R84, RZ, 0x6 ;  /* 0x0000005405067211 */ /* 0x000fe200078f30ff */
[----:B------:R-:W-:Y:S01]  /*16c0*/  IMAD.SHL.U32 R111, R125, 0x40, RZ ;  /* 0x000000407d6f7824 */ /* 0x000fe200078e00ff */
[----:B------:R-:W-:Y:S01]  /*16d0*/  IADD3 R19, R19, UR46, RZ ;  /* 0x0000002e13137c10 */ /* 0x000fe2000fffe0ff */
[----:B------:R-:W-:Y:S01]  /*16e0*/  ULDC.64 UR8, c[0x0][0x1e0] ;  /* 0x0000780000087ab9 */ /* 0x000fe20000000a00 */
[----:B------:R-:W-:Y:S01]  /*16f0*/  IMAD.IADD R2, R11, 0x1, R2 ;  /* 0x000000010b027824 */ /* 0x000fe200078e0202 */
[----:B------:R-:W-:Y:S01]  /*1700*/  UIMAD UR48, UR39, UR8, URZ ;  /* 0x00000008273072a4 */ /* 0x000fe2000f8e023f */
[----:B------:R-:W-:Y:S01]  /*1710*/  SHF.R.S32.HI R5, RZ, 0x1f, R120 ;  /* 0x0000001fff057819 */ /* 0x000fe20000011478 */
[----:B------:R-:W-:Y:S01]  /*1720*/  UIMAD.WIDE.U32 UR50, UR38, UR8, URZ ;  /* 0x00000008263272a5 */ /* 0x000fe2000f8e003f */
[----:B------:R-:W-:Y:S01]  /*1730*/  LEA.HI R115, R115, R4, RZ, 0x4 ;  /* 0x0000000473737211 */ /* 0x000fe200078f20ff */
[----:B------:R-:W-:Y:S01]  /*1740*/  UIMAD UR48, UR38, UR9, UR48 ;  /* 0x00000009263072a4 */ /* 0x000fe2000f8e0230 */
[----:B------:R-:W-:Y:S01]  /*1750*/  SHF.R.S32.HI R3, RZ, 0x1f, R2 ;  /* 0x0000001fff037819 */ /* 0x000fe20000011402 */
[----:B------:R-:W-:Y:S01]  /*1760*/  ULDC.64 UR10, c[0x0][0x1e8] ;  /* 0x00007a00000a7ab9 */ /* 0x000fe20000000a00 */
[----:B------:R-:W-:Y:S01]  /*1770*/  IMAD.SHL.U32 R6, R6, 0x8, RZ ;  /* 0x0000000806067824 */ /* 0x000fe200078e00ff */
[----:B------:R-:W-:Y:S01]  /*1780*/  UIMAD UR47, UR16, UR10, URZ ;  /* 0x0000000a102f72a4 */ /* 0x000fe2000f8e023f */
[CC--:B------:R-:W-:Y:S01]  /*1790*/  LEA.HI R118, R3.reuse, R2.reuse, RZ, 0x3 ;  /* 0x0000000203767211 */ /* 0x0c0fe200078f18ff */
[----:B------:R-:W-:Y:S01]  /*17a0*/  UIADD3 UR49, UR51, UR48, URZ ;  /* 0x0000003033317290 */ /* 0x000fe2000fffe03f */
[----:B------:R-:W-:Y:S01]  /*17b0*/  LEA.HI R3, R3, R2, RZ, 0x6 ;  /* 0x0000000203037211 */ /* 0x000fe200078f30ff */
[----:B------:R-:W-:Y:S01]  /*17c0*/  IMAD R134, R88, c[0x0][0x290], RZ ;  /* 0x0000a40058867a24 */ /* 0x000fe200078e02ff */
[----:B------:R-:W-:Y:S01]  /*17d0*/  LEA.HI R4, R5, R120, RZ, 0x3 ;  /* 0x0000007805047211 */ /* 0x000fe200078f18ff */
[----:B------:R-:W-:Y:S01]  /*17e0*/  UMOV UR48, UR50 ;  /* 0x0000003200307c82 */ /* 0x000fe20008000000 */
[----:B------:R-:W-:Y:S01]  /*17f0*/  IMAD.SHL.U32 R2, R120, 0x40, RZ ;  /* 0x0000004078027824 */ /* 0x000fe200078e00ff */
[----:B------:R-:W-:Y:S01]  /*1800*/  LOP3.LUT R111, R111, 0x1c0, RZ, 0xc0, !PT ;  /* 0x000001c06f6f7812 */ /* 0x000fe200078ec0ff */
[----:B------:R-:W-:Y:S01]  /*1810*/  UIMAD UR47, UR17, UR11, UR47 ;  /* 0x0000000b112f72a4 */ /* 0x000fe2000f8e022f */
[C---:B------:R-:W-:Y:S01]  /*1820*/  IMAD R134, R125.reuse, c[0x0][0x294], R134 ;  /* 0x0000a5007d867a24 */ /* 0x040fe200078e0286 */
[----:B------:R-:W-:Y:S01]  /*1830*/  UIMAD.WIDE.U32 UR48, UR17, UR10, UR48 ;  /* 0x0000000a113072a5 */ /* 0x000fe2000f8e0030 */
[----:B------:R-:W-:Y:S01]  /*1840*/  IMAD.WIDE.U32 R8, R125, c[0x0][0x290], R14 ;  /* 0x0000a4007d087a25 */ /* 0x000fe200078e000e */
[----:B------:R-:W-:Y:S01]  /*1850*/  LOP3.LUT R6, R6, 0xfffffe00, RZ, 0xc0, !PT ;  /* 0xfffffe0006067812 */ /* 0x000fe200078ec0ff */
[----:B------:R-:W-:Y:S01]  /*1860*/  ULDC.64 UR8, c[0x0][0x268] ;  /* 0x00009a0000087ab9 */ /* 0x000fe20000000a00 */
[----:B------:R-:W-:Y:S01]  /*1870*/  SHF.R.S32.HI R7, RZ, 0x6, R7 ;  /* 0x00000006ff077819 */ /* 0x000fe20000011407 */
[----:B------:R-:W-:Y:S01]  /*1880*/  IMAD.SHL.U32 R4, R4, 0x40, RZ ;  /* 0x0000004004047824 */ /* 0x000fe200078e00ff */
[----:B------:R-:W-:Y:S01]  /*1890*/  LOP3.LUT R13, R111, 0x38, R119, 0xf8, !PT ;  /* 0x000000386f0d7812 */ /* 0x000fe200078ef877 */
[----:B------:R-:W-:Y:S01]  /*18a0*/  UIADD3 UR49, UR49, UR47, URZ ;  /* 0x0000002f31317290 */ /* 0x000fe2000fffe03f */
[----:B------:R-:W-:Y:S01]  /*18b0*/  LOP3.LUT R2, R2, 0x1c0, RZ, 0xc0, !PT ;  /* 0x000001c002027812 */ /* 0x000fe200078ec0ff */
[----:B------:R-:W-:Y:S01]  /*18c0*/  IMAD.IADD R135, R134, 0x1, R9 ;  /* 0x0000000186877824 */ /* 0x000fe200078e0209 */
[----:B------:R-:W-:Y:S01]  /*18d0*/  LOP3.LUT R4, R4, 0xfffffe00, RZ, 0xc0, !PT ;  /* 0xfffffe0004047812 */ /* 0x000fe200078ec0ff */
[C---:B------:R-:W-:Y:S01]  /*18e0*/  IMAD R9, R7.reuse, 0xc00, R6 ;  /* 0x00000c0007097824 */ /* 0x040fe200078e0206 */
[----:B------:R-:W-:Y:S01]  /*18f0*/  SHF.R.U32.HI R5, RZ, 0x3, R2 ;  /* 0x00000003ff057819 */ /* 0x000fe20000011602 */
[----:B------:R-:W-:Y:S01]  /*1900*/  UIMAD UR43, UR43, UR8, URZ ;  /* 0x000000082b2b72a4 */ /* 0x000fe2000f8e023f */
[----:B------:R-:W-:Y:S01]  /*1910*/  LOP3.LUT R110, R2, 0x38, R119, 0xf8, !PT ;  /* 0x00000038026e7812 */ /* 0x000fe200078ef877 */
[----:B------:R-:W-:Y:S01]  /*1920*/  IMAD R7, R7, 0xc00, R4 ;  /* 0x00000c0007077824 */ /* 0x000fe200078e0204 */
[----:B------:R-:W-:Y:S01]  /*1930*/  SHF.R.S32.HI R3, RZ, 0x6, R3 ;  /* 0x00000006ff037819 */ /* 0x000fe20000011403 */
[----:B------:R-:W-:Y:S01]  /*1940*/  UIMAD UR43, UR45, UR9, UR43 ;  /* 0x000000092d2b72a4 */ /* 0x000fe2000f8e022b */
[----:B------:R-:W-:Y:S01]  /*1950*/  LOP3.LUT R110, R110, R5, RZ, 0x3c, !PT ;  /* 0x000000056e6e7212 */ /* 0x000fe200078e3cff */
[----:B------:R-:W-:Y:S01]  /*1960*/  IMAD.U32 R132, RZ, RZ, UR45 ;  /* 0x0000002dff847e24 */ /* 0x000fe2000f8e00ff */
[----:B------:R-:W-:Y:S01]  /*1970*/  SHF.R.S32.HI R116, RZ, 0x4, R116 ;  /* 0x00000004ff747819 */ /* 0x000fe20000011474 */
[----:B------:R-:W-:Y:S01]  /*1980*/  ULDC.64 UR10, c[0x0][0x1f0] ;  /* 0x00007c00000a7ab9 */ /* 0x000fe20000000a00 */
[----:B------:R-:W-:Y:S01]  /*1990*/  SHF.R.S32.HI R115, RZ, 0x4, R115 ;  /* 0x00000004ff737819 */ /* 0x000fe20000011473 */
[----:B------:R-:W-:Y:S01]  /*19a0*/  IMAD.IADD R110, R7, 0x1, R110 ;  /* 0x00000001076e7824 */ /* 0x000fe200078e026e */
[----:B------:R-:W-:Y:S01]  /*19b0*/  ULDC.64 UR8, c[0x0][0x218] ;  /* 0x0000860000087ab9 */ /* 0x000fe20000000a00 */
[----:B------:R-:W-:Y:S01]  /*19c0*/  LOP3.LUT R108, R2, 0x38, R118, 0xf8, !PT ;  /* 0x00000038026c7812 */ /* 0x000fe200078ef876 */
[----:B------:R-:W-:Y:S01]  /*19d0*/  IMAD R7, R3, 0xc00, R6 ;  /* 0x00000c0003077824 */ /* 0x000fe200078e0206 */
[----:B------:R-:W-:Y:S01]  /*19e0*/  LEA.HI.SX32 R116, R119, R116, 0x1d ;  /* 0x0000007477747211 */ /* 0x000fe200078feaff */
[----:B------:R-:W-:Y:S01]  /*19f0*/  IMAD.WIDE.U32 R130, R132, c[0x0][0x268], R130 ;  /* 0x00009a0084827a25 */ /* 0x000fe200078e0082 */
[----:B------:R-:W-:Y:S01]  /*1a00*/  LEA.HI.SX32 R115, R118, R115, 0x1d ;  /* 0x0000007376737211 */ /* 0x000fe200078feaff */
[----:B------:R-:W-:Y:S01]  /*1a10*/  ULDC.U8 UR52, c[0x0][0x298] ;  /* 0x0000a60000347ab9 */ /* 0x000fe20000000000 */
[----:B------:R-:W-:Y:S01]  /*1a20*/  LOP3.LUT R108, R108, R5, RZ, 0x3c, !PT ;  /* 0x000000056c6c7212 */ /* 0x000fe200078e3cff */
[----:B------:R-:W-:Y:S01]  /*1a30*/  IMAD R3, R3, 0xc00, R4 ;  /* 0x00000c0003037824 */ /* 0x000fe200078e0204 */
[----:B------:R-:W-:Y:S01]  /*1a40*/  SHF.R.S32.HI R10, RZ, 0x1f, R115 ;  /* 0x0000001fff0a7819 */ /* 0x000fe20000011473 */
[----:B------:R-:W-:Y:S01]  /*1a50*/  IMAD.WIDE.U32 R132, R132, c[0x0][0x248], R18 ;  /* 0x0000920084847a25 */ /* 0x000fe200078e0012 */
[----:B------:R-:W-:Y:S01]  /*1a60*/  LOP3.LUT R123, R111, 0x38, R14, 0xf8, !PT ;  /* 0x000000386f7b7812 */ /* 0x000fe200078ef80e */
[----:B------:R-:W-:Y:S01]  /*1a70*/  ULDC UR53, c[0x0][0x1e0] ;  /* 0x0000780000357ab9 */ /* 0x000fe20000000800 */
[----:B------:R-:W-:Y:S01]  /*1a80*/  IADD3 R122, R14, 0x80, RZ ;  /* 0x000000800e7a7810 */ /* 0x000fe20007ffe0ff */
[----:B------:R-:W-:Y:S01]  /*1a90*/  IMAD.IADD R108, R3, 0x1, R108 ;  /* 0x00000001036c7824 */ /* 0x000fe200078e026c */
[----:B------:R-:W-:Y:S01]  /*1aa0*/  LEA.HI R3, R10, R115, RZ, 0x3 ;  /* 0x000000730a037211 */ /* 0x000fe200078f18ff */
[----:B------:R-:W-:Y:S01]  /*1ab0*/  IMAD.SHL.U32 R115, R115, 0x8, RZ ;  /* 0x0000000873737824 */ /* 0x000fe200078e00ff */
[----:B------:R-:W-:Y:S01]  /*1ac0*/  IADD3 R147, R133, UR42, RZ ;  /* 0x0000002a85937c10 */ /* 0x000fe2000fffe0ff */
[----:B------:R-:W-:Y:S01]  /*1ad0*/  IMAD.U32 R86, RZ, RZ, UR28 ;  /* 0x0000001cff567e24 */ /* 0x000fe2000f8e00ff */
[C---:B------:R-:W-:Y:S01]  /*1ae0*/  IADD3 R121, R14.reuse, 0xc0, RZ ;  /* 0x000000c00e797810 */ /* 0x040fe20007ffe0ff */
[----:B------:R-:W-:Y:S01]  /*1af0*/  IMAD.MOV.U32 R146, RZ, RZ, R132 ;  /* 0x000000ffff927224 */ /* 0x000fe200078e0084 */
[----:B------:R-:W-:Y:S01]  /*1b00*/  ISETP.GE.AND P3, PT, R14, c[0x0][0x1d4], PT ;  /* 0x000075000e007a0c */ /* 0x000fe20003f66270 */
[----:B------:R-:W-:Y:S01]  /*1b10*/  IMAD.WIDE.U32 R138, R125, c[0x0][0x290], R16 ;  /* 0x0000a4007d8a7a25 */ /* 0x000fe200078e0010 */
[----:B------:R-:W-:Y:S01]  /*1b20*/  ISETP.GE.AND P6, PT, R11, c[0x0][0x1d4], PT ;  /* 0x000075000b007a0c */ /* 0x000fe20003fc6270 */
[----:B------:R-:W-:Y:S01]  /*1b30*/  ULDC UR42, c[0x0][0x1e4] ;  /* 0x00007900002a7ab9 */ /* 0x000fe20000000800 */
[----:B------:R-:W-:Y:S01]  /*1b40*/  ISETP.GE.AND P5, PT, R122, c[0x0][0x1d4], PT ;  /* 0x000075007a007a0c */ /* 0x000fe20003fa6270 */
[----:B------:R-:W-:Y:S01]  /*1b50*/  IMAD.WIDE.U32 R18, R86, UR6, R146 ;  /* 0x0000000656127c25 */ /* 0x000fe2000f8e0092 */
[----:B------:R-:W-:Y:S01]  /*1b60*/  ISETP.GE.AND P4, PT, R121, c[0x0][0x1d4], PT ;  /* 0x0000750079007a0c */ /* 0x000fe20003f86270 */
[----:B------:R-:W-:Y:S01]  /*1b70*/  ULDC UR50, c[0x0][0x280] ;  /* 0x0000a00000327ab9 */ /* 0x000fe20000000800 */
[----:B------:R-:W-:Y:S01]  /*1b80*/  SHF.R.S32.HI R101, RZ, 0x1f, R120 ;  /* 0x0000001fff657819 */ /* 0x000fe20000011478 */
[----:B------:R-:W-:Y:S01]  /*1b90*/  IMAD.IADD R139, R139, 0x1, R134 ;  /* 0x000000018b8b7824 */ /* 0x000fe200078e0286 */
[----:B------:R-:W-:Y:S01]  /*1ba0*/  LOP3.LUT R119, R119, 0xfffffff8, RZ, 0xc0, !PT ;  /* 0xfffffff877777812 */ /* 0x000fe200078ec0ff */
[----:B------:R-:W-:Y:S01]  /*1bb0*/  IMAD.MOV.U32 R134, RZ, RZ, R8 ;  /* 0x000000ffff867224 */ /* 0x000fe200078e0008 */
[----:B------:R-:W-:Y:S01]  /*1bc0*/  P2R R126, PR, RZ, 0x8 ;  /* 0x00000008ff7e7803 */ /* 0x000fe20000000000 */
[C---:B------:R-:W-:Y:S01]  /*1bd0*/  IMAD.WIDE.U32 R144, R125.reuse, c[0x0][0x1e0], RZ ;  /* 0x000078007d907a25 */ /* 0x040fe200078e00ff */
[----:B------:R-:W-:Y:S01]  /*1be0*/  ULDC UR51, c[0x0][0x290] ;  /* 0x0000a40000337ab9 */ /* 0x000fe20000000800 */
[----:B------:R-:W-:Y:S01]  /*1bf0*/  IADD3 R117, -R125, 0x30, RZ ;  /* 0x000000307d757810 */ /* 0x000fe20007ffe1ff */
[----:B------:R-:W-:Y:S01]  /*1c00*/  UIADD3 UR27, UR33, UR27, URZ ;  /* 0x0000001b211b7290 */ /* 0x000fe2000fffe03f */
[----:B------:R-:W-:Y:S01]  /*1c10*/  IMAD R101, R101, c[0x0][0x1e0], RZ ;  /* 0x0000780065657a24 */ /* 0x000fe200078e02ff */
[----:B------:R-:W-:Y:S01]  /*1c20*/  IADD3 R10, R16, 0x60, RZ ;  /* 0x00000060100a7810 */ /* 0x000fe20007ffe0ff */
[----:B------:R-:W-:Y:S01]  /*1c30*/  IMAD.WIDE.U32 R140, R85, c[0x0][0x280], R140 ;  /* 0x0000a000558c7a25 */ /* 0x000fe200078e008c */
[----:B------:R-:W-:Y:S01]  /*1c40*/  IADD3 R91, R131, UR43, RZ ;  /* 0x0000002b835b7c10 */ /* 0x000fe2000fffe0ff */
[----:B------:R-:W-:Y:S01]  /*1c50*/  UIADD3 UR34, UR37, UR34, URZ ;  /* 0x0000002225227290 */ /* 0x000fe2000fffe03f */
[----:B------:R-:W-:Y:S01]  /*1c60*/  SHF.R.S32.HI R106, RZ, 0x1f, R119 ;  /* 0x0000001fff6a7819 */ /* 0x000fe20000011477 */
[----:B------:R-:W-:Y:S01]  /*1c70*/  IMAD.WIDE.U32 R142, R120, c[0x0][0x1e0], RZ ;  /* 0x00007800788e7a25 */ /* 0x000fe200078e00ff */
[----:B------:R-:W-:Y:S01]  /*1c80*/  SHF.R.S32.HI R102, RZ, 0x1f, R115 ;  /* 0x0000001fff667819 */ /* 0x000fe20000011473 */
[----:B------:R-:W-:-:S02]  /*1c90*/  UIADD3 UR35, UR41, UR35, URZ ;  /* 0x0000002329237290 */ /* 0x000fc4000fffe03f */
[----:B------:R-:W-:Y:S02]  /*1ca0*/  IMAD R101, R120, c[0x0][0x1e4], R101 ;  /* 0x0000790078657a24 */ /* 0x000fe400078e0265 */
[----:B------:R-:W-:-:S04]  /*1cb0*/  IMAD.WIDE.U32 R136, R85, c[0x0][0x280], R136 ;  /* 0x0000a00055887a25 */ /* 0x000fc800078e0088 */
[----:B------:R-:W-:-:S04]  /*1cc0*/  IMAD.WIDE.U32 R138, R85, c[0x0][0x290], R138 ;  /* 0x0000a400558a7a25 */ /* 0x000fc800078e008a */
[----:B------:R-:W-:-:S04]  /*1cd0*/  IMAD.WIDE.U32 R134, R85, c[0x0][0x290], R134 ;  /* 0x0000a40055867a25 */ /* 0x000fc800078e0086 */
[----:B------:R-:W-:Y:S02]  /*1ce0*/  IMAD.U32 R87, RZ, RZ, UR29 ;  /* 0x0000001dff577e24 */ /* 0x000fe4000f8e00ff */
[----:B------:R-:W-:Y:S02]  /*1cf0*/  IMAD.IADD R101, R143, 0x1, R101 ;  /* 0x000000018f657824 */ /* 0x000fe400078e0265 */
[----:B------:R-:W-:Y:S02]  /*1d00*/  IMAD.SHL.U32 R110, R110, 0x2, RZ ;  /* 0x000000026e6e7824 */ /* 0x000fe400078e00ff */
[----:B------:R-:W-:Y:S01]  /*1d10*/  IMAD.SHL.U32 R108, R108, 0x2, RZ ;  /* 0x000000026c6c7824 */ /* 0x000fe200078e00ff */
[----:B--2---:R1:W2:Y:S01]  /*1d20*/  @P2 R2UR UR46, R0 ;  /* 0x00000000002e23c2 */ /* 0x0042a200000e0000 */
[----:B------:R-:W-:Y:S02]  /*1d30*/  @P1 LEA R20, P2, R18, c[0x0][0x220], 0x1 ;  /* 0x0000880012141a11 */ /* 0x000fe400078408ff */
[----:B-1----:R-:W-:Y:S01]  /*1d40*/  SHF.R.U32.HI R0, RZ, 0x3, R111 ;  /* 0x00000003ff007819 */ /* 0x002fe2000001166f */
[----:B--2---:R-:W-:-:S03]  /*1d50*/  @UP1 USHF.R.S32.HI UR47, URZ, 0x1f, UR46 ;  /* 0x0000001f3f2f1899 */ /* 0x004fc6000801142e */
[-C--:B------:R-:W-:Y:S01]  /*1d60*/  LOP3.LUT R114, R13, R0.reuse, RZ, 0x3c, !PT ;  /* 0x000000000d727212 */ /* 0x080fe200078e3cff */
[----:B------:R-:W-:Y:S01]  /*1d70*/  @!UP1 UMOV UR46, UR24 ;  /* 0x00000018002e9c82 */ /* 0x000fe20008000000 */
[----:B------:R-:W-:Y:S02]  /*1d80*/  LOP3.LUT R123, R6, R123, R0, 0xf6, !PT ;  /* 0x0000007b067b7212 */ /* 0x000fe400078ef600 */
[----:B------:R-:W-:Y:S01]  /*1d90*/  @!UP1 UMOV UR47, UR44 ;  /* 0x0000002c002f9c82 */ /* 0x000fe20008000000 */
[----:B------:R-:W-:Y:S01]  /*1da0*/  IMAD.IADD R114, R9, 0x1, R114 ;  /* 0x0000000109727824 */ /* 0x000fe200078e0272 */
[----:B------:R-:W-:Y:S01]  /*1db0*/  LOP3.LUT R9, R111, 0x38, R118, 0xf8, !PT ;  /* 0x000000386f097812 */ /* 0x000fe200078ef876 */
[----:B------:R-:W-:Y:S01]  /*1dc0*/  USEL UR44, UR46, URZ, !UP3 ;  /* 0x0000003f2e2c7287 */ /* 0x000fe2000d800000 */
[----:B------:R-:W-:Y:S01]  /*1dd0*/  IMAD.SHL.U32 R123, R123, 0x2, RZ ;  /* 0x000000027b7b7824 */ /* 0x000fe200078e00ff */
[----:B------:R-:W-:Y:S01]  /*1de0*/  USEL UR45, UR47, URZ, !UP3 ;  /* 0x0000003f2f2d7287 */ /* 0x000fe2000d800000 */
[----:B------:R-:W-:Y:S01]  /*1df0*/  LOP3.LUT R112, R9, R0, RZ, 0x3c, !PT ;  /* 0x0000000009707212 */ /* 0x000fe200078e3cff */
[----:B------:R-:W-:Y:S01]  /*1e00*/  UIMAD.WIDE.U32 UR46, UR44, UR10, UR48 ;  /* 0x0000000a2c2e72a5 */ /* 0x000fe2000f8e0030 */
[----:B------:R-:W-:Y:S01]  /*1e10*/  LOP3.LUT R118, R118, 0xfffffff8, RZ, 0xc0, !PT ;  /* 0xfffffff876767812 */ /* 0x000fe200078ec0ff */
[----:B------:R-:W-:Y:S01]  /*1e20*/  UIMAD UR10, UR45, UR10, URZ ;  /* 0x0000000a2d0a72a4 */ /* 0x000fe2000f8e023f */
[----:B------:R-:W-:Y:S01]  /*1e30*/  IADD3 R9, R16, 0x20, RZ ;  /* 0x0000002010097810 */ /* 0x000fe20007ffe0ff */
[----:B------:R-:W-:Y:S01]  /*1e40*/  UIMAD UR8, UR45, UR8, URZ ;  /* 0x000000082d0872a4 */ /* 0x000fe2000f8e023f */
[----:B------:R-:W-:Y:S01]  /*1e50*/  IMAD.IADD R112, R7, 0x1, R112 ;  /* 0x0000000107707824 */ /* 0x000fe200078e0270 */
[----:B------:R-:W-:Y:S01]  /*1e60*/  UIMAD UR11, UR44, UR11, UR10 ;  /* 0x0000000b2c0b72a4 */ /* 0x000fe2000f8e020a */
[----:B------:R-:W-:Y:S01]  /*1e70*/  SHF.R.S32.HI R7, RZ, 0x1f, R116 ;  /* 0x0000001fff077819 */ /* 0x000fe20000011474 */
[----:B------:R-:W-:Y:S01]  /*1e80*/  UIMAD UR10, UR44, UR9, UR8 ;  /* 0x000000092c0a72a4 */ /* 0x000fe2000f8e0208 */
[----:B------:R-:W-:Y:S01]  /*1e90*/  IMAD.SHL.U32 R114, R114, 0x2, RZ ;  /* 0x0000000272727824 */ /* 0x000fe200078e00ff */
[----:B------:R-:W-:Y:S01]  /*1ea0*/  UIADD3 UR8, UR29, UR5, URZ ;  /* 0x000000051d087290 */ /* 0x000fe2000fffe03f */
[----:B------:R-:W-:Y:S01]  /*1eb0*/  LEA.HI R7, R7, R116, RZ, 0x3 ;  /* 0x0000007407077211 */ /* 0x000fe200078f18ff */
[----:B------:R-:W-:Y:S01]  /*1ec0*/  IMAD.SHL.U32 R116, R116, 0x8, RZ ;  /* 0x0000000874747824 */ /* 0x000fe200078e00ff */
[----:B------:R-:W-:Y:S01]  /*1ed0*/  USHF.R.S32.HI UR48, URZ, 0x1f, UR6 ;  /* 0x0000001f3f307899 */ /* 0x000fe20008011406 */
[----:B------:R-:W-:Y:S01]  /*1ee0*/  SHF.R.S32.HI R105, RZ, 0x1f, R118 ;  /* 0x0000001fff697819 */ /* 0x000fe20000011476 */
[----:B------:R-:W-:Y:S01]  /*1ef0*/  UIMAD UR5, UR8, UR6, URZ ;  /* 0x00000006080572a4 */ /* 0x000fe2000f8e023f */
[----:B------:R-:W-:Y:S01]  /*1f00*/  SHF.R.S32.HI R7, RZ, 0x3, R7 ;  /* 0x00000003ff077819 */ /* 0x000fe20000011407 */
[----:B------:R-:W-:Y:S01]  /*1f10*/  ULDC UR49, c[0x0][0x238] ;  /* 0x00008e0000317ab9 */ /* 0x000fe20000000800 */
[C---:B------:R-:W-:Y:S01]  /*1f20*/  LOP3.LUT R113, R111.reuse, 0x38, R116, 0xf8, !PT ;  /* 0x000000386f717812 */ /* 0x040fe200078ef874 */
[----:B------:R-:W-:Y:S01]  /*1f30*/  UIMAD UR5, UR48, UR28, UR5 ;  /* 0x0000001c300572a4 */ /* 0x000fe2000f8e0205 */
[----:B------:R-:W-:Y:S01]  /*1f40*/  LOP3.LUT R111, R111, 0x38, R115, 0xf8, !PT ;  /* 0x000000386f6f7812 */ /* 0x000fe200078ef873 */
[----:B------:R-:W-:Y:S01]  /*1f50*/  IMAD R8, R7, 0xc00, R6 ;  /* 0x00000c0007087824 */ /* 0x000fe200078e0206 */
[-C--:B------:R-:W-:Y:S01]  /*1f60*/  LOP3.LUT R113, R113, R0.reuse, RZ, 0x3c, !PT ;  /* 0x0000000071717212 */ /* 0x080fe200078e3cff */
[----:B------:R-:W-:Y:S01]  /*1f70*/  USHF.L.U32 UR48, UR49, 0x5, URZ ;  /* 0x0000000531307899 */ /* 0x000fe2000800063f */
[----:B------:R-:W-:Y:S01]  /*1f80*/  LOP3.LUT R111, R111, R0, RZ, 0x3c, !PT ;  /* 0x000000006f6f7212 */ /* 0x000fe200078e3cff */
[----:B------:R-:W-:Y:S01]  /*1f90*/  UMOV UR9, 0x5 ;  /* 0x0000000500097882 */ /* 0x000fe20000000000 */
[----:B------:R-:W-:Y:S01]  /*1fa0*/  IADD3 R0, R19, UR5, RZ ;  /* 0x0000000513007c10 */ /* 0x000fe2000fffe0ff */
[----:B------:R-:W-:Y:S01]  /*1fb0*/  IMAD.IADD R113, R8, 0x1, R113 ;  /* 0x0000000108717824 */ /* 0x000fe200078e0271 */
[----:B------:R-:W-:Y:S01]  /*1fc0*/  LOP3.LUT R8, R2, 0x38, R116, 0xf8, !PT ;  /* 0x0000003802087812 */ /* 0x000fe200078ef874 */
[----:B------:R-:W-:Y:S01]  /*1fd0*/  ULDC UR45, c[0x0][0x23c] ;  /* 0x00008f00002d7ab9 */ /* 0x000fe20000000800 */
[----:B------:R-:W-:Y:S01]  /*1fe0*/  @P1 LEA.HI.X R21, R18, c[0x0][0x224], R0, 0x1, P2 ;  /* 0x0000890012151a11 */ /* 0x000fe200010f0c00 */
[----:B------:R-:W-:Y:S01]  /*1ff0*/  USHF.L.U64.HI UR45, UR49, UR9, UR45 ;  /* 0x00000009312d7299 */ /* 0x000fe2000801022d */
[----:B------:R-:W-:Y:S01]  /*2000*/  LOP3.LUT R2, R2, 0x38, R115, 0xf8, !PT ;  /* 0x0000003802027812 */ /* 0x000fe200078ef873 */
[----:B------:R-:W-:Y:S01]  /*2010*/  UIADD3 UR11, UR47, UR11, URZ ;  /* 0x0000000b2f0b7290 */ /* 0x000fe2000fffe03f */
[-C--:B------:R-:W-:Y:S01]  /*2020*/  LOP3.LUT R109, R8, R5.reuse, RZ, 0x3c, !PT ;  /* 0x00000005086d7212 */ /* 0x080fe200078e3cff */
[----:B------:R-:W-:Y:S01]  /*2030*/  @!PT LDS RZ, [RZ] ;  /* 0x00000000fffff984 */ /* 0x000fe20000000800 */
[----:B------:R-:W-:Y:S01]  /*2040*/  @!PT LDS RZ, [RZ] ;  /* 0x00000000fffff984 */ /* 0x000fe20000000800 */
[----:B------:R-:W-:Y:S01]  /*2050*/  @!PT LDS RZ, [RZ] ;  /* 0x00000000fffff984 */ /* 0x000fe20000000800 */
[----:B------:R1:W-:Y:S01]  /*2060*/  @P1 LDGSTS.E.BYPASS.LTC128B.128 [R123+0xa080], [R20.64], !P3 ;  /* 0x0a080000147b1fae */ /* 0x0003e2000d901d5e */
[----:B------:R-:W-:Y:S01]  /*2070*/  LOP3.LUT R2, R2, R5, RZ, 0x3c, !PT ;  /* 0x0000000502027212 */ /* 0x000fe200078e3cff */
[--C-:B------:R-:W-:Y:S01]  /*2080*/  IMAD R8, R7, 0xc00, R4.reuse ;  /* 0x00000c0007087824 */ /* 0x100fe200078e0204 */
[----:B------:R-:W-:Y:S01]  /*2090*/  SHF.R.S32.HI R5, RZ, 0x3, R3 ;  /* 0x00000003ff057819 */ /* 0x000fe20000011403 */
[----:B------:R1:W-:Y:S01]  /*20a0*/  @P1 LDGSTS.E.BYPASS.LTC128B.128 [R123+0xb880], [R20.64+0x80], !P6 ;  /* 0x0b880080147b1fae */ /* 0x0003e2000f101d5e */
[----:B------:R-:W-:Y:S01]  /*20b0*/  ULDC UR49, c[0x0][0x284] ;  /* 0x0000a10000317ab9 */ /* 0x000fe20000000800 */
[----:B------:R-:W-:Y:S01]  /*20c0*/  IMAD.IADD R109, R8, 0x1, R109 ;  /* 0x00000001086d7824 */ /* 0x000fe200078e026d */
[----:B------:R-:W-:Y:S01]  /*20d0*/  ULDC UR5, c[0x0][0x294] ;  /* 0x0000a50000057ab9 */ /* 0x000fe20000000800 */
[----:B------:R1:W-:Y:S01]  /*20e0*/  @P1 LDGSTS.E.BYPASS.LTC128B.128 [R123+0xd080], [R20.64+0x100], !P5 ;  /* 0x0d080100147b1fae */ /* 0x0003e2000e901d5e */
[C---:B------:R-:W-:Y:S01]  /*20f0*/  IMAD R107, R5.reuse, 0xc00, R4 ;  /* 0x00000c00056b7824 */ /* 0x040fe200078e0204 */
[----:B------:R-:W-:Y:S01]  /*2100*/  SHF.R.S32.HI R104, RZ, 0x1f, R116 ;  /* 0x0000001fff687819 */ /* 0x000fe20000011474 */
[----:B------:R-:W-:Y:S01]  /*2110*/  IMAD R6, R5, 0xc00, R6 ;  /* 0x00000c0005067824 */ /* 0x000fe200078e0206 */
[----:B------:R1:W-:Y:S01]  /*2120*/  @P1 LDGSTS.E.BYPASS.LTC128B.128 [R123+0xe880], [R20.64+0x180], !P4 ;  /* 0x0e880180147b1fae */ /* 0x0003e2000e101d5e */
[----:B------:R-:W-:Y:S01]  /*2130*/  @P0 IADD3 R3, P1, R18, UR48, RZ ;  /* 0x0000003012030c10 */ /* 0x000fe2000ff3e0ff */
[----:B------:R-:W-:Y:S01]  /*2140*/  IMAD.IADD R107, R107, 0x1, R2 ;  /* 0x000000016b6b7824 */ /* 0x000fe200078e0202 */
[----:B------:R-:W-:Y:S01]  /*2150*/  USHF.L.U64.HI UR42, UR53, UR9, UR42 ;  /* 0x00000009352a7299 */ /* 0x000fe2000801022a */
[----:B------:R-:W-:Y:S01]  /*2160*/  IMAD R2, R88, c[0x0][0x1e0], RZ ;  /* 0x0000780058027a24 */ /* 0x000fe200078e02ff */
[----:B------:R-:W-:Y:S01]  /*2170*/  @P0 IADD3.X R0, R0, UR45, RZ, P1, !PT ;  /* 0x0000002d00000c10 */ /* 0x000fe20008ffe4ff */
[----:B------:R-:W-:Y:S01]  /*2180*/  IMAD.IADD R111, R6, 0x1, R111 ;  /* 0x00000001066f7824 */ /* 0x000fe200078e026f */
[----:B------:R-:W-:Y:S01]  /*2190*/  @P0 LEA R4, P1, R3, c[0x0][0x220], 0x1 ;  /* 0x0000880003040a11 */ /* 0x000fe200078208ff */
[----:B------:R-:W-:Y:S01]  /*21a0*/  IMAD R103, R125, c[0x0][0x1e4], R2 ;  /* 0x000079007d677a24 */ /* 0x000fe200078e0202 */
[----:B------:R-:W-:Y:S01]  /*21b0*/  USHF.L.U64.HI UR49, UR50, UR9, UR49 ;  /* 0x0000000932317299 */ /* 0x000fe20008010231 */
[----:B------:R-:W-:Y:S01]  /*21c0*/  IMAD.SHL.U32 R112, R112, 0x2, RZ ;  /* 0x0000000270707824 */ /* 0x000fe200078e00ff */
[----:B------:R-:W-:Y:S01]  /*21d0*/  @P0 LEA.HI.X R5, R3, c[0x0][0x224], R0, 0x1, P1 ;  /* 0x0000890003050a11 */ /* 0x000fe200008f0c00 */
[----:B------:R-:W-:Y:S01]  /*21e0*/  IMAD.IADD R103, R145, 0x1, R103 ;  /* 0x0000000191677824 */ /* 0x000fe200078e0267 */
[----:B------:R-:W-:Y:S01]  /*21f0*/  SHF.R.S32.HI R0, RZ, 0x1f, R85 ;  /* 0x0000001fff007819 */ /* 0x000fe20000011455 */
[----:B------:R-:W-:Y:S01]  /*2200*/  IMAD.U32 R3, RZ, RZ, UR44 ;  /* 0x0000002cff037e24 */ /* 0x000fe2000f8e00ff */
[----:B------:R-:W-:Y:S01]  /*2210*/  USHF.L.U64.HI UR9, UR51, UR9, UR5 ;  /* 0x0000000933097299 */ /* 0x000fe20008010205 */
[----:B------:R1:W-:Y:S01]  /*2220*/  @P0 LDGSTS.E.BYPASS.LTC128B.128 [R123+0xb080], [R4.64], !P3 ;  /* 0x0b080000047b0fae */ /* 0x0003e2000d901d5e */
[----:B------:R-:W-:Y:S01]  /*2230*/  IMAD.SHL.U32 R113, R113, 0x2, RZ ;  /* 0x0000000271717824 */ /* 0x000fe200078e00ff */
[----:B------:R-:W-:Y:S01]  /*2240*/  USHF.L.U32 UR44, UR53, 0x5, URZ ;  /* 0x00000005352c7899 */ /* 0x000fe2000800063f */
[C---:B------:R-:W-:Y:S01]  /*2250*/  IMAD R2, R0.reuse, c[0x0][0x280], RZ ;  /* 0x0000a00000027a24 */ /* 0x040fe200078e02ff */
[----:B------:R1:W-:Y:S01]  /*2260*/  @P0 LDGSTS.E.BYPASS.LTC128B.128 [R123+0xc880], [R4.64+0x80], !P6 ;  /* 0x0c880080047b0fae */ /* 0x0003e2000f101d5e */
[----:B------:R-:W-:Y:S01]  /*2270*/  IMAD R0, R0, c[0x0][0x290], RZ ;  /* 0x0000a40000007a24 */ /* 0x000fe200078e02ff */
[----:B------:R-:W-:Y:S01]  /*2280*/  USHF.L.U32 UR50, UR50, 0x5, URZ ;  /* 0x0000000532327899 */ /* 0x000fe2000800063f */
[----:B------:R-:W-:Y:S01]  /*2290*/  IMAD.WIDE.U32 R128, R3, c[0x0][0x218], R128 ;  /* 0x0000860003807a25 */ /* 0x000fe200078e0080 */
[----:B------:R1:W-:Y:S01]  /*22a0*/  @P0 LDGSTS.E.BYPASS.LTC128B.128 [R123+0xe080], [R4.64+0x100], !P5 ;  /* 0x0e080100047b0fae */ /* 0x0003e2000e901d5e */
[----:B------:R-:W-:-:S02]  /*22b0*/  USHF.L.U32 UR51, UR51, 0x5, URZ ;  /* 0x0000000533337899 */ /* 0x000fc4000800063f */
[----:B------:R-:W-:Y:S01]  /*22c0*/  IMAD R97, R85, c[0x0][0x284], R2 ;  /* 0x0000a10055617a24 */ /* 0x000fe200078e0202 */
[----:B------:R1:W-:Y:S01]  /*22d0*/  @P0 LDGSTS.E.BYPASS.LTC128B.128 [R123+0xf880], [R4.64+0x180], !P4 ;  /* 0x0f880180047b0fae */ /* 0x0003e2000e101d5e */
[----:B------:R-:W-:Y:S01]  /*22e0*/  IADD3 R89, P0, R125, UR38, RZ ;  /* 0x000000267d597c10 */ /* 0x000fe2000ff1e0ff */
[----:B------:R-:W-:Y:S01]  /*22f0*/  IMAD R3, R85, c[0x0][0x294], R0 ;  /* 0x0000a50055037a24 */ /* 0x000fe200078e0200 */
[----:B------:R-:W-:Y:S01]  /*2300*/  IADD3 R87, R129, UR10, RZ ;  /* 0x0000000a81577c10 */ /* 0x000fe2000fffe0ff */
[----:B------:R-:W0:Y:S01]  /*2310*/  LDGDEPBAR ;  /* 0x00000000000079af */ /* 0x000e220000000000 */
[----:B------:R-:W-:Y:S01]  /*2320*/  IADD3.X R88, R88, UR39, RZ, P0, !PT ;  /* 0x0000002758587c10 */ /* 0x000fe200087fe4ff */
[----:B------:R-:W-:Y:S02]  /*2330*/  IMAD.IADD R99, R141, 0x1, R97 ;  /* 0x000000018d637824 */ /* 0x000fe400078e0261 */
[----:B------:R-:W-:Y:S01]  /*2340*/  BAR.SYNC.DEFER_BLOCKING 0x0 ;  /* 0x0000000000007b1d */ /* 0x000fe20000010000 */
[----:B------:R-:W-:Y:S01]  /*2350*/  IADD3 R93, P1, P0, R144, UR46, R14 ;  /* 0x0000002e905d7c10 */ /* 0x000fe2000f83e00e */
[----:B------:R-:W-:-:S02]  /*2360*/  IMAD.IADD R97, R97, 0x1, R137 ;  /* 0x0000000161617824 */ /* 0x000fc400078e0289 */
[----:B------:R-:W-:Y:S01]  /*2370*/  IMAD.IADD R98, R139, 0x1, R3 ;  /* 0x000000018b627824 */ /* 0x000fe200078e0203 */
[----:B------:R-:W-:Y:S01]  /*2380*/  IADD3.X R92, R103, UR11, R15, P1, P0 ;  /* 0x0000000b675c7c10 */ /* 0x000fe20008fe040f */
[----:B------:R-:W-:Y:S01]  /*2390*/  IMAD.IADD R96, R3, 0x1, R135 ;  /* 0x0000000103607824 */ /* 0x000fe200078e0287 */
[----:B------:R-:W-:Y:S01]  /*23a0*/  ISETP.NE.AND P0, PT, RZ, UR52, PT ;  /* 0x00000034ff007c0c */ /* 0x000fe2000bf05270 */
[----:B------:R-:W-:Y:S02]  /*23b0*/  IMAD.SHL.U32 R109, R109, 0x2, RZ ;  /* 0x000000026d6d7824 */ /* 0x000fe400078e00ff */
[----:B------:R-:W-:Y:S01]  /*23c0*/  IMAD.SHL.U32 R111, R111, 0x2, RZ ;  /* 0x000000026f6f7824 */ /* 0x000fe200078e00ff */
[----:B------:R-:W-:Y:S01]  /*23d0*/  P2R R124, PR, RZ, 0x1 ;  /* 0x00000001ff7c7803 */ /* 0x000fe20000000000 */
[----:B------:R-:W-:Y:S02]  /*23e0*/  IMAD.SHL.U32 R107, R107, 0x2, RZ ;  /* 0x000000026b6b7824 */ /* 0x000fe400078e00ff */
.L_x_1062:
[----:B------:R-:W-:Y:S01]  /*23f0*/  ISETP.GE.AND P2, PT, R100, 0x1, PT ;  /* 0x000000016400780c */ /* 0x000fe20003f46270 */
[----:B------:R-:W-:Y:S01]  /*2400*/  USHF.R.S32.HI UR10, URZ, 0x1f, UR6 ;  /* 0x0000001f3f0a7899 */ /* 0x000fe20008011406 */
[----:B------:R-:W-:Y:S01]  /*2410*/  IMAD.U32 R0, RZ, RZ, UR44 ;  /* 0x0000002cff007e24 */ /* 0x000fe2000f8e00ff */
[----:B------:R-:W-:Y:S01]  /*2420*/  UIMAD UR43, UR27, UR6, URZ ;  /* 0x000000061b2b72a4 */ /* 0x000fe2000f8e023f */
[----:B------:R-:W-:Y:S04]  /*2430*/  DEPBAR.LE SB0, 0x0 ;  /* 0x000080000000791a */ /* 0x000fe80000000000 */
[----:B------:R-:W-:Y:S01]  /*2440*/  UIMAD.WIDE.U32 UR58, UR32, UR6, URZ ;  /* 0x00000006203a72a5 */ /* 0x000fe2000f8e003f */
[----:B------:R-:W-:Y:S01]  /*2450*/  BAR.SYNC.DEFER_BLOCKING 0x0 ;  /* 0x0000000000007b1d */ /* 0x000fe20000010000 */
[----:B------:R-:W-:Y:S01]  /*2460*/  UIMAD UR43, UR10, UR32, UR43 ;  /* 0x000000200a2b72a4 */ /* 0x000fe2000f8e022b */
[----:B-1----:R-:W-:Y:S03]  /*2470*/  IMAD.U32 R5, RZ, RZ, UR42 ;  /* 0x0000002aff057e24 */ /* 0x002fe6000f8e00ff */
[C---:B------:R-:W-:Y:S01]  /*2480*/  IADD3 R3, P1, P0, R93.reuse, UR58, R0 ;  /* 0x0000003a5d037c10 */ /* 0x040fe2000f83e000 */
[----:B------:R-:W-:Y:S06]  /*2490*/  UIADD3 UR43, UR59, UR43, URZ ;  /* 0x0000002b3b2b7290 */ /* 0x000fec000fffe03f */
[C---:B------:R-:W-:Y:S02]  /*24a0*/  IADD3.X R0, R92.reuse, UR43, R5, P1, P0 ;  /* 0x0000002b5c007c10 */ /* 0x040fe40008fe0405 */
[----:B------:R-:W-:Y:S04]  /*24b0*/  IADD3 R5, P0, R93, UR58, RZ ;  /* 0x0000003a5d057c10 */ /* 0x000fe8000ff1e0ff */
[----:B------:R-:W-:Y:S02]  /*24c0*/  IADD3.X R2, R92, UR43, RZ, P0, !PT ;  /* 0x0000002b5c027c10 */ /* 0x000fe400087fe4ff */
[C---:B------:R-:W-:Y:S04]  /*24d0*/  LEA R78, P0, R5.reuse, c[0x0][0x1c8], 0x1 ;  /* 0x00007200054e7a11 */ /* 0x040fe800078008ff */
[----:B------:R-:W-:Y:S01]  /*24e0*/  LEA.HI.X R79, R5, c[0x0][0x1cc], R2, 0x1, P0 ;  /* 0x00007300054f7a11 */ /* 0x000fe200000f0c02 */
[----:B------:R-:W-:Y:S01]  /*24f0*/  BSSY B2, `(.L_x_1023) ;  /* 0x00004e7000027945 */ /* 0x000fe20003800000 */
[C---:B------:R-:W-:Y:S04]  /*2500*/  LEA R76, P0, R3.reuse, c[0x0][0x1c8], 0x1 ;  /* 0x00007200034c7a11 */ /* 0x040fe800078008ff */
[----:B------:R-:W-:Y:S01]  /*2510*/  LEA.HI.X R77, R3, c[0x0][0x1cc], R0, 0x1, P0 ;  /* 0x00007300034d7a11 */ /* 0x000fe200000f0c00 */
[----:B------:R-:W-:-:S05]  /*2520*/  @!P2 BRA `(.L_x_1024) ;  /* 0x00004b800000a947 */ /* 0x000fca0003800000 */
[----:B------:R-:W-:Y:S01]  /*2530*/  UIMAD UR39, UR34, UR6, URZ ;  /* 0x00000006222772a4 */ /* 0x000fe2000f8e023f */
[----:B------:R-:W-:Y:S01]  /*2540*/  ISETP.NE.AND P2, PT, R124, RZ, PT ;  /* 0x000000ff7c00720c */ /* 0x000fe20003f45270 */
        /* <DEDUP_REMOVED lines=23> */
[----:B------:R-:W-:Y:S01]  /*26c0*/  IADD3 R3, P0, R140, UR56, RZ ;  /* 0x000000388c037c10 */ /* 0x000fe2000ff1e0ff */
[----:B------:R-:W-:Y:S01]  /*26d0*/  CS2R R74, SRZ ;  /* 0x00000000004a7805 */ /* 0x000fe2000001ff00 */
[----:B------:R-:W-:Y:S01]  /*26e0*/  CS2R R46, SRZ ;  /* 0x00000000002e7805 */ /* 0x000fe2000001ff00 */
[----:B------:R-:W-:Y:S01]  /*26f0*/  CS2R R72, SRZ ;  /* 0x0000000000487805 */ /* 0x000fe2000001ff00 */
[----:B------:R-:W-:Y:S01]  /*2700*/  IADD3.X R0, R99, UR39, RZ, P0, !PT ;  /* 0x0000002763007c10 */ /* 0x000fe200087fe4ff */
[----:B------:R-:W-:Y:S01]  /*2710*/  CS2R R42, SRZ ;  /* 0x00000000002a7805 */ /* 0x000fe2000001ff00 */
[----:B------:R-:W-:Y:S01]  /*2720*/  IADD3 R5, P0, R138, UR54, RZ ;  /* 0x000000368a057c10 */ /* 0x000fe2000ff1e0ff */
[----:B------:R-:W-:Y:S01]  /*2730*/  CS2R R70, SRZ ;  /* 0x0000000000467805 */ /* 0x000fe2000001ff00 */
[----:B------:R-:W-:Y:S01]  /*2740*/  CS2R R38, SRZ ;  /* 0x0000000000267805 */ /* 0x000fe2000001ff00 */
[----:B------:R-:W-:Y:S01]  /*2750*/  CS2R R66, SRZ ;  /* 0x0000000000427805 */ /* 0x000fe2000001ff00 */
[----:B------:R-:W-:Y:S01]  /*2760*/  IADD3.X R2, R98, UR38, RZ, P0, !PT ;  /* 0x0000002662027c10 */ /* 0x000fe200087fe4ff */
        /* <DEDUP_REMOVED lines=21> */
.L_x_1027:
[----:B------:R-:W-:Y:S05]  /*28c0*/  BSYNC B0 ;  /* 0x0000000000007941 */ /* 0x000fea0003800000 */
.L_x_1026:
[----:B------:R-:W-:Y:S01]  /*28d0*/  ISETP.GE.AND P3, PT, R120, UR52, PT ;  /* 0x0000003478007c0c */ /* 0x000fe2000bf66270 */
[----:B-----5:R-:W-:Y:S01]  /*28e0*/  IMAD.MOV.U32 R8, RZ, RZ, R66 ;  /* 0x000000ffff087224 */ /* 0x020fe200078e0042 */
[----:B------:R-:W-:Y:S01]  /*28f0*/  MOV R4, R32 ;  /* 0x0000002000047202 */ /* 0x000fe20000000f00 */
[----:B-1----:R-:W-:Y:S01]  /*2900*/  IMAD.MOV.U32 R7, RZ, RZ, R67 ;  /* 0x000000ffff077224 */ /* 0x002fe200078e0043 */
[----:B------:R-:W-:Y:S01]  /*2910*/  MOV R0, R39 ;  /* 0x0000002700007202 */ /* 0x000fe20000000f00 */
        /* <DEDUP_REMOVED lines=31> */
[----:B------:R-:W-:Y:S01]  /*2b10*/  IMAD.U32 R7, RZ, RZ, UR50 ;  /* 0x00000032ff077e24 */ /* 0x000fe2000f8e00ff */
[----:B------:R-:W-:Y:S01]  /*2b20*/  CS2R R64, SRZ ;  /* 0x0000000000407805 */ /* 0x000fe2000001ff00 */
[----:B------:R-:W-:Y:S01]  /*2b30*/  IMAD.U32 R0, RZ, RZ, UR49 ;  /* 0x00000031ff007e24 */ /* 0x000fe2000f8e00ff */
[----:B------:R-:W-:Y:S01]  /*2b40*/  CS2R R30, SRZ ;  /* 0x00000000001e7805 */ /* 0x000fe2000001ff00 */
[----:B------:R-:W-:Y:S01]  /*2b50*/  IMAD.U32 R5, RZ, RZ, UR51 ;  /* 0x00000033ff057e24 */ /* 0x000fe2000f8e00ff */
[----:B------:R-:W-:Y:S01]  /*2b60*/  IADD3 R7, P1, P0, R140, UR56, R7 ;  /* 0x000000388c077c10 */ /* 0x000fe2000f83e007 */
[----:B------:R-:W-:Y:S01]  /*2b70*/  IMAD.U32 R3, RZ, RZ, UR9 ;  /* 0x00000009ff037e24 */ /* 0x000fe2000f8e00ff */
        /* <DEDUP_REMOVED lines=8> */
[----:B------:R-:W-:Y:S02]  /*2c00*/  IADD3.X R2, R98, UR38, R3, P1, P0 ;  /* 0x0000002662027c10 */ /* 0x000fe40008fe0403 */
        /* <DEDUP_REMOVED lines=20> */
.L_x_1029:
[----:B------:R-:W-:Y:S05]  /*2d50*/  BSYNC B0 ;  /* 0x0000000000007941 */ /* 0x000fea0003800000 */
.L_x_1028:
[----:B-1---5:R-:W-:Y:S01]  /*2d60*/  MOV R20, R59 ;  /* 0x0000003b00147202 */ /* 0x022fe20000000f00 */
[----:B------:R-:W-:Y:S01]  /*2d70*/  IMAD.MOV.U32 R23, RZ, RZ, R54 ;  /* 0x000000ffff177224 */ /* 0x000fe200078e0036 */
[----:B------:R-:W-:Y:S01]  /*2d80*/  MOV R3, R19 ;  /* 0x0000001300037202 */ /* 0x000fe20000000f00 */
        /* <DEDUP_REMOVED lines=31> */
[----:B------:R-:W-:Y:S01]  /*2f80*/  @!P0 SHF.R.U64 R41, R46, 0x10, R47 ;  /* 0x000000102e298819 */ /* 0x000fe2000000122f */
[----:B------:R-:W-:Y:S01]  /*2f90*/  @!P0 HADD2.F32 R49, -RZ, R49.H0_H0 ;  /* 0x20000031ff318230 */ /* 0x000fe20000004100 */
        /* <DEDUP_REMOVED lines=22> */
[----:B------:R-:W-:Y:S01]  /*3100*/  @!P0 FFMA.FTZ R81, R34, R51, -R81 ;  /* 0x0000003322518223 */ /* 0x000fe20000010851 */
        /* <DEDUP_REMOVED lines=23> */
.L_x_1033:
[----:B------:R-:W-:Y:S05]  /*3280*/  BSYNC B0 ;  /* 0x0000000000007941 */ /* 0x000fea0003800000 */
.L_x_1032:
        /* <DEDUP_REMOVED lines=56> */
.L_x_1035:
[----:B------:R-:W-:Y:S05]  /*3610*/  BSYNC B0 ;  /* 0x0000000000007941 */ /* 0x000fea0003800000 */
.L_x_1034:
        /* <DEDUP_REMOVED lines=30> */
[-C--:B------:R-:W-:Y:S02]  /*3800*/  @!P0 FFMA.FTZ R45, R37, R40.reuse, -R45 ;  /* 0x00000028252d8223 */ /* 0x080fe4000001082d */
[----:B------:R-:W-:Y:S01]  /*3810*/  @!P0 FMUL.FTZ R2, R36, R29 ;  /* 0x0000001d24028220 */ /* 0x000fe20000410000 */
[----:B------:R-:W-:Y:S01]  /*3820*/  @!P0 MOV R29, R23 ;  /* 0x00000017001d8202 */ /* 0x000fe20000000f00 */
[----:B------:R-:W-:Y:S01]  /*3830*/  @!P0 FFMA.FTZ R0, R41, R40, R0 ;  /* 0x0000002829008223 */ /* 0x000fe20000010000 */
[----:B------:R-:W-:Y:S01]  /*3840*/  @!P0 HADD2.F32 R40, -RZ, R34.H1_H1 ;  /* 0x30000022ff288230 */ /* 0x000fe20000004100 */
[-C--:B------:R-:W-:Y:S02]  /*3850*/  @!P0 FMUL.FTZ R3, R35, R28.reuse ;  /* 0x0000001c23038220 */ /* 0x080fe40000410000 */
[----:B------:R-:W-:Y:S01]  /*3860*/  @!P0 FFMA.FTZ R2, R42, R43, R2 ;  /* 0x0000002b2a028223 */ /* 0x000fe20000010002 */
[----:B------:R-:W-:Y:S01]  /*3870*/  @!P0 F2FP.PACK_AB R45, R0, R45 ;  /* 0x0000002d002d823e */ /* 0x000fe200000000ff */
[C---:B------:R-:W-:Y:S01]  /*3880*/  @!P0 FMUL.FTZ R48, R40.reuse, R28 ;  /* 0x0000001c28308220 */ /* 0x040fe20000410000 */
        /* <DEDUP_REMOVED lines=17> */
.L_x_1037:
[----:B------:R-:W-:Y:S05]  /*39a0*/  BSYNC B0 ;  /* 0x0000000000007941 */ /* 0x000fea0003800000 */
.L_x_1036:
        /* <DEDUP_REMOVED lines=44> */
[----:B------:R-:W-:Y:S01]  /*3c70*/  @!P0 HADD2.F32 R35, -RZ, R62.H0_H0 ;  /* 0x2000003eff238230 */ /* 0x000fe20000004100 */
[C---:B------:R-:W-:Y:S02]  /*3c80*/  @!P0 FMUL.FTZ R4, R29.reuse, R32 ;  /* 0x000000201d048220 */ /* 0x040fe40000410000 */
[-C--:B------:R-:W-:Y:S02]  /*3c90*/  @!P0 FFMA.FTZ R44, R29, R40.reuse, -R44 ;  /* 0x000000281d2c8223 */ /* 0x080fe4000001082c */
[-C--:B------:R-:W-:Y:S02]  /*3ca0*/  @!P0 FFMA.FTZ R3, R36, R35.reuse, R3 ;  /* 0x0000002324038223 */ /* 0x080fe40000010003 */
[----:B------:R-:W-:Y:S02]  /*3cb0*/  @!P0 FFMA.FTZ R42, R34, R35, -R42 ;  /* 0x00000023222a8223 */ /* 0x000fe4000001082a */
[----:B------:R-:W-:Y:S03]  /*3cc0*/  @!P0 FFMA.FTZ R4, R39, R40, R4 ;  /* 0x0000002827048223 */ /* 0x000fe60000010004 */
[----:B------:R-:W-:Y:S02]  /*3cd0*/  @!P0 F2FP.PACK_AB R42, R3, R42 ;  /* 0x0000002a032a823e */ /* 0x000fe400000000ff */
[----:B------:R-:W-:Y:S02]  /*3ce0*/  @!P0 F2FP.PACK_AB R43, R4, R44 ;  /* 0x0000002c042b823e */ /* 0x000fe400000000ff */
[----:B------:R-:W-:Y:S02]  /*3cf0*/  @!P0 MOV R22, R42 ;  /* 0x0000002a00168202 */ /* 0x000fe40000000f00 */
[----:B------:R-:W-:Y:S05]  /*3d00*/  @!P0 MOV R23, R43 ;  /* 0x0000002b00178202 */ /* 0x000fea0000000f00 */
[----:B------:R1:W-:Y:S02]  /*3d10*/  STG.E.128 [R78.64+0x180], R20 ;  /* 0x000180144e007986 */ /* 0x0003e4000c101d1e */
.L_x_1031:
[----:B------:R-:W-:Y:S05]  /*3d20*/  BSYNC B1 ;  /* 0x0000000000017941 */ /* 0x000fea0003800000 */
.L_x_1030:
        /* <DEDUP_REMOVED lines=57> */
.L_x_1040:
[----:B------:R-:W-:Y:S05]  /*40c0*/  BSYNC B0 ;  /* 0x0000000000007941 */ /* 0x000fea0003800000 */
.L_x_1039:
        /* <DEDUP_REMOVED lines=56> */
.L_x_1042:
[----:B------:R-:W-:Y:S05]  /*4450*/  BSYNC B0 ;  /* 0x0000000000007941 */ /* 0x000fea0003800000 */
.L_x_1041:
        /* <DEDUP_REMOVED lines=56> */
.L_x_1044:
[----:B------:R-:W-:Y:S05]  /*47e0*/  BSYNC B0 ;  /* 0x0000000000007941 */ /* 0x000fea0003800000 */
.L_x_1043:
        /* <DEDUP_REMOVED lines=56> */
.L_x_1025:
        /* <DEDUP_REMOVED lines=36> */
.L_x_1046:
[----:B------:R-:W-:Y:S05]  /*4db0*/  BSYNC B0 ;  /* 0x0000000000007941 */ /* 0x000fea0003800000 */
.L_x_1045:
[----:B------:R-:W-:Y:S01]  /*4dc0*/  ISETP.GE.AND P3, PT, R120, UR52, PT ;  /* 0x0000003478007c0c */ /* 0x000fe2000bf66270 */
[----:B-----5:R-:W-:Y:S01]  /*4dd0*/  IMAD.MOV.U32 R8, RZ, RZ, R74 ;  /* 0x000000ffff087224 */ /* 0x020fe200078e004a */
[----:B-1----:R-:W-:Y:S01]  /*4de0*/  MOV R4, R34 ;  /* 0x0000002200047202 */ /* 0x002fe20000000f00 */
[----:B------:R-:W-:Y:S01]  /*4df0*/  IMAD.MOV.U32 R7, RZ, RZ, R75 ;  /* 0x000000ffff077224 */ /* 0x000fe200078e004b */
        /* <DEDUP_REMOVED lines=59> */
.L_x_1048:
[----:B------:R-:W-:Y:S05]  /*51b0*/  BSYNC B0 ;  /* 0x0000000000007941 */ /* 0x000fea0003800000 */
.L_x_1047:
        /* <DEDUP_REMOVED lines=26> */
[----:B------:R-:W-:Y:S01]  /*5360*/  IADD3 R90, P0, R144, UR58, RZ ;  /* 0x0000003a905a7c10 */ /* 0x000fe2000ff1e0ff */
[----:B------:R-:W-:Y:S03]  /*5370*/  BSSY B0, `(.L_x_1051) ;  /* 0x0000074000007945 */ /* 0x000fe60003800000 */
[----:B------:R-:W-:Y:S02]  /*5380*/  IADD3.X R127, R103, UR43, RZ, P0, !PT ;  /* 0x0000002b677f7c10 */ /* 0x000fe400087fe4ff */
[----:B------:R-:W-:Y:S11]  /*5390*/  ISETP.GE.AND P0, PT, R14, c[0x0][0x1d4], PT ;  /* 0x000075000e007a0c */ /* 0x000ff60003f06270 */
[----:B------:R-:W-:Y:S02]  /*53a0*/  @!UPT UIADD3 URZ, URZ, URZ, URZ ;  /* 0x0000003f3f3ff290 */ /* 0x000fe4000fffe03f */
[----:B------:R-:W-:-:S05]  /*53b0*/  @P0 BRA `(.L_x_1052) ;  /* 0x000006f000000947 */ /* 0x000fca0003800000 */
[----:B------:R-:W1:Y:S01]  /*53c0*/  LDS.128 R80, [R113+0xa080] ;  /* 0x00a0800071507984 */ /* 0x000e620000000c00 */
[----:B------:R-:W-:Y:S02]  /*53d0*/  ISETP.GE.AND P2, PT, R116, c[0x0][0x1d4], PT ;  /* 0x0000750074007a0c */ /* 0x000fe40003f46270 */
[C---:B------:R-:W-:Y:S04]  /*53e0*/  IADD3 R151, P1, P0, R90.reuse, UR46, R119 ;  /* 0x0000002e5a977c10 */ /* 0x040fe8000f83e077 */
[C---:B------:R-:W-:Y:S01]  /*53f0*/  IADD3.X R150, R127.reuse, UR11, R106, P1, P0 ;  /* 0x0000000b7f967c10 */ /* 0x040fe20008fe046a */
[----:B------:R-:W2:Y:S06]  /*5400*/  LDS.128 R28, [R114+0xa080] ;  /* 0x00a08000721c7984 */ /* 0x000eac0000000c00 */
[----:B------:R-:W-:Y:S04]  /*5410*/  @!P2 IADD3 R149, P1, P0, R90, UR46, R116 ;  /* 0x0000002e5a95ac10 */ /* 0x000fe8000f83e074 */
[----:B------:R-:W-:Y:S02]  /*5420*/  @!P2 IADD3.X R148, R127, UR11, R104, P1, P0 ;  /* 0x0000000b7f94ac10 */ /* 0x000fe40008fe0468 */
        /* <DEDUP_REMOVED lines=12> */
[----:B------:R-:W-:Y:S01]  /*54f0*/  @!P0 SHF.R.U32.HI R40, RZ, 0x10, R43 ;  /* 0x00000010ff288819 */ /* 0x000fe2000001162b */
[----:B------:R-:W-:Y:S01]  /*5500*/  @!P0 HADD2.F32 R45, -RZ, R45.H0_H0 ;  /* 0x2000002dff2d8230 */ /* 0x000fe20000004100 */
[----:B--2---:R-:W-:Y:S01]  /*5510*/  @!P0 MOV R43, R28 ;  /* 0x0000001c002b8202 */ /* 0x004fe20000000f00 */
[----:B------:R-:W-:Y:S01]  /*5520*/  @!P0 HADD2.F32 R42, -RZ, R42.H0_H0 ;  /* 0x2000002aff2a8230 */ /* 0x000fe20000004100 */
[--C-:B------:R-:W-:Y:S01]  /*5530*/  @!P0 SHF.R.U64 R53, R48, 0x10, R49.reuse ;  /* 0x0000001030358819 */ /* 0x100fe20000001231 */
[----:B------:R-:W-:Y:S01]  /*5540*/  @!P0 HADD2.F32 R48, -RZ, R55.H0_H0 ;  /* 0x20000037ff308230 */ /* 0x000fe20000004100 */
[----:B------:R-:W-:Y:S01]  /*5550*/  @!P0 SHF.R.U32.HI R54, RZ, 0x10, R49 ;  /* 0x00000010ff368819 */ /* 0x000fe20000011631 */
[----:B------:R-:W-:Y:S01]  /*5560*/  @!P0 HADD2.F32 R46, -RZ, R43.H0_H0 ;  /* 0x2000002bff2e8230 */ /* 0x000fe20000004100 */
[----:B------:R-:W-:Y:S01]  /*5570*/  @!P0 SHF.R.U64 R58, R50, 0x10, R51 ;  /* 0x00000010323a8819 */ /* 0x000fe20000001233 */
[----:B------:R-:W-:Y:S01]  /*5580*/  @!P0 HADD2.F32 R49, -RZ, R52.H1_H1 ;  /* 0x30000034ff318230 */ /* 0x000fe20000004100 */
[-C--:B------:R-:W-:Y:S01]  /*5590*/  @!P0 FMUL.FTZ R148, R48, R47.reuse ;  /* 0x0000002f30948220 */ /* 0x080fe20000410000 */
[----:B------:R-:W-:Y:S01]  /*55a0*/  @!P0 HADD2.F32 R50, -RZ, R55.H1_H1 ;  /* 0x30000037ff328230 */ /* 0x000fe20000004100 */
[C---:B------:R-:W-:Y:S01]  /*55b0*/  @!P0 FMUL.FTZ R0, R46.reuse, R47 ;  /* 0x0000002f2e008220 */ /* 0x040fe20000410000 */
[----:B------:R-:W-:Y:S01]  /*55c0*/  @!P0 MOV R55, R82 ;  /* 0x0000005200378202 */ /* 0x000fe20000000f00 */
[----:B------:R-:W-:Y:S01]  /*55d0*/  @!P0 FFMA.FTZ R148, R46, R49, -R148 ;  /* 0x000000312e948223 */ /* 0x000fe20000010894 */
[----:B------:R-:W-:Y:S01]  /*55e0*/  @!P0 HADD2.F32 R46, -RZ, R43.H1_H1 ;  /* 0x3000002bff2e8230 */ /* 0x000fe20000004100 */
[----:B------:R-:W-:Y:S01]  /*55f0*/  @!P0 FMUL.FTZ R149, R50, R45 ;  /* 0x0000002d32958220 */ /* 0x000fe20000410000 */
[----:B------:R-:W-:Y:S01]  /*5600*/  @!P0 SHF.R.U32.HI R41, RZ, 0x10, R41 ;  /* 0x00000010ff298819 */ /* 0x000fe20000011629 */
[----:B------:R-:W-:Y:S01]  /*5610*/  @!P0 FFMA.FTZ R0, R48, R49, R0 ;  /* 0x0000003130008223 */ /* 0x000fe20000010000 */
[----:B------:R-:W-:Y:S01]  /*5620*/  @!P0 SHF.R.U32.HI R61, RZ, 0x10, R51 ;  /* 0x00000010ff3d8819 */ /* 0x000fe20000011633 */
[C---:B------:R-:W-:Y:S01]  /*5630*/  @!P0 FMUL.FTZ R2, R46.reuse, R45 ;  /* 0x0000002d2e028220 */ /* 0x040fe20000410000 */
[----:B------:R-:W-:Y:S01]  /*5640*/  @!P0 HADD2.F32 R51, -RZ, R53.H0_H0 ;  /* 0x20000035ff338230 */ /* 0x000fe20000004100 */
[----:B------:R-:W-:Y:S01]  /*5650*/  @!P0 IMAD.MOV.U32 R53, RZ, RZ, R81 ;  /* 0x000000ffff358224 */ /* 0x000fe200078e0051 */
[----:B------:R-:W-:Y:S01]  /*5660*/  @!P0 MOV R45, R29 ;  /* 0x0000001d002d8202 */ /* 0x000fe20000000f00 */
[----:B------:R-:W-:Y:S02]  /*5670*/  @!P0 HADD2.F32 R43, -RZ, R44.H0_H0 ;  /* 0x2000002cff2b8230 */ /* 0x000fe40000004100 */
[-C--:B------:R-:W-:Y:S01]  /*5680*/  @!P0 FFMA.FTZ R149, R46, R51.reuse, -R149 ;  /* 0x000000332e958223 */ /* 0x080fe20000010895 */
[----:B------:R-:W-:Y:S01]  /*5690*/  @!P0 HADD2.F32 R48, -RZ, R53.H0_H0 ;  /* 0x20000035ff308230 */ /* 0x000fe20000004100 */
[----:B------:R-:W-:Y:S01]  /*56a0*/  @!P0 FFMA.FTZ R2, R50, R51, R2 ;  /* 0x0000003332028223 */ /* 0x000fe20000010002 */
[----:B------:R-:W-:Y:S02]  /*56b0*/  @!P0 HADD2.F32 R44, -RZ, R41.H0_H0 ;  /* 0x20000029ff2c8230 */ /* 0x000fe40000004100 */
[----:B------:R-:W-:Y:S01]  /*56c0*/  @!P0 HADD2.F32 R53, -RZ, R53.H1_H1 ;  /* 0x30000035ff358230 */ /* 0x000fe20000004100 */
[----:B------:R-:W-:Y:S01]  /*56d0*/  @!P0 FMUL.FTZ R154, R48, R43 ;  /* 0x0000002b309a8220 */ /* 0x000fe20000410000 */
[--C-:B------:R-:W-:Y:S01]  /*56e0*/  @!P0 HADD2.F32 R41, -RZ, R45.reuse.H1_H1 ;  /* 0x3000002dff298230 */ /* 0x100fe20000004100 */
[----:B------:R-:W-:Y:S01]  /*56f0*/  @!P0 F2FP.PACK_AB R148, R149, R148 ;  /* 0x000000949594823e */ /* 0x000fe200000000ff */
[----:B------:R-:W-:Y:S01]  /*5700*/  @!P0 HADD2.F32 R49, -RZ, R52.H0_H0 ;  /* 0x20000034ff318230 */ /* 0x000fe20000004100 */
[-C--:B------:R-:W-:Y:S01]  /*5710*/  @!P0 FMUL.FTZ R155, R53, R44.reuse ;  /* 0x0000002c359b8220 */ /* 0x080fe20000410000 */
[----:B------:R-:W-:Y:S01]  /*5720*/  @!P0 HADD2.F32 R52, -RZ, R54.H0_H0 ;  /* 0x20000036ff348230 */ /* 0x000fe20000004100 */
[----:B------:R-:W-:Y:S01]  /*5730*/  @!P0 IMAD.MOV.U32 R54, RZ, RZ, R83 ;  /* 0x000000ffff368224 */ /* 0x000fe200078e0053 */
[----:B------:R-:W-:Y:S01]  /*5740*/  @!P0 HADD2.F32 R46, -RZ, R45.H0_H0 ;  /* 0x2000002dff2e8230 */ /* 0x000fe20000004100 */
[C---:B------:R-:W-:Y:S01]  /*5750*/  @!P0 FMUL.FTZ R4, R41.reuse, R44 ;  /* 0x0000002c29048220 */ /* 0x040fe20000410000 */
[----:B------:R-:W-:Y:S01]  /*5760*/  @!P0 MOV R45, R31 ;  /* 0x0000001f002d8202 */ /* 0x000fe20000000f00 */
[----:B------:R-:W-:Y:S01]  /*5770*/  @!P0 FFMA.FTZ R155, R41, R52, -R155 ;  /* 0x00000034299b8223 */ /* 0x000fe2000001089b */
[----:B------:R-:W-:Y:S01]  /*5780*/  @!P0 HADD2.F32 R59, -RZ, R54.H1_H1 ;  /* 0x30000036ff3b8230 */ /* 0x000fe20000004100 */
[C---:B------:R-:W-:Y:S01]  /*5790*/  @!P0 FMUL.FTZ R3, R46.reuse, R43 ;  /* 0x0000002b2e038220 */ /* 0x040fe20000410000 */
[----:B------:R-:W-:Y:S01]  /*57a0*/  @!P0 HADD2.F32 R41, -RZ, R40.H0_H0 ;  /* 0x20000028ff298230 */ /* 0x000fe20000004100 */
[-C--:B------:R-:W-:Y:S01]  /*57b0*/  @!P0 FFMA.FTZ R154, R46, R49.reuse, -R154 ;  /* 0x000000312e9a8223 */ /* 0x080fe2000001089a */
[----:B------:R-:W-:Y:S01]  /*57c0*/  @!P0 HADD2.F32 R61, -RZ, R61.H0_H0 ;  /* 0x2000003dff3d8230 */ /* 0x000fe20000004100 */
[----:B------:R-:W-:Y:S01]  /*57d0*/  @!P0 FFMA.FTZ R3, R48, R49, R3 ;  /* 0x0000003130038223 */ /* 0x000fe20000010003 */
[----:B------:R-:W-:Y:S01]  /*57e0*/  @!P0 HADD2.F32 R40, -RZ, R45.H1_H1 ;  /* 0x3000002dff288230 */ /* 0x000fe20000004100 */
[-C--:B------:R-:W-:Y:S01]  /*57f0*/  @!P0 FMUL.FTZ R157, R59, R41.reuse ;  /* 0x000000293b9d8220 */ /* 0x080fe20000410000 */
[----:B------:R-:W-:Y:S01]  /*5800*/  @!P0 MOV R28, R148 ;  /* 0x00000094001c8202 */ /* 0x000fe20000000f00 */
[----:B------:R-:W-:Y:S01]  /*5810*/  @!P0 FFMA.FTZ R4, R53, R52, R4 ;  /* 0x0000003435048223 */ /* 0x000fe20000010004 */
[----:B------:R-:W-:Y:S01]  /*5820*/  @!P0 F2FP.PACK_AB R155, R155, R154 ;  /* 0x0000009a9b9b823e */ /* 0x000fe200000000ff */
[----:B------:R-:W-:Y:S01]  /*5830*/  @!P0 FMUL.FTZ R8, R40, R41 ;  /* 0x0000002928088220 */ /* 0x000fe20000410000 */
[----:B------:R-:W-:Y:S01]  /*5840*/  @!P0 F2FP.PACK_AB R149, R2, R0 ;  /* 0x000000000295823e */ /* 0x000fe200000000ff */
[----:B------:R-:W-:Y:S01]  /*5850*/  @!P0 FFMA.FTZ R157, R40, R61, -R157 ;  /* 0x0000003d289d8223 */ /* 0x000fe2000001089d */
[--C-:B------:R-:W-:Y:S01]  /*5860*/  @!P0 HADD2.F32 R43, -RZ, R39.reuse.H1_H1 ;  /* 0x30000027ff2b8230 */ /* 0x100fe20000004100 */
[----:B------:R-:W-:Y:S01]  /*5870*/  @!P0 MOV R29, R155 ;  /* 0x0000009b001d8202 */ /* 0x000fe20000000f00 */
[----:B------:R-:W-:Y:S01]  /*5880*/  @!P0 HADD2.F32 R40, -RZ, R39.H0_H0 ;  /* 0x20000027ff288230 */ /* 0x000fe20000004100 */
[----:B------:R-:W-:Y:S01]  /*5890*/  @!P0 IMAD.MOV.U32 R39, RZ, RZ, R30 ;  /* 0x000000ffff278224 */ /* 0x000fe200078e001e */
[----:B------:R-:W-:Y:S01]  /*58a0*/  @!P0 HADD2.F32 R60, -RZ, R54.H0_H0 ;  /* 0x20000036ff3c8230 */ /* 0x000fe20000004100 */
[----:B------:R-:W-:Y:S01]  /*58b0*/  @!P0 MOV R80, R149 ;  /* 0x0000009500508202 */ /* 0x000fe20000000f00 */
[--C-:B------:R-:W-:Y:S01]  /*58c0*/  @!P0 HADD2.F32 R54, -RZ, R55.reuse.H0_H0 ;  /* 0x20000037ff368230 */ /* 0x100fe20000004100 */
[----:B------:R-:W-:Y:S01]  /*58d0*/  @!P0 F2FP.PACK_AB R154, R4, R3 ;  /* 0x00000003049a823e */ /* 0x000fe200000000ff */
[----:B------:R-:W-:Y:S01]  /*58e0*/  @!P0 HADD2.F32 R55, -RZ, R55.H1_H1 ;  /* 0x30000037ff378230 */ /* 0x000fe20000004100 */
[----:B------:R-:W-:Y:S01]  /*58f0*/  @!P0 FMUL.FTZ R156, R60, R43 ;  /* 0x0000002b3c9c8220 */ /* 0x000fe20000410000 */
[--C-:B------:R-:W-:Y:S01]  /*5900*/  @!P0 HADD2.F32 R41, -RZ, R39.reuse.H0_H0 ;  /* 0x20000027ff298230 */ /* 0x100fe20000004100 */
[----:B------:R-:W-:Y:S01]  /*5910*/  @!P0 FMUL.FTZ R158, R54, R40 ;  /* 0x00000028369e8220 */ /* 0x000fe20000410000 */
[----:B------:R-:W-:Y:S01]  /*5920*/  @!P0 HADD2.F32 R39, -RZ, R39.H1_H1 ;  /* 0x30000027ff278230 */ /* 0x000fe20000004100 */
[----:B------:R-:W-:Y:S01]  /*5930*/  @!P0 FMUL.FTZ R159, R55, R42 ;  /* 0x0000002a379f8220 */ /* 0x000fe20000410000 */
[----:B------:R-:W-:Y:S01]  /*5940*/  @!P0 HADD2.F32 R58, -RZ, R58.H0_H0 ;  /* 0x2000003aff3a8230 */ /* 0x000fe20000004100 */
[C---:B------:R-:W-:Y:S01]  /*5950*/  @!P0 FMUL.FTZ R5, R41.reuse, R40 ;  /* 0x0000002829058220 */ /* 0x040fe20000410000 */
[----:B------:R-:W-:Y:S01]  /*5960*/  @!P0 HADD2.F32 R44, -RZ, R45.H0_H0 ;  /* 0x2000002dff2c8230 */ /* 0x000fe20000004100 */
[----:B------:R-:W-:Y:S02]  /*5970*/  @!P0 FFMA.FTZ R158, R41, R56, -R158 ;  /* 0x00000038299e8223 */ /* 0x000fe4000001089e */
[C---:B------:R-:W-:Y:S02]  /*5980*/  @!P0 FFMA.FTZ R159, R39.reuse, R58, -R159 ;  /* 0x0000003a279f8223 */ /* 0x040fe4000001089f */
[----:B------:R-:W-:Y:S02]  /*5990*/  @!P0 FFMA.FTZ R156, R44, R57, -R156 ;  /* 0x000000392c9c8223 */ /* 0x000fe4000001089c */
[----:B------:R-:W-:Y:S01]  /*59a0*/  @!P0 FMUL.FTZ R6, R39, R42 ;  /* 0x0000002a27068220 */ /* 0x000fe20000410000 */
[----:B------:R-:W-:Y:S01]  /*59b0*/  @!P0 F2FP.PACK_AB R159, R159, R158 ;  /* 0x0000009e9f9f823e */ /* 0x000fe200000000ff */
        /* <DEDUP_REMOVED lines=15> */
.L_x_1052:
[----:B------:R-:W-:Y:S05]  /*5ab0*/  BSYNC B0 ;  /* 0x0000000000007941 */ /* 0x000fea0003800000 */
.L_x_1051:
[----:B------:R-:W-:Y:S11]  /*5ac0*/  ISETP.GE.AND P0, PT, R11, c[0x0][0x1d4], PT ;  /* 0x000075000b007a0c */ /* 0x000ff60003f06270 */
[----:B------:R-:W-:Y:S02]  /*5ad0*/  @!UPT UIADD3 URZ, URZ, URZ, URZ ;  /* 0x0000003f3f3ff290 */ /* 0x000fe4000fffe03f */
[----:B------:R-:W-:-:S05]  /*5ae0*/  @P0 BRA `(.L_x_1050) ;  /* 0x000006f000000947 */ /* 0x000fca0003800000 */
[----:B------:R-:W2:Y:S01]  /*5af0*/  LDS.128 R56, [R111+0xa080] ;  /* 0x00a080006f387984 */ /* 0x000ea20000000c00 */
[----:B------:R-:W-:Y:S02]  /*5b00*/  ISETP.GE.AND P2, PT, R115, c[0x0][0x1d4], PT ;  /* 0x0000750073007a0c */ /* 0x000fe40003f46270 */
[C---:B------:R-:W-:Y:S04]  /*5b10*/  IADD3 R61, P1, P0, R90.reuse, UR46, R118 ;  /* 0x0000002e5a3d7c10 */ /* 0x040fe8000f83e076 */
[C---:B------:R-:W-:Y:S01]  /*5b20*/  IADD3.X R60, R127.reuse, UR11, R105, P1, P0 ;  /* 0x0000000b7f3c7c10 */ /* 0x040fe20008fe0469 */
[----:B-1----:R-:W1:Y:S06]  /*5b30*/  LDS.128 R28, [R112+0xa080] ;  /* 0x00a08000701c7984 */ /* 0x002e6c0000000c00 */
        /* <DEDUP_REMOVED lines=10> */
[----:B------:R-:W-:Y:S01]  /*5be0*/  @!P0 IMAD.MOV.U32 R48, RZ, RZ, R59 ;  /* 0x000000ffff308224 */ /* 0x000fe200078e003b */
[----:B------:R-:W-:Y:S01]  /*5bf0*/  @!P0 SHF.R.U64 R34, R34, 0x10, R35 ;  /* 0x0000001022228819 */ /* 0x000fe20000001223 */
[----:B------:R-:W-:Y:S01]  /*5c00*/  @!P0 HADD2.F32 R41, -RZ, R38.H1_H1 ;  /* 0x30000026ff298230 */ /* 0x000fe20000004100 */
[----:B------:R-:W-:Y:S01]  /*5c10*/  @!P0 SHF.R.U64 R39, R32, 0x10, R33 ;  /* 0x0000001020278819 */ /* 0x000fe20000001221 */
[--C-:B------:R-:W-:Y:S01]  /*5c20*/  @!P0 HADD2.F32 R42, -RZ, R44.reuse.H0_H0 ;  /* 0x2000002cff2a8230 */ /* 0x100fe20000004100 */
[----:B------:R-:W-:Y:S01]  /*5c30*/  @!P0 SHF.R.U32.HI R32, RZ, 0x10, R35 ;  /* 0x00000010ff208819 */ /* 0x000fe20000011623 */
[----:B------:R-:W-:Y:S01]  /*5c40*/  @!P0 HADD2.F32 R43, -RZ, R79.H1_H1 ;  /* 0x3000004fff2b8230 */ /* 0x000fe20000004100 */
[----:B-1----:R-:W-:Y:S01]  /*5c50*/  @!P0 MOV R35, R28 ;  /* 0x0000001c00238202 */ /* 0x002fe20000000f00 */
[----:B------:R-:W-:Y:S01]  /*5c60*/  @!P0 HADD2.F32 R39, -RZ, R39.H0_H0 ;  /* 0x20000027ff278230 */ /* 0x000fe20000004100 */
[----:B------:R-:W-:Y:S01]  /*5c70*/  @!P0 FMUL.FTZ R60, R42, R41 ;  /* 0x000000292a3c8220 */ /* 0x000fe20000410000 */
[----:B------:R-:W-:Y:S01]  /*5c80*/  @!P0 HADD2.F32 R44, -RZ, R44.H1_H1 ;  /* 0x3000002cff2c8230 */ /* 0x000fe20000004100 */
[----:B------:R-:W-:Y:S01]  /*5c90*/  @!P0 SHF.R.U32.HI R33, RZ, 0x10, R33 ;  /* 0x00000010ff218819 */ /* 0x000fe20000011621 */
[--C-:B------:R-:W-:Y:S01]  /*5ca0*/  @!P0 HADD2.F32 R40, -RZ, R35.reuse.H0_H0 ;  /* 0x20000023ff288230 */ /* 0x100fe20000004100 */
[----:B------:R-:W-:Y:S01]  /*5cb0*/  @!P0 MOV R50, R58 ;  /* 0x0000003a00328202 */ /* 0x000fe20000000f00 */
[--C-:B------:R-:W-:Y:S01]  /*5cc0*/  @!P0 HADD2.F32 R54, -RZ, R48.reuse.H1_H1 ;  /* 0x30000030ff368230 */ /* 0x100fe20000004100 */
[----:B------:R-:W-:Y:S01]  /*5cd0*/  @!P0 FMUL.FTZ R61, R44, R39 ;  /* 0x000000272c3d8220 */ /* 0x000fe20000410000 */
[----:B------:R-:W-:Y:S01]  /*5ce0*/  @!P0 HADD2.F32 R52, -RZ, R48.H0_H0 ;  /* 0x20000030ff348230 */ /* 0x000fe20000004100 */
[C---:B------:R-:W-:Y:S01]  /*5cf0*/  @!P0 FMUL.FTZ R0, R40.reuse, R41 ;  /* 0x0000002928008220 */ /* 0x040fe20000410000 */
[----:B------:R-:W-:Y:S01]  /*5d00*/  @!P0 HADD2.F32 R48, -RZ, R50.H0_H0 ;  /* 0x20000032ff308230 */ /* 0x000fe20000004100 */
[-C--:B------:R-:W-:Y:S01]  /*5d10*/  @!P0 FFMA.FTZ R60, R40, R43.reuse, -R60 ;  /* 0x0000002b283c8223 */ /* 0x080fe2000001083c */
[----:B------:R-:W-:Y:S01]  /*5d20*/  @!P0 HADD2.F32 R40, -RZ, R35.H1_H1 ;  /* 0x30000023ff288230 */ /* 0x000fe20000004100 */
[----:B------:R-:W-:Y:S01]  /*5d30*/  @!P0 FFMA.FTZ R0, R42, R43, R0 ;  /* 0x0000002b2a008223 */ /* 0x000fe20000010000 */
[--C-:B------:R-:W-:Y:S01]  /*5d40*/  @!P0 SHF.R.U64 R45, R72, 0x10, R73.reuse ;  /* 0x00000010482d8819 */ /* 0x100fe20000001249 */
[--C-:B------:R-:W-:Y:S01]  /*5d50*/  @!P0 HADD2.F32 R42, -RZ, R47.reuse.H0_H0 ;  /* 0x2000002fff2a8230 */ /* 0x100fe20000004100 */
[----:B------:R-:W-:Y:S01]  /*5d60*/  @!P0 SHF.R.U32.HI R46, RZ, 0x10, R73 ;  /* 0x00000010ff2e8819 */ /* 0x000fe20000011649 */
[----:B------:R-:W-:Y:S01]  /*5d70*/  @!P0 FMUL.FTZ R2, R40, R39 ;  /* 0x0000002728028220 */ /* 0x000fe20000410000 */
[----:B------:R-:W-:Y:S01]  /*5d80*/  @!P0 MOV R39, R29 ;  /* 0x0000001d00278202 */ /* 0x000fe20000000f00 */
[----:B------:R-:W-:Y:S01]  /*5d90*/  @!P0 HADD2.F32 R47, -RZ, R47.H1_H1 ;  /* 0x3000002fff2f8230 */ /* 0x000fe20000004100 */
[--C-:B------:R-:W-:Y:S01]  /*5da0*/  @!P0 SHF.R.U32.HI R55, RZ, 0x10, R75.reuse ;  /* 0x00000010ff378819 */ /* 0x100fe2000001164b */
[----:B------:R-:W-:Y:S01]  /*5db0*/  @!P0 HADD2.F32 R35, -RZ, R38.H0_H0 ;  /* 0x20000026ff238230 */ /* 0x000fe20000004100 */
[----:B------:R-:W-:Y:S01]  /*5dc0*/  @!P0 SHF.R.U64 R51, R74, 0x10, R75 ;  /* 0x000000104a338819 */ /* 0x000fe2000000124b */
[----:B------:R-:W-:Y:S02]  /*5dd0*/  @!P0 HADD2.F32 R38, -RZ, R33.H0_H0 ;  /* 0x20000021ff268230 */ /* 0x000fe40000004100 */
[----:B------:R-:W-:Y:S01]  /*5de0*/  @!P0 HADD2.F32 R45, -RZ, R45.H0_H0 ;  /* 0x2000002dff2d8230 */ /* 0x000fe20000004100 */
[----:B------:R-:W-:Y:S01]  /*5df0*/  @!P0 FMUL.FTZ R90, R42, R35 ;  /* 0x000000232a5a8220 */ /* 0x000fe20000410000 */
[--C-:B------:R-:W-:Y:S01]  /*5e00*/  @!P0 HADD2.F32 R33, -RZ, R39.reuse.H1_H1 ;  /* 0x30000027ff218230 */ /* 0x100fe20000004100 */
[-C--:B------:R-:W-:Y:S01]  /*5e10*/  @!P0 FMUL.FTZ R127, R47, R38.reuse ;  /* 0x000000262f7f8220 */ /* 0x080fe20000410000 */
[----:B------:R-:W-:Y:S01]  /*5e20*/  @!P0 HADD2.F32 R46, -RZ, R46.H0_H0 ;  /* 0x2000002eff2e8230 */ /* 0x000fe20000004100 */
[----:B------:R-:W-:Y:S01]  /*5e30*/  @!P0 FFMA.FTZ R61, R40, R45, -R61 ;  /* 0x0000002d283d8223 */ /* 0x000fe2000001083d */
[----:B------:R-:W-:Y:S01]  /*5e40*/  @!P0 HADD2.F32 R40, -RZ, R39.H0_H0 ;  /* 0x20000027ff288230 */ /* 0x000fe20000004100 */
[C---:B------:R-:W-:Y:S01]  /*5e50*/  @!P0 FMUL.FTZ R4, R33.reuse, R38 ;  /* 0x0000002621048220 */ /* 0x040fe20000410000 */
[----:B------:R-:W-:Y:S01]  /*5e60*/  @!P0 MOV R39, R31 ;  /* 0x0000001f00278202 */ /* 0x000fe20000000f00 */
[----:B------:R-:W-:Y:S01]  /*5e70*/  @!P0 FFMA.FTZ R127, R33, R46, -R127 ;  /* 0x0000002e217f8223 */ /* 0x000fe2000001087f */
[----:B------:R-:W-:Y:S01]  /*5e80*/  @!P0 HADD2.F32 R33, -RZ, R32.H0_H0 ;  /* 0x20000020ff218230 */ /* 0x000fe20000004100 */
[----:B------:R-:W-:Y:S01]  /*5e90*/  @!P0 FMUL.FTZ R3, R40, R35 ;  /* 0x0000002328038220 */ /* 0x000fe20000410000 */
[----:B------:R-:W-:Y:S01]  /*5ea0*/  @!P0 HADD2.F32 R55, -RZ, R55.H0_H0 ;  /* 0x20000037ff378230 */ /* 0x000fe20000004100 */
[----:B------:R-:W-:Y:S01]  /*5eb0*/  @!P0 FFMA.FTZ R2, R44, R45, R2 ;  /* 0x0000002d2c028223 */ /* 0x000fe20000010002 */
[--C-:B------:R-:W-:Y:S01]  /*5ec0*/  @!P0 HADD2.F32 R32, -RZ, R39.reuse.H1_H1 ;  /* 0x30000027ff208230 */ /* 0x100fe20000004100 */
[-C--:B------:R-:W-:Y:S01]  /*5ed0*/  @!P0 FMUL.FTZ R149, R54, R33.reuse ;  /* 0x0000002136958220 */ /* 0x080fe20000410000 */
[----:B------:R-:W-:Y:S01]  /*5ee0*/  @!P0 HADD2.F32 R38, -RZ, R39.H0_H0 ;  /* 0x20000027ff268230 */ /* 0x000fe20000004100 */
[----:B------:R-:W-:Y:S01]  /*5ef0*/  @!P0 F2FP.PACK_AB R60, R61, R60 ;  /* 0x0000003c3d3c823e */ /* 0x000fe200000000ff */
[--C-:B------:R-:W-:Y:S01]  /*5f00*/  @!P0 HADD2.F32 R35, -RZ, R37.reuse.H1_H1 ;  /* 0x30000025ff238230 */ /* 0x100fe20000004100 */
[----:B------:R-:W-:Y:S01]  /*5f10*/  @!P0 FMUL.FTZ R8, R32, R33 ;  /* 0x0000002120088220 */ /* 0x000fe20000410000 */
[----:B------:R-:W-:Y:S01]  /*5f20*/  @!P0 F2FP.PACK_AB R61, R2, R0 ;  /* 0x00000000023d823e */ /* 0x000fe200000000ff */
[----:B------:R-:W-:Y:S01]  /*5f30*/  @!P0 FFMA.FTZ R149, R32, R55, -R149 ;  /* 0x0000003720958223 */ /* 0x000fe20000010895 */
[----:B------:R-:W-:Y:S01]  /*5f40*/  @!P0 MOV R28, R60 ;  /* 0x0000003c001c8202 */ /* 0x000fe20000000f00 */
[----:B------:R-:W-:Y:S01]  /*5f50*/  @!P0 IMAD.MOV.U32 R32, RZ, RZ, R30 ;  /* 0x000000ffff208224 */ /* 0x000fe200078e001e */
[----:B------:R-:W-:Y:S01]  /*5f60*/  @!P0 MOV R56, R61 ;  /* 0x0000003d00388202 */ /* 0x000fe20000000f00 */
[-C--:B------:R-:W-:Y:S01]  /*5f70*/  @!P0 FMUL.FTZ R148, R52, R35.reuse ;  /* 0x0000002334948220 */ /* 0x080fe20000410000 */
[----:B------:R-:W-:Y:S01]  /*5f80*/  @!P0 HADD2.F32 R50, -RZ, R50.H1_H1 ;  /* 0x30000032ff328230 */ /* 0x000fe20000004100 */
[----:B------:R-:W-:Y:S01]  /*5f90*/  @!P0 FMUL.FTZ R7, R38, R35 ;  /* 0x0000002326078220 */ /* 0x000fe20000410000 */
        /* <DEDUP_REMOVED lines=36> */
.L_x_1050:
[----:B------:R-:W-:Y:S05]  /*61e0*/  BSYNC B1 ;  /* 0x0000000000017941 */ /* 0x000fea0003800000 */
.L_x_1049:
[----:B-1----:R-:W-:Y:S04]  /*61f0*/  IADD3 R56, P0, R142, UR58, RZ ;  /* 0x0000003a8e387c10 */ /* 0x002fe8000ff1e0ff */
[----:B------:R-:W-:Y:S01]  /*6200*/  IADD3.X R57, R101, UR43, RZ, P0, !PT ;  /* 0x0000002b65397c10 */ /* 0x000fe200087fe4ff */
[----:B------:R-:W-:-:S05]  /*6210*/  @P3 BRA `(.L_x_1038) ;  /* 0x0000114000003947 */ /* 0x000fca0003800000 */
[----:B------:R-:W-:Y:S01]  /*6220*/  ISETP.GE.AND P0, PT, R14, c[0x0][0x1d4], PT ;  /* 0x000075000e007a0c */ /* 0x000fe20003f06270 */
[----:B------:R-:W-:Y:S01]  /*6230*/  @!UPT UIADD3 URZ, URZ, URZ, URZ ;  /* 0x0000003f3f3ff290 */ /* 0x000fe2000fffe03f */
[----:B------:R-:W-:Y:S11]  /*6240*/  BSSY B0, `(.L_x_1053) ;  /* 0x0000071000007945 */ /* 0x000ff60003800000 */
        /* <DEDUP_REMOVED lines=14> */
[----:B-1----:R-:W-:Y:S01]  /*6330*/  @!P0 IMAD.MOV.U32 R39, RZ, RZ, R53 ;  /* 0x000000ffff278224 */ /* 0x002fe200078e0035 */
[----:B------:R-:W-:Y:S01]  /*6340*/  @!P0 MOV R37, R52 ;  /* 0x0000003400258202 */ /* 0x000fe20000000f00 */
[----:B------:R-:W-:Y:S01]  /*6350*/  @!P0 IMAD.MOV.U32 R41, RZ, RZ, R55 ;  /* 0x000000ffff298224 */ /* 0x000fe200078e0037 */
[----:B------:R-:W-:Y:S01]  /*6360*/  @!P0 SHF.R.U64 R26, R26, 0x10, R27 ;  /* 0x000000101a1a8819 */ /* 0x000fe2000000121b */
[----:B------:R-:W-:Y:S01]  /*6370*/  @!P0 HADD2.F32 R34, -RZ, R36.H1_H1 ;  /* 0x30000024ff228230 */ /* 0x000fe20000004100 */
[----:B------:R-:W-:Y:S01]  /*6380*/  @!P0 SHF.R.U64 R32, R24, 0x10, R25 ;  /* 0x0000001018208819 */ /* 0x000fe20000001219 */
[----:B------:R-:W-:Y:S01]  /*6390*/  @!P0 HADD2.F32 R35, -RZ, R37.H0_H0 ;  /* 0x20000025ff238230 */ /* 0x000fe20000004100 */
[----:B------:R-:W-:Y:S01]  /*63a0*/  @!P0 SHF.R.U32.HI R24, RZ, 0x10, R27 ;  /* 0x00000010ff188819 */ /* 0x000fe2000001161b */
[----:B------:R-:W-:Y:S01]  /*63b0*/  @!P0 HADD2.F32 R38, -RZ, R77.H1_H1 ;  /* 0x3000004dff268230 */ /* 0x000fe20000004100 */
[----:B--2---:R-:W-:Y:S01]  /*63c0*/  @!P0 MOV R27, R28 ;  /* 0x0000001c001b8202 */ /* 0x004fe20000000f00 */
[----:B------:R-:W-:Y:S01]  /*63d0*/  @!P0 HADD2.F32 R37, -RZ, R37.H1_H1 ;  /* 0x30000025ff258230 */ /* 0x000fe20000004100 */
[----:B------:R-:W-:Y:S01]  /*63e0*/  @!P0 FMUL.FTZ R50, R35, R34 ;  /* 0x0000002223328220 */ /* 0x000fe20000410000 */
[----:B------:R-:W-:Y:S01]  /*63f0*/  @!P0 SHF.R.U32.HI R25, RZ, 0x10, R25 ;  /* 0x00000010ff198819 */ /* 0x000fe20000011619 */
[----:B------:R-:W-:Y:S01]  /*6400*/  @!P0 HADD2.F32 R32, -RZ, R32.H0_H0 ;  /* 0x20000020ff208230 */ /* 0x000fe20000004100 */
[--C-:B------:R-:W-:Y:S01]  /*6410*/  @!P0 SHF.R.U32.HI R42, RZ, 0x10, R69.reuse ;  /* 0x00000010ff2a8819 */ /* 0x100fe20000011645 */
[--C-:B------:R-:W-:Y:S01]  /*6420*/  @!P0 HADD2.F32 R33, -RZ, R27.reuse.H0_H0 ;  /* 0x2000001bff218230 */ /* 0x100fe20000004100 */
[----:B------:R-:W-:Y:S01]  /*6430*/  @!P0 MOV R43, R54 ;  /* 0x00000036002b8202 */ /* 0x000fe20000000f00 */
[----:B------:R-:W-:Y:S01]  /*6440*/  @!P0 HADD2.F32 R27, -RZ, R27.H1_H1 ;  /* 0x3000001bff1b8230 */ /* 0x000fe20000004100 */
[----:B------:R-:W-:Y:S01]  /*6450*/  @!P0 FMUL.FTZ R51, R37, R32 ;  /* 0x0000002025338220 */ /* 0x000fe20000410000 */
[----:B------:R-:W-:Y:S01]  /*6460*/  @!P0 HADD2.F32 R42, -RZ, R42.H0_H0 ;  /* 0x2000002aff2a8230 */ /* 0x000fe20000004100 */
[C---:B------:R-:W-:Y:S01]  /*6470*/  @!P0 FMUL.FTZ R0, R33.reuse, R34 ;  /* 0x0000002221008220 */ /* 0x040fe20000410000 */
[----:B------:R-:W-:Y:S01]  /*6480*/  @!P0 HADD2.F32 R47, -RZ, R41.H1_H1 ;  /* 0x30000029ff2f8230 */ /* 0x000fe20000004100 */
[-C--:B------:R-:W-:Y:S01]  /*6490*/  @!P0 FFMA.FTZ R50, R33, R38.reuse, -R50 ;  /* 0x0000002621328223 */ /* 0x080fe20000010832 */
[----:B------:R-:W-:Y:S01]  /*64a0*/  @!P0 MOV R33, R29 ;  /* 0x0000001d00218202 */ /* 0x000fe20000000f00 */
[----:B------:R-:W-:Y:S01]  /*64b0*/  @!P0 FFMA.FTZ R0, R35, R38, R0 ;  /* 0x0000002623008223 */ /* 0x000fe20000010000 */
[----:B------:R-:W-:Y:S01]  /*64c0*/  @!P0 HADD2.F32 R38, -RZ, R39.H0_H0 ;  /* 0x20000027ff268230 */ /* 0x000fe20000004100 */
[----:B------:R-:W-:Y:S01]  /*64d0*/  @!P0 FMUL.FTZ R2, R27, R32 ;  /* 0x000000201b028220 */ /* 0x000fe20000410000 */
[----:B------:R-:W-:Y:S01]  /*64e0*/  @!P0 HADD2.F32 R32, -RZ, R25.H0_H0 ;  /* 0x20000019ff208230 */ /* 0x000fe20000004100 */
[----:B------:R-:W-:Y:S01]  /*64f0*/  @!P0 SHF.R.U64 R40, R68, 0x10, R69 ;  /* 0x0000001044288819 */ /* 0x000fe20000001245 */
[----:B------:R-:W-:Y:S01]  /*6500*/  @!P0 HADD2.F32 R39, -RZ, R39.H1_H1 ;  /* 0x30000027ff278230 */ /* 0x000fe20000004100 */
[--C-:B------:R-:W-:Y:S01]  /*6510*/  @!P0 SHF.R.U32.HI R49, RZ, 0x10, R71.reuse ;  /* 0x00000010ff318819 */ /* 0x100fe20000011647 */
[--C-:B------:R-:W-:Y:S01]  /*6520*/  @!P0 HADD2.F32 R25, -RZ, R33.reuse.H1_H1 ;  /* 0x30000021ff198230 */ /* 0x100fe20000004100 */
[----:B------:R-:W-:Y:S01]  /*6530*/  @!P0 SHF.R.U64 R46, R70, 0x10, R71 ;  /* 0x00000010462e8819 */ /* 0x000fe20000001247 */
[----:B------:R-:W-:Y:S01]  /*6540*/  @!P0 HADD2.F32 R34, -RZ, R33.H0_H0 ;  /* 0x20000021ff228230 */ /* 0x000fe20000004100 */
[-C--:B------:R-:W-:Y:S01]  /*6550*/  @!P0 FMUL.FTZ R73, R39, R32.reuse ;  /* 0x0000002027498220 */ /* 0x080fe20000410000 */
[----:B------:R-:W-:Y:S01]  /*6560*/  @!P0 MOV R33, R31 ;  /* 0x0000001f00218202 */ /* 0x000fe20000000f00 */
[C---:B------:R-:W-:Y:S01]  /*6570*/  @!P0 FMUL.FTZ R4, R25.reuse, R32 ;  /* 0x0000002019048220 */ /* 0x040fe20000410000 */
[----:B------:R-:W-:Y:S01]  /*6580*/  @!P0 HADD2.F32 R40, -RZ, R40.H0_H0 ;  /* 0x20000028ff288230 */ /* 0x000fe20000004100 */
[----:B------:R-:W-:Y:S01]  /*6590*/  @!P0 FFMA.FTZ R73, R25, R42, -R73 ;  /* 0x0000002a19498223 */ /* 0x000fe20000010849 */
[----:B------:R-:W-:Y:S02]  /*65a0*/  @!P0 HADD2.F32 R25, -RZ, R24.H0_H0 ;  /* 0x20000018ff198230 */ /* 0x000fe40000004100 */
[----:B------:R-:W-:Y:S01]  /*65b0*/  @!P0 HADD2.F32 R49, -RZ, R49.H0_H0 ;  /* 0x20000031ff318230 */ /* 0x000fe20000004100 */
[-C--:B------:R-:W-:Y:S01]  /*65c0*/  @!P0 FFMA.FTZ R51, R27, R40.reuse, -R51 ;  /* 0x000000281b338223 */ /* 0x080fe20000010833 */
[----:B------:R-:W-:Y:S01]  /*65d0*/  @!P0 HADD2.F32 R27, -RZ, R36.H0_H0 ;  /* 0x20000024ff1b8230 */ /* 0x000fe20000004100 */
[----:B------:R-:W-:Y:S01]  /*65e0*/  @!P0 FMUL.FTZ R75, R47, R25 ;  /* 0x000000192f4b8220 */ /* 0x000fe20000410000 */
[----:B------:R-:W-:Y:S01]  /*65f0*/  @!P0 HADD2.F32 R24, -RZ, R33.H1_H1 ;  /* 0x30000021ff188230 */ /* 0x000fe20000004100 */
[----:B------:R-:W-:Y:S01]  /*6600*/  @!P0 FFMA.FTZ R2, R37, R40, R2 ;  /* 0x0000002825028223 */ /* 0x000fe20000010002 */
[----:B------:R-:W-:Y:S01]  /*6610*/  @!P0 F2FP.PACK_AB R50, R51, R50 ;  /* 0x000000323332823e */ /* 0x000fe200000000ff */
[-C--:B------:R-:W-:Y:S01]  /*6620*/  @!P0 FMUL.FTZ R72, R38, R27.reuse ;  /* 0x0000001b26488220 */ /* 0x080fe20000410000 */
[----:B------:R-:W-:Y:S01]  /*6630*/  @!P0 HADD2.F32 R48, -RZ, R41.H0_H0 ;  /* 0x20000029ff308230 */ /* 0x000fe20000004100 */
[----:B------:R-:W-:Y:S01]  /*6640*/  @!P0 FMUL.FTZ R3, R34, R27 ;  /* 0x0000001b22038220 */ /* 0x000fe20000410000 */
[----:B------:R-:W-:Y:S01]  /*6650*/  @!P0 MOV R28, R50 ;  /* 0x00000032001c8202 */ /* 0x000fe20000000f00 */
[----:B------:R-:W-:Y:S01]  /*6660*/  @!P0 FMUL.FTZ R8, R24, R25 ;  /* 0x0000001918088220 */ /* 0x000fe20000410000 */
[----:B------:R-:W-:Y:S01]  /*6670*/  @!P0 F2FP.PACK_AB R51, R2, R0 ;  /* 0x000000000233823e */ /* 0x000fe200000000ff */
[----:B------:R-:W-:Y:S01]  /*6680*/  @!P0 FFMA.FTZ R75, R24, R49, -R75 ;  /* 0x00000031184b8223 */ /* 0x000fe2000001084b */
[--C-:B------:R-:W-:Y:S02]  /*6690*/  @!P0 HADD2.F32 R27, -RZ, R19.reuse.H1_H1 ;  /* 0x30000013ff1b8230 */ /* 0x100fe40000004100 */
[----:B------:R-:W-:Y:S01]  /*66a0*/  @!P0 HADD2.F32 R24, -RZ, R19.H0_H0 ;  /* 0x20000013ff188230 */ /* 0x000fe20000004100 */
[----:B------:R-:W-:Y:S01]  /*66b0*/  @!P0 IMAD.MOV.U32 R19, RZ, RZ, R30 ;  /* 0x000000ffff138224 */ /* 0x000fe200078e001e */
[--C-:B------:R-:W-:Y:S01]  /*66c0*/  @!P0 HADD2.F32 R41, -RZ, R43.reuse.H0_H0 ;  /* 0x2000002bff298230 */ /* 0x100fe20000004100 */
[----:B------:R-:W-:Y:S01]  /*66d0*/  @!P0 FMUL.FTZ R74, R48, R27 ;  /* 0x0000001b304a8220 */ /* 0x000fe20000410000 */
[----:B------:R-:W-:Y:S01]  /*66e0*/  @!P0 HADD2.F32 R43, -RZ, R43.H1_H1 ;  /* 0x3000002bff2b8230 */ /* 0x000fe20000004100 */
[----:B------:R-:W-:Y:S01]  /*66f0*/  @!P0 MOV R52, R51 ;  /* 0x0000003300348202 */ /* 0x000fe20000000f00 */
[----:B------:R-:W-:Y:S01]  /*6700*/  @!P0 HADD2.F32 R26, -RZ, R26.H0_H0 ;  /* 0x2000001aff1a8230 */ /* 0x000fe20000004100 */
[----:B------:R-:W-:Y:S01]  /*6710*/  @!P0 FMUL.FTZ R78, R41, R24 ;  /* 0x00000018294e8220 */ /* 0x000fe20000410000 */
[----:B------:R-:W-:Y:S02]  /*6720*/  @!P0 HADD2.F32 R35, -RZ, R77.H0_H0 ;  /* 0x2000004dff238230 */ /* 0x000fe40000004100 */
[--C-:B------:R-:W-:Y:S01]  /*6730*/  @!P0 HADD2.F32 R25, -RZ, R19.reuse.H0_H0 ;  /* 0x20000013ff198230 */ /* 0x100fe20000004100 */
[----:B------:R-:W-:Y:S01]  /*6740*/  @!P0 FMUL.FTZ R79, R43, R26 ;  /* 0x0000001a2b4f8220 */ /* 0x000fe20000410000 */
[----:B------:R-:W-:Y:S01]  /*6750*/  @!P0 HADD2.F32 R44, -RZ, R76.H0_H0 ;  /* 0x2000004cff2c8230 */ /* 0x000fe20000004100 */
[-C--:B------:R-:W-:Y:S01]  /*6760*/  @!P0 FFMA.FTZ R3, R38, R35.reuse, R3 ;  /* 0x0000002326038223 */ /* 0x080fe20000010003 */
[----:B------:R-:W-:Y:S01]  /*6770*/  @!P0 HADD2.F32 R19, -RZ, R19.H1_H1 ;  /* 0x30000013ff138230 */ /* 0x000fe20000004100 */
[C---:B------:R-:W-:Y:S01]  /*6780*/  @!P0 FMUL.FTZ R5, R25.reuse, R24 ;  /* 0x0000001819058220 */ /* 0x040fe20000410000 */
[----:B------:R-:W-:Y:S01]  /*6790*/  @!P0 HADD2.F32 R46, -RZ, R46.H0_H0 ;  /* 0x2000002eff2e8230 */ /* 0x000fe20000004100 */
[----:B------:R-:W-:Y:S01]  /*67a0*/  @!P0 FFMA.FTZ R78, R25, R44, -R78 ;  /* 0x0000002c194e8223 */ /* 0x000fe2000001084e */
[----:B------:R-:W-:Y:S01]  /*67b0*/  @!P0 HADD2.F32 R45, -RZ, R76.H1_H1 ;  /* 0x3000004cff2d8230 */ /* 0x000fe20000004100 */
[----:B------:R-:W-:Y:S01]  /*67c0*/  @!P0 FFMA.FTZ R72, R34, R35, -R72 ;  /* 0x0000002322488223 */ /* 0x000fe20000010848 */
[----:B------:R-:W-:Y:S01]  /*67d0*/  @!P0 HADD2.F32 R32, -RZ, R33.H0_H0 ;  /* 0x20000021ff208230 */ /* 0x000fe20000004100 */
[----:B------:R-:W-:Y:S02]  /*67e0*/  @!P0 FFMA.FTZ R79, R19, R46, -R79 ;  /* 0x0000002e134f8223 */ /* 0x000fe4000001084f */
[----:B------:R-:W-:Y:S01]  /*67f0*/  @!P0 FFMA.FTZ R4, R39, R42, R4 ;  /* 0x0000002a27048223 */ /* 0x000fe20000010004 */
[----:B------:R-:W-:Y:S01]  /*6800*/  @!P0 F2FP.PACK_AB R73, R73, R72 ;  /* 0x000000484949823e */ /* 0x000fe200000000ff */
[C---:B------:R-:W-:Y:S01]  /*6810*/  @!P0 FFMA.FTZ R74, R32.reuse, R45, -R74 ;  /* 0x0000002d204a8223 */ /* 0x040fe2000001084a */
[----:B------:R-:W-:Y:S01]  /*6820*/  @!P0 F2FP.PACK_AB R79, R79, R78 ;  /* 0x0000004e4f4f823e */ /* 0x000fe200000000ff */
[----:B------:R-:W-:Y:S01]  /*6830*/  @!P0 FMUL.FTZ R6, R19, R26 ;  /* 0x0000001a13068220 */ /* 0x000fe20000410000 */
[----:B------:R-:W-:Y:S01]  /*6840*/  @!P0 MOV R29, R73 ;  /* 0x00000049001d8202 */ /* 0x000fe20000000f00 */
[----:B------:R-:W-:Y:S01]  /*6850*/  @!P0 FFMA.FTZ R5, R41, R44, R5 ;  /* 0x0000002c29058223 */ /* 0x000fe20000010005 */
[----:B------:R-:W-:Y:S01]  /*6860*/  @!P0 F2FP.PACK_AB R74, R75, R74 ;  /* 0x0000004a4b4a823e */ /* 0x000fe200000000ff */
[----:B------:R-:W-:Y:S01]  /*6870*/  @!P0 FMUL.FTZ R7, R32, R27 ;  /* 0x0000001b20078220 */ /* 0x000fe20000410000 */
[----:B------:R-:W-:Y:S01]  /*6880*/  @!P0 F2FP.PACK_AB R72, R4, R3 ;  /* 0x000000030448823e */ /* 0x000fe200000000ff */
        /* <DEDUP_REMOVED lines=12> */
.L_x_1054:
[----:B------:R-:W-:Y:S05]  /*6950*/  BSYNC B0 ;  /* 0x0000000000007941 */ /* 0x000fea0003800000 */
.L_x_1053:
[----:B------:R-:W-:Y:S11]  /*6960*/  ISETP.GE.AND P0, PT, R11, c[0x0][0x1d4], PT ;  /* 0x000075000b007a0c */ /* 0x000ff60003f06270 */
[----:B------:R-:W-:Y:S02]  /*6970*/  @!UPT UIADD3 URZ, URZ, URZ, URZ ;  /* 0x0000003f3f3ff290 */ /* 0x000fe4000fffe03f */
[----:B------:R-:W-:-:S05]  /*6980*/  @P0 BRA `(.L_x_1038) ;  /* 0x000009d000000947 */ /* 0x000fca0003800000 */
[----:B------:R-:W2:Y:S01]  /*6990*/  LDS.128 R48, [R107+0xa080] ;  /* 0x00a080006b307984 */ /* 0x000ea20000000c00 */
[----:B-1----:R-:W-:Y:S04]  /*69a0*/  IADD3 R53, P1, P0, R56, UR46, R118 ;  /* 0x0000002e38357c10 */ /* 0x002fe8000f83e076 */
[----:B------:R-:W-:Y:S02]  /*69b0*/  IADD3.X R46, R57, UR11, R105, P1, P0 ;  /* 0x0000000b392e7c10 */ /* 0x000fe40008fe0469 */
[C---:B------:R-:W-:Y:S01]  /*69c0*/  LEA R52, P0, R53.reuse, c[0x0][0x1c8], 0x1 ;  /* 0x0000720035347a11 */ /* 0x040fe200078008ff */
[----:B------:R-:W1:Y:S03]  /*69d0*/  LDS.128 R24, [R108+0xa080] ;  /* 0x00a080006c187984 */ /* 0x000e660000000c00 */
[----:B------:R-:W-:Y:S02]  /*69e0*/  LEA.HI.X R53, R53, c[0x0][0x1cc], R46, 0x1, P0 ;  /* 0x0000730035357a11 */ /* 0x000fe400000f0c2e */
[----:B------:R-:W-:Y:S11]  /*69f0*/  ISETP.GE.AND P0, PT, R11, c[0x0][0x27c], PT ;  /* 0x00009f000b007a0c */ /* 0x000ff60003f06270 */
[----:B------:R-:W-:Y:S02]  /*6a00*/  @!UPT UIADD3 URZ, URZ, URZ, URZ ;  /* 0x0000003f3f3ff290 */ /* 0x000fe4000fffe03f */
[--C-:B------:R-:W-:Y:S01]  /*6a10*/  @!P0 SHF.R.U32.HI R28, RZ, 0x10, R21.reuse ;  /* 0x00000010ff1c8819 */ /* 0x100fe20000011615 */
[--C-:B------:R-:W-:Y:S01]  /*6a20*/  @!P0 HADD2.F32 R29, -RZ, R18.reuse.H1_H1 ;  /* 0x30000012ff1d8230 */ /* 0x100fe20000004100 */
[----:B------:R-:W-:Y:S01]  /*6a30*/  @!P0 SHF.R.U64 R20, R20, 0x10, R21 ;  /* 0x0000001014148819 */ /* 0x000fe20000001215 */
[----:B------:R-:W-:Y:S01]  /*6a40*/  @!P0 HADD2.F32 R18, -RZ, R18.H0_H0 ;  /* 0x20000012ff128230 */ /* 0x000fe20000004100 */
[--C-:B------:R-:W-:Y:S01]  /*6a50*/  @!P0 SHF.R.U32.HI R19, RZ, 0x10, R23.reuse ;  /* 0x00000010ff138819 */ /* 0x100fe20000011617 */
[--C-:B------:R-:W-:Y:S01]  /*6a60*/  @!P0 HADD2.F32 R32, -RZ, R63.reuse.H0_H0 ;  /* 0x2000003fff208230 */ /* 0x100fe20000004100 */
[----:B------:R-:W-:Y:S01]  /*6a70*/  @!P0 SHF.R.U64 R22, R22, 0x10, R23 ;  /* 0x0000001016168819 */ /* 0x000fe20000001217 */
[--C-:B------:R-:W-:Y:S01]  /*6a80*/  @!P0 HADD2.F32 R39, -RZ, R62.reuse.H1_H1 ;  /* 0x3000003eff278230 */ /* 0x100fe20000004100 */
[--C-:B------:R-:W-:Y:S01]  /*6a90*/  @!P0 SHF.R.U64 R34, R64, 0x10, R65.reuse ;  /* 0x0000001040228819 */ /* 0x100fe20000001241 */
[----:B------:R-:W-:Y:S01]  /*6aa0*/  @!P0 HADD2.F32 R35, -RZ, R63.H1_H1 ;  /* 0x3000003fff238230 */ /* 0x000fe20000004100 */
[----:B------:R-:W-:Y:S01]  /*6ab0*/  @!P0 SHF.R.U32.HI R38, RZ, 0x10, R65 ;  /* 0x00000010ff268819 */ /* 0x000fe20000011641 */
[----:B------:R-:W-:Y:S01]  /*6ac0*/  @!P0 HADD2.F32 R44, -RZ, R62.H0_H0 ;  /* 0x2000003eff2c8230 */ /* 0x000fe20000004100 */
[--C-:B------:R-:W-:Y:S01]  /*6ad0*/  @!P0 SHF.R.U32.HI R47, RZ, 0x10, R67.reuse ;  /* 0x00000010ff2f8819 */ /* 0x100fe20000011643 */
[----:B------:R-:W-:Y:S01]  /*6ae0*/  @!P0 HADD2.F32 R34, -RZ, R34.H0_H0 ;  /* 0x20000022ff228230 */ /* 0x000fe20000004100 */
[----:B--2---:R-:W-:Y:S01]  /*6af0*/  @!P0 IMAD.MOV.U32 R41, RZ, RZ, R50 ;  /* 0x000000ffff298224 */ /* 0x004fe200078e0032 */
[----:B------:R-:W-:Y:S01]  /*6b00*/  @!P0 MOV R31, R49 ;  /* 0x00000031001f8202 */ /* 0x000fe20000000f00 */
[----:B------:R-:W-:Y:S01]  /*6b10*/  @!P0 HADD2.F32 R38, -RZ, R38.H0_H0 ;  /* 0x20000026ff268230 */ /* 0x000fe20000004100 */
[----:B------:R-:W-:Y:S01]  /*6b20*/  @!P0 MOV R33, R48 ;  /* 0x0000003000218202 */ /* 0x000fe20000000f00 */
[----:B------:R-:W-:Y:S01]  /*6b30*/  @!P0 HADD2.F32 R47, -RZ, R47.H0_H0 ;  /* 0x2000002fff2f8230 */ /* 0x000fe20000004100 */
[----:B------:R-:W-:Y:S01]  /*6b40*/  @!P0 SHF.R.U64 R43, R66, 0x10, R67 ;  /* 0x00000010422b8819 */ /* 0x000fe20000001243 */
[----:B------:R-:W-:Y:S01]  /*6b50*/  @!P0 HADD2.F32 R40, -RZ, R41.H0_H0 ;  /* 0x20000029ff288230 */ /* 0x000fe20000004100 */
[----:B------:R-:W-:Y:S01]  /*6b60*/  @!P0 MOV R45, R51 ;  /* 0x00000033002d8202 */ /* 0x000fe20000000f00 */
[----:B------:R-:W-:Y:S01]  /*6b70*/  @!P0 HADD2.F32 R36, -RZ, R31.H0_H0 ;  /* 0x2000001fff248230 */ /* 0x000fe20000004100 */
[----:B-1----:R-:W-:Y:S01]  /*6b80*/  @!P0 MOV R21, R25 ;  /* 0x0000001900158202 */ /* 0x002fe20000000f00 */
[----:B------:R-:W-:Y:S01]  /*6b90*/  @!P0 HADD2.F32 R43, -RZ, R43.H0_H0 ;  /* 0x2000002bff2b8230 */ /* 0x000fe20000004100 */
[----:B------:R-:W-:Y:S01]  /*6ba0*/  @!P0 MOV R23, R24 ;  /* 0x0000001800178202 */ /* 0x000fe20000000f00 */
[----:B------:R-:W-:Y:S01]  /*6bb0*/  @!P0 HADD2.F32 R37, -RZ, R31.H1_H1 ;  /* 0x3000001fff258230 */ /* 0x000fe20000004100 */
[-C--:B------:R-:W-:Y:S01]  /*6bc0*/  @!P0 FMUL.FTZ R46, R36, R29.reuse ;  /* 0x0000001d242e8220 */ /* 0x080fe20000410000 */
[----:B------:R-:W-:Y:S02]  /*6bd0*/  @!P0 HADD2.F32 R30, -RZ, R21.H0_H0 ;  /* 0x20000015ff1e8230 */ /* 0x000fe40000004100 */
[----:B------:R-:W-:Y:S02]  /*6be0*/  @!P0 HADD2.F32 R31, -RZ, R33.H0_H0 ;  /* 0x20000021ff1f8230 */ /* 0x000fe40000004100 */
[----:B------:R-:W-:Y:S01]  /*6bf0*/  @!P0 HADD2.F32 R28, -RZ, R28.H0_H0 ;  /* 0x2000001cff1c8230 */ /* 0x000fe20000004100 */
[----:B------:R-:W-:Y:S01]  /*6c00*/  @!P0 FMUL.FTZ R3, R30, R29 ;  /* 0x0000001d1e038220 */ /* 0x000fe20000410000 */
[----:B------:R-:W-:Y:S01]  /*6c10*/  @!P0 HADD2.F32 R29, -RZ, R21.H1_H1 ;  /* 0x30000015ff1d8230 */ /* 0x000fe20000004100 */
[----:B------:R-:W-:Y:S01]  /*6c20*/  @!P0 FMUL.FTZ R54, R31, R18 ;  /* 0x000000121f368220 */ /* 0x000fe20000410000 */
[--C-:B------:R-:W-:Y:S01]  /*6c30*/  @!P0 HADD2.F32 R21, -RZ, R23.reuse.H0_H0 ;  /* 0x20000017ff158230 */ /* 0x100fe20000004100 */
[-C--:B------:R-:W-:Y:S01]  /*6c40*/  @!P0 FMUL.FTZ R55, R37, R28.reuse ;  /* 0x0000001c25378220 */ /* 0x080fe20000410000 */
[----:B------:R-:W-:Y:S01]  /*6c50*/  @!P0 HADD2.F32 R23, -RZ, R23.H1_H1 ;  /* 0x30000017ff178230 */ /* 0x000fe20000004100 */
[----:B------:R-:W-:Y:S01]  /*6c60*/  @!P0 FMUL.FTZ R4, R29, R28 ;  /* 0x0000001c1d048220 */ /* 0x000fe20000410000 */
[----:B------:R-:W-:Y:S01]  /*6c70*/  @!P0 HADD2.F32 R28, -RZ, R20.H0_H0 ;  /* 0x20000014ff1c8230 */ /* 0x000fe20000004100 */
[C---:B------:R-:W-:Y:S01]  /*6c80*/  @!P0 FMUL.FTZ R0, R21.reuse, R18 ;  /* 0x0000001215008220 */ /* 0x040fe20000410000 */
[----:B------:R-:W-:Y:S01]  /*6c90*/  @!P0 MOV R18, R26 ;  /* 0x0000001a00128202 */ /* 0x000fe20000000f00 */
[----:B------:R-:W-:Y:S01]  /*6ca0*/  @!P0 FFMA.FTZ R54, R21, R32, -R54 ;  /* 0x0000002015368223 */ /* 0x000fe20000010836 */
[----:B------:R-:W-:Y:S01]  /*6cb0*/  @!P0 HADD2.F32 R21, -RZ, R13.H1_H1 ;  /* 0x3000000dff158230 */ /* 0x000fe20000004100 */
[----:B------:R-:W-:Y:S01]  /*6cc0*/  @!P0 FMUL.FTZ R2, R23, R28 ;  /* 0x0000001c17028220 */ /* 0x000fe20000410000 */
[----:B------:R-:W-:Y:S01]  /*6cd0*/  @!P0 HADD2.F32 R33, -RZ, R33.H1_H1 ;  /* 0x30000021ff218230 */ /* 0x000fe20000004100 */
[----:B------:R-:W-:Y:S01]  /*6ce0*/  @!P0 FFMA.FTZ R0, R31, R32, R0 ;  /* 0x000000201f008223 */ /* 0x000fe20000010000 */
[----:B------:R-:W-:Y:S01]  /*6cf0*/  @!P0 HADD2.F32 R20, -RZ, R18.H0_H0 ;  /* 0x20000012ff148230 */ /* 0x000fe20000004100 */
[-C--:B------:R-:W-:Y:S01]  /*6d00*/  @!P0 FMUL.FTZ R58, R40, R21.reuse ;  /* 0x00000015283a8220 */ /* 0x080fe20000410000 */
[--C-:B------:R-:W-:Y:S01]  /*6d10*/  @!P0 HADD2.F32 R42, -RZ, R45.reuse.H0_H0 ;  /* 0x2000002dff2a8230 */ /* 0x100fe20000004100 */
[----:B------:R-:W-:Y:S01]  /*6d20*/  @!P0 FMUL.FTZ R59, R33, R28 ;  /* 0x0000001c213b8220 */ /* 0x000fe20000410000 */
[----:B------:R-:W-:Y:S01]  /*6d30*/  @!P0 HADD2.F32 R45, -RZ, R45.H1_H1 ;  /* 0x3000002dff2d8230 */ /* 0x000fe20000004100 */
[C---:B------:R-:W-:Y:S01]  /*6d40*/  @!P0 FMUL.FTZ R5, R20.reuse, R21 ;  /* 0x0000001514058220 */ /* 0x040fe20000410000 */
[----:B------:R-:W-:Y:S01]  /*6d50*/  @!P0 MOV R21, R27 ;  /* 0x0000001b00158202 */ /* 0x000fe20000000f00 */
[----:B------:R-:W-:Y:S01]  /*6d60*/  @!P0 FFMA.FTZ R58, R20, R39, -R58 ;  /* 0x00000027143a8223 */ /* 0x000fe2000001083a */
[----:B------:R-:W-:Y:S01]  /*6d70*/  @!P0 HADD2.F32 R20, -RZ, R13.H0_H0 ;  /* 0x2000000dff148230 */ /* 0x000fe20000004100 */
[-C--:B------:R-:W-:Y:S01]  /*6d80*/  @!P0 FFMA.FTZ R59, R23, R34.reuse, -R59 ;  /* 0x00000022173b8223 */ /* 0x080fe2000001083b */
[----:B------:R-:W-:Y:S01]  /*6d90*/  @!P0 HADD2.F32 R13, -RZ, R19.H0_H0 ;  /* 0x20000013ff0d8230 */ /* 0x000fe20000004100 */
[----:B------:R-:W-:Y:S01]  /*6da0*/  @!P0 FFMA.FTZ R2, R33, R34, R2 ;  /* 0x0000002221028223 */ /* 0x000fe20000010002 */
[----:B------:R-:W-:Y:S01]  /*6db0*/  @!P0 HADD2.F32 R19, -RZ, R22.H0_H0 ;  /* 0x20000016ff138230 */ /* 0x000fe20000004100 */
[----:B------:R-:W-:Y:S01]  /*6dc0*/  @!P0 FMUL.FTZ R61, R42, R20 ;  /* 0x000000142a3d8220 */ /* 0x000fe20000410000 */
[----:B------:R-:W-:Y:S01]  /*6dd0*/  @!P0 HADD2.F32 R41, -RZ, R41.H1_H1 ;  /* 0x30000029ff298230 */ /* 0x000fe20000004100 */
[----:B------:R-:W-:Y:S01]  /*6de0*/  @!P0 FMUL.FTZ R60, R45, R13 ;  /* 0x0000000d2d3c8220 */ /* 0x000fe20000410000 */
[----:B------:R-:W-:Y:S01]  /*6df0*/  @!P0 HADD2.F32 R22, -RZ, R18.H1_H1 ;  /* 0x30000012ff168230 */ /* 0x000fe20000004100 */
[----:B------:R-:W-:Y:S01]  /*6e00*/  @!P0 FFMA.FTZ R46, R30, R35, -R46 ;  /* 0x000000231e2e8223 */ /* 0x000fe2000001082e */
[--C-:B------:R-:W-:Y:S01]  /*6e10*/  @!P0 HADD2.F32 R23, -RZ, R21.reuse.H0_H0 ;  /* 0x20000015ff178230 */ /* 0x100fe20000004100 */
[----:B------:R-:W-:Y:S01]  /*6e20*/  @!P0 FMUL.FTZ R68, R41, R19 ;  /* 0x0000001329448220 */ /* 0x000fe20000410000 */
[----:B------:R-:W-:Y:S01]  /*6e30*/  @!P0 F2FP.PACK_AB R59, R59, R54 ;  /* 0x000000363b3b823e */ /* 0x000fe200000000ff */
[----:B------:R-:W-:Y:S01]  /*6e40*/  @!P0 FFMA.FTZ R55, R29, R38, -R55 ;  /* 0x000000261d378223 */ /* 0x000fe20000010837 */
[----:B------:R-:W-:Y:S01]  /*6e50*/  @!P0 HADD2.F32 R18, -RZ, R21.H1_H1 ;  /* 0x30000015ff128230 */ /* 0x000fe20000004100 */
[----:B------:R-:W-:Y:S02]  /*6e60*/  @!P0 FFMA.FTZ R61, R23, R44, -R61 ;  /* 0x0000002c173d8223 */ /* 0x000fe4000001083d */
[----:B------:R-:W-:Y:S01]  /*6e70*/  @!P0 FFMA.FTZ R68, R22, R43, -R68 ;  /* 0x0000002b16448223 */ /* 0x000fe20000010844 */
[----:B------:R-:W-:Y:S01]  /*6e80*/  @!P0 F2FP.PACK_AB R46, R55, R46 ;  /* 0x0000002e372e823e */ /* 0x000fe200000000ff */
[----:B------:R-:W-:Y:S02]  /*6e90*/  @!P0 FFMA.FTZ R60, R18, R47, -R60 ;  /* 0x0000002f123c8223 */ /* 0x000fe4000001083c */
[----:B------:R-:W-:Y:S01]  /*6ea0*/  @!P0 FFMA.FTZ R3, R36, R35, R3 ;  /* 0x0000002324038223 */ /* 0x000fe20000010003 */
[----:B------:R-:W-:Y:S01]  /*6eb0*/  @!P0 F2FP.PACK_AB R55, R68, R58 ;  /* 0x0000003a4437823e */ /* 0x000fe200000000ff */
[----:B------:R-:W-:Y:S01]  /*6ec0*/  @!P0 FMUL.FTZ R6, R22, R19 ;  /* 0x0000001316068220 */ /* 0x000fe20000410000 */
[----:B------:R-:W-:Y:S01]  /*6ed0*/  @!P0 F2FP.PACK_AB R60, R60, R61 ;  /* 0x0000003d3c3c823e */ /* 0x000fe200000000ff */
[----:B------:R-:W-:Y:S01]  /*6ee0*/  @!P0 FFMA.FTZ R4, R37, R38, R4 ;  /* 0x0000002625048223 */ /* 0x000fe20000010004 */
[----:B------:R-:W-:Y:S01]  /*6ef0*/  @!P0 MOV R25, R46 ;  /* 0x0000002e00198202 */ /* 0x000fe20000000f00 */
[----:B------:R-:W-:Y:S01]  /*6f00*/  @!P0 FMUL.FTZ R7, R23, R20 ;  /* 0x0000001417078220 */ /* 0x000fe20000410000 */
[----:B------:R-:W-:Y:S01]  /*6f10*/  @!P0 MOV R26, R55 ;  /* 0x00000037001a8202 */ /* 0x000fe20000000f00 */
[----:B------:R-:W-:Y:S01]  /*6f20*/  @!P0 FFMA.FTZ R5, R40, R39, R5 ;  /* 0x0000002728058223 */ /* 0x000fe20000010005 */
[----:B------:R-:W-:Y:S01]  /*6f30*/  @!P0 MOV R27, R60 ;  /* 0x0000003c001b8202 */ /* 0x000fe20000000f00 */
[----:B------:R-:W-:Y:S01]  /*6f40*/  @!P0 FMUL.FTZ R8, R18, R13 ;  /* 0x0000000d12088220 */ /* 0x000fe20000410000 */
[----:B------:R-:W-:Y:S01]  /*6f50*/  @!P0 F2FP.PACK_AB R46, R2, R0 ;  /* 0x00000000022e823e */ /* 0x000fe200000000ff */
[----:B------:R-:W-:Y:S01]  /*6f60*/  @!P0 FFMA.FTZ R6, R41, R43, R6 ;  /* 0x0000002b29068223 */ /* 0x000fe20000010006 */
[----:B------:R-:W-:Y:S01]  /*6f70*/  @!P0 F2FP.PACK_AB R55, R4, R3 ;  /* 0x000000030437823e */ /* 0x000fe200000000ff */
[----:B------:R-:W-:Y:S02]  /*6f80*/  @!P0 FFMA.FTZ R7, R42, R44, R7 ;  /* 0x0000002c2a078223 */ /* 0x000fe40000010007 */
[----:B------:R-:W-:Y:S01]  /*6f90*/  @!P0 IMAD.MOV.U32 R24, RZ, RZ, R59 ;  /* 0x000000ffff188224 */ /* 0x000fe200078e003b */
[----:B------:R-:W-:Y:S01]  /*6fa0*/  @!P0 F2FP.PACK_AB R54, R6, R5 ;  /* 0x000000050636823e */ /* 0x000fe200000000ff */
[----:B------:R-:W-:Y:S01]  /*6fb0*/  @!P0 FFMA.FTZ R8, R45, R47, R8 ;  /* 0x0000002f2d088223 */ /* 0x000fe20000010008 */
[----:B------:R-:W-:Y:S01]  /*6fc0*/  @!P0 MOV R49, R55 ;  /* 0x0000003700318202 */ /* 0x000fe20000000f00 */
[----:B------:R-:W-:Y:S01]  /*6fd0*/  @!P0 IMAD.MOV.U32 R48, RZ, RZ, R46 ;  /* 0x000000ffff308224 */ /* 0x000fe200078e002e */
[----:B------:R1:W-:Y:S01]  /*6fe0*/  STG.E.128 [R52.64], R24 ;  /* 0x0000001834007986 */ /* 0x0003e2000c101d1e */
[----:B------:R-:W-:Y:S02]  /*6ff0*/  @!P0 MOV R50, R54 ;  /* 0x0000003600328202 */ /* 0x000fe40000000f00 */
[----:B------:R-:W-:Y:S04]  /*7000*/  @!P0 F2FP.PACK_AB R59, R8, R7 ;  /* 0x00000007083b823e */ /* 0x000fe800000000ff */
[----:B------:R-:W-:Y:S02]  /*7010*/  @!P0 MOV R51, R59 ;  /* 0x0000003b00338202 */ /* 0x000fe40000000f00 */
[----:B------:R-:W-:Y:S11]  /*7020*/  ISETP.GE.AND P0, PT, R115, c[0x0][0x1d4], PT ;  /* 0x0000750073007a0c */ /* 0x000ff60003f06270 */
[----:B------:R-:W-:Y:S02]  /*7030*/  @!UPT UIADD3 URZ, URZ, URZ, URZ ;  /* 0x0000003f3f3ff290 */ /* 0x000fe4000fffe03f */
[----:B------:R-:W-:-:S05]  /*7040*/  @P0 BRA `(.L_x_1038) ;  /* 0x0000031000000947 */ /* 0x000fca0003800000 */
[----:B------:R-:W-:Y:S04]  /*7050*/  IADD3 R56, P1, P0, R56, UR46, R115 ;  /* 0x0000002e38387c10 */ /* 0x000fe8000f83e073 */
[----:B------:R-:W-:Y:S02]  /*7060*/  IADD3.X R57, R57, UR11, R102, P1, P0 ;  /* 0x0000000b39397c10 */ /* 0x000fe40008fe0466 */
[C---:B------:R-:W-:Y:S04]  /*7070*/  LEA R2, P0, R56.reuse, c[0x0][0x1c8], 0x1 ;  /* 0x0000720038027a11 */ /* 0x040fe800078008ff */
[----:B------:R-:W-:Y:S05]  /*7080*/  LEA.HI.X R3, R56, c[0x0][0x1cc], R57, 0x1, P0 ;  /* 0x0000730038037a11 */ /* 0x000fea00000f0c39 */
[----:B------:R2:W-:Y:S01]  /*7090*/  STG.E.128 [R2.64], R48 ;  /* 0x0000003002007986 */ /* 0x0005e2000c101d1e */
[----:B------:R-:W-:-:S05]  /*70a0*/  BRA `(.L_x_1038) ;  /* 0x000002b000007947 */ /* 0x000fca0003800000 */
.L_x_1024:
[----:B------:R-:W-:Y:S01]  /*70b0*/  UIMAD UR5, UR6, -0x30, UR4 ;  /* 0xffffffd0060578a4 */ /* 0x000fe2000f8e0204 */
[----:B------:R-:W-:Y:S03]  /*70c0*/  BSSY B0, `(.L_x_1055) ;  /* 0x0000016000007945 */ /* 0x000fe60003800000 */
[----:B------:R-:W-:Y:S04]  /*70d0*/  UISETP.LT.AND UP0, UPT, UR5, 0x30, UPT ;  /* 0x000000300500788c */ /* 0x000fe8000bf01270 */
[----:B------:R-:W-:Y:S06]  /*70e0*/  USEL UR52, UR5, 0x30, UP0 ;  /* 0x0000003005347887 */ /* 0x000fec0008000000 */
[----:B------:R-:W-:Y:S11]  /*70f0*/  ISETP.GE.AND P0, PT, R125, UR52, PT ;  /* 0x000000347d007c0c */ /* 0x000ff6000bf06270 */
[----:B------:R-:W-:Y:S02]  /*7100*/  @!UPT UIADD3 URZ, URZ, URZ, URZ ;  /* 0x0000003f3f3ff290 */ /* 0x000fe4000fffe03f */
[----:B------:R-:W-:-:S05]  /*7110*/  @P0 BRA `(.L_x_1056) ;  /* 0x0000010000000947 */ /* 0x000fca0003800000 */
[----:B------:R-:W-:Y:S11]  /*7120*/  ISETP.GE.AND P0, PT, R14, c[0x0][0x1d4], PT ;  /* 0x000075000e007a0c */ /* 0x000ff60003f06270 */
[----:B------:R-:W-:Y:S02]  /*7130*/  @!UPT UIADD3 URZ, URZ, URZ, URZ ;  /* 0x0000003f3f3ff290 */ /* 0x000fe4000fffe03f */
[----:B------:R-:W1:Y:S04]  /*7140*/  @!P0 LDS.128 R28, [R123+0xa080] ;  /* 0x00a080007b1c8984 */ /* 0x000e680000000c00 */
[----:B-1----:R-:W-:Y:S01]  /*7150*/  @!P0 STG.E.128 [R78.64], R28 ;  /* 0x0000001c4e008986 */ /* 0x002fe2000c101d1e */
[----:B------:R-:W-:Y:S11]  /*7160*/  ISETP.GE.AND P0, PT, R11, c[0x0][0x1d4], PT ;  /* 0x000075000b007a0c */ /* 0x000ff60003f06270 */
[----:B------:R-:W-:Y:S02]  /*7170*/  @!UPT UIADD3 URZ, URZ, URZ, URZ ;  /* 0x0000003f3f3ff290 */ /* 0x000fe4000fffe03f */
[----:B------:R-:W1:Y:S04]  /*7180*/  @!P0 LDS.128 R24, [R123+0xb880] ;  /* 0x00b880007b188984 */ /* 0x000e680000000c00 */
[----:B-1----:R-:W-:Y:S01]  /*7190*/  @!P0 STG.E.128 [R78.64+0x80], R24 ;  /* 0x000080184e008986 */ /* 0x002fe2000c101d1e */
[----:B------:R-:W-:Y:S11]  /*71a0*/  ISETP.GE.AND P0, PT, R122, c[0x0][0x1d4], PT ;  /* 0x000075007a007a0c */ /* 0x000ff60003f06270 */
[----:B------:R-:W-:Y:S02]  /*71b0*/  @!UPT UIADD3 URZ, URZ, URZ, URZ ;  /* 0x0000003f3f3ff290 */ /* 0x000fe4000fffe03f */
[----:B------:R-:W1:Y:S04]  /*71c0*/  @!P0 LDS.128 R20, [R123+0xd080] ;  /* 0x00d080007b148984 */ /* 0x000e680000000c00 */
[----:B-1----:R-:W-:Y:S01]  /*71d0*/  @!P0 STG.E.128 [R78.64+0x100], R20 ;  /* 0x000100144e008986 */ /* 0x002fe2000c101d1e */
[----:B------:R-:W-:Y:S11]  /*71e0*/  ISETP.GE.AND P0, PT, R121, c[0x0][0x1d4], PT ;  /* 0x0000750079007a0c */ /* 0x000ff60003f06270 */
[----:B------:R-:W-:Y:S02]  /*71f0*/  @!UPT UIADD3 URZ, URZ, URZ, URZ ;  /* 0x0000003f3f3ff290 */ /* 0x000fe4000fffe03f */
[----:B------:R-:W1:Y:S04]  /*7200*/  @!P0 LDS.128 R4, [R123+0xe880] ;  /* 0x00e880007b048984 */ /* 0x000e680000000c00 */
[----:B-1----:R1:W-:Y:S02]  /*7210*/  @!P0 STG.E.128 [R78.64+0x180], R4 ;  /* 0x000180044e008986 */ /* 0x0023e4000c101d1e */
.L_x_1056:
[----:B------:R-:W-:Y:S05]  /*7220*/  BSYNC B0 ;  /* 0x0000000000007941 */ /* 0x000fea0003800000 */
.L_x_1055:
[----:B------:R-:W-:Y:S11]  /*7230*/  ISETP.GE.AND P0, PT, R120, UR52, PT ;  /* 0x0000003478007c0c */ /* 0x000ff6000bf06270 */
[----:B------:R-:W-:Y:S02]  /*7240*/  @!UPT UIADD3 URZ, URZ, URZ, URZ ;  /* 0x0000003f3f3ff290 */ /* 0x000fe4000fffe03f */
[----:B------:R-:W-:-:S05]  /*7250*/  @P0 BRA `(.L_x_1038) ;  /* 0x0000010000000947 */ /* 0x000fca0003800000 */
[----:B------:R-:W-:Y:S11]  /*7260*/  ISETP.GE.AND P0, PT, R14, c[0x0][0x1d4], PT ;  /* 0x000075000e007a0c */ /* 0x000ff60003f06270 */
[----:B------:R-:W-:Y:S02]  /*7270*/  @!UPT UIADD3 URZ, URZ, URZ, URZ ;  /* 0x0000003f3f3ff290 */ /* 0x000fe4000fffe03f */
[----:B------:R-:W2:Y:S04]  /*7280*/  @!P0 LDS.128 R28, [R123+0xb080] ;  /* 0x00b080007b1c8984 */ /* 0x000ea80000000c00 */
[----:B--2---:R-:W-:Y:S01]  /*7290*/  @!P0 STG.E.128 [R76.64], R28 ;  /* 0x0000001c4c008986 */ /* 0x004fe2000c101d1e */
[----:B------:R-:W-:Y:S11]  /*72a0*/  ISETP.GE.AND P0, PT, R11, c[0x0][0x1d4], PT ;  /* 0x000075000b007a0c */ /* 0x000ff60003f06270 */
[----:B------:R-:W-:Y:S02]  /*72b0*/  @!UPT UIADD3 URZ, URZ, URZ, URZ ;  /* 0x0000003f3f3ff290 */ /* 0x000fe4000fffe03f */
[----:B------:R-:W2:Y:S04]  /*72c0*/  @!P0 LDS.128 R24, [R123+0xc880] ;  /* 0x00c880007b188984 */ /* 0x000ea80000000c00 */
[----:B--2---:R-:W-:Y:S01]  /*72d0*/  @!P0 STG.E.128 [R76.64+0x80], R24 ;  /* 0x000080184c008986 */ /* 0x004fe2000c101d1e */
[----:B------:R-:W-:Y:S11]  /*72e0*/  ISETP.GE.AND P0, PT, R122, c[0x0][0x1d4], PT ;  /* 0x000075007a007a0c */ /* 0x000ff60003f06270 */
[----:B------:R-:W-:Y:S02]  /*72f0*/  @!UPT UIADD3 URZ, URZ, URZ, URZ ;  /* 0x0000003f3f3ff290 */ /* 0x000fe4000fffe03f */
[----:B------:R-:W2:Y:S04]  /*7300*/  @!P0 LDS.128 R20, [R123+0xe080] ;  /* 0x00e080007b148984 */ /* 0x000ea80000000c00 */
[----:B--2---:R-:W-:Y:S01]  /*7310*/  @!P0 STG.E.128 [R76.64+0x100], R20 ;  /* 0x000100144c008986 */ /* 0x004fe2000c101d1e */
[----:B------:R-:W-:Y:S11]  /*7320*/  ISETP.GE.AND P0, PT, R121, c[0x0][0x1d4], PT ;  /* 0x0000750079007a0c */ /* 0x000ff60003f06270 */
[----:B------:R-:W-:Y:S02]  /*7330*/  @!UPT UIADD3 URZ, URZ, URZ, URZ ;  /* 0x0000003f3f3ff290 */ /* 0x000fe4000fffe03f */
[----:B-1----:R-:W1:Y:S04]  /*7340*/  @!P0 LDS.128 R4, [R123+0xf880] ;  /* 0x00f880007b048984 */ /* 0x002e680000000c00 */
[----:B-1----:R1:W-:Y:S02]  /*7350*/  @!P0 STG.E.128 [R76.64+0x180], R4 ;  /* 0x000180044c008986 */ /* 0x0023e4000c101d1e */
.L_x_1038:
[----:B------:R-:W-:Y:S05]  /*7360*/  BSYNC B2 ;  /* 0x0000000000027941 */ /* 0x000fea0003800000 */
.L_x_1023:
[----:B------:R-:W-:Y:S01]  /*7370*/  UIMAD.WIDE.U32 UR38, UR6, 0x30, URZ ;  /* 0x00000030062678a5 */ /* 0x000fe2000f8e003f */
[----:B--2---:R-:W-:Y:S01]  /*7380*/  IADD3 R2, -R125, UR52, RZ ;  /* 0x000000347d027c10 */ /* 0x004fe2000fffe1ff */
[----:B------:R-:W-:Y:S01]  /*7390*/  UIMAD UR5, UR10, 0x30, URZ ;  /* 0x000000300a0578a4 */ /* 0x000fe2000f8e023f */
[----:B------:R-:W-:Y:S01]  /*73a0*/  ISETP.NE.AND P3, PT, R126, RZ, PT ;  /* 0x000000ff7e00720c */ /* 0x000fe20003f65270 */
[----:B------:R-:W-:Y:S02]  /*73b0*/  BSSY B0, `(.L_x_1057) ;  /* 0x0000041000007945 */ /* 0x000fe40003800000 */
[----:B------:R-:W-:Y:S01]  /*73c0*/  UIADD3 UR5, UR39, UR5, URZ ;  /* 0x0000000527057290 */ /* 0x000fe2000fffe03f */
[----:B------:R-:W-:Y:S05]  /*73d0*/  IADD3 R3, P0, R95, UR38, RZ ;  /* 0x000000265f037c10 */ /* 0x000fea000ff1e0ff */
[----:B------:R-:W-:Y:S02]  /*73e0*/  IADD3.X R0, R94, UR5, RZ, P0, !PT ;  /* 0x000000055e007c10 */ /* 0x000fe400087fe4ff */
[C---:B------:R-:W-:Y:S11]  /*73f0*/  ISETP.GE.AND P0, PT, R2.reuse, 0x21, PT ;  /* 0x000000210200780c */ /* 0x040ff60003f06270 */
[----:B------:R-:W-:Y:S02]  /*7400*/  @!UPT UIADD3 URZ, URZ, URZ, URZ ;  /* 0x0000003f3f3ff290 */ /* 0x000fe4000fffe03f */
[----:B-1----:R-:W-:Y:S05]  /*7410*/  @P0 IADD3 R5, P1, R3, 0x20, RZ ;  /* 0x0000002003050810 */ /* 0x002fea0007f3e0ff */
[----:B------:R-:W-:Y:S01]  /*7420*/  @P0 IMAD.X R4, RZ, RZ, R0, P1 ;  /* 0x000000ffff040224 */ /* 0x000fe200008e0600 */
[----:B------:R-:W-:Y:S03]  /*7430*/  ISETP.GE.AND P1, PT, R2, 0x1, PT ;  /* 0x000000010200780c */ /* 0x000fe60003f26270 */
[----:B------:R-:W-:Y:S04]  /*7440*/  @P0 IMAD R4, R4, c[0x0][0x258], RZ ;  /* 0x0000960004040a24 */ /* 0x000fe800078e02ff */
[----:B------:R-:W-:Y:S06]  /*7450*/  @P0 IMAD R4, R5, c[0x0][0x25c], R4 ;  /* 0x0000970005040a24 */ /* 0x000fec00078e0204 */
[----:B------:R-:W-:Y:S02]  /*7460*/  @P1 IMAD.MOV.U32 R90, RZ, RZ, R130 ;  /* 0x000000ffff5a1224 */ /* 0x000fe400078e0082 */
[----:B------:R-:W-:Y:S02]  /*7470*/  @P1 IMAD R0, R0, c[0x0][0x258], RZ ;  /* 0x0000960000001a24 */ /* 0x000fe400078e02ff */
[C---:B------:R-:W-:Y:S04]  /*7480*/  @P1 IMAD.WIDE.U32 R6, R3.reuse, c[0x0][0x258], R90 ;  /* 0x0000960003061a25 */ /* 0x040fe800078e005a */
[----:B------:R-:W-:Y:S01]  /*7490*/  @P1 IMAD R0, R3, c[0x0][0x25c], R0 ;  /* 0x0000970003001a24 */ /* 0x000fe200078e0200 */
[C---:B------:R-:W-:Y:S01]  /*74a0*/  @P1 LEA R18, P2, R6.reuse, c[0x0][0x250], 0x1 ;  /* 0x0000940006121a11 */ /* 0x040fe200078408ff */
[----:B------:R-:W-:Y:S02]  /*74b0*/  @P0 IMAD.MOV.U32 R90, RZ, RZ, R130 ;  /* 0x000000ffff5a0224 */ /* 0x000fe400078e0082 */
[----:B------:R-:W-:Y:S02]  /*74c0*/  @P1 IMAD.IADD R0, R7, 0x1, R0 ;  /* 0x0000000107001824 */ /* 0x000fe400078e0200 */
[----:B------:R-:W-:Y:S03]  /*74d0*/  @P0 IMAD.WIDE.U32 R2, R5, c[0x0][0x258], R90 ;  /* 0x0000960005020a25 */ /* 0x000fe600078e005a */
[----:B------:R-:W-:Y:S01]  /*74e0*/  @P1 LEA.HI.X R19, R6, c[0x0][0x254], R0, 0x1, P2 ;  /* 0x0000950006131a11 */ /* 0x000fe200010f0c00 */
[----:B------:R-:W-:Y:S01]  /*74f0*/  @P0 IMAD.IADD R4, R3, 0x1, R4 ;  /* 0x0000000103040824 */ /* 0x000fe200078e0204 */
[C---:B------:R-:W-:Y:S03]  /*7500*/  @P0 LEA R6, P2, R2.reuse, c[0x0][0x250], 0x1 ;  /* 0x0000940002060a11 */ /* 0x040fe600078408ff */
[----:B------:R-:W-:Y:S01]  /*7510*/  @!PT LDS RZ, [RZ] ;  /* 0x00000000fffff984 */ /* 0x000fe20000000800 */
[----:B------:R-:W-:Y:S01]  /*7520*/  @!PT LDS RZ, [RZ] ;  /* 0x00000000fffff984 */ /* 0x000fe20000000800 */
[----:B------:R-:W-:Y:S01]  /*7530*/  @!PT LDS RZ, [RZ] ;  /* 0x00000000fffff984 */ /* 0x000fe20000000800 */
[----:B------:R1:W-:Y:S01]  /*7540*/  @P1 LDGSTS.E.BYPASS.LTC128B.128 [R123+0x4080], [R18.64], !P3 ;  /* 0x04080000127b1fae */ /* 0x0003e2000d901d5e */
[----:B------:R-:W-:Y:S03]  /*7550*/  @P0 LEA.HI.X R7, R2, c[0x0][0x254], R4, 0x1, P2 ;  /* 0x0000950002070a11 */ /* 0x000fe600010f0c04 */
[----:B------:R1:W-:Y:S04]  /*7560*/  @P1 LDGSTS.E.BYPASS.LTC128B.128 [R123+0x5880], [R18.64+0x80], !P6 ;  /* 0x05880080127b1fae */ /* 0x0003e8000f101d5e */
[----:B------:R1:W-:Y:S04]  /*7570*/  @P1 LDGSTS.E.BYPASS.LTC128B.128 [R123+0x7080], [R18.64+0x100], !P5 ;  /* 0x07080100127b1fae */ /* 0x0003e8000e901d5e */
[----:B------:R1:W-:Y:S04]  /*7580*/  @P1 LDGSTS.E.BYPASS.LTC128B.128 [R123+0x8880], [R18.64+0x180], !P4 ;  /* 0x08880180127b1fae */ /* 0x0003e8000e101d5e */
[----:B------:R1:W-:Y:S04]  /*7590*/  @P0 LDGSTS.E.BYPASS.LTC128B.128 [R123+0x5080], [R6.64], !P3 ;  /* 0x05080000067b0fae */ /* 0x0003e8000d901d5e */
[----:B------:R1:W-:Y:S04]  /*75a0*/  @P0 LDGSTS.E.BYPASS.LTC128B.128 [R123+0x6880], [R6.64+0x80], !P6 ;  /* 0x06880080067b0fae */ /* 0x0003e8000f101d5e */
[----:B------:R1:W-:Y:S04]  /*75b0*/  @P0 LDGSTS.E.BYPASS.LTC128B.128 [R123+0x8080], [R6.64+0x100], !P5 ;  /* 0x08080100067b0fae */ /* 0x0003e8000e901d5e */
[----:B------:R1:W-:Y:S01]  /*75c0*/  @P0 LDGSTS.E.BYPASS.LTC128B.128 [R123+0x9880], [R6.64+0x180], !P4 ;  /* 0x09880180067b0fae */ /* 0x0003e2000e101d5e */
[----:B------:R-:W-:Y:S03]  /*75d0*/  IADD3 R2, P0, R89, UR38, RZ ;  /* 0x0000002659027c10 */ /* 0x000fe6000ff1e0ff */
[----:B------:R-:W0:Y:S01]  /*75e0*/  LDGDEPBAR ;  /* 0x00000000000079af */ /* 0x000e220000000000 */
[----:B------:R-:W-:Y:S02]  /*75f0*/  IADD3.X R0, R88, UR5, RZ, P0, !PT ;  /* 0x0000000558007c10 */ /* 0x000fe400087fe4ff */
[----:B------:R-:W-:Y:S01]  /*7600*/  ISETP.LT.AND P0, PT, R125, UR52, PT ;  /* 0x000000347d007c0c */ /* 0x000fe2000bf01270 */
[----:B------:R-:W-:Y:S04]  /*7610*/  DEPBAR.LE SB0, 0x0 ;  /* 0x000080000000791a */ /* 0x000fe80000000000 */
[----:B------:R-:W-:Y:S08]  /*7620*/  BAR.SYNC.DEFER_BLOCKING 0x0 ;  /* 0x0000000000007b1d */ /* 0x000ff00000010000 */
[----:B------:R-:W-:-:S05]  /*7630*/  @!P0 BRA `(.L_x_1058) ;  /* 0x0000018000008947 */ /* 0x000fca0003800000 */
[----:B-1----:R-:W-:Y:S02]  /*7640*/  IMAD.MOV.U32 R4, RZ, RZ, R128 ;  /* 0x000000ffff047224 */ /* 0x002fe400078e0080 */
[----:B------:R-:W-:Y:S02]  /*7650*/  IMAD.MOV.U32 R5, RZ, RZ, R87 ;  /* 0x000000ffff057224 */ /* 0x000fe400078e0057 */
[----:B------:R-:W-:Y:S02]  /*7660*/  IMAD R3, R0, c[0x0][0x208], RZ ;  /* 0x0000820000037a24 */ /* 0x000fe400078e02ff */
[C---:B------:R-:W-:Y:S04]  /*7670*/  IMAD.WIDE.U32 R4, R2.reuse, c[0x0][0x208], R4 ;  /* 0x0000820002047a25 */ /* 0x040fe800078e0004 */
[----:B------:R-:W-:Y:S01]  /*7680*/  IMAD R3, R2, c[0x0][0x20c], R3 ;  /* 0x0000830002037a24 */ /* 0x000fe200078e0203 */
[C---:B------:R-:W-:Y:S03]  /*7690*/  LEA R18, P0, R4.reuse, c[0x0][0x1f8], 0x1 ;  /* 0x00007e0004127a11 */ /* 0x040fe600078008ff */
[----:B------:R-:W-:Y:S05]  /*76a0*/  IMAD.IADD R3, R5, 0x1, R3 ;  /* 0x0000000105037824 */ /* 0x000fea00078e0203 */
[----:B------:R-:W-:Y:S02]  /*76b0*/  LEA.HI.X R19, R4, c[0x0][0x1fc], R3, 0x1, P0 ;  /* 0x00007f0004137a11 */ /* 0x000fe400000f0c03 */
        /* <DEDUP_REMOVED lines=16> */
.L_x_1058:
[----:B-1----:R-:W-:Y:S05]  /*77c0*/  BSYNC B0 ;  /* 0x0000000000007941 */ /* 0x002fea0003800000 */
.L_x_1057:
[----:B------:R-:W-:Y:S01]  /*77d0*/  ISETP.GE.AND P0, PT, R120, UR52, PT ;  /* 0x0000003478007c0c */ /* 0x000fe2000bf06270 */
[----:B------:R-:W-:Y:S01]  /*77e0*/  @!UPT UIADD3 URZ, URZ, URZ, URZ ;  /* 0x0000003f3f3ff290 */ /* 0x000fe2000fffe03f */
[----:B------:R-:W-:Y:S11]  /*77f0*/  BSSY B0, `(.L_x_1059) ;  /* 0x000001c000007945 */ /* 0x000ff60003800000 */
[----:B------:R-:W-:-:S05]  /*7800*/  @P0 BRA `(.L_x_1060) ;  /* 0x000001a000000947 */ /* 0x000fca0003800000 */
[----:B------:R-:W-:Y:S01]  /*7810*/  IADD3 R2, P0, R2, 0x20, RZ ;  /* 0x0000002002027810 */ /* 0x000fe20007f1e0ff */
[----:B------:R-:W-:Y:S02]  /*7820*/  IMAD.MOV.U32 R4, RZ, RZ, R128 ;  /* 0x000000ffff047224 */ /* 0x000fe400078e0080 */
[----:B------:R-:W-:Y:S02]  /*7830*/  IMAD.MOV.U32 R5, RZ, RZ, R87 ;  /* 0x000000ffff057224 */ /* 0x000fe400078e0057 */
[----:B------:R-:W-:Y:S02]  /*7840*/  IMAD.X R3, RZ, RZ, R0, P0 ;  /* 0x000000ffff037224 */ /* 0x000fe400000e0600 */
[----:B------:R-:W-:Y:S04]  /*7850*/  IMAD.WIDE.U32 R4, R2, c[0x0][0x208], R4 ;  /* 0x0000820002047a25 */ /* 0x000fe800078e0004 */
[----:B------:R-:W-:Y:S01]  /*7860*/  IMAD R3, R3, c[0x0][0x208], RZ ;  /* 0x0000820003037a24 */ /* 0x000fe200078e02ff */
[----:B------:R-:W-:Y:S03]  /*7870*/  LEA R18, P0, R4, c[0x0][0x1f8], 0x1 ;  /* 0x00007e0004127a11 */ /* 0x000fe600078008ff */
[----:B------:R-:W-:Y:S04]  /*7880*/  IMAD R3, R2, c[0x0][0x20c], R3 ;  /* 0x0000830002037a24 */ /* 0x000fe800078e0203 */
        /* <DEDUP_REMOVED lines=18> */
.L_x_1060:
[----:B------:R-:W-:Y:S05]  /*79b0*/  BSYNC B0 ;  /* 0x0000000000007941 */ /* 0x000fea0003800000 */
.L_x_1059:
[----:B------:R-:W-:Y:S06]  /*79c0*/  UISETP.GT.AND UP0, UPT, UR6, UR7, UPT ;  /* 0x000000070600728c */ /* 0x000fec000bf04270 */
[----:B------:R-:W-:Y:S11]  /*79d0*/  PLOP3.LUT P0, PT, PT, PT, UP0, 0x80, 0x0 ;  /* 0x000000000000781c */ /* 0x000ff60003f0f008 */
[----:B------:R-:W-:Y:S02]  /*79e0*/  @!UPT UIADD3 URZ, URZ, URZ, URZ ;  /* 0x0000003f3f3ff290 */ /* 0x000fe4000fffe03f */
[----:B------:R-:W-:-:S05]  /*79f0*/  @!P0 BRA `(.L_x_1061) ;  /* 0x000001b000008947 */ /* 0x000fca0003800000 */
[----:B------:R-:W-:Y:S01]  /*7a00*/  UIADD3 UR38, UR6, -0x1, URZ ;  /* 0xffffffff06267890 */ /* 0x000fe2000fffe03f */
[----:B------:R-:W-:Y:S01]  /*7a10*/  ISETP.GE.AND P1, PT, R117, 0x1, PT ;  /* 0x000000017500780c */ /* 0x000fe20003f26270 */
[----:B------:R-:W-:Y:S02]  /*7a20*/  IMAD.MOV.U32 R2, RZ, RZ, R132 ;  /* 0x000000ffff027224 */ /* 0x000fe400078e0084 */
[----:B------:R-:W-:Y:S01]  /*7a30*/  USHF.R.S32.HI UR10, URZ, 0x1f, UR38 ;  /* 0x0000001f3f0a7899 */ /* 0x000fe20008011426 */
[----:B------:R-:W-:Y:S01]  /*7a40*/  IMAD.MOV.U32 R3, RZ, RZ, R147 ;  /* 0x000000ffff037224 */ /* 0x000fe200078e0093 */
[----:B------:R-:W-:Y:S03]  /*7a50*/  UIMAD UR5, UR8, UR38, URZ ;  /* 0x00000026080572a4 */ /* 0x000fe6000f8e023f */
[----:B------:R-:W-:Y:S01]  /*7a60*/  IMAD.WIDE.U32 R2, R86, UR38, R2 ;  /* 0x0000002656027c25 */ /* 0x000fe2000f8e0002 */
[----:B------:R-:W-:Y:S04]  /*7a70*/  UIMAD UR5, UR10, UR28, UR5 ;  /* 0x0000001c0a0572a4 */ /* 0x000fe8000f8e0205 */
[C---:B-1----:R-:W-:Y:S02]  /*7a80*/  @P1 LEA R4, P0, R2.reuse, c[0x0][0x220], 0x1 ;  /* 0x0000880002041a11 */ /* 0x042fe400078008ff */
[----:B------:R-:W-:Y:S04]  /*7a90*/  IADD3 R0, R3, UR5, RZ ;  /* 0x0000000503007c10 */ /* 0x000fe8000fffe0ff */
[C---:B------:R-:W-:Y:S02]  /*7aa0*/  @P1 LEA.HI.X R5, R2.reuse, c[0x0][0x224], R0, 0x1, P0 ;  /* 0x0000890002051a11 */ /* 0x040fe400000f0c00 */
[----:B------:R-:W-:Y:S03]  /*7ab0*/  ISETP.GE.AND P0, PT, R117, 0x21, PT ;  /* 0x000000217500780c */ /* 0x000fe60003f06270 */
[----:B------:R-:W-:Y:S01]  /*7ac0*/  @!PT LDS RZ, [RZ] ;  /* 0x00000000fffff984 */ /* 0x000fe20000000800 */
[----:B------:R-:W-:Y:S01]  /*7ad0*/  @!PT LDS RZ, [RZ] ;  /* 0x00000000fffff984 */ /* 0x000fe20000000800 */
[----:B------:R-:W-:Y:S01]  /*7ae0*/  @!PT LDS RZ, [RZ] ;  /* 0x00000000fffff984 */ /* 0x000fe20000000800 */
[----:B------:R1:W-:Y:S04]  /*7af0*/  @P1 LDGSTS.E.BYPASS.LTC128B.128 [R123+0xa080], [R4.64], !P3 ;  /* 0x0a080000047b1fae */ /* 0x0003e8000d901d5e */
[----:B------:R1:W-:Y:S04]  /*7b00*/  @P1 LDGSTS.E.BYPASS.LTC128B.128 [R123+0xb880], [R4.64+0x80], !P6 ;  /* 0x0b880080047b1fae */ /* 0x0003e8000f101d5e */
[----:B------:R1:W-:Y:S02]  /*7b10*/  @P1 LDGSTS.E.BYPASS.LTC128B.128 [R123+0xd080], [R4.64+0x100], !P5 ;  /* 0x0d080100047b1fae */ /* 0x0003e4000e901d5e */
[----:B------:R-:W-:Y:S02]  /*7b20*/  @P0 IADD3 R2, P2, R2, UR48, RZ ;  /* 0x0000003002020c10 */ /* 0x000fe4000ff5e0ff */
[----:B------:R1:W-:Y:S02]  /*7b30*/  @P1 LDGSTS.E.BYPASS.LTC128B.128 [R123+0xe880], [R4.64+0x180], !P4 ;  /* 0x0e880180047b1fae */ /* 0x0003e4000e101d5e */
[----:B------:R-:W-:Y:S02]  /*7b40*/  @P0 IADD3.X R3, R0, UR45, RZ, P2, !PT ;  /* 0x0000002d00030c10 */ /* 0x000fe400097fe4ff */
[C---:B------:R-:W-:Y:S04]  /*7b50*/  @P0 LEA R6, P2, R2.reuse, c[0x0][0x220], 0x1 ;  /* 0x0000880002060a11 */ /* 0x040fe800078408ff */
[----:B------:R-:W-:Y:S05]  /*7b60*/  @P0 LEA.HI.X R7, R2, c[0x0][0x224], R3, 0x1, P2 ;  /* 0x0000890002070a11 */ /* 0x000fea00010f0c03 */
[----:B------:R1:W-:Y:S04]  /*7b70*/  @P0 LDGSTS.E.BYPASS.LTC128B.128 [R123+0xb080], [R6.64], !P3 ;  /* 0x0b080000067b0fae */ /* 0x0003e8000d901d5e */
[----:B------:R1:W-:Y:S04]  /*7b80*/  @P0 LDGSTS.E.BYPASS.LTC128B.128 [R123+0xc880], [R6.64+0x80], !P6 ;  /* 0x0c880080067b0fae */ /* 0x0003e8000f101d5e */
[----:B------:R1:W-:Y:S04]  /*7b90*/  @P0 LDGSTS.E.BYPASS.LTC128B.128 [R123+0xe080], [R6.64+0x100], !P5 ;  /* 0x0e080100067b0fae */ /* 0x0003e8000e901d5e */
[----:B------:R1:W-:Y:S02]  /*7ba0*/  @P0 LDGSTS.E.BYPASS.LTC128B.128 [R123+0xf880], [R6.64+0x180], !P4 ;  /* 0x0f880180067b0fae */ /* 0x0003e4000e101d5e */
.L_x_1061:
[----:B------:R-:W0:Y:S01]  /*7bb0*/  LDGDEPBAR ;  /* 0x00000000000079af */ /* 0x000e220000000000 */
[----:B------:R-:W-:Y:S01]  /*7bc0*/  UIADD3 UR6, UR6, -0x1, URZ ;  /* 0xffffffff06067890 */ /* 0x000fe2000fffe03f */
[----:B------:R-:W-:Y:S11]  /*7bd0*/  PLOP3.LUT P0, PT, PT, PT, UP0, 0x80, 0x0 ;  /* 0x000000000000781c */ /* 0x000ff60003f0f008 */
[----:B------:R-:W-:Y:S02]  /*7be0*/  @!UPT UIADD3 URZ, URZ, URZ, URZ ;  /* 0x0000003f3f3ff290 */ /* 0x000fe4000fffe03f */
[----:B------:R-:W-:-:S05]  /*7bf0*/  @P0 BRA `(.L_x_1062) ;  /* 0xffffa7f000000947 */ /* 0x000fca000383ffff */
[----:B------:R-:W-:Y:S06]  /*7c00*/  BAR.SYNC.DEFER_BLOCKING 0x0 ;  /* 0x0000000000007b1d */ /* 0x000fec0000010000 */
.L_x_1022:
[----:B------:R-:W-:Y:S02]  /*7c10*/  UISETP.NE.AND UP1, UPT, UR26, URZ, UPT ;  /* 0x0000003f1a00728c */ /* 0x000fe4000bf25270 */
[----:B------:R-:W-:Y:S02]  /*7c20*/  UISETP.NE.AND UP0, UPT, UR25, URZ, UPT ;  /* 0x0000003f1900728c */ /* 0x000fe4000bf05270 */
[----:B------:R-:W-:Y:S02]  /*7c30*/  UIADD3 UR6, UR19, 0x7f, URZ ;  /* 0x0000007f13067890 */ /* 0x000fe4000fffe03f */
[----:B------:R-:W-:Y:S02]  /*7c40*/  ULDC.64 UR4, c[0x0][0x2c8] ;  /* 0x0000b20000047ab9 */ /* 0x000fe40000000a00 */
[----:B------:R-:W-:Y:S01]  /*7c50*/  UIMAD.WIDE.U32 UR8, UR6, UR4, URZ ;  /* 0x00000004060872a5 */ /* 0x000fe2000f8e003f */
[----:B------:R-:W-:Y:S01]  /*7c60*/  PLOP3.LUT P0, PT, PT, PT, UP0, 0x40, 0x0 ;  /* 0x000000000000781c */ /* 0x000fe20003f0e808 */
[----:B------:R-:W-:-:S02]  /*7c70*/  ULDC UR7, c[0x0][0x328] ;  /* 0x0000ca0000077ab9 */ /* 0x000fc40000000800 */
[----:B------:R-:W-:Y:S02]  /*7c80*/  @UP1 USHF.R.U32.HI UR6, URZ, UR5, UR9 ;  /* 0x000000053f061299 */ /* 0x000fe40008011609 */
[----:B------:R-:W-:Y:S02]  /*7c90*/  UIADD3 UR20, UR20, UR21, URZ ;  /* 0x0000001514147290 */ /* 0x000fe4000fffe03f */
[----:B------:R-:W-:-:S04]  /*7ca0*/  UIADD3 UR14, UR14, UR6, URZ ;  /* 0x000000060e0e7290 */ /* 0x000fc8000fffe03f */
[----:B------:R-:W-:Y:S02]  /*7cb0*/  UIADD3 UR7, UR14, UR7, URZ ;  /* 0x000000070e077290 */ /* 0x000fe4000fffe03f */
        /* <DEDUP_REMOVED lines=13> */
.L_x_1064:
[----:B------:R-:W-:Y:S02]  /*7d90*/  UISETP.NE.AND UP0, UPT, UR6, 0x1, UPT ;  /* 0x000000010600788c */ /* 0x000fe4000bf05270 */
[----:B------:R-:W-:Y:S02]  /*7da0*/  ULDC.64 UR4, c[0x0][0x330] ;  /* 0x0000cc0000047ab9 */ /* 0x000fe40000000a00 */
[----:B------:R-:W-:-:S07]  /*7db0*/  UIMAD.WIDE.U32 UR10, UR8, UR4, URZ ;  /* 0x00000004080a72a5 */ /* 0x000fce000f8e003f */
[----:B------:R-:W-:Y:S02]  /*7dc0*/  @UP0 UMOV UR9, UR11 ;  /* 0x0000000b00090c82 */ /* 0x000fe40008000000 */
[----:B------:R-:W-:Y:S02]  /*7dd0*/  @UP0 USHF.R.U32.HI UR8, URZ, UR5, UR9 ;  /* 0x000000053f080299 */ /* 0x000fe40008011609 */
.L_x_1065:
[----:B------:R-:W-:Y:S02]  /*7de0*/  ULDC UR4, c[0x0][0x32c] ;  /* 0x0000cb0000047ab9 */ /* 0x000fe40000000800 */
[----:B------:R-:W-:-:S04]  /*7df0*/  UIMAD UR4, UR8, UR6, UR4 ;  /* 0x00000006080472a4 */ /* 0x000fc8000f8e0204 */
[----:B------:R-:W-:-:S04]  /*7e00*/  UISETP.LT.AND UP0, UPT, UR7, UR4, UPT ;  /* 0x000000040700728c */ /* 0x000fc8000bf01270 */
[----:B------:R-:W-:Y:S02]  /*7e10*/  USEL UR7, UR7, UR4, UP0 ;  /* 0x0000000407077287 */ /* 0x000fe40008000000 */
.L_x_1063:
[----:B------:R-:W-:Y:S02]  /*7e20*/  UISETP.NE.AND UP0, UPT, UR26, URZ, UPT ;  /* 0x0000003f1a00728c */ /* 0x000fe4000bf05270 */
[----:B------:R-:W-:Y:S02]  /*7e30*/  UIADD3 UR8, UR7, 0x2f, URZ ;  /* 0x0000002f07087890 */ /* 0x000fe4000fffe03f */
[----:B------:R-:W-:Y:S02]  /*7e40*/  ULDC.64 UR4, c[0x0][0x2c8] ;  /* 0x0000b20000047ab9 */ /* 0x000fe40000000a00 */
[----:B------:R-:W-:Y:S02]  /*7e50*/  UISETP.NE.AND UP1, UPT, UR25, URZ, UPT ;  /* 0x0000003f1900728c */ /* 0x000fe4000bf25270 */
[----:B------:R-:W-:Y:S02]  /*7e60*/  UIMAD.WIDE.U32 UR10, UR19, UR4, URZ ;  /* 0x00000004130a72a5 */ /* 0x000fe4000f8e003f */
[----:B------:R-:W-:-:S02]  /*7e70*/  UIMAD.WIDE UR8, UR8, 0x2aaaaaab, URZ ;  /* 0x2aaaaaab080878a5 */ /* 0x000fc4000f8e023f */
[----:B------:R-:W-:Y:S01]  /*7e80*/  PLOP3.LUT P0, PT, PT, PT, UP1, 0x40, 0x0 ;  /* 0x000000000000781c */ /* 0x000fe20003f0e818 */
[----:B------:R-:W-:Y:S02]  /*7e90*/  UMOV UR4, UR19 ;  /* 0x0000001300047c82 */ /* 0x000fe40008000000 */
[----:B------:R-:W-:Y:S02]  /*7ea0*/  USHF.R.U32.HI UR8, URZ, 0x1f, UR9 ;  /* 0x0000001f3f087899 */ /* 0x000fe40008011609 */
[----:B------:R-:W-:Y:S02]  /*7eb0*/  @UP0 UMOV UR7, UR11 ;  /* 0x0000000b00070c82 */ /* 0x000fe40008000000 */
[----:B------:R-:W-:Y:S02]  /*7ec0*/  @UP0 USHF.R.U32.HI UR4, URZ, UR5, UR7 ;  /* 0x000000053f040299 */ /* 0x000fe40008011607 */
[----:B------:R-:W-:Y:S02]  /*7ed0*/  ULEA.HI.SX32 UR8, UR9, UR8, 0x1d ;  /* 0x0000000809087291 */ /* 0x000fe4000f8fea3f */
[----:B------:R-:W-:-:S02]  /*7ee0*/  UIADD3 UR4, UR13, UR4, URZ ;  /* 0x000000040d047290 */ /* 0x000fc4000fffe03f */
        /* <DEDUP_REMOVED lines=17> */
.L_x_1067:
[----:B------:R-:W-:Y:S02]  /*8000*/  ULDC UR4, c[0x0][0x32c] ;  /* 0x0000cb0000047ab9 */ /* 0x000fe40000000800 */
[----:B------:R-:W-:-:S03]  /*8010*/  UISETP.NE.AND UP0, UPT, UR4, 0x1, UPT ;  /* 0x000000010400788c */ /* 0x000fc6000bf05270 */
[----:B------:R-:W-:Y:S02]  /*8020*/  ULDC.64 UR4, c[0x0][0x330] ;  /* 0x0000cc0000047ab9 */ /* 0x000fe40000000a00 */
[----:B------:R-:W-:-:S06]  /*8030*/  UIMAD.WIDE.U32 UR8, UR7, UR4, URZ ;  /* 0x00000004070872a5 */ /* 0x000fcc000f8e003f */
[----:B------:R-:W-:Y:S02]  /*8040*/  @UP0 USHF.R.U32.HI UR7, URZ, UR5, UR9 ;  /* 0x000000053f070299 */ /* 0x000fe40008011609 */
.L_x_1068:
[----:B------:R-:W-:Y:S02]  /*8050*/  ULDC UR4, c[0x0][0x32c] ;  /* 0x0000cb0000047ab9 */ /* 0x000fe40000000800 */
[----:B------:R-:W-:-:S04]  /*8060*/  UIMAD UR4, UR7, UR4, URZ ;  /* 0x00000004070472a4 */ /* 0x000fc8000f8e023f */
[----:B------:R-:W-:-:S04]  /*8070*/  UISETP.LT.AND UP0, UPT, UR6, UR4, UPT ;  /* 0x000000040600728c */ /* 0x000fc8000bf01270 */
[----:B------:R-:W-:-:S04]  /*8080*/  USEL UR6, UR6, UR4, !UP0 ;  /* 0x0000000406067287 */ /* 0x000fc8000c000000 */
.L_x_1066:
[----:B------:R-:W-:Y:S01]  /*8090*/  UIMAD.WIDE UR4, UR6, 0x2aaaaaab, URZ ;  /* 0x2aaaaaab060478a5 */ /* 0x000fe2000f8e023f */
[----:B------:R-:W-:Y:S01]  /*80a0*/  PLOP3.LUT P2, PT, PT, PT, PT, 0x80, 0x0 ;  /* 0x000000000000781c */ /* 0x000fe20003f4f070 */
[----:B------:R-:W-:Y:S01]  /*80b0*/  CS2R R130, SRZ ;  /* 0x0000000000827805 */ /* 0x000fe2000001ff00 */
[----:B------:R-:W-:Y:S01]  /*80c0*/  CS2R R128, SRZ ;  /* 0x0000000000807805 */ /* 0x000fe2000001ff00 */
[----:B------:R-:W-:Y:S01]  /*80d0*/  USHF.R.U32.HI UR4, URZ, 0x1f, UR5 ;  /* 0x0000001f3f047899 */ /* 0x000fe20008011605 */
[----:B------:R-:W-:Y:S01]  /*80e0*/  CS2R R126, SRZ ;  /* 0x00000000007e7805 */ /* 0x000fe2000001ff00 */
[----:B------:R-:W-:Y:S01]  /*80f0*/  CS2R R124, SRZ ;  /* 0x00000000007c7805 */ /* 0x000fe2000001ff00 */
[----:B-1----:R-:W-:Y:S01]  /*8100*/  CS2R R122, SRZ ;  /* 0x00000000007a7805 */ /* 0x002fe2000001ff00 */
[----:B------:R-:W-:Y:S01]  /*8110*/  ULEA.HI.SX32 UR4, UR5, UR4, 0x1d ;  /* 0x0000000405047291 */ /* 0x000fe2000f8fea3f */
        /* <DEDUP_REMOVED lines=16> */
[----:B-----5:R-:W-:Y:S01]  /*8220*/  CS2R R94, SRZ ;  /* 0x00000000005e7805 */ /* 0x020fe2000001ff00 */
        /* <DEDUP_REMOVED lines=46> */
[----:B------:R-:W-:-:S02]  /*8510*/  IMAD.MOV.U32 R8, RZ, RZ, RZ ;  /* 0x000000ffff087224 */ /* 0x000fc400078e00ff */
[----:B------:R-:W-:Y:S01]  /*8520*/  IMAD.MOV.U32 R4, RZ, RZ, RZ ;  /* 0x000000ffff047224 */ /* 0x000fe200078e00ff */
[----:B------:R-:W-:Y:S05]  /*8530*/  @!P0 BRA `(.L_x_1069) ;  /* 0x0001831000008947 */ /* 0x000fea0003800000 */
[----:B------:R-:W-:Y:S02]  /*8540*/  ULDC.64 UR4, c[0x0][0x340] ;  /* 0x0000d00000047ab9 */ /* 0x000fe40000000a00 */
[----:B------:R-:W-:Y:S02]  /*8550*/  UISETP.NE.U32.AND UP1, UPT, URZ, UR4, UPT ;  /* 0x000000043f00728c */ /* 0x000fe4000bf25070 */
[----:B------:R-:W-:Y:S02]  /*8560*/  ULDC.64 UR8, c[0x0][0x340] ;  /* 0x0000d00000087ab9 */ /* 0x000fe40000000a00 */
[----:B------:R-:W-:Y:S02]  /*8570*/  UISETP.NE.AND.EX UP1, UPT, URZ, UR5, UPT, UP1 ;  /* 0x000000053f00728c */ /* 0x000fe4000bf25310 */
[----:B------:R-:W-:-:S04]  /*8580*/  UISETP.NE.AND UP2, UPT, UR26, URZ, UPT ;  /* 0x0000003f1a00728c */ /* 0x000fc8000bf45270 */
        /* <DEDUP_REMOVED lines=8> */
[CC--:B------:R-:W-:Y:S01]  /*8610*/  LEA.HI R7, R65.reuse, R84.reuse, RZ, 0x4 ;  /* 0x0000005441077211 */ /* 0x0c0fe200078f20ff */
[----:B------:R-:W-:Y:S01]  /*8620*/  UISETP.NE.U32.AND UP0, UPT, URZ, UR4, UPT ;  /* 0x000000043f00728c */ /* 0x000fe2000bf05070 */
[----:B------:R-:W-:Y:S01]  /*8630*/  LEA.HI R228, R65, R84, RZ, 0x3 ;  /* 0x0000005441e47211 */ /* 0x000fe200078f18ff */
[----:B------:R-:W-:Y:S01]  /*8640*/  USHF.R.S32.HI UR7, URZ, 0x1f, UR22 ;  /* 0x0000001f3f077899 */ /* 0x000fe20008011416 */
[----:B------:R-:W-:Y:S01]  /*8650*/  SHF.R.S32.HI R0, RZ, 0x4, R7 ;  /* 0x00000004ff007819 */ /* 0x000fe20000011407 */
[----:B------:R-:W-:Y:S01]  /*8660*/  UISETP.NE.AND.EX UP0, UPT, URZ, UR5, UPT, UP0 ;  /* 0x000000053f00728c */ /* 0x000fe2000bf05300 */
[----:B------:R-:W-:Y:S01]  /*8670*/  LOP3.LUT R69, R228, 0xfffffff8, RZ, 0xc0, !PT ;  /* 0xfffffff8e4457812 */ /* 0x000fe200078ec0ff */
[----:B------:R-:W-:Y:S01]  /*8680*/  USHF.R.S32.HI UR14, URZ, 0x1f, UR20 ;  /* 0x0000001f3f0e7899 */ /* 0x000fe20008011414 */
[----:B------:R-:W-:Y:S01]  /*8690*/  LEA.HI R56, R7, R0, RZ, 0x1 ;  /* 0x0000000007387211 */ /* 0x000fe200078f08ff */
[----:B------:R-:W-:Y:S01]  /*86a0*/  ULDC.64 UR4, c[0x0][0x178] ;  /* 0x00005e0000047ab9 */ /* 0x000fe20000000a00 */
[----:B------:R-:W-:Y:S01]  /*86b0*/  SHF.R.S32.HI R228, RZ, 0x3, R228 ;  /* 0x00000003ffe47819 */ /* 0x000fe200000114e4 */
[----:B------:R-:W-:Y:S01]  /*86c0*/  UIMAD UR7, UR7, UR4, URZ ;  /* 0x00000004070772a4 */ /* 0x000fe2000f8e023f */
[----:B------:R-:W-:Y:S01]  /*86d0*/  IMAD.IADD R69, R84, 0x1, -R69 ;  /* 0x0000000154457824 */ /* 0x000fe200078e0a45 */
[----:B------:R-:W-:Y:S01]  /*86e0*/  PLOP3.LUT P1, PT, PT, PT, UP2, 0x80, 0x0 ;  /* 0x000000000000781c */ /* 0x000fe20003f2f028 */
[----:B------:R-:W-:Y:S01]  /*86f0*/  UIMAD.WIDE.U32 UR8, UR22, UR4, URZ ;  /* 0x00000004160872a5 */ /* 0x000fe2000f8e003f */
[----:B------:R-:W-:Y:S01]  /*8700*/  LOP3.LUT R56, R56, 0xfffffffe, RZ, 0xc0, !PT ;  /* 0xfffffffe38387812 */ /* 0x000fe200078ec0ff */
[----:B------:R-:W-:Y:S01]  /*8710*/  UIMAD UR22, UR22, UR5, UR7 ;  /* 0x00000005161672a4 */ /* 0x000fe2000f8e0207 */
[----:B------:R-:W-:Y:S01]  /*8720*/  IMAD R5, R69, 0x20, R228 ;  /* 0x0000002045057824 */ /* 0x000fe200078e02e4 */
[----:B------:R-:W-:Y:S01]  /*8730*/  IADD3 R12, R228, UR19, RZ ;  /* 0x00000013e40c7c10 */ /* 0x000fe2000fffe0ff */
[----:B------:R-:W-:Y:S01]  /*8740*/  ULDC UR7, c[0x0][0x2c4] ;  /* 0x0000b10000077ab9 */ /* 0x000fe20000000800 */
[----:B------:R-:W-:Y:S01]  /*8750*/  PLOP3.LUT P0, PT, PT, PT, UP2, 0x80, 0x0 ;  /* 0x000000000000781c */ /* 0x000fe20003f0f028 */
[----:B------:R-:W-:Y:S01]  /*8760*/  UIMAD UR7, UR23, UR7, URZ ;  /* 0x00000007170772a4 */ /* 0x000fe2000f8e023f */
[----:B------:R-:W-:Y:S01]  /*8770*/  IMAD.IADD R56, R0, 0x1, -R56 ;  /* 0x0000000100387824 */ /* 0x000fe200078e0a38 */
[----:B------:R-:W-:Y:S01]  /*8780*/  IADD3 R0, R12, 0x20, RZ ;  /* 0x000000200c007810 */ /* 0x000fe20007ffe0ff */
[----:B------:R-:W-:Y:S01]  /*8790*/  ULDC.64 UR4, c[0x0][0x1b8] ;  /* 0x00006e0000047ab9 */ /* 0x000fe20000000a00 */
[----:B------:R-:W-:Y:S01]  /*87a0*/  IADD3 R5, R5, UR19, RZ ;  /* 0x0000001305057c10 */ /* 0x000fe2000fffe0ff */
[----:B------:R-:W-:Y:S01]  /*87b0*/  IMAD.SHL.U32 R66, R69, 0x8, RZ ;  /* 0x0000000845427824 */ /* 0x000fe200078e00ff */
[----:B------:R-:W-:Y:S01]  /*87c0*/  ISETP.GE.AND P4, PT, R0, UR7, PT ;  /* 0x0000000700007c0c */ /* 0x000fe2000bf86270 */
[----:B------:R-:W-:Y:S01]  /*87d0*/  UIMAD UR10, UR16, UR4, URZ ;  /* 0x00000004100a72a4 */ /* 0x000fe2000f8e023f */
[----:B------:R-:W-:Y:S01]  /*87e0*/  LOP3.LUT R7, R7, 0xfffffff0, RZ, 0xc0, !PT ;  /* 0xfffffff007077812 */ /* 0x000fe200078ec0ff */
[----:B------:R-:W-:Y:S01]  /*87f0*/  @P1 IMAD.HI.U32 R0, R5, c[0x0][0x2c8], RZ ;  /* 0x0000b20005001a27 */ /* 0x000fe200078e00ff */
[----:B------:R-:W-:Y:S01]  /*8800*/  UMOV UR28, UR8 ;  /* 0x00000008001c7c82 */ /* 0x000fe20008000000 */
[C---:B-1----:R-:W-:Y:S01]  /*8810*/  IADD3 R2, R66.reuse, 0x80, RZ ;  /* 0x0000008042027810 */ /* 0x042fe20007ffe0ff */
[----:B------:R-:W-:Y:S01]  /*8820*/  UIADD3 UR29, UR9, UR22, URZ ;  /* 0x00000016091d7290 */ /* 0x000fe2000fffe03f */
[----:B------:R-:W-:Y:S01]  /*8830*/  IMAD.MOV.U32 R13, RZ, RZ, R5 ;  /* 0x000000ffff0d7224 */ /* 0x000fe200078e0005 */
[----:B------:R-:W-:Y:S01]  /*8840*/  USHF.R.S32.HI UR8, URZ, 0x1f, UR24 ;  /* 0x0000001f3f087899 */ /* 0x000fe20008011418 */
[----:B------:R-:W-:Y:S01]  /*8850*/  @P0 SHF.R.U32.HI R13, RZ, c[0x0][0x2cc], R0 ;  /* 0x0000b300ff0d0a19 */ /* 0x000fe20000011600 */
[----:B------:R-:W-:Y:S01]  /*8860*/  UIMAD UR9, UR17, UR5, UR10 ;  /* 0x00000005110972a4 */ /* 0x000fe2000f8e020a */
[----:B------:R-:W-:Y:S01]  /*8870*/  IADD3 R4, R66, 0xc0, RZ ;  /* 0x000000c042047810 */ /* 0x000fe20007ffe0ff */
[----:B------:R-:W-:Y:S01]  /*8880*/  UIMAD.WIDE.U32 UR28, UR17, UR4, UR28 ;  /* 0x00000004111c72a5 */ /* 0x000fe2000f8e001c */
[----:B------:R-:W-:Y:S01]  /*8890*/  IADD3 R19, P0, R228, UR20, RZ ;  /* 0x00000014e4137c10 */ /* 0x000fe2000ff1e0ff */
[----:B------:R-:W-:Y:S01]  /*88a0*/  USEL UR10, UR8, URZ, !UP0 ;  /* 0x0000003f080a7287 */ /* 0x000fe2000c000000 */
[----:B------:R-:W-:Y:S01]  /*88b0*/  ISETP.GE.AND P6, PT, R2, c[0x0][0x198], PT ;  /* 0x0000660002007a0c */ /* 0x000fe20003fc6270 */
[----:B------:R-:W-:Y:S01]  /*88c0*/  ULDC.64 UR4, c[0x0][0x1c0] ;  /* 0x0000700000047ab9 */ /* 0x000fe20000000a00 */
[----:B------:R-:W-:Y:S01]  /*88d0*/  ISETP.GE.AND P5, PT, R4, c[0x0][0x198], PT ;  /* 0x0000660004007a0c */ /* 0x000fe20003fa6270 */
[----:B------:R-:W-:Y:S01]  /*88e0*/  USEL UR11, UR24, URZ, !UP0 ;  /* 0x0000003f180b7287 */ /* 0x000fe2000c000000 */
[----:B------:R-:W-:Y:S01]  /*88f0*/  LEA.HI.X.SX32 R6, R228, UR14, 0x1, P0 ;  /* 0x0000000ee4067c11 */ /* 0x000fe200080f0eff */
[----:B------:R-:W-:Y:S01]  /*8900*/  UIMAD UR10, UR10, UR4, URZ ;  /* 0x000000040a0a72a4 */ /* 0x000fe2000f8e023f */
[----:B------:R-:W-:Y:S01]  /*8910*/  P2R R0, PR, RZ, 0x40 ;  /* 0x00000040ff007803 */ /* 0x000fe20000000000 */
[----:B------:R-:W-:Y:S01]  /*8920*/  UIADD3 UR29, UR29, UR9, URZ ;  /* 0x000000091d1d7290 */ /* 0x000fe2000fffe03f */
[----:B------:R-:W-:Y:S01]  /*8930*/  P2R R0, PR, RZ, 0x20 ;  /* 0x00000020ff007803 */ /* 0x000fe20000000000 */
[----:B------:R-:W-:Y:S01]  /*8940*/  UIMAD UR5, UR11, UR5, UR10 ;  /* 0x000000050b0572a4 */ /* 0x000fe2000f8e020a */
[----:B------:R-:W-:Y:S01]  /*8950*/  IMAD R0, R6, c[0x0][0x1e0], RZ ;  /* 0x0000780006007a24 */ /* 0x000fe200078e02ff */
[----:B------:R-:W-:Y:S01]  /*8960*/  UIMAD.WIDE.U32 UR28, UR11, UR4, UR28 ;  /* 0x000000040b1c72a5 */ /* 0x000fe2000f8e001c */
[----:B------:R-:W-:Y:S01]  /*8970*/  IMAD.IADD R8, R84, 0x1, -R7 ;  /* 0x0000000154087824 */ /* 0x000fe200078e0a07 */
[----:B------:R-:W-:Y:S01]  /*8980*/  ISETP.GE.AND P2, PT, R12, UR7, PT ;  /* 0x000000070c007c0c */ /* 0x000fe2000bf46270 */
[----:B------:R-:W-:Y:S01]  /*8990*/  IMAD R7, R19, c[0x0][0x1e4], R0 ;  /* 0x0000790013077a24 */ /* 0x000fe200078e0200 */
[----:B------:R-:W-:Y:S01]  /*89a0*/  UIADD3 UR5, UR29, UR5, URZ ;  /* 0x000000051d057290 */ /* 0x000fe2000fffe03f */
[--C-:B------:R-:W-:Y:S01]  /*89b0*/  SHF.R.S32.HI R0, RZ, 0x1f, R13.reuse ;  /* 0x0000001fff007819 */ /* 0x100fe2000001140d */
[----:B------:R-:W-:Y:S01]  /*89c0*/  IMAD.MOV R14, RZ, RZ, -R13 ;  /* 0x000000ffff0e7224 */ /* 0x000fe200078e0a0d */
[----:B------:R-:W-:Y:S01]  /*89d0*/  SHF.R.S32.HI R15, RZ, 0x1f, R8 ;  /* 0x0000001fff0f7819 */ /* 0x000fe20000011408 */
[----:B------:R-:W-:Y:S01]  /*89e0*/  IMAD.U32 R17, RZ, RZ, UR29 ;  /* 0x0000001dff117e24 */ /* 0x000fe2000f8e00ff */
[----:B------:R-:W-:Y:S01]  /*89f0*/  LEA.HI R116, R65, R84, RZ, 0x6 ;  /* 0x0000005441747211 */ /* 0x000fe200078f30ff */
[----:B------:R-:W-:Y:S01]  /*8a00*/  IMAD.U32 R16, RZ, RZ, UR28 ;  /* 0x0000001cff107e24 */ /* 0x000fe2000f8e00ff */
[----:B------:R-:W-:Y:S01]  /*8a10*/  P2R R10, PR, RZ, 0x10 ;  /* 0x00000010ff0a7803 */ /* 0x000fe20000000000 */
[----:B------:R-:W-:Y:S01]  /*8a20*/  IMAD.U32 R17, RZ, RZ, UR5 ;  /* 0x00000005ff117e24 */ /* 0x000fe2000f8e00ff */
[----:B------:R-:W-:Y:S01]  /*8a30*/  ULDC.64 UR4, c[0x0][0x1e8] ;  /* 0x00007a0000047ab9 */ /* 0x000fe20000000a00 */
[----:B------:R-:W-:Y:S01]  /*8a40*/  IMAD R0, R0, c[0x0][0x1b0], RZ ;  /* 0x00006c0000007a24 */ /* 0x000fe200078e02ff */
[----:B------:R-:W-:Y:S01]  /*8a50*/  UIMAD UR4, UR16, UR4, URZ ;  /* 0x00000004100472a4 */ /* 0x000fe2000f8e023f */
[----:B------:R-:W-:Y:S01]  /*8a60*/  IMAD R14, R14, c[0x0][0x2c4], R5 ;  /* 0x0000b1000e0e7a24 */ /* 0x000fe200078e0205 */
[----:B------:R-:W-:Y:S01]  /*8a70*/  LEA.HI R5, R15, R8, RZ, 0x3 ;  /* 0x000000080f057211 */ /* 0x000fe200078f18ff */
[C---:B------:R-:W-:Y:S01]  /*8a80*/  IMAD R0, R13.reuse, c[0x0][0x1b4], R0 ;  /* 0x00006d000d007a24 */ /* 0x040fe200078e0200 */
[----:B------:R-:W-:Y:S01]  /*8a90*/  UIMAD UR9, UR17, UR5, UR4 ;  /* 0x00000005110972a4 */ /* 0x000fe2000f8e0204 */
[----:B------:R-:W-:Y:S01]  /*8aa0*/  IMAD.WIDE.U32 R16, R13, c[0x0][0x1b0], R16 ;  /* 0x00006c000d107a25 */ /* 0x000fe200078e0010 */
[----:B------:R-:W-:Y:S01]  /*8ab0*/  SHF.R.S32.HI R13, RZ, 0x1f, R14 ;  /* 0x0000001fff0d7819 */ /* 0x000fe2000001140e */
[----:B------:R-:W-:Y:S01]  /*8ac0*/  ULDC.64 UR4, c[0x0][0x210] ;  /* 0x0000840000047ab9 */ /* 0x000fe20000000a00 */
[----:B------:R-:W-:Y:S01]  /*8ad0*/  LOP3.LUT R15, R5, 0xfffffff8, RZ, 0xc0, !PT ;  /* 0xfffffff8050f7812 */ /* 0x000fe200078ec0ff */
[----:B------:R-:W-:Y:S01]  /*8ae0*/  IMAD.IADD R17, R17, 0x1, R0 ;  /* 0x0000000111117824 */ /* 0x000fe200078e0200 */
[----:B------:R-:W-:Y:S01]  /*8af0*/  UIMAD UR4, UR16, UR4, URZ ;  /* 0x00000004100472a4 */ /* 0x000fe2000f8e023f */
[----:B------:R-:W-:Y:S01]  /*8b00*/  IMAD R13, R13, c[0x0][0x1a8], RZ ;  /* 0x00006a000d0d7a24 */ /* 0x000fe200078e02ff */
[----:B------:R-:W-:Y:S01]  /*8b10*/  @!P2 SHF.R.S32.HI R11, RZ, 0x1f, R2 ;  /* 0x0000001fff0ba819 */ /* 0x000fe20000011402 */
[----:B------:R-:W-:Y:S01]  /*8b20*/  IMAD.SHL.U32 R86, R69, 0x8, RZ ;  /* 0x0000000845567824 */ /* 0x000fe200078e00ff */
[----:B------:R-:W-:Y:S01]  /*8b30*/  UIMAD UR4, UR17, UR5, UR4 ;  /* 0x00000005110472a4 */ /* 0x000fe2000f8e0204 */
[----:B------:R-:W-:Y:S01]  /*8b40*/  IMAD.IADD R8, R8, 0x1, -R15 ;  /* 0x0000000108087824 */ /* 0x000fe200078e0a0f */
[----:B------:R-:W-:Y:S01]  /*8b50*/  @!P2 LEA.HI R11, R11, R2, RZ, 0x3 ;  /* 0x000000020b0ba211 */ /* 0x000fe200078f18ff */
[C---:B------:R-:W-:Y:S01]  /*8b60*/  IMAD R13, R14.reuse, c[0x0][0x1ac], R13 ;  /* 0x00006b000e0d7a24 */ /* 0x040fe200078e020d */
[----:B------:R-:W-:Y:S01]  /*8b70*/  SHF.R.S32.HI R87, RZ, 0x1f, R86 ;  /* 0x0000001fff577819 */ /* 0x000fe20000011456 */
[----:B------:R-:W-:Y:S01]  /*8b80*/  IMAD.WIDE.U32 R14, R14, c[0x0][0x1a8], R16 ;  /* 0x00006a000e0e7a25 */ /* 0x000fe200078e0010 */
[C---:B------:R-:W-:Y:S01]  /*8b90*/  LOP3.LUT P4, RZ, R8.reuse, 0x4, RZ, 0xc0, !PT ;  /* 0x0000000408ff7812 */ /* 0x040fe2000788c0ff */
[----:B------:R-:W-:Y:S01]  /*8ba0*/  BSSY B0, `(.L_x_1070) ;  /* 0x0000073000007945 */ /* 0x000fe20003800000 */
[----:B------:R-:W-:Y:S01]  /*8bb0*/  LOP3.LUT P1, RZ, R8, 0x2, RZ, 0xc0, !PT ;  /* 0x0000000208ff7812 */ /* 0x000fe2000782c0ff */
[----:B------:R-:W-:Y:S01]  /*8bc0*/  IMAD.IADD R16, R15, 0x1, R13 ;  /* 0x000000010f107824 */ /* 0x000fe200078e020d */
[----:B------:R-:W-:Y:S01]  /*8bd0*/  LEA R17, P0, R14, c[0x0][0x160], 0x1 ;  /* 0x000058000e117a11 */ /* 0x000fe200078008ff */
[----:B------:R-:W-:Y:S01]  /*8be0*/  IMAD R6, R6, c[0x0][0x208], RZ ;  /* 0x0000820006067a24 */ /* 0x000fe200078e02ff */
[----:B------:R-:W-:Y:S01]  /*8bf0*/  @!P2 SHF.R.S32.HI R9, RZ, 0x1f, R4 ;  /* 0x0000001fff09a819 */ /* 0x000fe20000011404 */
[----:B------:R-:W-:Y:S01]  /*8c00*/  IMAD.WIDE.U32 R20, R19, c[0x0][0x1e0], R86 ;  /* 0x0000780013147a25 */ /* 0x000fe200078e0056 */
[----:B------:R-:W-:-:S02]  /*8c10*/  LEA.HI.X R16, R14, c[0x0][0x164], R16, 0x1, P0 ;  /* 0x000059000e107a11 */ /* 0x000fc400000f0c10 */
[----:B------:R-:W-:Y:S01]  /*8c20*/  SHFL.IDX PT, R14, R17, RZ, 0x181f ;  /* 0x00181fff110e7589 */ /* 0x000fe200000e0000 */
[----:B------:R-:W-:Y:S01]  /*8c30*/  IMAD R6, R19, c[0x0][0x20c], R6 ;  /* 0x0000830013067a24 */ /* 0x000fe200078e0206 */
[----:B------:R-:W-:Y:S01]  /*8c40*/  @!P2 LOP3.LUT R11, R11, 0xfffffff8, RZ, 0xc0, !PT ;  /* 0xfffffff80b0ba812 */ /* 0x000fe200078ec0ff */
[----:B------:R-:W-:Y:S01]  /*8c50*/  IMAD.WIDE.U32 R18, R19, c[0x0][0x208], R86 ;  /* 0x0000820013127a25 */ /* 0x000fe200078e0056 */
[----:B------:R-:W1:Y:S01]  /*8c60*/  SHFL.IDX PT, R15, R16, RZ, 0x181f ;  /* 0x00181fff100f7589 */ /* 0x000e6200000e0000 */
[----:B------:R-:W-:Y:S02]  /*8c70*/  @!P2 LEA.HI R9, R9, R4, RZ, 0x3 ;  /* 0x000000040909a211 */ /* 0x000fe400078f18ff */
[----:B------:R-:W-:Y:S01]  /*8c80*/  IMAD.SHL.U32 R0, R8, 0x40, RZ ;  /* 0x0000004008007824 */ /* 0x000fe200078e00ff */
[----:B------:R-:W-:Y:S01]  /*8c90*/  LOP3.LUT R215, R215, 0xfffffffe, RZ, 0xc0, !PT ;  /* 0xfffffffed7d77812 */ /* 0x000fe200078ec0ff */
[----:B------:R-:W-:Y:S01]  /*8ca0*/  IMAD.IADD R21, R21, 0x1, R7 ;  /* 0x0000000115157824 */ /* 0x000fe200078e0207 */
[----:B------:R-:W-:Y:S01]  /*8cb0*/  @!P2 LOP3.LUT R9, R9, 0xfffffff8, RZ, 0xc0, !PT ;  /* 0xfffffff80909a812 */ /* 0x000fe200078ec0ff */
[----:B------:R-:W-:Y:S01]  /*8cc0*/  IMAD.IADD R19, R19, 0x1, R6 ;  /* 0x0000000113137824 */ /* 0x000fe200078e0206 */
[----:B------:R-:W-:Y:S01]  /*8cd0*/  LOP3.LUT R0, R0, 0x1c0, RZ, 0xc0, !PT ;  /* 0x000001c000007812 */ /* 0x000fe200078ec0ff */
[----:B------:R-:W-:-:S02]  /*8ce0*/  IMAD.U32 R217, RZ, RZ, UR17 ;  /* 0x00000011ffd97e24 */ /* 0x000fc4000f8e00ff */
[----:B------:R-:W-:Y:S02]  /*8cf0*/  IMAD.SHL.U32 R7, R56, 0x8, RZ ;  /* 0x0000000838077824 */ /* 0x000fe400078e00ff */
[----:B------:R-:W-:-:S03]  /*8d00*/  IMAD.WIDE.U32 R216, R217, c[0x0][0x210], R18 ;  /* 0x00008400d9d87a25 */ /* 0x000fc600078e0012 */
[----:B------:R-:W-:Y:S01]  /*8d10*/  LOP3.LUT R7, R0, 0x8, R7, 0xf8, !PT ;  /* 0x0000000800077812 */ /* 0x000fe200078ef807 */
[----:B------:R-:W-:Y:S01]  /*8d20*/  IMAD.SHL.U32 R119, R228, 0x40, RZ ;  /* 0x00000040e4777824 */ /* 0x000fe200078e00ff */
[----:B------:R-:W-:Y:S01]  /*8d30*/  SHF.R.U32.HI R0, RZ, 0x3, R0 ;  /* 0x00000003ff007819 */ /* 0x000fe20000011600 */
[----:B------:R-:W-:Y:S01]  /*8d40*/  IMAD.SHL.U32 R116, R116, 0x8, RZ ;  /* 0x0000000874747824 */ /* 0x000fe200078e00ff */
[----:B------:R-:W-:Y:S01]  /*8d50*/  IADD3 R217, R217, UR4, RZ ;  /* 0x00000004d9d97c10 */ /* 0x000fe2000fffe0ff */
[----:B------:R-:W-:Y:S01]  /*8d60*/  ULDC.64 UR4, c[0x0][0x350] ;  /* 0x0000d40000047ab9 */ /* 0x000fe20000000a00 */
[----:B------:R-:W-:Y:S01]  /*8d70*/  LOP3.LUT R0, R7, R0, RZ, 0x3c, !PT ;  /* 0x0000000007007212 */ /* 0x000fe200078e3cff */
[----:B------:R-:W-:Y:S01]  /*8d80*/  IMAD.MOV.U32 R7, RZ, RZ, 0x10 ;  /* 0x00000010ff077424 */ /* 0x000fe200078e00ff */
[----:B------:R-:W-:Y:S01]  /*8d90*/  LOP3.LUT R119, R119, 0x1c0, RZ, 0xc0, !PT ;  /* 0x000001c077777812 */ /* 0x000fe200078ec0ff */
[----:B------:R-:W-:Y:S01]  /*8da0*/  UISETP.NE.U32.AND UP0, UPT, URZ, UR4, UPT ;  /* 0x000000043f00728c */ /* 0x000fe2000bf05070 */
[----:B------:R-:W-:Y:S01]  /*8db0*/  LOP3.LUT R116, R116, 0xfffffe00, RZ, 0xc0, !PT ;  /* 0xfffffe0074747812 */ /* 0x000fe200078ec0ff */
[----:B------:R-:W-:Y:S01]  /*8dc0*/  IMAD.U32 R221, RZ, RZ, UR17 ;  /* 0x00000011ffdd7e24 */ /* 0x000fe2000f8e00ff */
[----:B------:R-:W-:Y:S01]  /*8dd0*/  LOP3.LUT R6, R119, 0x38, R86, 0xf8, !PT ;  /* 0x0000003877067812 */ /* 0x000fe200078ef856 */
[----:B------:R-:W-:Y:S01]  /*8de0*/  UISETP.NE.AND.EX UP0, UPT, URZ, UR5, UPT, UP0 ;  /* 0x000000053f00728c */ /* 0x000fe2000bf05300 */
[----:B------:R-:W-:Y:S01]  /*8df0*/  SHF.R.U32.HI R117, RZ, 0x3, R119 ;  /* 0x00000003ff757819 */ /* 0x000fe20000011677 */
[----:B------:R-:W-:Y:S01]  /*8e00*/  IMAD.WIDE.U32 R220, R221, c[0x0][0x1e8], R20 ;  /* 0x00007a00dddc7a25 */ /* 0x000fe200078e0014 */
[----:B------:R-:W-:Y:S01]  /*8e10*/  SEL R7, R7, 0xfffffff0, !P1 ;  /* 0xfffffff007077807 */ /* 0x000fe20004800000 */
[----:B------:R-:W-:Y:S01]  /*8e20*/  ULDC.64 UR4, c[0x0][0x1f0] ;  /* 0x00007c0000047ab9 */ /* 0x000fe20000000a00 */
[----:B------:R-:W-:Y:S01]  /*8e30*/  LOP3.LUT R6, R116, R6, R117, 0xf6, !PT ;  /* 0x0000000674067212 */ /* 0x000fe200078ef675 */
[----:B-1----:R-:W-:Y:S01]  /*8e40*/  @!P2 IMAD.WIDE R24, R11, 0x2, R14 ;  /* 0x000000020b18a825 */ /* 0x002fe200078e020e */
[C---:B------:R-:W-:Y:S01]  /*8e50*/  @!P2 LEA R18, P0, R66.reuse, R14, 0x1 ;  /* 0x0000000e4212a211 */ /* 0x040fe200078008ff */
[----:B------:R1:W3:Y:S01]  /*8e60*/  SHFL.IDX PT, R20, R17, 0x1, 0x181f ;  /* 0x00381f0011147f89 */ /* 0x0002e200000e0000 */
[----:B------:R-:W-:Y:S01]  /*8e70*/  IADD3 R221, R221, UR9, RZ ;  /* 0x00000009dddd7c10 */ /* 0x000fe2000fffe0ff */
[----:B------:R-:W-:Y:S01]  /*8e80*/  IMAD.SHL.U32 R11, R5, 0x40, RZ ;  /* 0x00000040050b7824 */ /* 0x000fe200078e00ff */
[----:B------:R-:W-:Y:S01]  /*8e90*/  @!P2 LEA.HI.X R19, R66, R15, R87, 0x1, P0 ;  /* 0x0000000f4213a211 */ /* 0x000fe200000f0c57 */
[----:B------:R1:W4:Y:S01]  /*8ea0*/  SHFL.IDX PT, R21, R16, 0x1, 0x181f ;  /* 0x00381f0010157f89 */ /* 0x00032200000e0000 */
[----:B------:R-:W-:-:S02]  /*8eb0*/  ISETP.NE.AND P0, PT, R10, RZ, PT ;  /* 0x000000ff0a00720c */ /* 0x000fc40003f05270 */
[----:B------:R-:W-:Y:S01]  /*8ec0*/  LOP3.LUT R0, R0, 0xfffffe00, R11, 0xf8, !PT ;  /* 0xfffffe0000007812 */ /* 0x000fe200078ef80b */
[----:B--2---:R2:W5:Y:S01]  /*8ed0*/  @P3 R2UR UR10, R3 ;  /* 0x00000000030a33c2 */ /* 0x00456200000e0000 */
[----:B------:R-:W-:Y:S02]  /*8ee0*/  ISETP.GE.AND P3, PT, R66, c[0x0][0x198], PT ;  /* 0x0000660042007a0c */ /* 0x000fe40003f66270 */
[----:B--2---:R-:W-:Y:S01]  /*8ef0*/  IADD3 R3, R86, 0x40, RZ ;  /* 0x0000004056037810 */ /* 0x004fe20007ffe0ff */
[----:B-----5:R-:W-:-:S03]  /*8f00*/  @UP1 USHF.R.S32.HI UR11, URZ, 0x1f, UR10 ;  /* 0x0000001f3f0b1899 */ /* 0x020fc6000801140a */
[----:B------:R-:W-:Y:S01]  /*8f10*/  @!P2 SHF.R.S32.HI R8, RZ, 0x1f, R3 ;  /* 0x0000001fff08a819 */ /* 0x000fe20000011403 */
[----:B------:R-:W-:Y:S01]  /*8f20*/  @!UP1 UMOV UR10, UR24 ;  /* 0x00000018000a9c82 */ /* 0x000fe20008000000 */
[----:B------:R-:W-:Y:S01]  /*8f30*/  ISETP.GE.AND P1, PT, R3, c[0x0][0x198], PT ;  /* 0x0000660003007a0c */ /* 0x000fe20003f26270 */
[----:B------:R-:W-:Y:S01]  /*8f40*/  USEL UR9, UR10, URZ, !UP0 ;  /* 0x0000003f0a097287 */ /* 0x000fe2000c000000 */
[----:B------:R-:W-:Y:S01]  /*8f50*/  @!P2 LEA.HI R13, R8, R3, RZ, 0x3 ;  /* 0x00000003080da211 */ /* 0x000fe200078f18ff */
[----:B------:R-:W-:Y:S01]  /*8f60*/  @!UP1 UMOV UR11, UR8 ;  /* 0x00000008000b9c82 */ /* 0x000fe20008000000 */
[----:B------:R-:W-:Y:S01]  /*8f70*/  @!P2 IMAD.SHL.U32 R8, R6, 0x2, RZ ;  /* 0x000000020608a824 */ /* 0x000fe200078e00ff */
[----:B------:R-:W-:Y:S01]  /*8f80*/  USEL UR8, UR11, URZ, !UP0 ;  /* 0x0000003f0b087287 */ /* 0x000fe2000c000000 */
[----:B------:R-:W-:-:S03]  /*8f90*/  @!P2 LOP3.LUT R13, R13, 0xfffffff8, RZ, 0xc0, !PT ;  /* 0xfffffff80d0da812 */ /* 0x000fc600078ec0ff */
[----:B------:R-:W-:Y:S01]  /*8fa0*/  UIMAD UR4, UR8, UR4, URZ ;  /* 0x00000004080472a4 */ /* 0x000fe2000f8e023f */
[----:B------:R2:W-:Y:S01]  /*8fb0*/  @!P2 LDGSTS.E.BYPASS.LTC128B.128 [R8+0x10080], [R18.64], !P3 ;  /* 0x100800001208afae */ /* 0x0005e2000d901d5e */
[--C-:B------:R-:W-:Y:S02]  /*8fc0*/  @!P2 IMAD.WIDE R22, R13, 0x2, R14.reuse ;  /* 0x000000020d16a825 */ /* 0x100fe400078e020e */
[----:B------:R-:W-:Y:S02]  /*8fd0*/  UIMAD UR10, UR9, UR5, UR4 ;  /* 0x00000005090a72a4 */ /* 0x000fe4000f8e0204 */
[----:B------:R-:W-:Y:S01]  /*8fe0*/  @!P2 IMAD.WIDE R14, R9, 0x2, R14 ;  /* 0x00000002090ea825 */ /* 0x000fe200078e020e */
[----:B------:R2:W-:Y:S01]  /*8ff0*/  @!P2 LDGSTS.E.BYPASS.LTC128B.128 [R8+0x14080], [R22.64], !P1 ;  /* 0x140800001608afae */ /* 0x0005e2000c901d5e */
[----:B------:R-:W-:Y:S02]  /*9000*/  ULDC.64 UR4, c[0x0][0x218] ;  /* 0x0000860000047ab9 */ /* 0x000fe40000000a00 */
[----:B------:R-:W-:Y:S01]  /*9010*/  UIMAD UR4, UR8, UR4, URZ ;  /* 0x00000004080472a4 */ /* 0x000fe2000f8e023f */
[----:B------:R2:W-:Y:S01]  /*9020*/  @!P2 LDGSTS.E.BYPASS.LTC128B.128 [R8+0x18080], [R24.64], !P6 ;  /* 0x180800001808afae */ /* 0x0005e2000f101d5e */
[----:B------:R-:W-:Y:S01]  /*9030*/  ISETP.GE.AND P6, PT, R86, c[0x0][0x1d4], PT ;  /* 0x0000750056007a0c */ /* 0x000fe20003fc6270 */
[----:B------:R-:W-:Y:S01]  /*9040*/  IMAD.U32 R9, RZ, RZ, UR9 ;  /* 0x00000009ff097e24 */ /* 0x000fe2000f8e00ff */
[----:B------:R-:W-:Y:S01]  /*9050*/  UIMAD UR4, UR9, UR5, UR4 ;  /* 0x00000005090472a4 */ /* 0x000fe2000f8e0204 */
[----:B------:R-:W-:Y:S01]  /*9060*/  IMAD.MOV.U32 R13, RZ, RZ, 0x20 ;  /* 0x00000020ff0d7424 */ /* 0x000fe200078e00ff */
[----:B------:R2:W-:Y:S01]  /*9070*/  @!P2 LDGSTS.E.BYPASS.LTC128B.128 [R8+0x1c080], [R14.64], !P5 ;  /* 0x1c0800000e08afae */ /* 0x0005e2000e901d5e */
[----:B------:R-:W-:-:S03]  /*9080*/  IMAD.WIDE.U32 R220, R9, c[0x0][0x1f0], R220 ;  /* 0x00007c0009dc7a25 */ /* 0x000fc600078e00dc */
[----:B------:R-:W-:Y:S01]  /*9090*/  SEL R5, R13, 0xffffffe0, !P4 ;  /* 0xffffffe00d057807 */ /* 0x000fe20006000000 */
[----:B------:R-:W-:Y:S01]  /*90a0*/  IMAD.WIDE.U32 R216, R9, c[0x0][0x218], R216 ;  /* 0x0000860009d87a25 */ /* 0x000fe200078e00d8 */
[----:B------:R-:W-:Y:S02]  /*90b0*/  IADD3 R9, R86, 0x80, RZ ;  /* 0x0000008056097810 */ /* 0x000fe40007ffe0ff */
[----:B------:R-:W-:Y:S02]  /*90c0*/  IADD3 R227, R221, UR10, RZ ;  /* 0x0000000adde37c10 */ /* 0x000fe4000fffe0ff */
[----:B------:R-:W-:Y:S02]  /*90d0*/  IADD3 R223, R217, UR4, RZ ;  /* 0x00000004d9df7c10 */ /* 0x000fe4000fffe0ff */
[----:B------:R-:W-:Y:S02]  /*90e0*/  @P6 LOP3.LUT R215, R215, 0x1, RZ, 0xfc, !PT ;  /* 0x00000001d7d76812 */ /* 0x000fe400078efcff */
[----:B------:R-:W-:-:S02]  /*90f0*/  ISETP.GE.AND P5, PT, R9, c[0x0][0x1d4], PT ;  /* 0x0000750009007a0c */ /* 0x000fc40003fa6270 */
[----:B------:R-:W-:Y:S02]  /*9100*/  ISETP.GE.AND P6, PT, R3, c[0x0][0x1d4], PT ;  /* 0x0000750003007a0c */ /* 0x000fe40003fc6270 */
[----:B--2---:R-:W-:-:S04]  /*9110*/  IADD3 R8, R86, 0xc0, RZ ;  /* 0x000000c056087810 */ /* 0x004fc80007ffe0ff */
[----:B------:R-:W-:Y:S01]  /*9120*/  ISETP.GE.AND P4, PT, R8, c[0x0][0x1d4], PT ;  /* 0x0000750008007a0c */ /* 0x000fe20003f86270 */
[----:B------:R-:W-:Y:S07]  /*9130*/  @P0 BRA `(.L_x_1071) ;  /* 0x0000019000000947 */ /* 0x000fee0003800000 */
[----:B-1-34-:R-:W-:Y:S01]  /*9140*/  IADD3 R14, R66, 0x80, RZ ;  /* 0x00000080420e7810 */ /* 0x01afe20007ffe0ff */
[----:B------:R-:W-:Y:S01]  /*9150*/  IMAD.SHL.U32 R19, R6, 0x2, RZ ;  /* 0x0000000206137824 */ /* 0x000fe200078e00ff */
[C---:B------:R-:W-:Y:S02]  /*9160*/  IADD3 R9, R66.reuse, 0xc0, RZ ;  /* 0x000000c042097810 */ /* 0x040fe40007ffe0ff */
[----:B------:R-:W-:Y:S02]  /*9170*/  SHF.R.S32.HI R18, RZ, 0x1f, R3 ;  /* 0x0000001fff127819 */ /* 0x000fe40000011403 */
[----:B------:R-:W-:Y:S02]  /*9180*/  SHF.R.S32.HI R11, RZ, 0x1f, R14 ;  /* 0x0000001fff0b7819 */ /* 0x000fe4000001140e */
[----:B------:R-:W-:Y:S02]  /*9190*/  LEA R22, P0, R66, R20, 0x1 ;  /* 0x0000001442167211 */ /* 0x000fe400078008ff */
[----:B------:R-:W-:-:S02]  /*91a0*/  SHF.R.S32.HI R8, RZ, 0x1f, R9 ;  /* 0x0000001fff087819 */ /* 0x000fc40000011409 */
[----:B------:R-:W-:Y:S02]  /*91b0*/  LEA.HI R13, R18, R3, RZ, 0x3 ;  /* 0x00000003120d7211 */ /* 0x000fe400078f18ff */
[----:B------:R-:W-:Y:S02]  /*91c0*/  P2R R15, PR, RZ, 0x4 ;  /* 0x00000004ff0f7803 */ /* 0x000fe40000000000 */
[----:B------:R-:W-:Y:S02]  /*91d0*/  LEA.HI R11, R11, R14, RZ, 0x3 ;  /* 0x0000000e0b0b7211 */ /* 0x000fe400078f18ff */
[----:B------:R-:W-:Y:S02]  /*91e0*/  LEA.HI.X R23, R66, R21, R87, 0x1, P0 ;  /* 0x0000001542177211 */ /* 0x000fe400000f0c57 */
[----:B------:R-:W-:Y:S02]  /*91f0*/  LEA.HI R8, R8, R9, RZ, 0x3 ;  /* 0x0000000908087211 */ /* 0x000fe400078f18ff */
[----:B------:R-:W-:Y:S01]  /*9200*/  ISETP.GE.AND P2, PT, R2, c[0x0][0x198], PT ;  /* 0x0000660002007a0c */ /* 0x000fe20003f46270 */
[----:B------:R1:W-:Y:S01]  /*9210*/  LDGSTS.E.BYPASS.LTC128B.128 [R19+0x11080], [R22.64], !P3 ;  /* 0x1108000016137fae */ /* 0x0003e2000d901d5e */
[----:B------:R-:W-:-:S02]  /*9220*/  ISETP.GE.AND P0, PT, R4, c[0x0][0x198], PT ;  /* 0x0000660004007a0c */ /* 0x000fc40003f06270 */
[----:B------:R-:W-:Y:S02]  /*9230*/  LOP3.LUT R13, R13, 0xfffffff8, RZ, 0xc0, !PT ;  /* 0xfffffff80d0d7812 */ /* 0x000fe400078ec0ff */
[----:B------:R-:W-:Y:S02]  /*9240*/  LOP3.LUT R11, R11, 0xfffffff8, RZ, 0xc0, !PT ;  /* 0xfffffff80b0b7812 */ /* 0x000fe400078ec0ff */
[----:B------:R-:W-:Y:S01]  /*9250*/  LOP3.LUT R9, R8, 0xfffffff8, RZ, 0xc0, !PT ;  /* 0xfffffff808097812 */ /* 0x000fe200078ec0ff */
[----:B------:R-:W-:-:S04]  /*9260*/  IMAD.WIDE R24, R13, 0x2, R20 ;  /* 0x000000020d187825 */ /* 0x000fc800078e0214 */
[--C-:B------:R-:W-:Y:S01]  /*9270*/  IMAD.WIDE R26, R11, 0x2, R20.reuse ;  /* 0x000000020b1a7825 */ /* 0x100fe200078e0214 */
[----:B------:R1:W-:Y:S03]  /*9280*/  LDGSTS.E.BYPASS.LTC128B.128 [R19+0x15080], [R24.64], !P1 ;  /* 0x1508000018137fae */ /* 0x0003e6000c901d5e */
[----:B------:R-:W-:Y:S01]  /*9290*/  IMAD.WIDE R20, R9, 0x2, R20 ;  /* 0x0000000209147825 */ /* 0x000fe200078e0214 */
[----:B------:R1:W-:Y:S01]  /*92a0*/  LDGSTS.E.BYPASS.LTC128B.128 [R19+0x19080], [R26.64], !P2 ;  /* 0x190800001a137fae */ /* 0x0003e2000d101d5e */
[----:B------:R-:W-:-:S03]  /*92b0*/  ISETP.NE.AND P2, PT, R15, RZ, PT ;  /* 0x000000ff0f00720c */ /* 0x000fc60003f45270 */
[----:B------:R1:W-:Y:S05]  /*92c0*/  LDGSTS.E.BYPASS.LTC128B.128 [R19+0x1d080], [R20.64], !P0 ;  /* 0x1d08000014137fae */ /* 0x0003ea000c101d5e */
.L_x_1071:
[----:B-1-34-:R-:W-:Y:S05]  /*92d0*/  BSYNC B0 ;  /* 0x0000000000007941 */ /* 0x01afea0003800000 */
.L_x_1070:
        /* <DEDUP_REMOVED lines=9> */
[C---:B------:R-:W-:Y:S02]  /*9370*/  IADD3 R11, R66.reuse, 0xc0, RZ ;  /* 0x000000c0420b7810 */ /* 0x040fe40007ffe0ff */
[----:B------:R-:W-:Y:S02]  /*9380*/  SHF.R.S32.HI R20, RZ, 0x1f, R3 ;  /* 0x0000001fff147819 */ /* 0x000fe40000011403 */
[----:B------:R-:W-:Y:S02]  /*9390*/  SHF.R.S32.HI R13, RZ, 0x1f, R14 ;  /* 0x0000001fff0d7819 */ /* 0x000fe4000001140e */
[----:B---3--:R-:W-:Y:S02]  /*93a0*/  LEA R24, P0, R66, R22, 0x1 ;  /* 0x0000001642187211 */ /* 0x008fe400078008ff */
[----:B------:R-:W-:-:S02]  /*93b0*/  SHF.R.S32.HI R8, RZ, 0x1f, R11 ;  /* 0x0000001fff087819 */ /* 0x000fc4000001140b */
[----:B------:R-:W-:Y:S02]  /*93c0*/  LEA.HI R15, R20, R3, RZ, 0x3 ;  /* 0x00000003140f7211 */ /* 0x000fe400078f18ff */
[----:B------:R-:W-:Y:S02]  /*93d0*/  P2R R18, PR, RZ, 0x4 ;  /* 0x00000004ff127803 */ /* 0x000fe40000000000 */
[----:B------:R-:W-:Y:S02]  /*93e0*/  LEA.HI R13, R13, R14, RZ, 0x3 ;  /* 0x0000000e0d0d7211 */ /* 0x000fe400078f18ff */
[----:B--2---:R-:W-:Y:S02]  /*93f0*/  LEA.HI.X R25, R66, R23, R87, 0x1, P0 ;  /* 0x0000001742197211 */ /* 0x004fe400000f0c57 */
[----:B------:R-:W-:Y:S02]  /*9400*/  LEA.HI R8, R8, R11, RZ, 0x3 ;  /* 0x0000000b08087211 */ /* 0x000fe400078f18ff */
[----:B------:R-:W-:Y:S01]  /*9410*/  ISETP.GE.AND P2, PT, R2, c[0x0][0x198], PT ;  /* 0x0000660002007a0c */ /* 0x000fe20003f46270 */
[----:B------:R-:W-:Y:S01]  /*9420*/  @!PT LDS RZ, [RZ] ;  /* 0x00000000fffff984 */ /* 0x000fe20000000800 */
        /* <DEDUP_REMOVED lines=12> */
.L_x_1073:
[----:B------:R-:W-:Y:S05]  /*94f0*/  BSYNC B0 ;  /* 0x0000000000007941 */ /* 0x000fea0003800000 */
.L_x_1072:
[----:B------:R-:W-:Y:S01]  /*9500*/  IADD3 R8, R12, 0x60, RZ ;  /* 0x000000600c087810 */ /* 0x000fe20007ffe0ff */
[----:B------:R-:W-:Y:S01]  /*9510*/  UMOV UR16, 0x30 ;  /* 0x0000003000107882 */ /* 0x000fe20000000000 */
[----:B--2---:R2:W4:Y:S01]  /*9520*/  SHFL.IDX PT, R19, R16, 0x3, 0x181f ;  /* 0x00781f0010137f89 */ /* 0x00452200000e0000 */
[----:B------:R-:W-:Y:S01]  /*9530*/  ULDC.64 UR4, c[0x0][0x1e0] ;  /* 0x0000780000047ab9 */ /* 0x000fe20000000a00 */
[----:B------:R-:W-:Y:S01]  /*9540*/  ISETP.GE.AND P0, PT, R8, UR7, PT ;  /* 0x0000000708007c0c */ /* 0x000fe2000bf06270 */
[----:B------:R-:W-:Y:S01]  /*9550*/  UIMAD.WIDE.U32 UR28, UR16, UR4, URZ ;  /* 0x00000004101c72a5 */ /* 0x000fe2000f8e003f */
[----:B------:R2:W1:Y:S01]  /*9560*/  SHFL.IDX PT, R18, R17, 0x3, 0x181f ;  /* 0x00781f0011127f89 */ /* 0x00046200000e0000 */
[----:B------:R-:W-:Y:S01]  /*9570*/  UIMAD UR5, UR16, UR5, URZ ;  /* 0x00000005100572a4 */ /* 0x000fe2000f8e023f */
[----:B------:R-:W-:Y:S01]  /*9580*/  BSSY B0, `(.L_x_1074) ;  /* 0x000001d000007945 */ /* 0x000fe20003800000 */
[----:B------:R-:W-:Y:S01]  /*9590*/  UIADD3 UR20, UR12, -0x1, URZ ;  /* 0xffffffff0c147890 */ /* 0x000fe2000fffe03f */
[----:B------:R-:W-:Y:S01]  /*95a0*/  P2R R8, PR, RZ, 0x1 ;  /* 0x00000001ff087803 */ /* 0x000fe20000000000 */
[----:B------:R-:W-:-:S06]  /*95b0*/  UIADD3 UR10, UR29, UR5, URZ ;  /* 0x000000051d0a7290 */ /* 0x000fcc000fffe03f */
[----:B------:R-:W-:Y:S05]  /*95c0*/  @P0 BRA `(.L_x_1075) ;  /* 0x0000018000000947 */ /* 0x000fea0003800000 */
[----:B------:R-:W-:Y:S01]  /*95d0*/  SHF.R.S32.HI R14, RZ, 0x1f, R3 ;  /* 0x0000001fff0e7819 */ /* 0x000fe20000011403 */
[----:B------:R-:W-:Y:S01]  /*95e0*/  IMAD.SHL.U32 R13, R6, 0x2, RZ ;  /* 0x00000002060d7824 */ /* 0x000fe200078e00ff */
[----:B-12---:R-:W-:Y:S02]  /*95f0*/  LEA R16, P0, R66, R18, 0x1 ;  /* 0x0000001242107211 */ /* 0x006fe400078008ff */
[----:B------:R-:W-:Y:S02]  /*9600*/  LEA.HI R11, R14, R3, RZ, 0x3 ;  /* 0x000000030e0b7211 */ /* 0x000fe400078f18ff */
[C---:B------:R-:W-:Y:S02]  /*9610*/  IADD3 R14, R66.reuse, 0x80, RZ ;  /* 0x00000080420e7810 */ /* 0x040fe40007ffe0ff */
[----:B------:R-:W-:Y:S02]  /*9620*/  LOP3.LUT R11, R11, 0xfffffff8, RZ, 0xc0, !PT ;  /* 0xfffffff80b0b7812 */ /* 0x000fe400078ec0ff */
[----:B----4-:R-:W-:-:S02]  /*9630*/  LEA.HI.X R17, R66, R19, R87, 0x1, P0 ;  /* 0x0000001342117211 */ /* 0x010fc400000f0c57 */
[----:B------:R-:W-:Y:S01]  /*9640*/  ISETP.GE.AND P0, PT, R2, c[0x0][0x198], PT ;  /* 0x0000660002007a0c */ /* 0x000fe20003f06270 */
[----:B------:R-:W-:Y:S01]  /*9650*/  IMAD.WIDE R20, R11, 0x2, R18 ;  /* 0x000000020b147825 */ /* 0x000fe200078e0212 */
[----:B------:R-:W-:Y:S01]  /*9660*/  SHF.R.S32.HI R11, RZ, 0x1f, R14 ;  /* 0x0000001fff0b7819 */ /* 0x000fe2000001140e */
[----:B------:R-:W-:Y:S01]  /*9670*/  @!PT LDS RZ, [RZ] ;  /* 0x00000000fffff984 */ /* 0x000fe20000000800 */
[----:B------:R1:W-:Y:S03]  /*9680*/  LDGSTS.E.BYPASS.LTC128B.128 [R13+0x13080], [R16.64], !P3 ;  /* 0x13080000100d7fae */ /* 0x0003e6000d901d5e */
[----:B------:R-:W-:Y:S01]  /*9690*/  LEA.HI R11, R11, R14, RZ, 0x3 ;  /* 0x0000000e0b0b7211 */ /* 0x000fe200078f18ff */
[----:B------:R1:W-:Y:S03]  /*96a0*/  LDGSTS.E.BYPASS.LTC128B.128 [R13+0x17080], [R20.64], !P1 ;  /* 0x17080000140d7fae */ /* 0x0003e6000c901d5e */
[----:B------:R-:W-:-:S05]  /*96b0*/  LOP3.LUT R11, R11, 0xfffffff8, RZ, 0xc0, !PT ;  /* 0xfffffff80b0b7812 */ /* 0x000fca00078ec0ff */
[----:B------:R-:W-:Y:S01]  /*96c0*/  IMAD.WIDE R14, R11, 0x2, R18 ;  /* 0x000000020b0e7825 */ /* 0x000fe200078e0212 */
[----:B------:R-:W-:-:S04]  /*96d0*/  IADD3 R11, R66, 0xc0, RZ ;  /* 0x000000c0420b7810 */ /* 0x000fc80007ffe0ff */
[----:B------:R-:W-:Y:S01]  /*96e0*/  SHF.R.S32.HI R2, RZ, 0x1f, R11 ;  /* 0x0000001fff027819 */ /* 0x000fe2000001140b */
[----:B------:R1:W-:Y:S01]  /*96f0*/  LDGSTS.E.BYPASS.LTC128B.128 [R13+0x1b080], [R14.64], !P0 ;  /* 0x1b0800000e0d7fae */ /* 0x0003e2000c101d5e */
[----:B------:R-:W-:Y:S02]  /*9700*/  ISETP.GE.AND P0, PT, R4, c[0x0][0x198], PT ;  /* 0x0000660004007a0c */ /* 0x000fe40003f06270 */
[----:B------:R-:W-:-:S04]  /*9710*/  LEA.HI R11, R2, R11, RZ, 0x3 ;  /* 0x0000000b020b7211 */ /* 0x000fc800078f18ff */
[----:B------:R-:W-:-:S05]  /*9720*/  LOP3.LUT R11, R11, 0xfffffff8, RZ, 0xc0, !PT ;  /* 0xfffffff80b0b7812 */ /* 0x000fca00078ec0ff */
[----:B------:R-:W-:-:S05]  /*9730*/  IMAD.WIDE R18, R11, 0x2, R18 ;  /* 0x000000020b127825 */ /* 0x000fca00078e0212 */
[----:B------:R1:W-:Y:S02]  /*9740*/  LDGSTS.E.BYPASS.LTC128B.128 [R13+0x1f080], [R18.64], !P0 ;  /* 0x1f080000120d7fae */ /* 0x0003e4000c101d5e */
.L_x_1075:
[----:B------:R-:W-:Y:S05]  /*9750*/  BSYNC B0 ;  /* 0x0000000000007941 */ /* 0x000fea0003800000 */
.L_x_1074:
[----:B------:R-:W-:Y:S01]  /*9760*/  UIMAD UR16, UR12, -0x30, UR16 ;  /* 0xffffffd00c1078a4 */ /* 0x000fe2000f8e0210 */
[----:B-12---:R-:W-:Y:S01]  /*9770*/  IMAD.U32 R16, RZ, RZ, UR28 ;  /* 0x0000001cff107e24 */ /* 0x006fe2000f8e00ff */
[----:B------:R-:W-:Y:S01]  /*9780*/  USHF.R.S32.HI UR11, URZ, 0x1f, UR20 ;  /* 0x0000001f3f0b7899 */ /* 0x000fe20008011414 */
[----:B------:R-:W-:Y:S01]  /*9790*/  IMAD.MOV.U32 R226, RZ, RZ, R220 ;  /* 0x000000ffffe27224 */ /* 0x000fe200078e00dc */
[----:B------:R-:W-:Y:S01]  /*97a0*/  UIADD3 UR14, UR15, UR16, URZ ;  /* 0x000000100f0e7290 */ /* 0x000fe2000fffe03f */
[----:B------:R-:W-:Y:S01]  /*97b0*/  IMAD.U32 R17, RZ, RZ, UR29 ;  /* 0x0000001dff117e24 */ /* 0x000fe2000f8e00ff */
[----:B------:R-:W-:Y:S01]  /*97c0*/  UIMAD UR4, UR10, UR20, URZ ;  /* 0x000000140a0472a4 */ /* 0x000fe2000f8e023f */
[----:B------:R-:W-:Y:S01]  /*97d0*/  IMAD.WIDE.U32 R16, R16, UR20, R226 ;  /* 0x0000001410107c25 */ /* 0x000fe2000f8e00e2 */
[----:B------:R-:W-:Y:S01]  /*97e0*/  UISETP.LT.AND UP0, UPT, UR14, 0x30, UPT ;  /* 0x000000300e00788c */ /* 0x000fe2000bf01270 */
[----:B------:R-:W0:Y:S01]  /*97f0*/  LDGDEPBAR ;  /* 0x00000000000079af */ /* 0x000e220000000000 */
[----:B------:R-:W-:-:S02]  /*9800*/  UIMAD UR4, UR11, UR28, UR4 ;  /* 0x0000001c0b0472a4 */ /* 0x000fc4000f8e0204 */
[----:B------:R-:W-:Y:S02]  /*9810*/  USEL UR5, UR14, 0x30, UP0 ;  /* 0x000000300e057887 */ /* 0x000fe40008000000 */
[----:B------:R-:W-:Y:S02]  /*9820*/  UMOV UR8, 0x5 ;  /* 0x0000000500087882 */ /* 0x000fe40000000000 */
[----:B------:R-:W-:Y:S02]  /*9830*/  IADD3 R2, R17, UR4, RZ ;  /* 0x0000000411027c10 */ /* 0x000fe4000fffe0ff */
[----:B------:R-:W-:Y:S01]  /*9840*/  IADD3 R4, -R228, UR5, RZ ;  /* 0x00000005e4047c10 */ /* 0x000fe2000fffe1ff */
[----:B------:R-:W-:Y:S02]  /*9850*/  ULDC.64 UR4, c[0x0][0x1e0] ;  /* 0x0000780000047ab9 */ /* 0x000fe40000000a00 */
[----:B------:R-:W-:Y:S01]  /*9860*/  USHF.L.U32 UR9, UR4, 0x5, URZ ;  /* 0x0000000504097899 */ /* 0x000fe2000800063f */
[----:B------:R-:W-:Y:S01]  /*9870*/  BAR.SYNC.DEFER_BLOCKING 0x0 ;  /* 0x0000000000007b1d */ /* 0x000fe20000010000 */
[----:B------:R-:W-:Y:S01]  /*9880*/  ISETP.GE.AND P1, PT, R4, 0x1, PT ;  /* 0x000000010400780c */ /* 0x000fe20003f26270 */
[----:B------:R-:W-:-:S12]  /*9890*/  USHF.L.U64.HI UR8, UR4, UR8, UR5 ;  /* 0x0000000804087299 */ /* 0x000fd80008010205 */
[----:B------:R-:W-:Y:S01]  /*98a0*/  @P1 LEA R14, P0, R16, c[0x0][0x1c8], 0x1 ;  /* 0x00007200100e1a11 */ /* 0x000fe200078008ff */
[----:B------:R-:W-:-:S03]  /*98b0*/  @P1 IMAD.SHL.U32 R13, R6, 0x2, RZ ;  /* 0x00000002060d1824 */ /* 0x000fc600078e00ff */
[----:B------:R-:W-:Y:S02]  /*98c0*/  @P1 LEA.HI.X R15, R16, c[0x0][0x1cc], R2, 0x1, P0 ;  /* 0x00007300100f1a11 */ /* 0x000fe400000f0c02 */
[----:B------:R-:W-:-:S13]  /*98d0*/  ISETP.GE.AND P0, PT, R4, 0x21, PT ;  /* 0x000000210400780c */ /* 0x000fda0003f06270 */
[----:B------:R-:W-:-:S04]  /*98e0*/  @P0 IADD3 R4, P3, R16, UR9, RZ ;  /* 0x0000000910040c10 */ /* 0x000fc8000ff7e0ff */
[----:B------:R-:W-:Y:S02]  /*98f0*/  @P0 IADD3.X R11, R2, UR8, RZ, P3, !PT ;  /* 0x00000008020b0c10 */ /* 0x000fe40009ffe4ff */
[----:B------:R-:W-:-:S04]  /*9900*/  @P0 LEA R16, P3, R4, c[0x0][0x1c8], 0x1 ;  /* 0x0000720004100a11 */ /* 0x000fc800078608ff */
[----:B------:R-:W-:Y:S01]  /*9910*/  @P0 LEA.HI.X R17, R4, c[0x0][0x1cc], R11, 0x1, P3 ;  /* 0x0000730004110a11 */ /* 0x000fe200018f0c0b */
[----:B------:R-:W-:Y:S01]  /*9920*/  @P0 IMAD.SHL.U32 R11, R6, 0x2, RZ ;  /* 0x00000002060b0824 */ /* 0x000fe200078e00ff */
[----:B------:R-:W-:Y:S02]  /*9930*/  LOP3.LUT P3, RZ, R215, 0x1, RZ, 0xc0, !PT ;  /* 0x00000001d7ff7812 */ /* 0x000fe4000786c0ff */
[----:B------:R-:W-:Y:S02]  /*9940*/  LEA.HI R4, R65, R84, RZ, 0x5 ;  /* 0x0000005441047211 */ /* 0x000fe400078f28ff */
[----:B------:R-:W-:Y:S02]  /*9950*/  SEL R2, RZ, 0x1, P3 ;  /* 0x00000001ff027807 */ /* 0x000fe40001800000 */
[----:B------:R-:W-:-:S07]  /*9960*/  SHF.R.S32.HI R67, RZ, 0x5, R4 ;  /* 0x00000005ff437819 */ /* 0x000fce0000011404 */
        /* <DEDUP_REMOVED lines=16> */
.L_x_1076:
[----:B------:R-:W-:Y:S01]  /*9a70*/  ULDC.U8 UR4, c[0x0][0x298] ;  /* 0x0000a60000047ab9 */ /* 0x000fe20000000000 */
[----:B-1----:R-:W-:Y:S01]  /*9a80*/  SHF.R.S32.HI R16, RZ, 0x1f, R85 ;  /* 0x0000001fff107819 */ /* 0x002fe20000011455 */
[----:B------:R-:W-:Y:S01]  /*9a90*/  IMAD.WIDE.U32 R14, R85, c[0x0][0x280], RZ ;  /* 0x0000a000550e7a25 */ /* 0x000fe200078e00ff */
[----:B------:R-:W-:Y:S01]  /*9aa0*/  ISETP.NE.AND P0, PT, RZ, UR4, PT ;  /* 0x00000004ff007c0c */ /* 0x000fe2000bf05270 */
[----:B------:R-:W-:Y:S01]  /*9ab0*/  BSSY B2, `(.L_x_1077) ;  /* 0x00008e0000027945 */ /* 0x000fe20003800000 */
[----:B------:R-:W-:Y:S01]  /*9ac0*/  LEA R12, R69, R12, 0x5 ;  /* 0x0000000c450c7211 */ /* 0x000fe200078e28ff */
[----:B------:R-:W-:Y:S01]  /*9ad0*/  IMAD R18, R16, c[0x0][0x280], RZ ;  /* 0x0000a00010127a24 */ /* 0x000fe200078e02ff */
[----:B------:R-:W-:Y:S01]  /*9ae0*/  SHF.L.U32 R118, R6, 0x1, RZ ;  /* 0x0000000106767819 */ /* 0x000fe200000006ff */
[----:B------:R-:W-:Y:S02]  /*9af0*/  IMAD R16, R16, c[0x0][0x290], RZ ;  /* 0x0000a40010107a24 */ /* 0x000fe400078e02ff */
[----:B------:R-:W-:-:S02]  /*9b00*/  IMAD R13, R85, c[0x0][0x284], R18 ;  /* 0x0000a100550d7a24 */ /* 0x000fc400078e0212 */
[C---:B------:R-:W-:Y:S02]  /*9b10*/  IMAD R11, R85.reuse, c[0x0][0x294], R16 ;  /* 0x0000a500550b7a24 */ /* 0x040fe400078e0210 */
[----:B------:R-:W-:Y:S01]  /*9b20*/  IMAD.WIDE.U32 R16, R85, c[0x0][0x290], RZ ;  /* 0x0000a40055107a25 */ /* 0x000fe200078e00ff */
[----:B------:R-:W-:-:S04]  /*9b30*/  IADD3 R21, R13, R15, RZ ;  /* 0x0000000f0d157210 */ /* 0x000fc80007ffe0ff */
[----:B----4-:R-:W-:Y:S01]  /*9b40*/  IADD3 R19, R11, R17, RZ ;  /* 0x000000110b137210 */ /* 0x010fe20007ffe0ff */
[----:B------:R-:W-:Y:S05]  /*9b50*/  @!P0 BRA `(.L_x_1078) ;  /* 0x0000451000008947 */ /* 0x000fea0003800000 */
[----:B------:R-:W-:Y:S01]  /*9b60*/  UISETP.NE.AND UP0, UPT, UR26, URZ, UPT ;  /* 0x0000003f1a00728c */ /* 0x000fe2000bf05270 */
[----:B------:R-:W-:Y:S01]  /*9b70*/  IMAD.MOV.U32 R20, RZ, RZ, R14 ;  /* 0x000000ffff147224 */ /* 0x000fe200078e000e */
[----:B------:R-:W-:Y:S01]  /*9b80*/  BSSY B0, `(.L_x_1079) ;  /* 0x000004a000007945 */ /* 0x000fe20003800000 */
[----:B------:R-:W-:Y:S01]  /*9b90*/  IMAD.MOV.U32 R18, RZ, RZ, R16 ;  /* 0x000000ffff127224 */ /* 0x000fe200078e0010 */
[----:B------:R-:W-:Y:S01]  /*9ba0*/  CS2R R74, SRZ ;  /* 0x00000000004a7805 */ /* 0x000fe2000001ff00 */
[----:B------:R-:W-:Y:S01]  /*9bb0*/  IMAD.SHL.U32 R15, R69, 0x4, RZ ;  /* 0x00000004450f7824 */ /* 0x000fe200078e00ff */
        /* <DEDUP_REMOVED lines=9> */
[----:B------:R-:W-:Y:S01]  /*9c50*/  @P0 IMAD.HI.U32 R3, R12, c[0x0][0x2c8], RZ ;  /* 0x0000b2000c030a27 */ /* 0x000fe200078e00ff */
[----:B------:R-:W-:-:S13]  /*9c60*/  PLOP3.LUT P0, PT, PT, PT, UP0, 0x80, 0x0 ;  /* 0x000000000000781c */ /* 0x000fda0003f0f008 */
[----:B------:R-:W-:-:S04]  /*9c70*/  @P0 SHF.R.U32.HI R12, RZ, c[0x0][0x2cc], R3 ;  /* 0x0000b300ff0c0a19 */ /* 0x000fc80000011603 */
[----:B------:R-:W-:Y:S01]  /*9c80*/  SHF.R.S32.HI R3, RZ, 0x1f, R12 ;  /* 0x0000001fff037819 */ /* 0x000fe2000001140c */
[----:B------:R-:W-:-:S04]  /*9c90*/  IMAD.WIDE.U32 R20, R12, c[0x0][0x280], R20 ;  /* 0x0000a0000c147a25 */ /* 0x000fc800078e0014 */
[C---:B------:R-:W-:Y:S01]  /*9ca0*/  IMAD R11, R3.reuse, c[0x0][0x280], RZ ;  /* 0x0000a000030b7a24 */ /* 0x040fe200078e02ff */
[----:B------:R-:W-:Y:S01]  /*9cb0*/  LEA R13, P0, R20, c[0x0][0x270], 0x1 ;  /* 0x00009c00140d7a11 */ /* 0x000fe200078008ff */
[----:B------:R-:W-:Y:S02]  /*9cc0*/  IMAD R3, R3, c[0x0][0x290], RZ ;  /* 0x0000a40003037a24 */ /* 0x000fe400078e02ff */
[C---:B------:R-:W-:Y:S02]  /*9cd0*/  IMAD R11, R12.reuse, c[0x0][0x284], R11 ;  /* 0x0000a1000c0b7a24 */ /* 0x040fe400078e020b */
[----:B------:R-:W-:-:S03]  /*9ce0*/  IMAD.WIDE.U32 R18, R12, c[0x0][0x290], R18 ;  /* 0x0000a4000c127a25 */ /* 0x000fc600078e0012 */
[----:B------:R-:W-:Y:S01]  /*9cf0*/  IADD3 R14, R21, R11, RZ ;  /* 0x0000000b150e7210 */ /* 0x000fe20007ffe0ff */
[----:B------:R-:W-:-:S03]  /*9d00*/  IMAD R12, R12, c[0x0][0x294], R3 ;  /* 0x0000a5000c0c7a24 */ /* 0x000fc600078e0203 */
[----:B------:R-:W-:Y:S02]  /*9d10*/  LEA.HI.X R14, R20, c[0x0][0x274], R14, 0x1, P0 ;  /* 0x00009d00140e7a11 */ /* 0x000fe400000f0c0e */
[----:B------:R-:W-:Y:S01]  /*9d20*/  IADD3 R12, R19, R12, RZ ;  /* 0x0000000c130c7210 */ /* 0x000fe20007ffe0ff */
[----:B------:R1:W2:Y:S01]  /*9d30*/  SHFL.IDX PT, R20, R13, RZ, 0x181f ;  /* 0x00181fff0d147589 */ /* 0x0002a200000e0000 */
[----:B------:R-:W-:-:S03]  /*9d40*/  LEA R11, P0, R18, c[0x0][0x288], 0x1 ;  /* 0x0000a200120b7a11 */ /* 0x000fc600078008ff */
[----:B------:R1:W4:Y:S01]  /*9d50*/  SHFL.IDX PT, R21, R14, RZ, 0x181f ;  /* 0x00181fff0e157589 */ /* 0x00032200000e0000 */
[----:B------:R-:W-:-:S03]  /*9d60*/  LEA.HI.X R12, R18, c[0x0][0x28c], R12, 0x1, P0 ;  /* 0x0000a300120c7a11 */ /* 0x000fc600000f0c0c */
[----:B------:R1:W3:Y:S04]  /*9d70*/  SHFL.IDX PT, R18, R11, RZ, 0x181f ;  /* 0x00181fff0b127589 */ /* 0x0002e800000e0000 */
[----:B------:R1:W1:Y:S01]  /*9d80*/  SHFL.IDX PT, R19, R12, RZ, 0x181f ;  /* 0x00181fff0c137589 */ /* 0x00026200000e0000 */
        /* <DEDUP_REMOVED lines=41> */
.L_x_1080:
[----:B------:R-:W-:Y:S05]  /*a020*/  BSYNC B0 ;  /* 0x0000000000007941 */ /* 0x000fea0003800000 */
.L_x_1079:
[----:B------:R-:W-:Y:S01]  /*a030*/  ISETP.NE.AND P0, PT, R10, RZ, PT ;  /* 0x000000ff0a00720c */ /* 0x000fe20003f05270 */
[----:B-----5:R-:W-:Y:S01]  /*a040*/  IMAD.MOV.U32 R10, RZ, RZ, R120 ;  /* 0x000000ffff0a7224 */ /* 0x020fe200078e0078 */
[----:B------:R-:W-:Y:S01]  /*a050*/  MOV R3, R121 ;  /* 0x0000007900037202 */ /* 0x000fe20000000f00 */
[----:B------:R-:W-:Y:S01]  /*a060*/  IMAD.MOV.U32 R17, RZ, RZ, R108 ;  /* 0x000000ffff117224 */ /* 0x000fe200078e006c */
[----:B--23--:R-:W-:Y:S01]  /*a070*/  MOV R20, R107 ;  /* 0x0000006b00147202 */ /* 0x00cfe20000000f00 */
[----:B------:R-:W-:Y:S01]  /*a080*/  IMAD.MOV.U32 R16, RZ, RZ, R109 ;  /* 0x000000ffff107224 */ /* 0x000fe200078e006d */
[----:B------:R-:W-:Y:S01]  /*a090*/  PRMT R83, R3, 0x5410, R10 ;  /* 0x0000541003537816 */ /* 0x000fe2000000000a */
[----:B------:R-:W-:Y:S01]  /*a0a0*/  IMAD.MOV.U32 R3, RZ, RZ, R99 ;  /* 0x000000ffff037224 */ /* 0x000fe200078e0063 */
[----:B------:R-:W-:Y:S01]  /*a0b0*/  MOV R10, R98 ;  /* 0x00000062000a7202 */ /* 0x000fe20000000f00 */
[----:B----4-:R-:W-:Y:S01]  /*a0c0*/  IMAD.MOV.U32 R21, RZ, RZ, R106 ;  /* 0x000000ffff157224 */ /* 0x010fe200078e006a */
        /* <DEDUP_REMOVED lines=13> */
[----:B------:R1:W3:Y:S01]  /*a1a0*/  SHFL.IDX PT, R18, R13, 0x1, 0x181f ;  /* 0x00381f000d127f89 */ /* 0x0002e200000e0000 */
        /* <DEDUP_REMOVED lines=54> */
.L_x_1082:
[----:B------:R-:W-:Y:S05]  /*a510*/  BSYNC B0 ;  /* 0x0000000000007941 */ /* 0x000fea0003800000 */
.L_x_1081:
[----:B------:R-:W-:Y:S01]  /*a520*/  ISETP.NE.AND P0, PT, R9, RZ, PT ;  /* 0x000000ff0900720c */ /* 0x000fe20003f05270 */
[----:B-1-3-5:R-:W-:Y:S01]  /*a530*/  IMAD.MOV.U32 R16, RZ, RZ, R74 ;  /* 0x000000ffff107224 */ /* 0x02afe200078e004a */
        /* <DEDUP_REMOVED lines=40> */
[C---:B------:R-:W-:Y:S01]  /*a7c0*/  ISETP.GE.AND P1, PT, R15.reuse, c[0x0][0x27c], PT ;  /* 0x00009f000f007a0c */ /* 0x040fe20003f26270 */
        /* <DEDUP_REMOVED lines=15> */
[----:B------:R2:W5:Y:S01]  /*a8c0*/  @!P0 LD.E.64 R58, [R22.64] ;  /* 0x0000001e163a8980 */ /* 0x000562000c101b00 */
[----:B------:R-:W-:-:S03]  /*a8d0*/  ISETP.GE.AND P1, PT, R16, c[0x0][0x27c], PT ;  /* 0x00009f0010007a0c */ /* 0x000fc60003f26270 */
[----:B------:R1:W5:Y:S01]  /*a8e0*/  @!P0 LD.E.64 R54, [R26.64] ;  /* 0x0000001e1a368980 */ /* 0x000362000c101b00 */
[----:B------:R-:W-:-:S09]  /*a8f0*/  ISETP.GE.AND P0, PT, R10, c[0x0][0x27c], PT ;  /* 0x00009f000a007a0c */ /* 0x000fd20003f06270 */
[----:B------:R-:W-:-:S04]  /*a900*/  @!P1 SHF.R.S32.HI R9, RZ, 0x1f, R16 ;  /* 0x0000001fff099819 */ /* 0x000fc80000011410 */
[----:B------:R-:W-:Y:S02]  /*a910*/  @!P0 SHF.R.S32.HI R3, RZ, 0x1f, R10 ;  /* 0x0000001fff038819 */ /* 0x000fe4000001140a */
[----:B------:R-:W-:Y:S02]  /*a920*/  @!P1 LEA.HI R9, R9, R16, RZ, 0x2 ;  /* 0x0000001009099211 */ /* 0x000fe400078f10ff */
[----:B------:R-:W-:Y:S02]  /*a930*/  @!P0 LEA.HI R3, R3, R10, RZ, 0x2 ;  /* 0x0000000a03038211 */ /* 0x000fe400078f10ff */
[----:B------:R-:W-:Y:S02]  /*a940*/  @!P1 LOP3.LUT R9, R9, 0xfffffffc, RZ, 0xc0, !PT ;  /* 0xfffffffc09099812 */ /* 0x000fe400078ec0ff */
[----:B------:R-:W-:Y:S01]  /*a950*/  @!P0 LOP3.LUT R3, R3, 0xfffffffc, RZ, 0xc0, !PT ;  /* 0xfffffffc03038812 */ /* 0x000fe200078ec0ff */
[----:B------:R-:W-:Y:S01]  /*a960*/  CS2R R50, SRZ ;  /* 0x0000000000327805 */ /* 0x000fe2000001ff00 */
[----:B------:R-:W-:Y:S01]  /*a970*/  CS2R R42, SRZ ;  /* 0x00000000002a7805 */ /* 0x000fe2000001ff00 */
[----:B------:R-:W-:Y:S01]  /*a980*/  @!P1 IMAD.WIDE R16, R9, 0x2, R20 ;  /* 0x0000000209109825 */ /* 0x000fe200078e0214 */
[----:B------:R-:W-:Y:S01]  /*a990*/  CS2R R46, SRZ ;  /* 0x00000000002e7805 */ /* 0x000fe2000001ff00 */
[----:B------:R-:W-:-:S02]  /*a9a0*/  CS2R R40, SRZ ;  /* 0x0000000000287805 */ /* 0x000fc4000001ff00 */
[----:B--2---:R-:W-:Y:S01]  /*a9b0*/  @!P1 IMAD.WIDE R22, R9, 0x2, R18 ;  /* 0x0000000209169825 */ /* 0x004fe200078e0212 */
[----:B------:R1:W5:Y:S03]  /*a9c0*/  @!P1 LD.E.64 R50, [R16.64] ;  /* 0x0000001e10329980 */ /* 0x000366000c101b00 */
[C---:B------:R-:W-:Y:S01]  /*a9d0*/  @!P0 IMAD.WIDE R20, R3.reuse, 0x2, R20 ;  /* 0x0000000203148825 */ /* 0x040fe200078e0214 */
[----:B------:R1:W5:Y:S03]  /*a9e0*/  @!P1 LD.E.64 R46, [R22.64] ;  /* 0x0000001e162e9980 */ /* 0x000366000c101b00 */
[----:B------:R-:W-:Y:S01]  /*a9f0*/  @!P0 IMAD.WIDE R18, R3, 0x2, R18 ;  /* 0x0000000203128825 */ /* 0x000fe200078e0212 */
[----:B------:R1:W5:Y:S04]  /*aa00*/  @!P0 LD.E.64 R42, [R20.64] ;  /* 0x0000001e142a8980 */ /* 0x000368000c101b00 */
[----:B------:R1:W5:Y:S02]  /*aa10*/  @!P0 LD.E.64 R40, [R18.64] ;  /* 0x0000001e12288980 */ /* 0x000364000c101b00 */
.L_x_1084:
[----:B---34-:R-:W-:Y:S05]  /*aa20*/  BSYNC B0 ;  /* 0x0000000000007941 */ /* 0x018fea0003800000 */
.L_x_1083:
[----:B------:R-:W-:Y:S01]  /*aa30*/  ISETP.NE.AND P0, PT, R8, RZ, PT ;  /* 0x000000ff0800720c */ /* 0x000fe20003f05270 */
[----:B-----5:R-:W-:Y:S01]  /*aa40*/  IMAD.MOV.U32 R10, RZ, RZ, R42 ;  /* 0x000000ffff0a7224 */ /* 0x020fe200078e002a */
[----:B------:R-:W-:Y:S01]  /*aa50*/  MOV R3, R51 ;  /* 0x0000003300037202 */ /* 0x000fe20000000f00 */
[----:B------:R-:W-:Y:S01]  /*aa60*/  IMAD.MOV.U32 R9, RZ, RZ, R43 ;  /* 0x000000ffff097224 */ /* 0x000fe200078e002b */
[----:B-1----:R1:W3:Y:S01]  /*aa70*/  SHFL.IDX PT, R27, R14, 0x3, 0x181f ;  /* 0x00781f000e1b7f89 */ /* 0x0022e200000e0000 */
        /* <DEDUP_REMOVED lines=26> */
[----:B--2---:R-:W-:Y:S01]  /*ac20*/  CS2R R18, SRZ ;  /* 0x0000000000127805 */ /* 0x004fe2000001ff00 */
[----:B------:R-:W-:Y:S01]  /*ac30*/  PRMT R44, R9, 0x5410, R10 ;  /* 0x00005410092c7816 */ /* 0x000fe2000000000a */
[----:B------:R-:W-:Y:S01]  /*ac40*/  CS2R R16, SRZ ;  /* 0x0000000000107805 */ /* 0x000fe2000001ff00 */
[----:B------:R-:W-:Y:S01]  /*ac50*/  PRMT R48, R3, 0x5410, R8 ;  /* 0x0000541003307816 */ /* 0x000fe20000000008 */
[----:B------:R-:W-:Y:S01]  /*ac60*/  CS2R R28, SRZ ;  /* 0x00000000001c7805 */ /* 0x000fe2000001ff00 */
[----:B------:R-:W-:Y:S01]  /*ac70*/  CS2R R34, SRZ ;  /* 0x0000000000227805 */ /* 0x000fe2000001ff00 */
[----:B------:R-:W-:Y:S05]  /*ac80*/  @P0 BRA `(.L_x_1086) ;  /* 0x0000028000000947 */ /* 0x000fea0003800000 */
[C---:B---3--:R-:W-:Y:S01]  /*ac90*/  ISETP.GE.AND P0, PT, R15.reuse, c[0x0][0x27c], PT ;  /* 0x00009f000f007a0c */ /* 0x048fe20003f06270 */
[----:B------:R-:W-:Y:S01]  /*aca0*/  CS2R R36, SRZ ;  /* 0x0000000000247805 */ /* 0x000fe2000001ff00 */
[----:B------:R-:W-:Y:S01]  /*acb0*/  CS2R R34, SRZ ;  /* 0x0000000000227805 */ /* 0x000fe2000001ff00 */
[----:B-1----:R-:W-:-:S02]  /*acc0*/  IADD3 R12, R15, 0x20, RZ ;  /* 0x000000200f0c7810 */ /* 0x002fc40007ffe0ff */
[C---:B------:R-:W-:Y:S02]  /*acd0*/  IADD3 R10, R15.reuse, 0x40, RZ ;  /* 0x000000400f0a7810 */ /* 0x040fe40007ffe0ff */
[----:B------:R-:W-:Y:S02]  /*ace0*/  IADD3 R8, R15, 0x60, RZ ;  /* 0x000000600f087810 */ /* 0x000fe40007ffe0ff */
[----:B------:R-:W-:-:S04]  /*acf0*/  ISETP.GE.AND P2, PT, R12, c[0x0][0x27c], PT ;  /* 0x00009f000c007a0c */ /* 0x000fc80003f46270 */
[----:B----4-:R-:W-:-:S04]  /*ad00*/  @!P0 IMAD.WIDE R18, R15, 0x2, R26 ;  /* 0x000000020f128825 */ /* 0x010fc800078e021a */
[----:B------:R-:W-:Y:S01]  /*ad10*/  @!P0 IMAD.WIDE R16, R15, 0x2, R22 ;  /* 0x000000020f108825 */ /* 0x000fe200078e0216 */
[----:B------:R-:W-:Y:S01]  /*ad20*/  ISETP.GE.AND P1, PT, R10, c[0x0][0x27c], PT ;  /* 0x00009f000a007a0c */ /* 0x000fe20003f26270 */
[----:B------:R1:W5:Y:S04]  /*ad30*/  @!P0 LD.E.64 R36, [R18.64] ;  /* 0x0000001e12248980 */ /* 0x000368000c101b00 */
[----:B------:R2:W5:Y:S01]  /*ad40*/  @!P0 LD.E.64 R34, [R16.64] ;  /* 0x0000001e10228980 */ /* 0x000562000c101b00 */
[----:B------:R-:W-:Y:S01]  /*ad50*/  ISETP.GE.AND P0, PT, R8, c[0x0][0x27c], PT ;  /* 0x00009f0008007a0c */ /* 0x000fe20003f06270 */
[----:B------:R-:W-:Y:S01]  /*ad60*/  CS2R R30, SRZ ;  /* 0x00000000001e7805 */ /* 0x000fe2000001ff00 */
[----:B------:R-:W-:-:S04]  /*ad70*/  @!P2 SHF.R.S32.HI R11, RZ, 0x1f, R12 ;  /* 0x0000001fff0ba819 */ /* 0x000fc8000001140c */
[----:B------:R-:W-:Y:S02]  /*ad80*/  @!P2 LEA.HI R11, R11, R12, RZ, 0x2 ;  /* 0x0000000c0b0ba211 */ /* 0x000fe400078f10ff */
[----:B------:R-:W-:-:S04]  /*ad90*/  @!P1 SHF.R.S32.HI R9, RZ, 0x1f, R10 ;  /* 0x0000001fff099819 */ /* 0x000fc8000001140a */
[----:B------:R-:W-:Y:S02]  /*ada0*/  @!P1 LEA.HI R10, R9, R10, RZ, 0x2 ;  /* 0x0000000a090a9211 */ /* 0x000fe400078f10ff */
[----:B------:R-:W-:Y:S02]  /*adb0*/  @!P0 SHF.R.S32.HI R3, RZ, 0x1f, R8 ;  /* 0x0000001fff038819 */ /* 0x000fe40000011408 */
[----:B------:R-:W-:Y:S02]  /*adc0*/  @!P2 LOP3.LUT R9, R11, 0xfffffffc, RZ, 0xc0, !PT ;  /* 0xfffffffc0b09a812 */ /* 0x000fe400078ec0ff */
[----:B------:R-:W-:Y:S02]  /*add0*/  @!P0 LEA.HI R3, R3, R8, RZ, 0x2 ;  /* 0x0000000803038211 */ /* 0x000fe400078f10ff */
[----:B------:R-:W-:Y:S01]  /*ade0*/  @!P1 LOP3.LUT R8, R10, 0xfffffffc, RZ, 0xc0, !PT ;  /* 0xfffffffc0a089812 */ /* 0x000fe200078ec0ff */
[--C-:B------:R-:W-:Y:S01]  /*adf0*/  @!P2 IMAD.WIDE R102, R9, 0x2, R26.reuse ;  /* 0x000000020966a825 */ /* 0x100fe200078e021a */
[----:B------:R-:W-:Y:S01]  /*ae00*/  @!P0 LOP3.LUT R3, R3, 0xfffffffc, RZ, 0xc0, !PT ;  /* 0xfffffffc03038812 */ /* 0x000fe200078ec0ff */
[----:B------:R-:W-:Y:S01]  /*ae10*/  CS2R R28, SRZ ;  /* 0x00000000001c7805 */ /* 0x000fe2000001ff00 */
[----:B------:R-:W-:Y:S01]  /*ae20*/  CS2R R20, SRZ ;  /* 0x0000000000147805 */ /* 0x000fe2000001ff00 */
[C---:B------:R-:W-:Y:S01]  /*ae30*/  @!P1 IMAD.WIDE R10, R8.reuse, 0x2, R26 ;  /* 0x00000002080a9825 */ /* 0x040fe200078e021a */
[----:B------:R-:W-:Y:S01]  /*ae40*/  CS2R R24, SRZ ;  /* 0x0000000000187805 */ /* 0x000fe2000001ff00 */
[----:B--2---:R-:W-:Y:S01]  /*ae50*/  CS2R R16, SRZ ;  /* 0x0000000000107805 */ /* 0x004fe2000001ff00 */
[----:B-1----:R-:W-:Y:S01]  /*ae60*/  CS2R R18, SRZ ;  /* 0x0000000000127805 */ /* 0x002fe2000001ff00 */
[--C-:B------:R-:W-:Y:S01]  /*ae70*/  @!P2 IMAD.WIDE R12, R9, 0x2, R22.reuse ;  /* 0x00000002090ca825 */ /* 0x100fe200078e0216 */
[----:B------:R1:W5:Y:S03]  /*ae80*/  @!P2 LD.E.64 R30, [R102.64] ;  /* 0x0000001e661ea980 */ /* 0x000366000c101b00 */
[----:B------:R-:W-:Y:S01]  /*ae90*/  @!P1 IMAD.WIDE R8, R8, 0x2, R22 ;  /* 0x0000000208089825 */ /* 0x000fe200078e0216 */
[----:B------:R1:W5:Y:S03]  /*aea0*/  @!P2 LD.E.64 R28, [R12.64] ;  /* 0x0000001e0c1ca980 */ /* 0x000366000c101b00 */
[C---:B------:R-:W-:Y:S01]  /*aeb0*/  @!P0 IMAD.WIDE R26, R3.reuse, 0x2, R26 ;  /* 0x00000002031a8825 */ /* 0x040fe200078e021a */
[----:B------:R1:W5:Y:S03]  /*aec0*/  @!P1 LD.E.64 R20, [R10.64] ;  /* 0x0000001e0a149980 */ /* 0x000366000c101b00 */
[----:B------:R-:W-:Y:S01]  /*aed0*/  @!P0 IMAD.WIDE R22, R3, 0x2, R22 ;  /* 0x0000000203168825 */ /* 0x000fe200078e0216 */
[----:B------:R1:W5:Y:S04]  /*aee0*/  @!P0 LD.E.64 R24, [R26.64] ;  /* 0x0000001e1a188980 */ /* 0x000368000c101b00 */
[----:B------:R1:W5:Y:S04]  /*aef0*/  @!P1 LD.E.64 R16, [R8.64] ;  /* 0x0000001e08109980 */ /* 0x000368000c101b00 */
[----:B------:R1:W5:Y:S02]  /*af00*/  @!P0 LD.E.64 R18, [R22.64] ;  /* 0x0000001e16128980 */ /* 0x000364000c101b00 */
.L_x_1086:
[----:B---3--:R-:W-:Y:S05]  /*af10*/  BSYNC B0 ;  /* 0x0000000000007941 */ /* 0x008fea0003800000 */
.L_x_1085:
[----:B------:R-:W-:Y:S01]  /*af20*/  UIADD3 UR4, -UR19, UR7, URZ ;  /* 0x0000000713047290 */ /* 0x000fe2000fffe13f */
[----:B-----5:R-:W-:Y:S01]  /*af30*/  IMAD.MOV.U32 R3, RZ, RZ, R24 ;  /* 0x000000ffff037224 */ /* 0x020fe200078e0018 */
[----:B------:R-:W-:-:S04]  /*af40*/  DEPBAR.LE SB0, 0x1 ;  /* 0x000080400000791a */ /* 0x000fc80000000000 */
[----:B-1----:R-:W-:Y:S01]  /*af50*/  IMAD.MOV.U32 R10, RZ, RZ, R25 ;  /* 0x000000ffff0a7224 */ /* 0x002fe200078e0019 */
        /* <DEDUP_REMOVED lines=13> */
[----:B------:R-:W-:Y:S01]  /*b030*/  IMAD.MOV.U32 R11, RZ, RZ, R28 ;  /* 0x000000ffff0b7224 */ /* 0x000fe200078e001c */
        /* <DEDUP_REMOVED lines=11> */
[----:B------:R-:W-:-:S02]  /*b0f0*/  PRMT R12, R9, 0x7610, R12 ;  /* 0x00007610090c7816 */ /* 0x000fc4000000000c */
[----:B------:R-:W-:Y:S02]  /*b100*/  MOV R9, R34 ;  /* 0x0000002200097202 */ /* 0x000fe40000000f00 */
[----:B------:R-:W-:Y:S02]  /*b110*/  PRMT R22, R10, 0x5410, R11 ;  /* 0x000054100a167816 */ /* 0x000fe4000000000b */
[----:B----4-:R-:W-:Y:S01]  /*b120*/  PRMT R26, R8, 0x5410, R9 ;  /* 0x00005410081a7816 */ /* 0x010fe20000000009 */
        /* <DEDUP_REMOVED lines=23> */
[----:B------:R-:W-:Y:S01]  /*b2a0*/  HADD2.F32 R10, -RZ, R10.H1_H1 ;  /* 0x3000000aff0a7230 */ /* 0x000fe20000004100 */
[-C--:B------:R-:W-:Y:S01]  /*b2b0*/  FMUL.FTZ R112, R103, R105.reuse ;  /* 0x0000006967707220 */ /* 0x080fe20000410000 */
[--C-:B------:R-:W-:Y:S01]  /*b2c0*/  HADD2.F32 R104, -RZ, R9.reuse.H0_H0 ;  /* 0x20000009ff687230 */ /* 0x100fe20000004100 */
[-C--:B------:R-:W-:Y:S01]  /*b2d0*/  FFMA.FTZ R98, R101, R110.reuse, -R98 ;  /* 0x0000006e65627223 */ /* 0x080fe20000010862 */
[----:B------:R-:W-:Y:S01]  /*b2e0*/  HADD2.F32 R9, -RZ, R9.H1_H1 ;  /* 0x30000009ff097230 */ /* 0x000fe20000004100 */
[----:B------:R-:W-:Y:S01]  /*b2f0*/  FMUL.FTZ R114, R102, R105 ;  /* 0x0000006966727220 */ /* 0x000fe20000410000 */
[----:B------:R-:W-:Y:S01]  /*b300*/  HADD2.F32 R101, -RZ, R96.H0_H0 ;  /* 0x20000060ff657230 */ /* 0x000fe20000004100 */
[----:B------:R-:W-:-:S02]  /*b310*/  FFMA.FTZ R11, R11, R110, R100 ;  /* 0x0000006e0b0b7223 */ /* 0x000fc40000010064 */
[----:B------:R-:W-:Y:S02]  /*b320*/  FFMA.FTZ R112, R102, R111, -R112 ;  /* 0x0000006f66707223 */ /* 0x000fe40000010870 */
[-C--:B------:R-:W-:Y:S01]  /*b330*/  FMUL.FTZ R96, R10, R91.reuse ;  /* 0x0000005b0a607220 */ /* 0x080fe20000410000 */
[----:B------:R-:W-:Y:S01]  /*b340*/  F2FP.PACK_AB R11, R11, R98 ;  /* 0x000000620b0b723e */ /* 0x000fe200000000ff */
[----:B------:R-:W-:Y:S02]  /*b350*/  FMUL.FTZ R91, R8, R91 ;  /* 0x0000005b085b7220 */ /* 0x000fe40000410000 */
[-C--:B------:R-:W-:Y:S02]  /*b360*/  FMUL.FTZ R100, R9, R99.reuse ;  /* 0x0000006309647220 */ /* 0x080fe40000410000 */
[----:B------:R-:W-:Y:S02]  /*b370*/  FMUL.FTZ R102, R104, R99 ;  /* 0x0000006368667220 */ /* 0x000fe40000410000 */
        /* <DEDUP_REMOVED lines=8> */
[----:B------:R1:W-:Y:S02]  /*b400*/  STS.128 [R118+0x10080], R8 ;  /* 0x0100800876007388 */ /* 0x0003e40000000c00 */
.L_x_1090:
[----:B------:R-:W-:Y:S05]  /*b410*/  BSYNC B0 ;  /* 0x0000000000007941 */ /* 0x000fea0003800000 */
.L_x_1089:
        /* <DEDUP_REMOVED lines=46> */
.L_x_1092:
[----:B------:R-:W-:Y:S05]  /*b700*/  BSYNC B0 ;  /* 0x0000000000007941 */ /* 0x000fea0003800000 */
.L_x_1091:
        /* <DEDUP_REMOVED lines=22> */
[C---:B------:R-:W-:Y:S01]  /*b870*/  FMUL.FTZ R116, R91.reuse, R116 ;  /* 0x000000745b747220 */ /* 0x040fe20000410000 */
[--C-:B------:R-:W-:Y:S01]  /*b880*/  HADD2.F32 R98, -RZ, R9.reuse.H0_H0 ;  /* 0x20000009ff627230 */ /* 0x100fe20000004100 */
[----:B------:R-:W-:Y:S01]  /*b890*/  FFMA.FTZ R100, R91, R120, -R100 ;  /* 0x000000785b647223 */ /* 0x000fe20000010864 */
[----:B------:R-:W-:Y:S01]  /*b8a0*/  HADD2.F32 R10, -RZ, R10.H1_H1 ;  /* 0x3000000aff0a7230 */ /* 0x000fe20000004100 */
[-C--:B------:R-:W-:Y:S01]  /*b8b0*/  FMUL.FTZ R102, R97, R99.reuse ;  /* 0x0000006361667220 */ /* 0x080fe20000410000 */
        /* <DEDUP_REMOVED lines=19> */
.L_x_1094:
[----:B------:R-:W-:Y:S05]  /*b9f0*/  BSYNC B0 ;  /* 0x0000000000007941 */ /* 0x000fea0003800000 */
.L_x_1093:
[----:B-1----:R-:W-:-:S04]  /*ba00*/  IADD3 R8, R15, 0x60, RZ ;  /* 0x000000600f087810 */ /* 0x002fc80007ffe0ff */
        /* <DEDUP_REMOVED lines=26> */
[----:B------:R-:W-:Y:S01]  /*bbb0*/  FMUL.FTZ R102, R90, R97 ;  /* 0x000000615a667220 */ /* 0x000fe20000410000 */
[----:B------:R-:W-:Y:S01]  /*bbc0*/  HADD2.F32 R85, -RZ, R78.H0_H0 ;  /* 0x2000004eff557230 */ /* 0x000fe20000004100 */
[----:B------:R-:W-:-:S02]  /*bbd0*/  FFMA.FTZ R11, R11, R108, R106 ;  /* 0x0000006c0b0b7223 */ /* 0x000fc4000001006a */
[----:B------:R-:W-:Y:S02]  /*bbe0*/  FMUL.FTZ R97, R9, R83 ;  /* 0x0000005309617220 */ /* 0x000fe40000410000 */
[-C--:B------:R-:W-:Y:S01]  /*bbf0*/  FMUL.FTZ R78, R10, R85.reuse ;  /* 0x000000550a4e7220 */ /* 0x080fe20000410000 */
[----:B------:R-:W-:Y:S01]  /*bc00*/  F2FP.PACK_AB R11, R11, R98 ;  /* 0x000000620b0b723e */ /* 0x000fe200000000ff */
        /* <DEDUP_REMOVED lines=8> */
[----:B------:R-:W-:-:S03]  /*bc90*/  FFMA.FTZ R82, R9, R82, R83 ;  /* 0x0000005209527223 */ /* 0x000fc60000010053 */
[----:B------:R-:W-:Y:S02]  /*bca0*/  F2FP.PACK_AB R10, R85, R78 ;  /* 0x0000004e550a723e */ /* 0x000fe400000000ff */
[----:B------:R-:W-:-:S05]  /*bcb0*/  F2FP.PACK_AB R9, R82, R97 ;  /* 0x000000615209723e */ /* 0x000fca00000000ff */
[----:B------:R1:W-:Y:S02]  /*bcc0*/  STS.128 [R118+0x1c080], R8 ;  /* 0x01c0800876007388 */ /* 0x0003e40000000c00 */
.L_x_1088:
[----:B------:R-:W-:Y:S05]  /*bcd0*/  BSYNC B1 ;  /* 0x0000000000017941 */ /* 0x000fea0003800000 */
.L_x_1087:
        /* <DEDUP_REMOVED lines=32> */
[-C--:B------:R-:W-:Y:S01]  /*bee0*/  FFMA.FTZ R93, R83, R98.reuse, -R93 ;  /* 0x00000062535d7223 */ /* 0x080fe2000001085d */
[----:B------:R-:W-:Y:S01]  /*bef0*/  HADD2.F32 R83, -RZ, R68.H0_H0 ;  /* 0x20000044ff537230 */ /* 0x000fe20000004100 */
[----:B------:R-:W-:-:S02]  /*bf00*/  FFMA.FTZ R96, R85, R98, R96 ;  /* 0x0000006255607223 */ /* 0x000fc40000010060 */
[----:B------:R-:W-:Y:S02]  /*bf10*/  FMUL.FTZ R66, R10, R11 ;  /* 0x0000000b0a427220 */ /* 0x000fe40000410000 */
[----:B------:R-:W-:Y:S02]  /*bf20*/  FMUL.FTZ R85, R9, R79 ;  /* 0x0000004f09557220 */ /* 0x000fe40000410000 */
[----:B------:R-:W-:Y:S02]  /*bf30*/  FMUL.FTZ R11, R8, R11 ;  /* 0x0000000b080b7220 */ /* 0x000fe40000410000 */
[----:B------:R-:W-:Y:S02]  /*bf40*/  FMUL.FTZ R79, R90, R79 ;  /* 0x0000004f5a4f7220 */ /* 0x000fe40000410000 */
[----:B------:R-:W-:Y:S01]  /*bf50*/  FFMA.FTZ R66, R8, R83, -R66 ;  /* 0x0000005308427223 */ /* 0x000fe20000010842 */
[----:B------:R-:W-:Y:S01]  /*bf60*/  F2FP.PACK_AB R8, R96, R93 ;  /* 0x0000005d6008723e */ /* 0x000fe200000000ff */
[----:B------:R-:W-:-:S02]  /*bf70*/  FFMA.FTZ R85, R90, R78, -R85 ;  /* 0x0000004e5a557223 */ /* 0x000fc40000010855 */
[----:B------:R-:W-:Y:S02]  /*bf80*/  FFMA.FTZ R91, R82, R94, -R91 ;  /* 0x0000005e525b7223 */ /* 0x000fe4000001085b */
[----:B------:R-:W-:Y:S02]  /*bf90*/  FFMA.FTZ R83, R10, R83, R11 ;  /* 0x000000530a537223 */ /* 0x000fe4000001000b */
[----:B------:R-:W-:Y:S01]  /*bfa0*/  FFMA.FTZ R78, R9, R78, R79 ;  /* 0x0000004e094e7223 */ /* 0x000fe2000001004f */
[----:B------:R-:W-:Y:S02]  /*bfb0*/  F2FP.PACK_AB R11, R92, R91 ;  /* 0x0000005b5c0b723e */ /* 0x000fe400000000ff */
[----:B------:R-:W-:Y:S02]  /*bfc0*/  F2FP.PACK_AB R10, R83, R66 ;  /* 0x00000042530a723e */ /* 0x000fe400000000ff */
[----:B------:R-:W-:-:S05]  /*bfd0*/  F2FP.PACK_AB R9, R78, R85 ;  /* 0x000000554e09723e */ /* 0x000fca00000000ff */
[----:B------:R1:W-:Y:S02]  /*bfe0*/  STS.128 [R118+0x11080], R8 ;  /* 0x0110800876007388 */ /* 0x0003e40000000c00 */
.L_x_1098:
[----:B------:R-:W-:Y:S05]  /*bff0*/  BSYNC B0 ;  /* 0x0000000000007941 */ /* 0x000fea0003800000 */
.L_x_1097:
        /* <DEDUP_REMOVED lines=30> */
[----:B------:R-:W-:-:S02]  /*c1e0*/  FMUL.FTZ R64, R10, R61 ;  /* 0x0000003d0a407220 */ /* 0x000fc40000410000 */
[-C--:B------:R-:W-:Y:S02]  /*c1f0*/  FMUL.FTZ R78, R9, R68.reuse ;  /* 0x00000044094e7220 */ /* 0x080fe40000410000 */
[----:B------:R-:W-:Y:S02]  /*c200*/  FMUL.FTZ R85, R79, R85 ;  /* 0x000000554f557220 */ /* 0x000fe40000410000 */
[----:B------:R-:W-:Y:S02]  /*c210*/  FMUL.FTZ R61, R8, R61 ;  /* 0x0000003d083d7220 */ /* 0x000fe40000410000 */
[----:B------:R-:W-:Y:S02]  /*c220*/  FMUL.FTZ R68, R83, R68 ;  /* 0x0000004453447220 */ /* 0x000fe40000410000 */
[-C--:B------:R-:W-:Y:S02]  /*c230*/  FFMA.FTZ R90, R79, R89.reuse, -R90 ;  /* 0x000000594f5a7223 */ /* 0x080fe4000001085a */
[----:B------:R-:W-:-:S02]  /*c240*/  FFMA.FTZ R85, R82, R89, R85 ;  /* 0x0000005952557223 */ /* 0x000fc40000010055 */
[-C--:B------:R-:W-:Y:S02]  /*c250*/  FFMA.FTZ R64, R8, R11.reuse, -R64 ;  /* 0x0000000b08407223 */ /* 0x080fe40000010840 */
        /* <DEDUP_REMOVED lines=8> */
.L_x_1100:
[----:B------:R-:W-:Y:S05]  /*c2e0*/  BSYNC B0 ;  /* 0x0000000000007941 */ /* 0x000fea0003800000 */
.L_x_1099:
        /* <DEDUP_REMOVED lines=46> */
.L_x_1102:
[----:B------:R-:W-:Y:S05]  /*c5d0*/  BSYNC B0 ;  /* 0x0000000000007941 */ /* 0x000fea0003800000 */
.L_x_1101:
[----:B-1----:R-:W-:-:S04]  /*c5e0*/  IADD3 R8, R15, 0x60, RZ ;  /* 0x000000600f087810 */ /* 0x002fc80007ffe0ff */
[----:B------:R-:W-:-:S13]  /*c5f0*/  ISETP.GE.AND P0, PT, R8, c[0x0][0x27c], PT ;  /* 0x00009f0008007a0c */ /* 0x000fda0003f06270 */
[----:B------:R-:W-:Y:S05]  /*c600*/  @P0 BRA `(.L_x_1096) ;  /* 0x000002a000000947 */ /* 0x000fea0003800000 */
[----:B------:R-:W1:Y:S01]  /*c610*/  LDS.128 R8, [R118+0x1d080] ;  /* 0x01d0800076087984 */ /* 0x000e620000000c00 */
[--C-:B------:R-:W-:Y:S02]  /*c620*/  SHF.R.U64 R60, R72, 0x10, R73.reuse ;  /* 0x00000010483c7819 */ /* 0x100fe40000001249 */
[----:B------:R-:W-:Y:S01]  /*c630*/  SHF.R.U32.HI R72, RZ, 0x10, R73 ;  /* 0x00000010ff487819 */ /* 0x000fe20000011649 */
[----:B------:R-:W-:Y:S01]  /*c640*/  HADD2.F32 R73, -RZ, R52.H1_H1 ;  /* 0x30000034ff497230 */ /* 0x000fe20000004100 */
        /* <DEDUP_REMOVED lines=38> */
.L_x_1096:
[----:B------:R-:W-:Y:S05]  /*c8b0*/  BSYNC B1 ;  /* 0x0000000000017941 */ /* 0x000fea0003800000 */
.L_x_1095:
        /* <DEDUP_REMOVED lines=19> */
[--C-:B------:R-:W-:Y:S02]  /*c9f0*/  HADD2.F32 R61, -RZ, R8.reuse.H1_H1 ;  /* 0x30000008ff3d7230 */ /* 0x100fe40000004100 */
[----:B------:R-:W-:Y:S01]  /*ca00*/  HADD2.F32 R60, -RZ, R8.H0_H0 ;  /* 0x20000008ff3c7230 */ /* 0x000fe20000004100 */
[-C--:B------:R-:W-:Y:S01]  /*ca10*/  FMUL.FTZ R66, R11, R62.reuse ;  /* 0x0000003e0b427220 */ /* 0x080fe20000410000 */
[----:B------:R-:W-:Y:S01]  /*ca20*/  HADD2.F32 R8, -RZ, R10.H0_H0 ;  /* 0x2000000aff087230 */ /* 0x000fe20000004100 */
[C---:B------:R-:W-:Y:S01]  /*ca30*/  FMUL.FTZ R62, R57.reuse, R62 ;  /* 0x0000003e393e7220 */ /* 0x040fe20000410000 */
[--C-:B------:R-:W-:Y:S01]  /*ca40*/  HADD2.F32 R63, -RZ, R9.reuse.H0_H0 ;  /* 0x20000009ff3f7230 */ /* 0x100fe20000004100 */
[----:B------:R-:W-:Y:S01]  /*ca50*/  FFMA.FTZ R66, R57, R70, -R66 ;  /* 0x0000004639427223 */ /* 0x000fe20000010842 */
[----:B------:R-:W-:Y:S01]  /*ca60*/  HADD2.F32 R57, -RZ, R48.H0_H0 ;  /* 0x20000030ff397230 */ /* 0x000fe20000004100 */
[-C--:B------:R-:W-:Y:S01]  /*ca70*/  FMUL.FTZ R71, R61, R64.reuse ;  /* 0x000000403d477220 */ /* 0x080fe20000410000 */
[----:B------:R-:W-:Y:S01]  /*ca80*/  HADD2.F32 R10, -RZ, R10.H1_H1 ;  /* 0x3000000aff0a7230 */ /* 0x000fe20000004100 */
[C---:B------:R-:W-:Y:S01]  /*ca90*/  FMUL.FTZ R64, R60.reuse, R64 ;  /* 0x000000403c407220 */ /* 0x040fe20000410000 */
[----:B------:R-:W-:Y:S01]  /*caa0*/  HADD2.F32 R9, -RZ, R9.H1_H1 ;  /* 0x30000009ff097230 */ /* 0x000fe20000004100 */
[----:B------:R-:W-:Y:S01]  /*cab0*/  FFMA.FTZ R71, R60, R68, -R71 ;  /* 0x000000443c477223 */ /* 0x000fe20000010847 */
[----:B------:R-:W-:Y:S01]  /*cac0*/  HADD2.F32 R48, -RZ, R53.H0_H0 ;  /* 0x20000035ff307230 */ /* 0x000fe20000004100 */
[----:B------:R-:W-:Y:S01]  /*cad0*/  FFMA.FTZ R11, R11, R70, R62 ;  /* 0x000000460b0b7223 */ /* 0x000fe2000001003e */
[----:B------:R-:W-:Y:S01]  /*cae0*/  HADD2.F32 R60, -RZ, R52.H0_H0 ;  /* 0x20000034ff3c7230 */ /* 0x000fe20000004100 */
[----:B------:R-:W-:-:S02]  /*caf0*/  FMUL.FTZ R52, R10, R57 ;  /* 0x000000390a347220 */ /* 0x000fc40000410000 */
[----:B------:R-:W-:Y:S01]  /*cb00*/  FMUL.FTZ R53, R9, R48 ;  /* 0x0000003009357220 */ /* 0x000fe20000410000 */
[----:B------:R-:W-:Y:S01]  /*cb10*/  F2FP.PACK_AB R11, R11, R66 ;  /* 0x000000420b0b723e */ /* 0x000fe200000000ff */
        /* <DEDUP_REMOVED lines=11> */
.L_x_1106:
[----:B------:R-:W-:Y:S05]  /*cbd0*/  BSYNC B0 ;  /* 0x0000000000007941 */ /* 0x000fea0003800000 */
.L_x_1105:
        /* <DEDUP_REMOVED lines=46> */
.L_x_1108:
[----:B------:R-:W-:Y:S05]  /*cec0*/  BSYNC B0 ;  /* 0x0000000000007941 */ /* 0x000fea0003800000 */
.L_x_1107:
        /* <DEDUP_REMOVED lines=19> */
[----:B------:R-:W-:Y:S01]  /*d000*/  HADD2.F32 R8, -RZ, R10.H0_H0 ;  /* 0x2000000aff087230 */ /* 0x000fe20000004100 */
[C---:B------:R-:W-:Y:S01]  /*d010*/  FMUL.FTZ R46, R47.reuse, R46 ;  /* 0x0000002e2f2e7220 */ /* 0x040fe20000410000 */
[--C-:B------:R-:W-:Y:S01]  /*d020*/  HADD2.F32 R51, -RZ, R9.reuse.H0_H0 ;  /* 0x20000009ff337230 */ /* 0x100fe20000004100 */
[-C--:B------:R-:W-:Y:S01]  /*d030*/  FFMA.FTZ R50, R47, R54.reuse, -R50 ;  /* 0x000000362f327223 */ /* 0x080fe20000010832 */
[----:B------:R-:W-:Y:S01]  /*d040*/  HADD2.F32 R47, -RZ, R38.H0_H0 ;  /* 0x20000026ff2f7230 */ /* 0x000fe20000004100 */
[----:B------:R-:W-:Y:S01]  /*d050*/  FFMA.FTZ R11, R11, R54, R46 ;  /* 0x000000360b0b7223 */ /* 0x000fe2000001002e */
[----:B------:R-:W-:Y:S01]  /*d060*/  HADD2.F32 R10, -RZ, R10.H1_H1 ;  /* 0x3000000aff0a7230 */ /* 0x000fe20000004100 */
[-C--:B------:R-:W-:Y:S01]  /*d070*/  FMUL.FTZ R55, R49, R52.reuse ;  /* 0x0000003431377220 */ /* 0x080fe20000410000 */
[----:B------:R-:W-:Y:S01]  /*d080*/  HADD2.F32 R9, -RZ, R9.H1_H1 ;  /* 0x30000009ff097230 */ /* 0x000fe20000004100 */
[C---:B------:R-:W-:Y:S01]  /*d090*/  FMUL.FTZ R52, R48.reuse, R52 ;  /* 0x0000003430347220 */ /* 0x040fe20000410000 */
        /* <DEDUP_REMOVED lines=17> */
.L_x_1110:
[----:B------:R-:W-:Y:S05]  /*d1b0*/  BSYNC B0 ;  /* 0x0000000000007941 */ /* 0x000fea0003800000 */
.L_x_1109:
        /* <DEDUP_REMOVED lines=34> */
[----:B------:R-:W-:Y:S02]  /*d3e0*/  FMUL.FTZ R41, R8, R41 ;  /* 0x0000002908297220 */ /* 0x000fe40000410000 */
        /* <DEDUP_REMOVED lines=10> */
.L_x_1104:
[----:B------:R-:W-:Y:S05]  /*d490*/  BSYNC B1 ;  /* 0x0000000000017941 */ /* 0x000fea0003800000 */
.L_x_1103:
        /* <DEDUP_REMOVED lines=48> */
.L_x_1113:
[----:B------:R-:W-:Y:S05]  /*d7a0*/  BSYNC B0 ;  /* 0x0000000000007941 */ /* 0x000fea0003800000 */
.L_x_1112:
        /* <DEDUP_REMOVED lines=46> */
.L_x_1115:
[----:B------:R-:W-:Y:S05]  /*da90*/  BSYNC B0 ;  /* 0x0000000000007941 */ /* 0x000fea0003800000 */
.L_x_1114:
        /* <DEDUP_REMOVED lines=32> */
[----:B------:R-:W-:Y:S02]  /*dca0*/  FMUL.FTZ R17, R9, R16 ;  /* 0x0000001009117220 */ /* 0x000fe40000410000 */
[----:B------:R-:W-:Y:S02]  /*dcb0*/  FMUL.FTZ R28, R23, R28 ;  /* 0x0000001c171c7220 */ /* 0x000fe40000410000 */
[----:B------:R-:W-:Y:S02]  /*dcc0*/  FMUL.FTZ R16, R27, R16 ;  /* 0x000000101b107220 */ /* 0x000fe40000410000 */
[----:B------:R-:W-:Y:S02]  /*dcd0*/  FFMA.FTZ R32, R23, R29, -R32 ;  /* 0x0000001d17207223 */ /* 0x000fe40000010820 */
[----:B------:R-:W-:Y:S01]  /*dce0*/  FFMA.FTZ R8, R8, R13, -R11 ;  /* 0x0000000d08087223 */ /* 0x000fe2000001080b */
[----:B------:R-:W-:Y:S01]  /*dcf0*/  F2FP.PACK_AB R11, R30, R21 ;  /* 0x000000151e0b723e */ /* 0x000fe200000000ff */
[----:B------:R-:W-:-:S02]  /*dd00*/  FFMA.FTZ R3, R10, R13, R3 ;  /* 0x0000000d0a037223 */ /* 0x000fc40000010003 */
[----:B------:R-:W-:Y:S02]  /*dd10*/  FFMA.FTZ R29, R26, R29, R28 ;  /* 0x0000001d1a1d7223 */ /* 0x000fe4000001001c */
[----:B------:R-:W-:Y:S01]  /*dd20*/  FFMA.FTZ R17, R27, R20, -R17 ;  /* 0x000000141b117223 */ /* 0x000fe20000010811 */
[----:B------:R-:W-:Y:S01]  /*dd30*/  F2FP.PACK_AB R10, R3, R8 ;  /* 0x00000008030a723e */ /* 0x000fe200000000ff */
[----:B------:R-:W-:Y:S01]  /*dd40*/  FFMA.FTZ R16, R9, R20, R16 ;  /* 0x0000001409107223 */ /* 0x000fe20000010010 */
[----:B------:R-:W-:-:S04]  /*dd50*/  F2FP.PACK_AB R8, R29, R32 ;  /* 0x000000201d08723e */ /* 0x000fc800000000ff */
[----:B------:R-:W-:-:S05]  /*dd60*/  F2FP.PACK_AB R9, R16, R17 ;  /* 0x000000111009723e */ /* 0x000fca00000000ff */
[----:B------:R1:W-:Y:S02]  /*dd70*/  STS.128 [R118+0x1b080], R8 ;  /* 0x01b0800876007388 */ /* 0x0003e40000000c00 */
.L_x_1117:
[----:B------:R-:W-:Y:S05]  /*dd80*/  BSYNC B0 ;  /* 0x0000000000007941 */ /* 0x000fea0003800000 */
.L_x_1116:
[----:B------:R-:W-:-:S04]  /*dd90*/  IADD3 R15, R15, 0x60, RZ ;  /* 0x000000600f0f7810 */ /* 0x000fc80007ffe0ff */
[----:B------:R-:W-:-:S13]  /*dda0*/  ISETP.GE.AND P0, PT, R15, c[0x0][0x27c], PT ;  /* 0x00009f000f007a0c */ /* 0x000fda0003f06270 */
[----:B------:R-:W-:Y:S05]  /*ddb0*/  @P0 BRA `(.L_x_1111) ;  /* 0x00004af000000947 */ /* 0x000fea0003800000 */
[----:B-1----:R-:W1:Y:S01]  /*ddc0*/  LDS.128 R8, [R118+0x1f080] ;  /* 0x01f0800076087984 */ /* 0x002e620000000c00 */
[--C-:B------:R-:W-:Y:S01]  /*ddd0*/  SHF.R.U64 R13, R18, 0x10, R19.reuse ;  /* 0x00000010120d7819 */ /* 0x100fe20000001213 */
[----:B------:R-:W-:Y:S01]  /*dde0*/  HADD2.F32 R20, -RZ, R12.H1_H1 ;  /* 0x3000000cff147230 */ /* 0x000fe20000004100 */
[----:B------:R-:W-:Y:S01]  /*ddf0*/  SHF.R.U32.HI R18, RZ, 0x10, R19 ;  /* 0x00000010ff127819 */ /* 0x000fe20000011613 */
[----:B------:R-:W-:Y:S01]  /*de00*/  HADD2.F32 R21, -RZ, R14.H1_H1 ;  /* 0x3000000eff157230 */ /* 0x000fe20000004100 */
[--C-:B------:R-:W-:Y:S02]  /*de10*/  SHF.R.U64 R3, R24, 0x10, R25.reuse ;  /* 0x0000001018037819 */ /* 0x100fe40000001219 */
        /* <DEDUP_REMOVED lines=17> */
[-C--:B------:R-:W-:Y:S01]  /*df30*/  FFMA.FTZ R23, R16, R21.reuse, -R23 ;  /* 0x0000001510177223 */ /* 0x080fe20000010817 */
        /* <DEDUP_REMOVED lines=8> */
[C---:B------:R-:W-:Y:S02]  /*dfc0*/  FMUL.FTZ R15, R8.reuse, R15 ;  /* 0x0000000f080f7220 */ /* 0x040fe40000410000 */
[C---:B------:R-:W-:Y:S02]  /*dfd0*/  FMUL.FTZ R12, R19.reuse, R12 ;  /* 0x0000000c130c7220 */ /* 0x040fe40000410000 */
[----:B------:R-:W-:Y:S01]  /*dfe0*/  FFMA.FTZ R3, R8, R13, -R3 ;  /* 0x0000000d08037223 */ /* 0x000fe20000010803 */
[----:B------:R-:W-:Y:S01]  /*dff0*/  F2FP.PACK_AB R8, R20, R23 ;  /* 0x000000171408723e */ /* 0x000fe200000000ff */
[----:B------:R-:W-:Y:S02]  /*e000*/  FFMA.FTZ R10, R10, R13, R15 ;  /* 0x0000000d0a0a7223 */ /* 0x000fe4000001000f */
[-C--:B------:R-:W-:Y:S02]  /*e010*/  FFMA.FTZ R16, R19, R14.reuse, -R16 ;  /* 0x0000000e13107223 */ /* 0x080fe40000010810 */
[----:B------:R-:W-:Y:S01]  /*e020*/  FFMA.FTZ R9, R9, R14, R12 ;  /* 0x0000000e09097223 */ /* 0x000fe2000001000c */
[----:B------:R-:W-:-:S04]  /*e030*/  F2FP.PACK_AB R10, R10, R3 ;  /* 0x000000030a0a723e */ /* 0x000fc800000000ff */
[----:B------:R-:W-:-:S05]  /*e040*/  F2FP.PACK_AB R9, R9, R16 ;  /* 0x000000100909723e */ /* 0x000fca00000000ff */
[----:B------:R1:W-:Y:S01]  /*e050*/  STS.128 [R118+0x1f080], R8 ;  /* 0x01f0800876007388 */ /* 0x0003e20000000c00 */
[----:B------:R-:W-:Y:S05]  /*e060*/  BRA `(.L_x_1111) ;  /* 0x0000484000007947 */ /* 0x000fea0003800000 */
.L_x_1078:
[----:B------:R-:W-:Y:S01]  /*e070*/  UISETP.NE.AND UP0, UPT, UR26, URZ, UPT ;  /* 0x0000003f1a00728c */ /* 0x000fe2000bf05270 */
[----:B------:R-:W-:Y:S01]  /*e080*/  IMAD.MOV.U32 R20, RZ, RZ, R14 ;  /* 0x000000ffff147224 */ /* 0x000fe200078e000e */
[----:B------:R-:W-:Y:S01]  /*e090*/  MOV R17, R19 ;  /* 0x0000001300117202 */ /* 0x000fe20000000f00 */
[----:B------:R-:W-:Y:S01]  /*e0a0*/  BSSY B0, `(.L_x_1118) ;  /* 0x0000039000007945 */ /* 0x000fe20003800000 */
        /* <DEDUP_REMOVED lines=9> */
[----:B------:R-:W-:-:S06]  /*e140*/  CS2R R96, SRZ ;  /* 0x0000000000607805 */ /* 0x000fcc000001ff00 */
        /* <DEDUP_REMOVED lines=28> */
[----:B--23--:R-:W-:-:S05]  /*e310*/  @!P0 IADD3 R22, P1, R20, R17, RZ ;  /* 0x0000001114168210 */ /* 0x00cfca0007f3e0ff */
[----:B----4-:R-:W-:Y:S01]  /*e320*/  @!P0 IMAD.X R23, R21, 0x1, R11, P1 ;  /* 0x0000000115178824 */ /* 0x010fe200008e060b */
[----:B------:R-:W-:-:S04]  /*e330*/  @!P0 IADD3 R24, P1, R18, R17, RZ ;  /* 0x0000001112188210 */ /* 0x000fc80007f3e0ff */
        /* <DEDUP_REMOVED lines=15> */
.L_x_1119:
[----:B------:R-:W-:Y:S05]  /*e430*/  BSYNC B0 ;  /* 0x0000000000007941 */ /* 0x000fea0003800000 */
.L_x_1118:
[----:B------:R-:W-:Y:S01]  /*e440*/  ISETP.NE.AND P0, PT, R10, RZ, PT ;  /* 0x000000ff0a00720c */ /* 0x000fe20003f05270 */
[----:B-----5:R-:W-:Y:S01]  /*e450*/  IMAD.MOV.U32 R11, RZ, RZ, R94 ;  /* 0x000000ffff0b7224 */ /* 0x020fe200078e005e */
[----:B------:R-:W-:Y:S01]  /*e460*/  MOV R16, R93 ;  /* 0x0000005d00107202 */ /* 0x000fe20000000f00 */
[----:B------:R-:W-:Y:S01]  /*e470*/  IMAD.MOV.U32 R10, RZ, RZ, R95 ;  /* 0x000000ffff0a7224 */ /* 0x000fe200078e005f */
[----:B--2-4-:R2:W4:Y:S01]  /*e480*/  SHFL.IDX PT, R21, R14, 0x1, 0x181f ;  /* 0x00381f000e157f89 */ /* 0x01452200000e0000 */
        /* <DEDUP_REMOVED lines=14> */
[----:B-1----:R2:W1:Y:S01]  /*e570*/  SHFL.IDX PT, R19, R12, 0x1, 0x181f ;  /* 0x00381f000c137f89 */ /* 0x00246200000e0000 */
        /* <DEDUP_REMOVED lines=27> */
[----:B---3--:R-:W-:-:S04]  /*e730*/  @!P0 IADD3 R16, P1, R18, R11, RZ ;  /* 0x0000000b12108210 */ /* 0x008fc80007f3e0ff */
        /* <DEDUP_REMOVED lines=15> */
.L_x_1121:
[----:B----4-:R-:W-:Y:S05]  /*e830*/  BSYNC B0 ;  /* 0x0000000000007941 */ /* 0x010fea0003800000 */
.L_x_1120:
[----:B------:R-:W-:Y:S01]  /*e840*/  ISETP.NE.AND P0, PT, R9, RZ, PT ;  /* 0x000000ff0900720c */ /* 0x000fe20003f05270 */
[----:B---3-5:R-:W-:Y:S01]  /*e850*/  IMAD.MOV.U32 R16, RZ, RZ, R54 ;  /* 0x000000ffff107224 */ /* 0x028fe200078e0036 */
        /* <DEDUP_REMOVED lines=20> */
[----:B-1----:R3:W1:Y:S01]  /*e9a0*/  SHFL.IDX PT, R19, R12, 0x2, 0x181f ;  /* 0x00581f000c137f89 */ /* 0x00266200000e0000 */
        /* <DEDUP_REMOVED lines=42> */
.L_x_1123:
[----:B--2-4-:R-:W-:Y:S05]  /*ec50*/  BSYNC B0 ;  /* 0x0000000000007941 */ /* 0x014fea0003800000 */
.L_x_1122:
        /* <DEDUP_REMOVED lines=51> */
[----:B--23--:R-:W-:Y:S02]  /*ef90*/  @!P0 IADD3 R12, P2, R58, R9, RZ ;  /* 0x000000093a0c8210 */ /* 0x00cfe40007f5e0ff */
        /* <DEDUP_REMOVED lines=11> */
.L_x_1125:
[----:B----4-:R-:W-:Y:S05]  /*f050*/  BSYNC B0 ;  /* 0x0000000000007941 */ /* 0x010fea0003800000 */
.L_x_1124:
        /* <DEDUP_REMOVED lines=31> */
[----:B---3--:R-:W-:Y:S02]  /*f250*/  PRMT R58, R10, 0x5410, R11 ;  /* 0x000054100a3a7816 */ /* 0x008fe4000000000b */
        /* <DEDUP_REMOVED lines=9> */
[----:B------:R-:W-:Y:S01]  /*f2f0*/  SHF.R.U64 R96, R96, 0x10, R97 ;  /* 0x0000001060607819 */ /* 0x000fe20000001261 */
[--C-:B------:R-:W-:Y:S01]  /*f300*/  HADD2.F32 R130, -RZ, R121.reuse.H0_H0 ;  /* 0x20000079ff827230 */ /* 0x100fe20000004100 */
[----:B------:R-:W-:Y:S01]  /*f310*/  SHF.R.S32.HI R8, RZ, 0x1f, R9 ;  /* 0x0000001fff087819 */ /* 0x000fe20000011409 */
[--C-:B------:R-:W-:Y:S01]  /*f320*/  HADD2.F32 R138, -RZ, R124.reuse.H0_H0 ;  /* 0x2000007cff8a7230 */ /* 0x100fe20000004100 */
[----:B------:R-:W-:Y:S01]  /*f330*/  SHF.L.U32 R10, R9, 0x3, RZ ;  /* 0x00000003090a7819 */ /* 0x000fe200000006ff */
[----:B------:R-:W-:Y:S01]  /*f340*/  HADD2.F32 R121, -RZ, R121.H1_H1 ;  /* 0x30000079ff797230 */ /* 0x000fe20000004100 */
[----:B------:R-:W-:Y:S01]  /*f350*/  LEA.HI R8, R8, R9, RZ, 0x3 ;  /* 0x0000000908087211 */ /* 0x000fe200078f18ff */
[----:B------:R-:W-:Y:S01]  /*f360*/  HADD2.F32 R124, -RZ, R124.H1_H1 ;  /* 0x3000007cff7c7230 */ /* 0x000fe20000004100 */
[----:B------:R-:W-:Y:S01]  /*f370*/  LOP3.LUT R10, R119, 0x38, R10, 0xf8, !PT ;  /* 0x00000038770a7812 */ /* 0x000fe200078ef80a */
[--C-:B------:R-:W-:Y:S01]  /*f380*/  HADD2.F32 R135, -RZ, R125.reuse.H1_H1 ;  /* 0x3000007dff877230 */ /* 0x100fe20000004100 */
[----:B------:R-:W-:Y:S01]  /*f390*/  SHF.L.U32 R8, R8, 0xa, RZ ;  /* 0x0000000a08087819 */ /* 0x000fe200000006ff */
[----:B------:R-:W-:Y:S01]  /*f3a0*/  HADD2.F32 R125, -RZ, R125.H0_H0 ;  /* 0x2000007dff7d7230 */ /* 0x000fe20000004100 */
[----:B------:R-:W-:Y:S01]  /*f3b0*/  LOP3.LUT R9, R10, R117, RZ, 0x3c, !PT ;  /* 0x000000750a097212 */ /* 0x000fe200078e3cff */
[----:B------:R-:W-:Y:S01]  /*f3c0*/  HADD2.F32 R96, -RZ, R96.H0_H0 ;  /* 0x20000060ff607230 */ /* 0x000fe20000004100 */
[----:B------:R-:W-:-:S02]  /*f3d0*/  LOP3.LUT R8, R8, 0x7fffe000, RZ, 0xc0, !PT ;  /* 0x7fffe00008087812 */ /* 0x000fc400078ec0ff */
[----:B------:R-:W-:Y:S02]  /*f3e0*/  SHF.R.U32.HI R126, RZ, 0x10, R97 ;  /* 0x00000010ff7e7819 */ /* 0x000fe40000011661 */
[----:B------:R-:W-:Y:S02]  /*f3f0*/  IADD3 R8, R9, R8, R116 ;  /* 0x0000000809087210 */ /* 0x000fe40007ffe074 */
[--C-:B------:R-:W-:Y:S01]  /*f400*/  SHF.R.U64 R97, R102, 0x10, R103.reuse ;  /* 0x0000001066617819 */ /* 0x100fe20000001267 */
[----:B------:R-:W-:Y:S01]  /*f410*/  HADD2.F32 R126, -RZ, R126.H0_H0 ;  /* 0x2000007eff7e7230 */ /* 0x000fe20000004100 */
        /* <DEDUP_REMOVED lines=33> */
[--C-:B------:R-:W-:Y:S01]  /*f630*/  HADD2.F32 R8, -RZ, R10.reuse.H0_H0 ;  /* 0x2000000aff087230 */ /* 0x100fe20000004100 */
        /* <DEDUP_REMOVED lines=8> */
[C---:B------:R-:W-:Y:S01]  /*f6c0*/  FMUL.FTZ R131, R8.reuse, R131 ;  /* 0x0000008308837220 */ /* 0x040fe20000410000 */
[----:B------:R-:W-:Y:S01]  /*f6d0*/  F2FP.PACK_AB R9, R9, R136 ;  /* 0x000000880909723e */ /* 0x000fe200000000ff */
[----:B------:R-:W-:-:S02]  /*f6e0*/  FFMA.FTZ R99, R8, R135, R137 ;  /* 0x0000008708637223 */ /* 0x000fc40000010089 */
[-C--:B------:R-:W-:Y:S02]  /*f6f0*/  FMUL.FTZ R8, R15, R140.reuse ;  /* 0x0000008c0f087220 */ /* 0x080fe40000410000 */
[C---:B------:R-:W-:Y:S02]  /*f700*/  FMUL.FTZ R123, R10.reuse, R123 ;  /* 0x0000007b0a7b7220 */ /* 0x040fe40000410000 */
[----:B------:R-:W-:Y:S02]  /*f710*/  FFMA.FTZ R132, R10, R125, R132 ;  /* 0x0000007d0a847223 */ /* 0x000fe40000010084 */
[----:B------:R-:W-:Y:S02]  /*f720*/  FMUL.FTZ R140, R11, R140 ;  /* 0x0000008c0b8c7220 */ /* 0x000fe40000410000 */
[----:B------:R-:W-:Y:S02]  /*f730*/  FMUL.FTZ R10, R129, R98 ;  /* 0x00000062810a7220 */ /* 0x000fe40000410000 */
[----:B------:R-:W-:-:S02]  /*f740*/  FFMA.FTZ R11, R11, R102, R8 ;  /* 0x000000660b0b7223 */ /* 0x000fc40000010008 */
[----:B------:R-:W-:Y:S02]  /*f750*/  FMUL.FTZ R137, R133, R96 ;  /* 0x0000006085897220 */ /* 0x000fe40000410000 */
[----:B------:R-:W-:Y:S01]  /*f760*/  FMUL.FTZ R98, R134, R98 ;  /* 0x0000006286627220 */ /* 0x000fe20000410000 */
[----:B------:R-:W-:Y:S01]  /*f770*/  F2FP.PACK_AB R11, R11, R132 ;  /* 0x000000840b0b723e */ /* 0x000fe200000000ff */
[----:B------:R-:W-:Y:S02]  /*f780*/  FMUL.FTZ R8, R128, R96 ;  /* 0x0000006080087220 */ /* 0x000fe40000410000 */
[----:B------:R-:W-:Y:S02]  /*f790*/  FFMA.FTZ R131, R12, R135, -R131 ;  /* 0x000000870c837223 */ /* 0x000fe40000010883 */
[----:B------:R-:W-:Y:S02]  /*f7a0*/  FFMA.FTZ R123, R14, R125, -R123 ;  /* 0x0000007d0e7b7223 */ /* 0x000fe4000001087b */
[----:B------:R-:W-:-:S02]  /*f7b0*/  FFMA.FTZ R130, R103, R138, -R130 ;  /* 0x0000008a67827223 */ /* 0x000fc40000010882 */
        /* <DEDUP_REMOVED lines=15> */
.L_x_1129:
[----:B------:R-:W-:Y:S05]  /*f8b0*/  BSYNC B0 ;  /* 0x0000000000007941 */ /* 0x000fea0003800000 */
.L_x_1128:
[----:B------:R-:W-:-:S13]  /*f8c0*/  ISETP.GE.AND P0, PT, R3, c[0x0][0x27c], PT ;  /* 0x00009f0003007a0c */ /* 0x000fda0003f06270 */
[----:B------:R-:W-:Y:S05]  /*f8d0*/  @P0 BRA `(.L_x_1127) ;  /* 0x0000067000000947 */ /* 0x000fea0003800000 */
[----:B-12---:R-:W-:Y:S01]  /*f8e0*/  SHF.R.S32.HI R12, RZ, 0x1f, R3 ;  /* 0x0000001fff0c7819 */ /* 0x006fe20000011403 */
[----:B------:R-:W-:Y:S01]  /*f8f0*/  HADD2.F32 R124, -RZ, R113.H0_H0 ;  /* 0x20000071ff7c7230 */ /* 0x000fe20000004100 */
[----:B------:R-:W-:Y:S01]  /*f900*/  SHF.R.U32.HI R98, RZ, 0x10, R89 ;  /* 0x00000010ff627819 */ /* 0x000fe20000011659 */
[----:B------:R-:W-:Y:S01]  /*f910*/  HADD2.F32 R102, -RZ, R112.H0_H0 ;  /* 0x20000070ff667230 */ /* 0x000fe20000004100 */
[CC--:B------:R-:W-:Y:S01]  /*f920*/  LEA.HI R10, R12.reuse, R3.reuse, RZ, 0x3 ;  /* 0x000000030c0a7211 */ /* 0x0c0fe200078f18ff */
[----:B------:R-:W-:Y:S01]  /*f930*/  HADD2.F32 R130, -RZ, R115.H0_H0 ;  /* 0x20000073ff827230 */ /* 0x000fe20000004100 */
[----:B------:R-:W-:Y:S01]  /*f940*/  LEA.HI R12, R12, R3, RZ, 0x6 ;  /* 0x000000030c0c7211 */ /* 0x000fe200078f30ff */
[----:B------:R-:W-:Y:S01]  /*f950*/  HADD2.F32 R98, -RZ, R98.H0_H0 ;  /* 0x20000062ff627230 */ /* 0x000fe20000004100 */
[----:B------:R-:W-:Y:S01]  /*f960*/  LEA.HI.SX32 R9, R10, R122, 0x1d ;  /* 0x0000007a0a097211 */ /* 0x000fe200078feaff */
[----:B------:R-:W-:Y:S01]  /*f970*/  HADD2.F32 R112, -RZ, R112.H1_H1 ;  /* 0x30000070ff707230 */ /* 0x000fe20000004100 */
[----:B------:R-:W-:Y:S01]  /*f980*/  LOP3.LUT R10, R119, 0x38, R10, 0xf8, !PT ;  /* 0x00000038770a7812 */ /* 0x000fe200078ef80a */
[--C-:B------:R-:W-:Y:S01]  /*f990*/  HADD2.F32 R122, -RZ, R114.reuse.H0_H0 ;  /* 0x20000072ff7a7230 */ /* 0x100fe20000004100 */
[----:B------:R-:W-:Y:S01]  /*f9a0*/  SHF.R.S32.HI R8, RZ, 0x1f, R9 ;  /* 0x0000001fff087819 */ /* 0x000fe20000011409 */
[----:B------:R-:W-:Y:S01]  /*f9b0*/  HADD2.F32 R114, -RZ, R114.H1_H1 ;  /* 0x30000072ff727230 */ /* 0x000fe20000004100 */
[----:B------:R-:W-:Y:S01]  /*f9c0*/  LOP3.LUT R11, R10, R117, RZ, 0x3c, !PT ;  /* 0x000000750a0b7212 */ /* 0x000fe200078e3cff */
[----:B------:R-:W-:Y:S01]  /*f9d0*/  HADD2.F32 R113, -RZ, R113.H1_H1 ;  /* 0x30000071ff717230 */ /* 0x000fe20000004100 */
[----:B------:R-:W-:Y:S01]  /*f9e0*/  SHF.L.U32 R12, R12, 0x7, RZ ;  /* 0x000000070c0c7819 */ /* 0x000fe200000006ff */
[----:B------:R-:W-:Y:S01]  /*f9f0*/  HADD2.F32 R115, -RZ, R115.H1_H1 ;  /* 0x30000073ff737230 */ /* 0x000fe20000004100 */
[----:B------:R-:W-:-:S02]  /*fa00*/  SHF.L.U32 R10, R9, 0x3, RZ ;  /* 0x00000003090a7819 */ /* 0x000fc400000006ff */
[----:B------:R-:W-:Y:S02]  /*fa10*/  LEA.HI R8, R8, R9, RZ, 0x3 ;  /* 0x0000000908087211 */ /* 0x000fe400078f18ff */
[----:B------:R-:W-:Y:S02]  /*fa20*/  LOP3.LUT R12, R12, 0x7fffe000, RZ, 0xc0, !PT ;  /* 0x7fffe0000c0c7812 */ /* 0x000fe400078ec0ff */
[----:B------:R-:W-:Y:S02]  /*fa30*/  LOP3.LUT R10, R119, 0x38, R10, 0xf8, !PT ;  /* 0x00000038770a7812 */ /* 0x000fe400078ef80a */
[----:B------:R-:W-:Y:S02]  /*fa40*/  SHF.L.U32 R8, R8, 0xa, RZ ;  /* 0x0000000a08087819 */ /* 0x000fe400000006ff */
[----:B------:R-:W-:Y:S02]  /*fa50*/  IADD3 R11, R11, R12, R116 ;  /* 0x0000000c0b0b7210 */ /* 0x000fe40007ffe074 */
[----:B------:R-:W-:-:S02]  /*fa60*/  LOP3.LUT R117, R10, R117, RZ, 0x3c, !PT ;  /* 0x000000750a757212 */ /* 0x000fc400078e3cff */
[----:B------:R-:W-:Y:S02]  /*fa70*/  LOP3.LUT R8, R8, 0x7fffe000, RZ, 0xc0, !PT ;  /* 0x7fffe00008087812 */ /* 0x000fe400078ec0ff */
[----:B------:R-:W-:Y:S02]  /*fa80*/  SHF.L.U32 R96, R11, 0x1, RZ ;  /* 0x000000010b607819 */ /* 0x000fe400000006ff */
[----:B------:R-:W-:Y:S02]  /*fa90*/  IADD3 R8, R117, R8, R116 ;  /* 0x0000000875087210 */ /* 0x000fe40007ffe074 */
[--C-:B------:R-:W-:Y:S01]  /*faa0*/  SHF.R.U64 R92, R92, 0x10, R93.reuse ;  /* 0x000000105c5c7819 */ /* 0x100fe2000000125d */
[----:B------:R-:W1:Y:S01]  /*fab0*/  LDS.128 R12, [R96+0x10080] ;  /* 0x01008000600c7984 */ /* 0x000e620000000c00 */
[----:B------:R-:W-:Y:S02]  /*fac0*/  SHF.L.U32 R97, R8, 0x1, RZ ;  /* 0x0000000108617819 */ /* 0x000fe400000006ff */
[----:B------:R-:W-:Y:S01]  /*fad0*/  SHF.R.U32.HI R93, RZ, 0x10, R93 ;  /* 0x00000010ff5d7819 */ /* 0x000fe2000001165d */
[----:B------:R-:W-:Y:S01]  /*fae0*/  HADD2.F32 R92, -RZ, R92.H0_H0 ;  /* 0x2000005cff5c7230 */ /* 0x000fe20000004100 */
[----:B------:R-:W-:Y:S01]  /*faf0*/  SHF.R.U64 R88, R88, 0x10, R89 ;  /* 0x0000001058587819 */ /* 0x000fe20000001259 */
[----:B------:R-:W2:Y:S01]  /*fb00*/  LDS.128 R8, [R97+0x10080] ;  /* 0x0100800061087984 */ /* 0x000ea20000000c00 */
[--C-:B------:R-:W-:Y:S01]  /*fb10*/  SHF.R.U64 R89, R94, 0x10, R95.reuse ;  /* 0x000000105e597819 */ /* 0x100fe2000000125f */
[----:B------:R-:W-:Y:S01]  /*fb20*/  HADD2.F32 R126, -RZ, R93.H0_H0 ;  /* 0x2000005dff7e7230 */ /* 0x000fe20000004100 */
[----:B------:R-:W-:-:S02]  /*fb30*/  SHF.R.U32.HI R94, RZ, 0x10, R95 ;  /* 0x00000010ff5e7819 */ /* 0x000fc4000001165f */
[--C-:B------:R-:W-:Y:S02]  /*fb40*/  SHF.R.U64 R90, R90, 0x10, R91.reuse ;  /* 0x000000105a5a7819 */ /* 0x100fe4000000125b */
        /* <DEDUP_REMOVED lines=28> */
[----:B------:R-:W-:Y:S01]  /*fd10*/  HADD2.F32 R8, -RZ, R10.H0_H0 ;  /* 0x2000000aff087230 */ /* 0x000fe20000004100 */
[C---:B------:R-:W-:Y:S01]  /*fd20*/  FMUL.FTZ R102, R103.reuse, R102 ;  /* 0x0000006667667220 */ /* 0x040fe20000410000 */
[----:B------:R-:W-:Y:S01]  /*fd30*/  HADD2.F32 R14, -RZ, R14.H1_H1 ;  /* 0x3000000eff0e7230 */ /* 0x000fe20000004100 */
[----:B------:R-:W-:Y:S01]  /*fd40*/  FFMA.FTZ R120, R103, R122, R120 ;  /* 0x0000007a67787223 */ /* 0x000fe20000010078 */
[----:B------:R-:W-:Y:S01]  /*fd50*/  HADD2.F32 R103, -RZ, R90.H0_H0 ;  /* 0x2000005aff677230 */ /* 0x000fe20000004100 */
[----:B------:R-:W-:Y:S01]  /*fd60*/  FFMA.FTZ R11, R11, R132, R94 ;  /* 0x000000840b0b7223 */ /* 0x000fe2000001005e */
[----:B------:R-:W-:Y:S01]  /*fd70*/  HADD2.F32 R94, -RZ, R88.H0_H0 ;  /* 0x20000058ff5e7230 */ /* 0x000fe20000004100 */
[-C--:B------:R-:W-:Y:S01]  /*fd80*/  FMUL.FTZ R9, R12, R113.reuse ;  /* 0x000000710c097220 */ /* 0x080fe20000410000 */
[----:B------:R-:W-:Y:S01]  /*fd90*/  HADD2.F32 R10, -RZ, R10.H1_H1 ;  /* 0x3000000aff0a7230 */ /* 0x000fe20000004100 */
[C---:B------:R-:W-:Y:S01]  /*fda0*/  FMUL.FTZ R113, R8.reuse, R113 ;  /* 0x0000007108717220 */ /* 0x040fe20000410000 */
[----:B------:R-:W-:Y:S01]  /*fdb0*/  F2FP.PACK_AB R11, R11, R128 ;  /* 0x000000800b0b723e */ /* 0x000fe200000000ff */
[----:B------:R-:W-:Y:S01]  /*fdc0*/  FFMA.FTZ R88, R8, R115, R9 ;  /* 0x0000007308587223 */ /* 0x000fe20000010009 */
[----:B------:R-:W-:Y:S01]  /*fdd0*/  HADD2.F32 R9, -RZ, R89.H0_H0 ;  /* 0x20000059ff097230 */ /* 0x000fe20000004100 */
[----:B------:R-:W-:-:S02]  /*fde0*/  FMUL.FTZ R119, R101, R94 ;  /* 0x0000005e65777220 */ /* 0x000fc40000410000 */
[-C--:B------:R-:W-:Y:S02]  /*fdf0*/  FMUL.FTZ R89, R14, R103.reuse ;  /* 0x000000670e597220 */ /* 0x080fe40000410000 */
        /* <DEDUP_REMOVED lines=21> */
.L_x_1127:
[----:B------:R-:W-:Y:S05]  /*ff50*/  BSYNC B1 ;  /* 0x0000000000017941 */ /* 0x000fea0003800000 */
.L_x_1126:
[----:B-1----:R-:W-:Y:S01]  /*ff60*/  IADD3 R9, R228, 0x20, RZ ;  /* 0x00000020e4097810 */ /* 0x002fe20007ffe0ff */
[----:B------:R-:W-:Y:S03]  /*ff70*/  BSSY B1, `(.L_x_1130) ;  /* 0x00000db000017945 */ /* 0x000fe60003800000 */
        /* <DEDUP_REMOVED lines=23> */
[--C-:B------:R-:W-:Y:S01]  /*100f0*/  HADD2.F32 R103, -RZ, R111.reuse.H1_H1 ;  /* 0x3000006fff677230 */ /* 0x100fe20000004100 */
[----:B------:R-:W-:Y:S01]  /*10100*/  LEA.HI R9, R9, R10, RZ, 0x3 ;  /* 0x0000000a09097211 */ /* 0x000fe200078f18ff */
        /* <DEDUP_REMOVED lines=87> */
.L_x_1133:
[----:B------:R-:W-:Y:S05]  /*10680*/  BSYNC B0 ;  /* 0x0000000000007941 */ /* 0x000fea0003800000 */
.L_x_1132:
[----:B------:R-:W-:-:S13]  /*10690*/  ISETP.GE.AND P0, PT, R3, c[0x0][0x27c], PT ;  /* 0x00009f0003007a0c */ /* 0x000fda0003f06270 */
[----:B------:R-:W-:Y:S05]  /*106a0*/  @P0 BRA `(.L_x_1131) ;  /* 0x0000067000000947 */ /* 0x000fea0003800000 */
[----:B-1----:R-:W-:Y:S01]  /*106b0*/  SHF.R.S32.HI R8, RZ, 0x1f, R3 ;  /* 0x0000001fff087819 */ /* 0x002fe20000011403 */
[----:B------:R-:W-:Y:S01]  /*106c0*/  HADD2.F32 R96, -RZ, R105.H0_H0 ;  /* 0x20000069ff607230 */ /* 0x000fe20000004100 */
[----:B------:R-:W-:Y:S01]  /*106d0*/  SHF.R.U32.HI R74, RZ, 0x10, R49 ;  /* 0x00000010ff4a7819 */ /* 0x000fe20000011631 */
[----:B------:R-:W-:Y:S01]  /*106e0*/  HADD2.F32 R78, -RZ, R104.H0_H0 ;  /* 0x20000068ff4e7230 */ /* 0x000fe20000004100 */
        /* <DEDUP_REMOVED lines=10> */
[----:B------:R-:W-:Y:S01]  /*10790*/  LOP3.LUT R12, R91, 0x38, R12, 0xf8, !PT ;  /* 0x000000385b0c7812 */ /* 0x000fe200078ef80c */
[----:B------:R-:W-:Y:S01]  /*107a0*/  HADD2.F32 R105, -RZ, R105.H1_H1 ;  /* 0x30000069ff697230 */ /* 0x000fe20000004100 */
[----:B------:R-:W-:Y:S01]  /*107b0*/  SHF.L.U32 R10, R9, 0x3, RZ ;  /* 0x00000003090a7819 */ /* 0x000fe200000006ff */
[----:B------:R-:W-:Y:S01]  /*107c0*/  HADD2.F32 R107, -RZ, R107.H1_H1 ;  /* 0x3000006bff6b7230 */ /* 0x000fe20000004100 */
[----:B------:R-:W-:-:S02]  /*107d0*/  LEA.HI R8, R8, R9, RZ, 0x3 ;  /* 0x0000000908087211 */ /* 0x000fc400078f18ff */
[----:B------:R-:W-:Y:S02]  /*107e0*/  LOP3.LUT R11, R11, 0x7fffe000, RZ, 0xc0, !PT ;  /* 0x7fffe0000b0b7812 */ /* 0x000fe400078ec0ff */
[----:B------:R-:W-:Y:S02]  /*107f0*/  LOP3.LUT R12, R12, R89, RZ, 0x3c, !PT ;  /* 0x000000590c0c7212 */ /* 0x000fe400078e3cff */
        /* <DEDUP_REMOVED lines=82> */
.L_x_1131:
[----:B------:R-:W-:Y:S05]  /*10d20*/  BSYNC B1 ;  /* 0x0000000000017941 */ /* 0x000fea0003800000 */
.L_x_1130:
        /* <DEDUP_REMOVED lines=114> */
.L_x_1137:
[----:B------:R-:W-:Y:S05]  /*11450*/  BSYNC B0 ;  /* 0x0000000000007941 */ /* 0x000fea0003800000 */
.L_x_1136:
        /* <DEDUP_REMOVED lines=70> */
[-C--:B------:R-:W-:Y:S01]  /*118c0*/  FMUL.FTZ R70, R42, R68.reuse ;  /* 0x000000442a467220 */ /* 0x080fe20000410000 */
        /* <DEDUP_REMOVED lines=23> */
[-C--:B------:R-:W-:Y:S01]  /*11a40*/  FFMA.FTZ R43, R43, R34.reuse, -R46 ;  /* 0x000000222b2b7223 */ /* 0x080fe2000001082e */
[----:B------:R-:W-:Y:S01]  /*11a50*/  F2FP.PACK_AB R9, R44, R51 ;  /* 0x000000332c09723e */ /* 0x000fe200000000ff */
[-C--:B------:R-:W-:Y:S02]  /*11a60*/  FFMA.FTZ R14, R14, R49.reuse, -R47 ;  /* 0x000000310e0e7223 */ /* 0x080fe4000001082f */
        /* <DEDUP_REMOVED lines=8> */
.L_x_1135:
[----:B------:R-:W-:Y:S05]  /*11af0*/  BSYNC B1 ;  /* 0x0000000000017941 */ /* 0x000fea0003800000 */
.L_x_1134:
        /* <DEDUP_REMOVED lines=113> */
.L_x_1139:
[----:B------:R-:W-:Y:S05]  /*12210*/  BSYNC B0 ;  /* 0x0000000000007941 */ /* 0x000fea0003800000 */
.L_x_1138:
[----:B------:R-:W-:-:S13]  /*12220*/  ISETP.GE.AND P0, PT, R3, c[0x0][0x27c], PT ;  /* 0x00009f0003007a0c */ /* 0x000fda0003f06270 */
[----:B------:R-:W-:Y:S05]  /*12230*/  @P0 BRA `(.L_x_1111) ;  /* 0x0000067000000947 */ /* 0x000fea0003800000 */
[----:B-1----:R-:W-:Y:S01]  /*12240*/  SHF.R.S32.HI R10, RZ, 0x1f, R3 ;  /* 0x0000001fff0a7819 */ /* 0x002fe20000011403 */
[----:B------:R-:W-:Y:S01]  /*12250*/  HADD2.F32 R36, -RZ, R64.H0_H0 ;  /* 0x20000040ff247230 */ /* 0x000fe20000004100 */
[----:B------:R-:W-:Y:S01]  /*12260*/  SHF.R.U64 R18, R22, 0x10, R23 ;  /* 0x0000001016127819 */ /* 0x000fe20000001217 */
[----:B------:R-:W-:Y:S01]  /*12270*/  HADD2.F32 R42, -RZ, R59.H1_H1 ;  /* 0x3000003bff2a7230 */ /* 0x000fe20000004100 */
[CC--:B------:R-:W-:Y:S01]  /*12280*/  LEA.HI R8, R10.reuse, R3.reuse, RZ, 0x3 ;  /* 0x000000030a087211 */ /* 0x0c0fe200078f18ff */
[----:B------:R-:W-:Y:S01]  /*12290*/  HADD2.F32 R44, -RZ, R63.H1_H1 ;  /* 0x3000003fff2c7230 */ /* 0x000fe20000004100 */
[----:B------:R-:W-:Y:S01]  /*122a0*/  LEA.HI R9, R10, R3, RZ, 0x6 ;  /* 0x000000030a097211 */ /* 0x000fe200078f30ff */
[----:B------:R-:W-:Y:S01]  /*122b0*/  HADD2.F32 R37, -RZ, R18.H0_H0 ;  /* 0x20000012ff257230 */ /* 0x000fe20000004100 */
[----:B------:R-:W-:Y:S02]  /*122c0*/  LEA.HI.SX32 R34, R8, R34, 0x1d ;  /* 0x0000002208227211 */ /* 0x000fe400078feaff */
[----:B------:R-:W-:-:S02]  /*122d0*/  SHF.L.U32 R9, R9, 0x7, RZ ;  /* 0x0000000709097819 */ /* 0x000fc400000006ff */
[----:B------:R-:W-:Y:S02]  /*122e0*/  LOP3.LUT R10, R35, 0x38, R8, 0xf8, !PT ;  /* 0x00000038230a7812 */ /* 0x000fe400078ef808 */
[----:B------:R-:W-:Y:S02]  /*122f0*/  SHF.R.S32.HI R3, RZ, 0x1f, R34 ;  /* 0x0000001fff037819 */ /* 0x000fe40000011422 */
[----:B------:R-:W-:Y:S02]  /*12300*/  LOP3.LUT R9, R9, 0x7fffe000, RZ, 0xc0, !PT ;  /* 0x7fffe00009097812 */ /* 0x000fe400078ec0ff */
[----:B------:R-:W-:Y:S02]  /*12310*/  LOP3.LUT R10, R10, R33, RZ, 0x3c, !PT ;  /* 0x000000210a0a7212 */ /* 0x000fe400078e3cff */
[----:B------:R-:W-:Y:S02]  /*12320*/  SHF.L.U32 R8, R34, 0x3, RZ ;  /* 0x0000000322087819 */ /* 0x000fe400000006ff */
[----:B------:R-:W-:-:S02]  /*12330*/  LEA.HI R3, R3, R34, RZ, 0x3 ;  /* 0x0000002203037211 */ /* 0x000fc400078f18ff */
[----:B------:R-:W-:Y:S02]  /*12340*/  IADD3 R9, R10, R9, R32 ;  /* 0x000000090a097210 */ /* 0x000fe40007ffe020 */
[----:B------:R-:W-:Y:S01]  /*12350*/  LOP3.LUT R10, R35, 0x38, R8, 0xf8, !PT ;  /* 0x00000038230a7812 */ /* 0x000fe200078ef808 */
[----:B------:R-:W-:Y:S01]  /*12360*/  HADD2.F32 R35, -RZ, R59.H0_H0 ;  /* 0x2000003bff237230 */ /* 0x000fe20000004100 */
[----:B------:R-:W-:Y:S02]  /*12370*/  SHF.L.U32 R8, R3, 0xa, RZ ;  /* 0x0000000a03087819 */ /* 0x000fe400000006ff */
[----:B------:R-:W-:Y:S02]  /*12380*/  SHF.L.U32 R3, R9, 0x1, RZ ;  /* 0x0000000109037819 */ /* 0x000fe400000006ff */
[----:B------:R-:W-:Y:S02]  /*12390*/  LOP3.LUT R33, R10, R33, RZ, 0x3c, !PT ;  /* 0x000000210a217212 */ /* 0x000fe400078e3cff */
[----:B------:R-:W-:Y:S01]  /*123a0*/  LOP3.LUT R9, R8, 0x7fffe000, RZ, 0xc0, !PT ;  /* 0x7fffe00008097812 */ /* 0x000fe200078ec0ff */
[----:B--2---:R-:W1:Y:S01]  /*123b0*/  LDS.128 R12, [R3+0x10080] ;  /* 0x01008000030c7984 */ /* 0x004e620000000c00 */
[----:B------:R-:W-:-:S02]  /*123c0*/  SHF.R.U32.HI R22, RZ, 0x10, R23 ;  /* 0x00000010ff167819 */ /* 0x000fc40000011617 */
[----:B------:R-:W-:Y:S01]  /*123d0*/  IADD3 R9, R33, R9, R32 ;  /* 0x0000000921097210 */ /* 0x000fe20007ffe020 */
[----:B------:R-:W-:Y:S01]  /*123e0*/  HADD2.F32 R32, -RZ, R60.H0_H0 ;  /* 0x2000003cff207230 */ /* 0x000fe20000004100 */
        /* <DEDUP_REMOVED lines=18> */
[--C-:B------:R-:W-:Y:S01]  /*12510*/  HADD2.F32 R25, -RZ, R12.reuse.H0_H0 ;  /* 0x2000000cff197230 */ /* 0x100fe20000004100 */
[----:B------:R-:W-:Y:S01]  /*12520*/  FMUL.FTZ R30, R15, R22 ;  /* 0x000000160f1e7220 */ /* 0x000fe20000410000 */
[----:B------:R-:W-:Y:S01]  /*12530*/  HADD2.F32 R13, -RZ, R13.H1_H1 ;  /* 0x3000000dff0d7230 */ /* 0x000fe20000004100 */
[----:B------:R-:W-:Y:S01]  /*12540*/  FMUL.FTZ R40, R24, R35 ;  /* 0x0000002318287220 */ /* 0x000fe20000410000 */
[----:B------:R-:W-:-:S02]  /*12550*/  HADD2.F32 R26, -RZ, R12.H1_H1 ;  /* 0x3000000cff1a7230 */ /* 0x000fc40000004100 */
[--C-:B--2---:R-:W-:Y:S02]  /*12560*/  HADD2.F32 R27, -RZ, R11.reuse.H0_H0 ;  /* 0x2000000bff1b7230 */ /* 0x104fe40000004100 */
[----:B------:R-:W-:Y:S02]  /*12570*/  HADD2.F32 R11, -RZ, R11.H1_H1 ;  /* 0x3000000bff0b7230 */ /* 0x000fe40000004100 */
[--C-:B------:R-:W-:Y:S01]  /*12580*/  HADD2.F32 R29, -RZ, R9.reuse.H0_H0 ;  /* 0x20000009ff1d7230 */ /* 0x100fe20000004100 */
[C---:B------:R-:W-:Y:S01]  /*12590*/  FMUL.FTZ R32, R27.reuse, R32 ;  /* 0x000000201b207220 */ /* 0x040fe20000410000 */
[----:B------:R-:W-:Y:S01]  /*125a0*/  HADD2.F32 R9, -RZ, R9.H1_H1 ;  /* 0x30000009ff097230 */ /* 0x000fe20000004100 */
[----:B------:R-:W-:Y:S01]  /*125b0*/  FFMA.FTZ R34, R27, R36, R34 ;  /* 0x000000241b227223 */ /* 0x000fe20000010022 */
[----:B------:R-:W-:Y:S01]  /*125c0*/  HADD2.F32 R27, -RZ, R63.H0_H0 ;  /* 0x2000003fff1b7230 */ /* 0x000fe20000004100 */
[C---:B------:R-:W-:Y:S01]  /*125d0*/  FMUL.FTZ R22, R11.reuse, R22 ;  /* 0x000000160b167220 */ /* 0x040fe20000410000 */
[----:B------:R-:W-:Y:S01]  /*125e0*/  HADD2.F32 R31, -RZ, R8.H0_H0 ;  /* 0x20000008ff1f7230 */ /* 0x000fe20000004100 */
[----:B------:R-:W-:Y:S01]  /*125f0*/  FFMA.FTZ R11, R11, R38, R30 ;  /* 0x000000260b0b7223 */ /* 0x000fe2000001001e */
        /* <DEDUP_REMOVED lines=8> */
[----:B------:R-:W-:Y:S01]  /*12680*/  HADD2.F32 R8, -RZ, R10.H0_H0 ;  /* 0x2000000aff087230 */ /* 0x000fe20000004100 */
[----:B------:R-:W-:Y:S01]  /*12690*/  FMUL.FTZ R30, R9, R30 ;  /* 0x0000001e091e7220 */ /* 0x000fe20000410000 */
[----:B------:R-:W-:Y:S01]  /*126a0*/  HADD2.F32 R14, -RZ, R14.H1_H1 ;  /* 0x3000000eff0e7230 */ /* 0x000fe20000004100 */
[C---:B------:R-:W-:Y:S01]  /*126b0*/  FMUL.FTZ R42, R31.reuse, R42 ;  /* 0x0000002a1f2a7220 */ /* 0x040fe20000410000 */
[----:B------:R-:W-:Y:S01]  /*126c0*/  HADD2.F32 R10, -RZ, R10.H1_H1 ;  /* 0x3000000aff0a7230 */ /* 0x000fe20000004100 */
[----:B------:R-:W-:Y:S01]  /*126d0*/  FFMA.FTZ R21, R31, R44, R21 ;  /* 0x0000002c1f157223 */ /* 0x000fe20000010015 */
[----:B------:R-:W-:Y:S01]  /*126e0*/  HADD2.F32 R31, -RZ, R64.H1_H1 ;  /* 0x30000040ff1f7230 */ /* 0x000fe20000004100 */
[----:B------:R-:W-:Y:S01]  /*126f0*/  FFMA.FTZ R9, R9, R46, R28 ;  /* 0x0000002e09097223 */ /* 0x000fe2000001001c */
[----:B------:R-:W-:Y:S01]  /*12700*/  F2FP.PACK_AB R11, R11, R34 ;  /* 0x000000220b0b723e */ /* 0x000fe200000000ff */
[----:B------:R-:W-:-:S02]  /*12710*/  FMUL.FTZ R28, R12, R29 ;  /* 0x0000001d0c1c7220 */ /* 0x000fc40000410000 */
[C---:B------:R-:W-:Y:S01]  /*12720*/  FMUL.FTZ R29, R8.reuse, R29 ;  /* 0x0000001d081d7220 */ /* 0x040fe20000410000 */
[----:B------:R-:W-:Y:S01]  /*12730*/  F2FP.PACK_AB R9, R9, R40 ;  /* 0x000000280909723e */ /* 0x000fe200000000ff */
[----:B------:R-:W-:Y:S02]  /*12740*/  FFMA.FTZ R18, R8, R31, R28 ;  /* 0x0000001f08127223 */ /* 0x000fe4000001001c */
[-C--:B------:R-:W-:Y:S02]  /*12750*/  FMUL.FTZ R8, R26, R20.reuse ;  /* 0x000000141a087220 */ /* 0x080fe40000410000 */
[-C--:B------:R-:W-:Y:S02]  /*12760*/  FMUL.FTZ R17, R14, R37.reuse ;  /* 0x000000250e117220 */ /* 0x080fe40000410000 */
[----:B------:R-:W-:Y:S02]  /*12770*/  FMUL.FTZ R20, R33, R20 ;  /* 0x0000001421147220 */ /* 0x000fe40000410000 */
[----:B------:R-:W-:-:S02]  /*12780*/  FMUL.FTZ R37, R10, R37 ;  /* 0x000000250a257220 */ /* 0x000fc40000410000 */
[----:B------:R-:W-:Y:S02]  /*12790*/  FFMA.FTZ R8, R33, R19, R8 ;  /* 0x0000001321087223 */ /* 0x000fe40000010008 */
        /* <DEDUP_REMOVED lines=9> */
[----:B------:R-:W-:Y:S02]  /*12830*/  FFMA.FTZ R19, R26, R19, -R20 ;  /* 0x000000131a137223 */ /* 0x000fe40000010814 */
[-C--:B------:R-:W-:Y:S02]  /*12840*/  FFMA.FTZ R14, R14, R39.reuse, -R37 ;  /* 0x000000270e0e7223 */ /* 0x080fe40000010825 */
[----:B------:R-:W-:Y:S01]  /*12850*/  FFMA.FTZ R17, R10, R39, R17 ;  /* 0x000000270a117223 */ /* 0x000fe20000010011 */
[----:B------:R-:W-:Y:S02]  /*12860*/  F2FP.PACK_AB R12, R19, R42 ;  /* 0x0000002a130c723e */ /* 0x000fe400000000ff */
[----:B------:R-:W-:Y:S02]  /*12870*/  F2FP.PACK_AB R14, R14, R29 ;  /* 0x0000001d0e0e723e */ /* 0x000fe400000000ff */
[----:B------:R-:W-:-:S03]  /*12880*/  F2FP.PACK_AB R10, R17, R18 ;  /* 0x00000012110a723e */ /* 0x000fc600000000ff */
[----:B------:R1:W-:Y:S04]  /*12890*/  STS.128 [R3+0x10080], R12 ;  /* 0x0100800c03007388 */ /* 0x0003e80000000c00 */
[----:B------:R1:W-:Y:S02]  /*128a0*/  STS.128 [R16+0x10080], R8 ;  /* 0x0100800810007388 */ /* 0x0003e40000000c00 */
.L_x_1111:
[----:B------:R-:W-:Y:S05]  /*128b0*/  BSYNC B2 ;  /* 0x0000000000027941 */ /* 0x000fea0003800000 */
.L_x_1077:
[----:B------:R-:W-:Y:S01]  /*128c0*/  ULDC.64 UR4, c[0x0][0x208] ;  /* 0x0000820000047ab9 */ /* 0x000fe20000000a00 */
[----:B------:R-:W-:Y:S01]  /*128d0*/  IMAD.SHL.U32 R213, R69, 0x40, RZ ;  /* 0x0000004045d57824 */ /* 0x000fe200078e00ff */
[----:B------:R-:W-:Y:S01]  /*128e0*/  UIMAD UR11, UR11, UR4, URZ ;  /* 0x000000040b0b72a4 */ /* 0x000fe2000f8e023f */
[----:B------:R-:W-:Y:S01]  /*128f0*/  ISETP.GT.AND P3, PT, R84, 0x7f, PT ;  /* 0x0000007f5400780c */ /* 0x000fe20003f64270 */
[----:B------:R-:W-:Y:S01]  /*12900*/  UIMAD.WIDE.U32 UR32, UR20, UR4, URZ ;  /* 0x00000004142072a5 */ /* 0x000fe2000f8e003f */
[----:B-1----:R-:W-:Y:S01]  /*12910*/  IMAD.SHL.U32 R8, R228, 0x8, RZ ;  /* 0x00000008e4087824 */ /* 0x002fe200078e00ff */
[----:B------:R-:W-:Y:S01]  /*12920*/  UIMAD UR5, UR20, UR5, UR11 ;  /* 0x00000005140572a4 */ /* 0x000fe2000f8e020b */
[----:B------:R-:W-:Y:S01]  /*12930*/  LOP3.LUT R213, R213, 0x1c0, RZ, 0xc0, !PT ;  /* 0x000001c0d5d57812 */ /* 0x000fe200078ec0ff */
[----:B------:R-:W-:Y:S01]  /*12940*/  IMAD.MOV.U32 R222, RZ, RZ, R216 ;  /* 0x000000ffffde7224 */ /* 0x000fe200078e00d8 */
[----:B------:R-:W-:Y:S01]  /*12950*/  SEL R11, RZ, 0x4, P5 ;  /* 0x00000004ff0b7807 */ /* 0x000fe20002800000 */
[----:B------:R-:W-:Y:S01]  /*12960*/  UIADD3 UR4, UR33, UR5, URZ ;  /* 0x0000000521047290 */ /* 0x000fe2000fffe03f */
[----:B--2---:R-:W-:Y:S01]  /*12970*/  IMAD.U32 R12, RZ, RZ, UR32 ;  /* 0x00000020ff0c7e24 */ /* 0x004fe2000f8e00ff */
[----:B------:R-:W-:Y:S01]  /*12980*/  LOP3.LUT R8, R213, 0x8, R8, 0xf8, !PT ;  /* 0x00000008d5087812 */ /* 0x000fe200078ef808 */
[----:B------:R-:W-:Y:S01]  /*12990*/  IMAD.U32 R13, RZ, RZ, UR33 ;  /* 0x00000021ff0d7e24 */ /* 0x000fe2000f8e00ff */
[----:B------:R-:W-:Y:S01]  /*129a0*/  UIMAD UR4, UR4, 0x30, URZ ;  /* 0x00000030040478a4 */ /* 0x000fe2000f8e023f */
[----:B------:R-:W-:Y:S01]  /*129b0*/  IMAD.WIDE.U32 R12, R12, 0x30, R222 ;  /* 0x000000300c0c7825 */ /* 0x000fe200078e00de */
[----:B------:R-:W-:Y:S01]  /*129c0*/  SHF.R.U32.HI R213, RZ, 0x3, R213 ;  /* 0x00000003ffd57819 */ /* 0x000fe200000116d5 */
[----:B------:R-:W-:-:S04]  /*129d0*/  DEPBAR.LE SB0, 0x0 ;  /* 0x000080000000791a */ /* 0x000fc80000000000 */
[----:B------:R-:W-:Y:S01]  /*129e0*/  LOP3.LUT R213, R8, R213, RZ, 0x3c, !PT ;  /* 0x000000d508d57212 */ /* 0x000fe200078e3cff */
[----:B------:R-:W-:Y:S01]  /*129f0*/  IMAD.SHL.U32 R218, R6, 0x2, RZ ;  /* 0x0000000206da7824 */ /* 0x000fe200078e00ff */
[----:B------:R-:W-:Y:S01]  /*12a00*/  LEA R32, P0, R12, c[0x0][0x1f8], 0x1 ;  /* 0x00007e000c207a11 */ /* 0x000fe200078008ff */
[----:B------:R-:W-:Y:S01]  /*12a10*/  UISETP.GT.AND UP0, UPT, UR20, UR6, UPT ;  /* 0x000000061400728c */ /* 0x000fe2000bf04270 */
[----:B------:R-:W-:Y:S01]  /*12a20*/  IADD3 R3, R13, UR4, RZ ;  /* 0x000000040d037c10 */ /* 0x000fe2000fffe0ff */
[----:B------:R-:W-:Y:S01]  /*12a30*/  @!P3 IMAD.MOV.U32 R13, RZ, RZ, c[0x0][0x208] ;  /* 0x00008200ff0db624 */ /* 0x000fe200078e00ff */
[----:B------:R-:W-:Y:S01]  /*12a40*/  SEL R8, RZ, 0x2, P6 ;  /* 0x00000002ff087807 */ /* 0x000fe20003000000 */
[----:B------:R-:W-:Y:S01]  /*12a50*/  IMAD R213, R56, 0x200, R213 ;  /* 0x0000020038d57824 */ /* 0x000fe200078e02d5 */
[----:B------:R-:W-:Y:S01]  /*12a60*/  LEA.HI.X R33, R12, c[0x0][0x1fc], R3, 0x1, P0 ;  /* 0x00007f000c217a11 */ /* 0x000fe200000f0c03 */
[----:B------:R-:W-:Y:S01]  /*12a70*/  @!P3 IMAD.MOV.U32 R3, RZ, RZ, c[0x0][0x20c] ;  /* 0x00008300ff03b624 */ /* 0x000fe200078e00ff */
[----:B------:R-:W-:Y:S01]  /*12a80*/  IADD3 R2, R11, R8, R2 ;  /* 0x000000080b027210 */ /* 0x000fe20007ffe002 */
[----:B------:R-:W-:Y:S01]  /*12a90*/  IMAD.SHL.U32 R213, R213, 0x2, RZ ;  /* 0x00000002d5d57824 */ /* 0x000fe200078e00ff */
[----:B------:R-:W-:Y:S01]  /*12aa0*/  SEL R11, RZ, 0x8, P4 ;  /* 0x00000008ff0b7807 */ /* 0x000fe20002000000 */
[----:B------:R-:W-:Y:S01]  /*12ab0*/  BAR.SYNC.DEFER_BLOCKING 0x0 ;  /* 0x0000000000007b1d */ /* 0x000fe20000010000 */
[----:B------:R-:W-:-:S02]  /*12ac0*/  @!P3 LEA R70, P0, R13, R32, 0x6 ;  /* 0x000000200d46b211 */ /* 0x000fc400078030ff */
[----:B------:R-:W-:Y:S01]  /*12ad0*/  LOP3.LUT P1, RZ, R69, 0x2, RZ, 0xc0, !PT ;  /* 0x0000000245ff7812 */ /* 0x000fe2000782c0ff */
[----:B------:R-:W-:Y:S01]  /*12ae0*/  IMAD.IADD R11, R11, 0x1, R2 ;  /* 0x000000010b0b7824 */ /* 0x000fe200078e0202 */
[----:B------:R-:W-:Y:S01]  /*12af0*/  @!P3 LEA.HI.X R71, R13, R33, R3, 0x6, P0 ;  /* 0x000000210d47b211 */ /* 0x000fe200000f3403 */
[----:B------:R-:W-:Y:S01]  /*12b00*/  IMAD.U32 R3, RZ, RZ, UR16 ;  /* 0x00000010ff037e24 */ /* 0x000fe2000f8e00ff */
[----:B------:R-:W-:Y:S01]  /*12b10*/  P2R R9, PR, RZ, 0x40 ;  /* 0x00000040ff097803 */ /* 0x000fe20000000000 */
[----:B------:R-:W-:Y:S01]  /*12b20*/  IMAD R2, R67, 0x400, R0 ;  /* 0x0000040043027824 */ /* 0x000fe200078e0200 */
[----:B------:R-:W-:Y:S02]  /*12b30*/  LOP3.LUT P6, RZ, R11, 0x1, RZ, 0xc0, !PT ;  /* 0x000000010bff7812 */ /* 0x000fe400078cc0ff */
[----:B------:R-:W-:Y:S01]  /*12b40*/  IADD3 R8, R3, UR15, -R228 ;  /* 0x0000000f03087c10 */ /* 0x000fe2000fffe8e4 */
[C---:B------:R-:W-:Y:S01]  /*12b50*/  IMAD.SHL.U32 R60, R2.reuse, 0x2, RZ ;  /* 0x00000002023c7824 */ /* 0x040fe200078e00ff */
[----:B------:R-:W-:Y:S01]  /*12b60*/  LEA R214, R2, 0x10080, 0x1 ;  /* 0x0001008002d67811 */ /* 0x000fe200078e08ff */
[----:B------:R-:W-:Y:S01]  /*12b70*/  IMAD.MOV.U32 R2, RZ, RZ, 0x40 ;  /* 0x00000040ff027424 */ /* 0x000fe200078e00ff */
[----:B------:R-:W-:-:S02]  /*12b80*/  ISETP.LT.OR P0, PT, R8, 0x1, !P6 ;  /* 0x000000010800780c */ /* 0x000fc40007701670 */
[----:B------:R-:W-:Y:S01]  /*12b90*/  IADD3 R12, R213, 0xa080, RZ ;  /* 0x0000a080d50c7810 */ /* 0x000fe20007ffe0ff */
[--C-:B------:R-:W-:Y:S01]  /*12ba0*/  IMAD R212, R7, 0x2, R214.reuse ;  /* 0x0000000207d47824 */ /* 0x100fe200078e02d6 */
[----:B------:R-:W-:Y:S01]  /*12bb0*/  IADD3 R211, R213, 0xa0a0, RZ ;  /* 0x0000a0a0d5d37810 */ /* 0x000fe20007ffe0ff */
[C---:B------:R-:W-:Y:S01]  /*12bc0*/  IMAD R210, R5.reuse, 0x2, R214 ;  /* 0x0000000205d27824 */ /* 0x040fe200078e02d6 */
[----:B------:R-:W-:Y:S01]  /*12bd0*/  @P1 IADD3 R211, R12, -0x20, RZ ;  /* 0xffffffe00cd31810 */ /* 0x000fe20007ffe0ff */
[----:B------:R-:W-:Y:S01]  /*12be0*/  IMAD R209, R5, 0x2, R212 ;  /* 0x0000000205d17824 */ /* 0x000fe200078e02d4 */
[C---:B------:R-:W-:Y:S01]  /*12bf0*/  LOP3.LUT P2, RZ, R11.reuse, 0x2, RZ, 0xc0, !PT ;  /* 0x000000020bff7812 */ /* 0x040fe2000784c0ff */
[----:B------:R-:W-:Y:S01]  /*12c00*/  LDSM.16.M88.4 R60, [R60+0x10080] ;  /* 0x010080003c3c783b */ /* 0x000fe20000000200 */
[----:B------:R-:W-:Y:S02]  /*12c10*/  LOP3.LUT P1, RZ, R11, 0x4, RZ, 0xc0, !PT ;  /* 0x000000040bff7812 */ /* 0x000fe4000782c0ff */
[----:B------:R-:W-:Y:S01]  /*12c20*/  P2R R10, PR, RZ, 0x20 ;  /* 0x00000020ff0a7803 */ /* 0x000fe20000000000 */
[----:B------:R-:W-:Y:S01]  /*12c30*/  LDSM.16.M88.4 R44, [R212] ;  /* 0x00000000d42c783b */ /* 0x000fe20000000200 */
[----:B------:R-:W-:-:S02]  /*12c40*/  @!P3 ISETP.LT.OR P6, PT, R8, 0x21, !P6 ;  /* 0x000000210800b80c */ /* 0x000fc400077c1670 */
[C---:B------:R-:W-:Y:S01]  /*12c50*/  IADD3 R203, R211.reuse, 0x800, RZ ;  /* 0x00000800d3cb7810 */ /* 0x040fe20007ffe0ff */
[----:B---3--:R-:W1:Y:S01]  /*12c60*/  LDSM.16.M88.4 R20, [R213+0xa080] ;  /* 0x00a08000d514783b */ /* 0x008e620000000200 */
[C---:B------:R-:W-:Y:S02]  /*12c70*/  IADD3 R202, R211.reuse, 0x1000, RZ ;  /* 0x00001000d3ca7810 */ /* 0x040fe40007ffe0ff */
[C---:B------:R-:W-:Y:S01]  /*12c80*/  IADD3 R200, R211.reuse, 0x1800, RZ ;  /* 0x00001800d3c87810 */ /* 0x040fe20007ffe0ff */
[----:B------:R-:W2:Y:S01]  /*12c90*/  LDSM.16.M88.4 R12, [R213+0xa880] ;  /* 0x00a88000d50c783b */ /* 0x000ea20000000200 */
[C---:B------:R-:W-:Y:S02]  /*12ca0*/  IADD3 R199, R211.reuse, 0x2000, RZ ;  /* 0x00002000d3c77810 */ /* 0x040fe40007ffe0ff */
[C---:B------:R-:W-:Y:S01]  /*12cb0*/  IADD3 R198, R211.reuse, 0x2800, RZ ;  /* 0x00002800d3c67810 */ /* 0x040fe20007ffe0ff */
[----:B------:R-:W-:Y:S01]  /*12cc0*/  LDSM.16.M88.4 R28, [R213+0xb080] ;  /* 0x00b08000d51c783b */ /* 0x000fe20000000200 */
[----:B------:R-:W-:-:S02]  /*12cd0*/  IADD3 R197, R211, 0x3000, RZ ;  /* 0x00003000d3c57810 */ /* 0x000fc40007ffe0ff */
[C---:B------:R-:W-:Y:S01]  /*12ce0*/  IADD3 R196, R211.reuse, 0x3800, RZ ;  /* 0x00003800d3c47810 */ /* 0x040fe20007ffe0ff */
[----:B------:R-:W3:Y:S01]  /*12cf0*/  LDSM.16.M88.4 R56, [R211] ;  /* 0x00000000d338783b */ /* 0x000ee20000000200 */
[C---:B------:R-:W-:Y:S02]  /*12d00*/  IADD3 R195, R211.reuse, 0x4000, RZ ;  /* 0x00004000d3c37810 */ /* 0x040fe40007ffe0ff */
[C---:B------:R-:W-:Y:S01]  /*12d10*/  IADD3 R194, R211.reuse, 0x4800, RZ ;  /* 0x00004800d3c27810 */ /* 0x040fe20007ffe0ff */
[----:B------:R-:W5:Y:S01]  /*12d20*/  LDSM.16.M88.4 R52, [R211+0x800] ;  /* 0x00080000d334783b */ /* 0x000f620000000200 */
[C---:B------:R-:W-:Y:S02]  /*12d30*/  IADD3 R193, R211.reuse, 0x5000, RZ ;  /* 0x00005000d3c17810 */ /* 0x040fe40007ffe0ff */
[----:B------:R-:W-:Y:S01]  /*12d40*/  IADD3 R192, R211, 0x5800, RZ ;  /* 0x00005800d3c07810 */ /* 0x000fe20007ffe0ff */
[----:B------:R-:W4:Y:S04]  /*12d50*/  LDSM.16.M88.4 R48, [R211+0x1000] ;  /* 0x00100000d330783b */ /* 0x000f280000000200 */
[----:B------:R-:W-:Y:S01]  /*12d60*/  @!PT LDS RZ, [RZ] ;  /* 0x00000000fffff984 */ /* 0x000fe20000000800 */
[----:B------:R-:W-:Y:S01]  /*12d70*/  @!PT LDS RZ, [RZ] ;  /* 0x00000000fffff984 */ /* 0x000fe20000000800 */
[----:B------:R-:W-:Y:S01]  /*12d80*/  @!PT LDS RZ, [RZ] ;  /* 0x00000000fffff984 */ /* 0x000fe20000000800 */
[----:B------:R3:W-:Y:S01]  /*12d90*/  LDGSTS.E.BYPASS.LTC128B.128 [R218+0x4080], [R32.64], !P0 ;  /* 0x0408000020da7fae */ /* 0x0007e2000c101d5e */
[----:B------:R-:W-:-:S04]  /*12da0*/  LOP3.LUT P0, RZ, R69, 0x4, RZ, 0xc0, !PT ;  /* 0x0000000445ff7812 */ /* 0x000fc8000780c0ff */
[----:B------:R-:W-:Y:S02]  /*12db0*/  SEL R2, R2, 0xffffffc0, !P0 ;  /* 0xffffffc002027807 */ /* 0x000fe40004000000 */
[C---:B------:R-:W-:Y:S02]  /*12dc0*/  ISETP.LT.OR P0, PT, R8.reuse, 0x1, !P2 ;  /* 0x000000010800780c */ /* 0x040fe40005701670 */
[C---:B------:R-:W-:Y:S01]  /*12dd0*/  @!P3 ISETP.LT.OR P2, PT, R8.reuse, 0x21, !P2 ;  /* 0x000000210800b80c */ /* 0x040fe20005741670 */
[--C-:B------:R-:W-:Y:S02]  /*12de0*/  IMAD.IADD R207, R213, 0x1, R2.reuse ;  /* 0x00000001d5cf7824 */ /* 0x100fe400078e0202 */
[----:B------:R-:W-:Y:S01]  /*12df0*/  IMAD.IADD R201, R211, 0x1, R2 ;  /* 0x00000001d3c97824 */ /* 0x000fe200078e0202 */
[----:B-1----:R-:W-:Y:S07]  /*12e00*/  HMMA.16816.F32 R24, R60, R20, RZ ;  /* 0x000000143c18723c */ /* 0x002fee00000018ff */
[----:B------:R1:W-:Y:S01]  /*12e10*/  LDGSTS.E.BYPASS.LTC128B.128 [R218+0x5880], [R32.64+0x80], !P0 ;  /* 0x0588008020da7fae */ /* 0x0003e2000c101d5e */
[----:B------:R-:W-:-:S02]  /*12e20*/  ISETP.LT.OR P0, PT, R8, 0x1, !P1 ;  /* 0x000000010800780c */ /* 0x000fc40004f01670 */
[----:B------:R-:W-:Y:S01]  /*12e30*/  @!P3 ISETP.LT.OR P1, PT, R8, 0x21, !P1 ;  /* 0x000000210800b80c */ /* 0x000fe20004f21670 */
[C---:B--2-4-:R-:W-:Y:S08]  /*12e40*/  HMMA.16816.F32 R16, R60.reuse, R12, RZ ;  /* 0x0000000c3c10723c */ /* 0x054ff000000018ff */
        /* <DEDUP_REMOVED lines=17> */
[----:B------:R-:W-:Y:S02]  /*12f60*/  LDSM.16.M88.4 R40, [R210] ;  /* 0x00000000d228783b */ /* 0x000fe40000000200 */
[----:B------:R-:W-:Y:S02]  /*12f70*/  HMMA.16816.F32 R60, R60, R30, RZ ;  /* 0x0000001e3c3c723c */ /* 0x000fe400000018ff */
[----:B------:R-:W3:Y:S04]  /*12f80*/  LDSM.16.M88.4 R36, [R207+0xa080] ;  /* 0x00a08000cf24783b */ /* 0x000ee80000000200 */
[----:B-1----:R-:W1:Y:S02]  /*12f90*/  LDSM.16.M88.4 R32, [R207+0xa880] ;  /* 0x00a88000cf20783b */ /* 0x002e640000000200 */
[C---:B-----5:R-:W-:Y:S02]  /*12fa0*/  HMMA.16816.F32 R16, R44.reuse, R52, R16 ;  /* 0x000000342c10723c */ /* 0x060fe40000001810 */
[----:B------:R-:W4:Y:S04]  /*12fb0*/  LDSM.16.M88.4 R28, [R207+0xb080] ;  /* 0x00b08000cf1c783b */ /* 0x000f280000000200 */
[----:B------:R-:W-:Y:S02]  /*12fc0*/  LDSM.16.M88.4 R56, [R209] ;  /* 0x00000000d138783b */ /* 0x000fe40000000200 */
[C---:B------:R-:W-:Y:S02]  /*12fd0*/  HMMA.16816.F32 R12, R44.reuse, R54, R12 ;  /* 0x000000362c0c723c */ /* 0x040fe4000000180c */
[----:B------:R-:W5:Y:S04]  /*12fe0*/  LDSM.16.M88.4 R52, [R201] ;  /* 0x00000000c934783b */ /* 0x000f680000000200 */
[----:B------:R-:W0:Y:S02]  /*12ff0*/  LDGDEPBAR ;  /* 0x00000000000079af */ /* 0x000e240000000000 */
[C---:B------:R-:W-:Y:S08]  /*13000*/  HMMA.16816.F32 R8, R44.reuse, R48, R8 ;  /* 0x000000302c08723c */ /* 0x040ff00000001808 */
        /* <DEDUP_REMOVED lines=13> */
[C---:B-----5:R-:W-:Y:S08]  /*130e0*/  HMMA.16816.F32 R24, R56.reuse, R52, R24 ;  /* 0x000000343818723c */ /* 0x060ff00000001818 */
        /* <DEDUP_REMOVED lines=155> */
.L_x_1140:
[----:B-1----:R-:W-:Y:S01]  /*13aa0*/  LOP3.LUT R29, R4, 0xffffffe0, RZ, 0xc0, !PT ;  /* 0xffffffe0041d7812 */ /* 0x002fe200078ec0ff */
[----:B------:R-:W-:Y:S01]  /*13ab0*/  UISETP.NE.AND UP1, UPT, UR26, URZ, UPT ;  /* 0x0000003f1a00728c */ /* 0x000fe2000bf25270 */
[----:B------:R-:W-:Y:S01]  /*13ac0*/  LEA.HI R31, R65, R84, RZ, 0x2 ;  /* 0x00000054411f7211 */ /* 0x000fe200078f10ff */
[----:B------:R-:W-:Y:S01]  /*13ad0*/  UISETP.NE.AND UP0, UPT, UR25, URZ, UPT ;  /* 0x0000003f1900728c */ /* 0x000fe2000bf05270 */
[----:B------:R-:W-:Y:S01]  /*13ae0*/  SHF.R.S32.HI R28, RZ, 0x1f, R67 ;  /* 0x0000001fff1c7819 */ /* 0x000fe20000011443 */
        /* <DEDUP_REMOVED lines=18> */
[----:B------:R-:W-:Y:S01]  /*13c10*/  IMAD R219, R29, 0x8, R28 ;  /* 0x000000081ddb7824 */ /* 0x000fe200078e021c */
[----:B------:R-:W-:-:S03]  /*13c20*/  LOP3.LUT R29, R2, 0x7ffffffc, RZ, 0xc0, !PT ;  /* 0x7ffffffc021d7812 */ /* 0x000fc600078ec0ff */
[----:B------:R-:W-:-:S04]  /*13c30*/  @P1 IMAD.HI.U32 R6, R219, c[0x0][0x2c8], RZ ;  /* 0x0000b200db061a27 */ /* 0x000fc800078e00ff */
[----:B------:R-:W-:Y:S01]  /*13c40*/  IMAD.MOV.U32 R34, RZ, RZ, R219 ;  /* 0x000000ffff227224 */ /* 0x000fe200078e00db */
[----:B------:R-:W-:Y:S01]  /*13c50*/  @P0 SHF.R.U32.HI R34, RZ, c[0x0][0x2cc], R6 ;  /* 0x0000b300ff220a19 */ /* 0x000fe20000011606 */
[----:B------:R-:W-:Y:S01]  /*13c60*/  IMAD.IADD R224, R4, 0x1, -R29 ;  /* 0x0000000104e07824 */ /* 0x000fe200078e0a1d */
[----:B------:R-:W-:Y:S01]  /*13c70*/  PLOP3.LUT P0, PT, PT, PT, UP0, 0x40, 0x0 ;  /* 0x000000000000781c */ /* 0x000fe20003f0e808 */
[----:B------:R-:W-:Y:S02]  /*13c80*/  IMAD.U32 R29, RZ, RZ, UR14 ;  /* 0x0000000eff1d7e24 */ /* 0x000fe4000f8e00ff */
[----:B------:R-:W1:Y:S01]  /*13c90*/  SHFL.IDX PT, R2, R34, RZ, 0x1c1f ;  /* 0x001c1fff22027589 */ /* 0x000e6200000e0000 */
[----:B------:R-:W-:-:S05]  /*13ca0*/  IMAD.SHL.U32 R224, R224, 0x2, RZ ;  /* 0x00000002e0e07824 */ /* 0x000fca00078e00ff */
[C---:B------:R-:W-:Y:S02]  /*13cb0*/  IADD3 R29, -R224.reuse, 0x1, R29 ;  /* 0x00000001e01d7810 */ /* 0x040fe40007ffe11d */
[C---:B------:R-:W-:Y:S02]  /*13cc0*/  IADD3 R30, -R224.reuse, UR15, R3 ;  /* 0x0000000fe01e7c10 */ /* 0x040fe4000fffe103 */
[----:B------:R-:W-:Y:S02]  /*13cd0*/  IADD3 R31, R29, -UR23, RZ ;  /* 0x800000171d1f7c10 */ /* 0x000fe4000fffe0ff */
[----:B------:R-:W-:Y:S02]  /*13ce0*/  IADD3 R3, -R224, UR16, RZ ;  /* 0x00000010e0037c10 */ /* 0x000fe4000fffe1ff */
[C---:B------:R-:W-:Y:S02]  /*13cf0*/  IADD3 R29, R31.reuse, c[0x0][0x328], RZ ;  /* 0x0000ca001f1d7a10 */ /* 0x040fe40007ffe0ff */
[----:B------:R-:W-:-:S03]  /*13d00*/  IADD3 R31, R31, UR4, RZ ;  /* 0x000000041f1f7c10 */ /* 0x000fc6000fffe0ff */
        /* <DEDUP_REMOVED lines=16> */
.L_x_1143:
[----:B------:R-:W-:-:S04]  /*13e10*/  MOV R2, c[0x0][0x32c] ;  /* 0x0000cb0000027a02 */ /* 0x000fc80000000f00 */
[----:B------:R-:W-:-:S13]  /*13e20*/  ISETP.NE.AND P0, PT, R2, 0x1, PT ;  /* 0x000000010200780c */ /* 0x000fda0003f05270 */
[----:B------:R-:W-:-:S05]  /*13e30*/  @P0 IMAD.HI.U32 R2, R4, c[0x0][0x330], RZ ;  /* 0x0000cc0004020a27 */ /* 0x000fca00078e00ff */
[----:B------:R-:W-:Y:S02]  /*13e40*/  @P0 SHF.R.U32.HI R4, RZ, c[0x0][0x334], R2 ;  /* 0x0000cd00ff040a19 */ /* 0x000fe40000011602 */
.L_x_1144:
[----:B------:R-:W-:Y:S05]  /*13e50*/  BSYNC B0 ;  /* 0x0000000000007941 */ /* 0x000fea0003800000 */
.L_x_1142:
[----:B------:R-:W-:-:S05]  /*13e60*/  IMAD R35, R4, c[0x0][0x32c], R3 ;  /* 0x0000cb0004237a24 */ /* 0x000fca00078e0203 */
[----:B------:R-:W-:Y:S02]  /*13e70*/  IADD3 R2, R35, c[0x0][0x32c], RZ ;  /* 0x0000cb0023027a10 */ /* 0x000fe40007ffe0ff */
[----:B------:R-:W-:Y:S02]  /*13e80*/  IMNMX R32, R32, R35, !PT ;  /* 0x0000002320207217 */ /* 0x000fe40007800200 */
[----:B------:R-:W-:Y:S02]  /*13e90*/  IMNMX R33, R33, R2, PT ;  /* 0x0000000221217217 */ /* 0x000fe40003800200 */
.L_x_1141:
        /* <DEDUP_REMOVED lines=32> */
[----:B------:R-:W-:Y:S01]  /*140a0*/  FSEL R20, R20, -INF , !P1 ;  /* 0xff80000014147808 */ /* 0x000fe20004800000 */
[--C-:B-1----:R-:W-:Y:S01]  /*140b0*/  IMAD.IADD R29, R29, 0x1, R34.reuse ;  /* 0x000000011d1d7824 */ /* 0x102fe200078e0222 */
[----:B------:R-:W-:Y:S01]  /*140c0*/  PLOP3.LUT P1, PT, PT, PT, UP0, 0x40, 0x0 ;  /* 0x000000000000781c */ /* 0x000fe20003f2e808 */
[----:B------:R-:W-:Y:S01]  /*140d0*/  UISETP.GE.AND UP0, UPT, UR16, 0x2a, UPT ;  /* 0x0000002a1000788c */ /* 0x000fe2000bf06270 */
[----:B------:R-:W-:Y:S01]  /*140e0*/  FSEL R2, R21, -INF , !P0 ;  /* 0xff80000015027808 */ /* 0x000fe20004000000 */
[----:B------:R-:W-:Y:S01]  /*140f0*/  IMAD.IADD R31, R31, 0x1, R34 ;  /* 0x000000011f1f7824 */ /* 0x000fe200078e0222 */
[----:B------:R-:W-:Y:S01]  /*14100*/  PLOP3.LUT P0, PT, PT, PT, UP6, 0x40, 0x0 ;  /* 0x000000000000781c */ /* 0x000fe20003f0e868 */
[----:B------:R-:W-:Y:S01]  /*14110*/  UISETP.NE.AND UP6, UPT, UR25, URZ, UPT ;  /* 0x0000003f1900728c */ /* 0x000fe2000bfc5270 */
        /* <DEDUP_REMOVED lines=28> */
[----:B------:R-:W-:Y:S01]  /*142e0*/  PLOP3.LUT P0, PT, PT, PT, UP6, 0x40, 0x0 ;  /* 0x000000000000781c */ /* 0x000fe20003f0e868 */
[----:B------:R-:W-:Y:S01]  /*142f0*/  UISETP.NE.AND UP6, UPT, UR14, URZ, UPT ;  /* 0x0000003f0e00728c */ /* 0x000fe2000bfc5270 */
[----:B------:R-:W-:Y:S02]  /*14300*/  FSEL R172, R60, -INF , !P2 ;  /* 0xff8000003cac7808 */ /* 0x000fe40005000000 */
[----:B------:R-:W-:-:S02]  /*14310*/  IMNMX R30, R29, R30, PT ;  /* 0x0000001e1d1e7217 */ /* 0x000fc40003800200 */
[----:B------:R-:W-:-:S07]  /*14320*/  FSEL R170, R61, -INF , !P1 ;  /* 0xff8000003daa7808 */ /* 0x000fce0004800000 */
        /* <DEDUP_REMOVED lines=13> */
.L_x_1147:
[----:B------:R-:W-:-:S04]  /*14400*/  MOV R8, c[0x0][0x32c] ;  /* 0x0000cb0000087a02 */ /* 0x000fc80000000f00 */
[----:B------:R-:W-:-:S13]  /*14410*/  ISETP.NE.AND P0, PT, R8, 0x1, PT ;  /* 0x000000010800780c */ /* 0x000fda0003f05270 */
[----:B------:R-:W-:-:S05]  /*14420*/  @P0 IMAD.HI.U32 R8, R34, c[0x0][0x330], RZ ;  /* 0x0000cc0022080a27 */ /* 0x000fca00078e00ff */
[----:B------:R-:W-:Y:S02]  /*14430*/  @P0 SHF.R.U32.HI R34, RZ, c[0x0][0x334], R8 ;  /* 0x0000cd00ff220a19 */ /* 0x000fe40000011608 */
.L_x_1148:
[----:B------:R-:W-:Y:S05]  /*14440*/  BSYNC B0 ;  /* 0x0000000000007941 */ /* 0x000fea0003800000 */
.L_x_1146:
[----:B------:R-:W-:-:S05]  /*14450*/  IMAD R34, R34, c[0x0][0x32c], R3 ;  /* 0x0000cb0022227a24 */ /* 0x000fca00078e0203 */
[----:B------:R-:W-:Y:S02]  /*14460*/  IADD3 R3, R34, c[0x0][0x32c], RZ ;  /* 0x0000cb0022037a10 */ /* 0x000fe40007ffe0ff */
[----:B------:R-:W-:Y:S02]  /*14470*/  IMNMX R31, R31, R34, !PT ;  /* 0x000000221f1f7217 */ /* 0x000fe40007800200 */
[----:B------:R-:W-:Y:S02]  /*14480*/  IMNMX R30, R30, R3, PT ;  /* 0x000000031e1e7217 */ /* 0x000fe40003800200 */
.L_x_1145:
[----:B------:R-:W-:Y:S01]  /*14490*/  UP2UR UR14, UPR, URZ, 0x10 ;  /* 0x000000103f0e7883 */ /* 0x000fe20008000000 */
[----:B------:R-:W-:Y:S01]  /*144a0*/  FMNMX.FTZ R3, R28, R24, !PT ;  /* 0x000000181c037209 */ /* 0x000fe20007810000 */
[----:B------:R-:W-:Y:S01]  /*144b0*/  UISETP.NE.AND UP4, UPT, UR11, URZ, UPT ;  /* 0x0000003f0b00728c */ /* 0x000fe2000bf85270 */
[----:B------:R-:W-:Y:S01]  /*144c0*/  IMAD.SHL.U32 R208, R0, 0x2, RZ ;  /* 0x0000000200d07824 */ /* 0x000fe200078e00ff */
[----:B------:R-:W-:Y:S01]  /*144d0*/  UP2UR UR11, UPR, URZ, 0x8 ;  /* 0x000000083f0b7883 */ /* 0x000fe20008000000 */
[----:B------:R-:W-:Y:S01]  /*144e0*/  FMNMX.FTZ R3, R20, R3, !PT ;  /* 0x0000000314037209 */ /* 0x000fe20007810000 */
[----:B------:R-:W-:Y:S01]  /*144f0*/  UISETP.NE.AND UP3, UPT, UR10, URZ, UPT ;  /* 0x0000003f0a00728c */ /* 0x000fe2000bf65270 */
[----:B------:R-:W-:Y:S01]  /*14500*/  IMAD R206, R7, 0x2, R208 ;  /* 0x0000000207ce7824 */ /* 0x000fe200078e02d0 */
[----:B------:R-:W-:Y:S01]  /*14510*/  PLOP3.LUT P0, PT, PT, PT, UP4, 0x40, 0x0 ;  /* 0x000000000000781c */ /* 0x000fe20003f0e848 */
[----:B------:R-:W-:Y:S01]  /*14520*/  UP2UR UR10, UPR, URZ, 0x4 ;  /* 0x000000043f0a7883 */ /* 0x000fe20008000000 */
[----:B------:R-:W-:Y:S01]  /*14530*/  FMNMX.FTZ R3, R2, R3, !PT ;  /* 0x0000000302037209 */ /* 0x000fe20007810000 */
[----:B------:R-:W-:Y:S01]  /*14540*/  UISETP.NE.AND UP2, UPT, UR7, URZ, UPT ;  /* 0x0000003f0700728c */ /* 0x000fe2000bf45270 */
[C---:B------:R-:W-:Y:S01]  /*14550*/  ISETP.GT.AND P0, PT, R31.reuse, RZ, P0 ;  /* 0x000000ff1f00720c */ /* 0x040fe20000704270 */
[----:B------:R-:W-:Y:S01]  /*14560*/  UP2UR UR7, UPR, URZ, 0x2 ;  /* 0x000000023f077883 */ /* 0x000fe20008000000 */
[----:B------:R-:W-:Y:S01]  /*14570*/  PLOP3.LUT P2, PT, PT, PT, UP3, 0x40, 0x0 ;  /* 0x000000000000781c */ /* 0x000fe20003f4e838 */
[----:B------:R-:W-:Y:S01]  /*14580*/  UISETP.NE.AND UP1, UPT, UR5, URZ, UPT ;  /* 0x0000003f0500728c */ /* 0x000fe2000bf25270 */
[----:B------:R-:W-:Y:S01]  /*14590*/  ISETP.LT.OR P0, PT, R30, 0x1, P0 ;  /* 0x000000011e00780c */ /* 0x000fe20000701670 */
        /* <DEDUP_REMOVED lines=14> */
[----:B------:R-:W-:Y:S01]  /*14680*/  IMAD R205, R5, 0x2, R208 ;  /* 0x0000000205cd7824 */ /* 0x000fe200078e02d0 */
[C---:B------:R-:W-:Y:S01]  /*14690*/  ISETP.GT.AND P0, PT, R31.reuse, 0x8, P1 ;  /* 0x000000081f00780c */ /* 0x040fe20000f04270 */
[----:B------:R-:W-:Y:S01]  /*146a0*/  LDSM.16.MT88.4 R132, [R208+0x4080] ;  /* 0x00408000d084783b */ /* 0x000fe20000004200 */
        /* <DEDUP_REMOVED lines=8> */
[----:B------:R-:W-:Y:S01]  /*14730*/  ISETP.GT.AND P0, PT, R31, 0x9, P2 ;  /* 0x000000091f00780c */ /* 0x000fe20001704270 */
[----:B------:R-:W-:Y:S01]  /*14740*/  UIADD3 UR12, UR12, -0x2, URZ ;  /* 0xfffffffe0c0c7890 */ /* 0x000fe2000fffe03f */
[----:B------:R-:W-:Y:S01]  /*14750*/  PLOP3.LUT P2, PT, PT, PT, UP6, 0x40, 0x0 ;  /* 0x000000000000781c */ /* 0x000fe20003f4e868 */
[----:B------:R-:W-:Y:S01]  /*14760*/  LDSM.16.MT88.4 R148, [R205+0x4080] ;  /* 0x00408000cd94783b */ /* 0x000fe20000004200 */
[----:B------:R-:W-:Y:S01]  /*14770*/  ISETP.LT.OR P0, PT, R30, 0xa, P0 ;  /* 0x0000000a1e00780c */ /* 0x000fe20000701670 */
[----:B------:R-:W-:Y:S01]  /*14780*/  UISETP.NE.AND UP6, UPT, UR25, URZ, UPT ;  /* 0x0000003f1900728c */ /* 0x000fe2000bfc5270 */
[----:B------:R-:W-:Y:S01]  /*14790*/  FMNMX.FTZ R8, R17, R8, !PT ;  /* 0x0000000811087209 */ /* 0x000fe20007810000 */
[----:B------:R-:W-:Y:S01]  /*147a0*/  LDSM.16.MT88.4 R40, [R208+0x5880] ;  /* 0x00588000d028783b */ /* 0x000fe20000004200 */
[----:B------:R-:W-:-:S02]  /*147b0*/  FSEL R23, R23, -INF , !P0 ;  /* 0xff80000017177808 */ /* 0x000fc40004000000 */
[C---:B------:R-:W-:Y:S01]  /*147c0*/  ISETP.GT.AND P0, PT, R31.reuse, 0x10, P1 ;  /* 0x000000101f00780c */ /* 0x040fe20000f04270 */
[----:B------:R-:W-:Y:S01]  /*147d0*/  LDSM.16.MT88.4 R48, [R206+0x5880] ;  /* 0x00588000ce30783b */ /* 0x000fe20000004200 */
[----:B------:R-:W-:Y:S01]  /*147e0*/  PLOP3.LUT P1, PT, PT, PT, UP5, 0x40, 0x0 ;  /* 0x000000000000781c */ /* 0x000fe20003f2e858 */
[----:B------:R-:W-:Y:S01]  /*147f0*/  UISETP.NE.AND UP5, UPT, UR26, URZ, UPT ;  /* 0x0000003f1a00728c */ /* 0x000fe2000bfa5270 */
[----:B------:R-:W-:Y:S01]  /*14800*/  ISETP.LT.OR P0, PT, R30, 0x11, P0 ;  /* 0x000000111e00780c */ /* 0x000fe20000701670 */
[----:B------:R-:W-:Y:S01]  /*14810*/  LDSM.16.MT88.4 R56, [R205+0x5880] ;  /* 0x00588000cd38783b */ /* 0x000fe20000004200 */
[C---:B------:R-:W-:Y:S02]  /*14820*/  ISETP.GT.AND P1, PT, R31.reuse, 0x18, P1 ;  /* 0x000000181f00780c */ /* 0x040fe40000f24270 */
[----:B------:R-:W-:Y:S01]  /*14830*/  FSEL R13, R18, -INF , !P0 ;  /* 0xff800000120d7808 */ /* 0x000fe20004000000 */
[----:B------:R-:W-:Y:S01]  /*14840*/  LDSM.16.MT88.4 R64, [R204+0x5880] ;  /* 0x00588000cc40783b */ /* 0x000fe20000004200 */
[----:B------:R-:W-:-:S02]  /*14850*/  ISETP.GT.AND P0, PT, R31, 0x11, P2 ;  /* 0x000000111f00780c */ /* 0x000fc40001704270 */
[C---:B------:R-:W-:Y:S01]  /*14860*/  ISETP.LT.OR P1, PT, R30.reuse, 0x19, P1 ;  /* 0x000000191e00780c */ /* 0x040fe20000f21670 */
[----:B------:R-:W-:Y:S01]  /*14870*/  LDSM.16.MT88.4 R72, [R208+0x7080] ;  /* 0x00708000d048783b */ /* 0x000fe20000004200 */
[----:B------:R-:W-:Y:S01]  /*14880*/  ISETP.LT.OR P0, PT, R30, 0x12, P0 ;  /* 0x000000121e00780c */ /* 0x000fe20000701670 */
[----:B------:R-:W-:Y:S01]  /*14890*/  @UP5 USHF.L.U32 UR18, UR18, 0x7, URZ ;  /* 0x0000000712125899 */ /* 0x000fe2000800063f */
[----:B------:R-:W-:Y:S01]  /*148a0*/  FSEL R9, R14, -INF , !P1 ;  /* 0xff8000000e097808 */ /* 0x000fe20004800000 */
[----:B------:R-:W-:Y:S01]  /*148b0*/  LDSM.16.MT88.4 R80, [R206+0x7080] ;  /* 0x00708000ce50783b */ /* 0x000fe20000004200 */
[----:B------:R-:W-:Y:S01]  /*148c0*/  FSEL R19, R19, -INF , !P0 ;  /* 0xff80000013137808 */ /* 0x000fe20004000000 */
[----:B------:R-:W-:Y:S01]  /*148d0*/  UIMAD.WIDE.U32 UR10, UR18, UR4, URZ ;  /* 0x00000004120a72a5 */ /* 0x000fe2000f8e003f */
[----:B------:R-:W-:Y:S01]  /*148e0*/  PLOP3.LUT P0, PT, PT, PT, UP4, 0x40, 0x0 ;  /* 0x000000000000781c */ /* 0x000fe20003f0e848 */
[----:B------:R-:W-:Y:S01]  /*148f0*/  LDSM.16.MT88.4 R88, [R205+0x7080] ;  /* 0x00708000cd58783b */ /* 0x000fe20000004200 */
[----:B------:R-:W-:-:S02]  /*14900*/  PLOP3.LUT P1, PT, PT, PT, UP3, 0x40, 0x0 ;  /* 0x000000000000781c */ /* 0x000fc40003f2e838 */
[----:B------:R-:W-:Y:S01]  /*14910*/  ISETP.GT.AND P0, PT, R31, 0x19, P0 ;  /* 0x000000191f00780c */ /* 0x000fe20000704270 */
[----:B------:R-:W-:Y:S01]  /*14920*/  LDSM.16.MT88.4 R96, [R204+0x7080] ;  /* 0x00708000cc60783b */ /* 0x000fe20000004200 */
[----:B------:R-:W-:Y:S01]  /*14930*/  FMNMX.FTZ R8, R23, R8, !PT ;  /* 0x0000000817087209 */ /* 0x000fe20007810000 */
[----:B------:R-:W-:Y:S01]  /*14940*/  @UP5 UMOV UR7, UR11 ;  /* 0x0000000b00075c82 */ /* 0x000fe20008000000 */
[----:B------:R-:W-:Y:S01]  /*14950*/  ISETP.LT.OR P0, PT, R30, 0x1a, P0 ;  /* 0x0000001a1e00780c */ /* 0x000fe20000701670 */
[----:B------:R-:W-:Y:S01]  /*14960*/  LDSM.16.MT88.4 R104, [R208+0x8880] ;  /* 0x00888000d068783b */ /* 0x000fe20000004200 */
[----:B------:R-:W-:Y:S01]  /*14970*/  FMNMX.FTZ R3, R6, R3, !PT ;  /* 0x0000000306037209 */ /* 0x000fe20007810000 */
[----:B------:R-:W-:Y:S01]  /*14980*/  @UP5 USHF.R.U32.HI UR19, URZ, UR5, UR7 ;  /* 0x000000053f135299 */ /* 0x000fe20008011607 */
[----:B------:R-:W-:Y:S01]  /*14990*/  FSEL R15, R15, -INF , !P0 ;  /* 0xff8000000f0f7808 */ /* 0x000fe20004000000 */
[----:B------:R-:W-:Y:S01]  /*149a0*/  LDSM.16.MT88.4 R112, [R206+0x8880] ;  /* 0x00888000ce70783b */ /* 0x000fe20000004200 */
[----:B------:R-:W-:Y:S01]  /*149b0*/  PLOP3.LUT P0, PT, PT, PT, UP2, 0x40, 0x0 ;  /* 0x000000000000781c */ /* 0x000fe20003f0e828 */
[----:B------:R-:W-:Y:S01]  /*149c0*/  UIADD3 UR13, UR13, UR19, URZ ;  /* 0x000000130d0d7290 */ /* 0x000fe2000fffe03f */
[----:B------:R-:W-:Y:S01]  /*149d0*/  ISETP.GT.AND P1, PT, R31, 0x20, P1 ;  /* 0x000000201f00780c */ /* 0x000fe20000f24270 */
[----:B------:R-:W-:Y:S01]  /*149e0*/  LDSM.16.MT88.4 R120, [R205+0x8880] ;  /* 0x00888000cd78783b */ /* 0x000fe20000004200 */
[----:B------:R-:W-:Y:S01]  /*149f0*/  FMNMX.FTZ R8, R13, R8, !PT ;  /* 0x000000080d087209 */ /* 0x000fe20007810000 */
[----:B------:R-:W-:Y:S01]  /*14a00*/  ULDC UR10, c[0x0][0x328] ;  /* 0x0000ca00000a7ab9 */ /* 0x000fe20000000800 */
[----:B------:R-:W-:Y:S01]  /*14a10*/  FMNMX.FTZ R3, R4, R3, !PT ;  /* 0x0000000304037209 */ /* 0x000fe20007810000 */
[----:B------:R-:W-:Y:S01]  /*14a20*/  LDSM.16.MT88.4 R164, [R206+0x6080] ;  /* 0x00608000cea4783b */ /* 0x000fe20000004200 */
[----:B------:R-:W-:Y:S01]  /*14a30*/  ISETP.GT.AND P0, PT, R31, 0x21, P0 ;  /* 0x000000211f00780c */ /* 0x000fe20000704270 */
[----:B------:R-:W-:Y:S01]  /*14a40*/  UIADD3 UR10, UR13, UR10, URZ ;  /* 0x0000000a0d0a7290 */ /* 0x000fe2000fffe03f */
[----:B------:R-:W-:Y:S01]  /*14a50*/  ISETP.LT.OR P1, PT, R30, 0x21, P1 ;  /* 0x000000211e00780c */ /* 0x000fe20000f21670 */
[----:B------:R-:W-:Y:S01]  /*14a60*/  LDSM.16.MT88.4 R160, [R204+0x6080] ;  /* 0x00608000cca0783b */ /* 0x000fe20000004200 */
[----:B------:R-:W-:-:S02]  /*14a70*/  FMNMX.FTZ R8, R19, R8, !PT ;  /* 0x0000000813087209 */ /* 0x000fc40007810000 */
[----:B------:R-:W-:Y:S01]  /*14a80*/  FMNMX.FTZ R3, R12, R3, !PT ;  /* 0x000000030c037209 */ /* 0x000fe20007810000 */
[----:B------:R-:W-:Y:S01]  /*14a90*/  LDSM.16.MT88.4 R180, [R208+0x6880] ;  /* 0x00688000d0b4783b */ /* 0x000fe20000004200 */
[----:B------:R-:W-:Y:S02]  /*14aa0*/  ISETP.LT.OR P0, PT, R30, 0x22, P0 ;  /* 0x000000221e00780c */ /* 0x000fe40000701670 */
[----:B------:R-:W-:Y:S02]  /*14ab0*/  FSEL R175, R10, -INF , !P1 ;  /* 0xff8000000aaf7808 */ /* 0x000fe40004800000 */
[----:B------:R-:W-:Y:S02]  /*14ac0*/  PLOP3.LUT P1, PT, PT, PT, UP1, 0x40, 0x0 ;  /* 0x000000000000781c */ /* 0x000fe40003f2e818 */
[----:B------:R-:W-:Y:S02]  /*14ad0*/  FMNMX.FTZ R10, R9, R8, !PT ;  /* 0x00000008090a7209 */ /* 0x000fe40007810000 */
[----:B------:R-:W-:-:S02]  /*14ae0*/  FMNMX.FTZ R3, R176, R3, !PT ;  /* 0x00000003b0037209 */ /* 0x000fc40007810000 */
[----:B------:R-:W-:Y:S02]  /*14af0*/  FSEL R173, R11, -INF , !P0 ;  /* 0xff8000000bad7808 */ /* 0x000fe40004000000 */
[----:B------:R-:W-:Y:S02]  /*14b00*/  PLOP3.LUT P0, PT, PT, PT, UP0, 0x40, 0x0 ;  /* 0x000000000000781c */ /* 0x000fe40003f0e808 */
[----:B------:R-:W-:Y:S02]  /*14b10*/  ISETP.GT.AND P1, PT, R31, 0x28, P1 ;  /* 0x000000281f00780c */ /* 0x000fe40000f24270 */
[----:B------:R-:W-:Y:S02]  /*14b20*/  FMNMX.FTZ R10, R15, R10, !PT ;  /* 0x0000000a0f0a7209 */ /* 0x000fe40007810000 */
[----:B------:R-:W-:Y:S02]  /*14b30*/  FMNMX.FTZ R3, R174, R3, !PT ;  /* 0x00000003ae037209 */ /* 0x000fe40007810000 */
[----:B------:R-:W-:-:S02]  /*14b40*/  ISETP.GT.AND P0, PT, R31, 0x29, P0 ;  /* 0x000000291f00780c */ /* 0x000fc40000704270 */
[----:B------:R-:W-:Y:S02]  /*14b50*/  ISETP.LT.OR P1, PT, R30, 0x29, P1 ;  /* 0x000000291e00780c */ /* 0x000fe40000f21670 */
[----:B------:R-:W-:Y:S02]  /*14b60*/  FMNMX.FTZ R10, R175, R10, !PT ;  /* 0x0000000aaf0a7209 */ /* 0x000fe40007810000 */
[----:B------:R-:W-:Y:S02]  /*14b70*/  FMNMX.FTZ R3, R172, R3, !PT ;  /* 0x00000003ac037209 */ /* 0x000fe40007810000 */
[----:B------:R-:W-:Y:S02]  /*14b80*/  ISETP.LT.OR P0, PT, R30, 0x2a, P0 ;  /* 0x0000002a1e00780c */ /* 0x000fe40000701670 */
[----:B------:R-:W-:Y:S02]  /*14b90*/  FSEL R171, R62, -INF , !P1 ;  /* 0xff8000003eab7808 */ /* 0x000fe40004800000 */
[----:B------:R-:W-:-:S02]  /*14ba0*/  FMNMX.FTZ R10, R173, R10, !PT ;  /* 0x0000000aad0a7209 */ /* 0x000fc40007810000 */
[----:B------:R-:W-:Y:S02]  /*14bb0*/  FMNMX.FTZ R3, R170, R3, !PT ;  /* 0x00000003aa037209 */ /* 0x000fe40007810000 */
[----:B------:R-:W-:Y:S02]  /*14bc0*/  FSEL R169, R63, -INF , !P0 ;  /* 0xff8000003fa97808 */ /* 0x000fe40004000000 */
[----:B------:R-:W-:Y:S01]  /*14bd0*/  FMNMX.FTZ R10, R171, R10, !PT ;  /* 0x0000000aab0a7209 */ /* 0x000fe20007810000 */
[----:B------:R-:W1:Y:S03]  /*14be0*/  SHFL.BFLY PT, R8, R3, 0x2, 0x1f ;  /* 0x0c401f0003087f89 */ /* 0x000e6600000e0000 */
[----:B------:R-:W-:-:S05]  /*14bf0*/  FMNMX.FTZ R10, R169, R10, !PT ;  /* 0x0000000aa90a7209 */ /* 0x000fca0007810000 */
[----:B------:R-:W2:Y:S01]  /*14c00*/  SHFL.BFLY PT, R11, R10, 0x2, 0x1f ;  /* 0x0c401f000a0b7f89 */ /* 0x000ea200000e0000 */
[----:B-1----:R-:W-:-:S05]  /*14c10*/  FMNMX.FTZ R14, R3, R8, !PT ;  /* 0x00000008030e7209 */ /* 0x002fca0007810000 */
[----:B------:R-:W1:Y:S01]  /*14c20*/  SHFL.BFLY PT, R3, R14, 0x1, 0x1f ;  /* 0x0c201f000e037f89 */ /* 0x000e6200000e0000 */
[----:B--2---:R-:W-:-:S05]  /*14c30*/  FMNMX.FTZ R8, R10, R11, !PT ;  /* 0x0000000b0a087209 */ /* 0x004fca0007810000 */
[----:B------:R-:W2:Y:S01]  /*14c40*/  SHFL.BFLY PT, R157, R8, 0x1, 0x1f ;  /* 0x0c201f00089d7f89 */ /* 0x000ea200000e0000 */
[----:B-1----:R-:W-:-:S04]  /*14c50*/  FMNMX.FTZ R3, R14, R3, !PT ;  /* 0x000000030e037209 */ /* 0x002fc80007810000 */
[C---:B------:R-:W-:Y:S01]  /*14c60*/  FSETP.NEU.FTZ.AND P0, PT, R3.reuse, -INF , PT ;  /* 0xff8000000300780b */ /* 0x040fe20003f1d000 */
[----:B------:R-:W-:Y:S01]  /*14c70*/  FMUL.FTZ R177, R3, c[0x0][0x2d0] ;  /* 0x0000b40003b17a20 */ /* 0x000fe20000410000 */
[----:B--2---:R-:W-:-:S04]  /*14c80*/  FMNMX.FTZ R157, R8, R157, !PT ;  /* 0x0000009d089d7209 */ /* 0x004fc80007810000 */
[----:B------:R-:W-:Y:S02]  /*14c90*/  FSEL R177, R177, RZ, P0 ;  /* 0x000000ffb1b17208 */ /* 0x000fe40000000000 */
[C---:B------:R-:W-:Y:S01]  /*14ca0*/  FSETP.NEU.FTZ.AND P0, PT, R157.reuse, -INF , PT ;  /* 0xff8000009d00780b */ /* 0x040fe20003f1d000 */
[----:B------:R-:W-:Y:S02]  /*14cb0*/  FMUL.FTZ R168, R157, c[0x0][0x2d0] ;  /* 0x0000b4009da87a20 */ /* 0x000fe40000410000 */
[--C-:B------:R-:W-:Y:S02]  /*14cc0*/  FFMA.FTZ R156, R2, c[0x0][0x2d0], -R177.reuse ;  /* 0x0000b400029c7a23 */ /* 0x100fe400000108b1 */
[--C-:B------:R-:W-:Y:S01]  /*14cd0*/  FFMA.FTZ R189, R28, c[0x0][0x2d0], -R177.reuse ;  /* 0x0000b4001cbd7a23 */ /* 0x100fe200000108b1 */
[----:B------:R-:W-:Y:S01]  /*14ce0*/  FSEL R168, R168, RZ, P0 ;  /* 0x000000ffa8a87208 */ /* 0x000fe20000000000 */
[--C-:B------:R-:W-:Y:S01]  /*14cf0*/  FFMA.FTZ R158, R24, c[0x0][0x2d0], -R177.reuse ;  /* 0x0000b400189e7a23 */ /* 0x100fe200000108b1 */
[----:B------:R-:W-:Y:S01]  /*14d00*/  PLOP3.LUT P0, PT, PT, PT, UP6, 0x40, 0x0 ;  /* 0x000000000000781c */ /* 0x000fe20003f0e868 */
[----:B------:R-:W-:Y:S01]  /*14d10*/  FFMA.FTZ R187, R20, c[0x0][0x2d0], -R177 ;  /* 0x0000b40014bb7a23 */ /* 0x000fe200000108b1 */
[----:B------:R-:W-:Y:S01]  /*14d20*/  MUFU.EX2 R156, R156 ;  /* 0x0000009c009c7308 */ /* 0x000fe20000000800 */
[----:B------:R-:W-:-:S02]  /*14d30*/  FFMA.FTZ R2, R26, c[0x0][0x2d0], -R168 ;  /* 0x0000b4001a027a23 */ /* 0x000fc400000108a8 */
[--C-:B------:R-:W-:Y:S02]  /*14d40*/  FFMA.FTZ R159, R27, c[0x0][0x2d0], -R168.reuse ;  /* 0x0000b4001b9f7a23 */ /* 0x100fe400000108a8 */
[--C-:B------:R-:W-:Y:S01]  /*14d50*/  FFMA.FTZ R185, R17, c[0x0][0x2d0], -R168.reuse ;  /* 0x0000b40011b97a23 */ /* 0x100fe200000108a8 */
[----:B------:R-:W-:Y:S01]  /*14d60*/  LDSM.16.MT88.4 R24, [R208+0x4880] ;  /* 0x00488000d018783b */ /* 0x000fe20000004200 */
[--C-:B------:R-:W-:Y:S01]  /*14d70*/  FFMA.FTZ R0, R23, c[0x0][0x2d0], -R168.reuse ;  /* 0x0000b40017007a23 */ /* 0x100fe200000108a8 */
[----:B------:R-:W-:Y:S01]  /*14d80*/  MUFU.EX2 R189, R189 ;  /* 0x000000bd00bd7308 */ /* 0x000fe20000000800 */
[--C-:B------:R-:W-:Y:S01]  /*14d90*/  FFMA.FTZ R186, R6, c[0x0][0x2d0], -R177.reuse ;  /* 0x0000b40006ba7a23 */ /* 0x100fe200000108b1 */
[----:B------:R-:W-:Y:S01]  /*14da0*/  LDSM.16.MT88.4 R20, [R205+0x4880] ;  /* 0x00488000cd14783b */ /* 0x000fe20000004200 */
[--C-:B------:R-:W-:Y:S02]  /*14db0*/  FFMA.FTZ R191, R4, c[0x0][0x2d0], -R177.reuse ;  /* 0x0000b40004bf7a23 */ /* 0x100fe400000108b1 */
[--C-:B------:R-:W-:Y:S01]  /*14dc0*/  FFMA.FTZ R229, R9, c[0x0][0x2d0], -R168.reuse ;  /* 0x0000b40009e57a23 */ /* 0x100fe200000108a8 */
[----:B------:R-:W1:Y:S01]  /*14dd0*/  LDSM.16.MT88.4 R4, [R204+0x8880] ;  /* 0x00888000cc04783b */ /* 0x000e620000004200 */
[--C-:B------:R-:W-:Y:S01]  /*14de0*/  FFMA.FTZ R225, R16, c[0x0][0x2d0], -R177.reuse ;  /* 0x0000b40010e17a23 */ /* 0x100fe200000108b1 */
[----:B------:R-:W2:Y:S01]  /*14df0*/  MUFU.EX2 R158, R158 ;  /* 0x0000009e009e7308 */ /* 0x000ea20000000800 */
[----:B------:R-:W-:Y:S01]  /*14e00*/  FFMA.FTZ R184, R12, c[0x0][0x2d0], -R177 ;  /* 0x0000b4000cb87a23 */ /* 0x000fe200000108b1 */
[----:B------:R-:W3:Y:S01]  /*14e10*/  LDSM.16.MT88.4 R8, [R204+0x4880] ;  /* 0x00488000cc08783b */ /* 0x000ee20000004200 */
[----:B------:R-:W-:-:S02]  /*14e20*/  FFMA.FTZ R231, R13, c[0x0][0x2d0], -R168 ;  /* 0x0000b4000de77a23 */ /* 0x000fc400000108a8 */
[--C-:B------:R-:W-:Y:S02]  /*14e30*/  FFMA.FTZ R190, R19, c[0x0][0x2d0], -R168.reuse ;  /* 0x0000b40013be7a23 */ /* 0x100fe400000108a8 */
[----:B------:R-:W-:Y:S01]  /*14e40*/  FFMA.FTZ R188, R15, c[0x0][0x2d0], -R168 ;  /* 0x0000b4000fbc7a23 */ /* 0x000fe200000108a8 */
[----:B------:R-:W4:Y:S01]  /*14e50*/  MUFU.EX2 R187, R187 ;  /* 0x000000bb00bb7308 */ /* 0x000f220000000800 */
[----:B------:R-:W5:Y:S01]  /*14e60*/  LDSM.16.MT88.4 R16, [R206+0x4880] ;  /* 0x00488000ce10783b */ /* 0x000f620000004200 */
[--C-:B------:R-:W-:Y:S02]  /*14e70*/  FFMA.FTZ R230, R176, c[0x0][0x2d0], -R177.reuse ;  /* 0x0000b400b0e67a23 */ /* 0x100fe400000108b1 */
[--C-:B------:R-:W-:Y:S01]  /*14e80*/  FFMA.FTZ R233, R174, c[0x0][0x2d0], -R177.reuse ;  /* 0x0000b400aee97a23 */ /* 0x100fe200000108b1 */
[----:B------:R-:W1:Y:S01]  /*14e90*/  LDSM.16.MT88.4 R12, [R208+0x6080] ;  /* 0x00608000d00c783b */ /* 0x000e620000004200 */
[--C-:B------:R-:W-:Y:S02]  /*14ea0*/  FFMA.FTZ R232, R172, c[0x0][0x2d0], -R177.reuse ;  /* 0x0000b400ace87a23 */ /* 0x100fe400000108b1 */
[----:B------:R-:W-:Y:S01]  /*14eb0*/  MUFU.EX2 R2, R2 ;  /* 0x0000000200027308 */ /* 0x000fe20000000800 */
[----:B--2---:R-:W-:Y:S01]  /*14ec0*/  F2FP.PACK_AB R128, R158, R189 ;  /* 0x000000bd9e80723e */ /* 0x004fe200000000ff */
[----:B------:R-:W-:-:S02]  /*14ed0*/  FFMA.FTZ R235, R170, c[0x0][0x2d0], -R177 ;  /* 0x0000b400aaeb7a23 */ /* 0x000fc400000108b1 */
[--C-:B------:R-:W-:Y:S01]  /*14ee0*/  FFMA.FTZ R234, R175, c[0x0][0x2d0], -R168.reuse ;  /* 0x0000b400afea7a23 */ /* 0x100fe200000108a8 */
[----:B------:R-:W-:Y:S01]  /*14ef0*/  LDSM.16.MT88.4 R176, [R206+0x6880] ;  /* 0x00688000ceb0783b */ /* 0x000fe20000004200 */
[--C-:B------:R-:W-:Y:S02]  /*14f00*/  FFMA.FTZ R237, R173, c[0x0][0x2d0], -R168.reuse ;  /* 0x0000b400aded7a23 */ /* 0x100fe400000108a8 */
[----:B------:R-:W2:Y:S01]  /*14f10*/  MUFU.EX2 R159, R159 ;  /* 0x0000009f009f7308 */ /* 0x000ea20000000800 */
[----:B----4-:R-:W-:Y:S01]  /*14f20*/  F2FP.PACK_AB R130, R156, R187 ;  /* 0x000000bb9c82723e */ /* 0x010fe200000000ff */
[--C-:B------:R-:W-:Y:S01]  /*14f30*/  FFMA.FTZ R236, R171, c[0x0][0x2d0], -R168.reuse ;  /* 0x0000b400abec7a23 */ /* 0x100fe200000108a8 */
[----:B------:R-:W-:Y:S01]  /*14f40*/  LDSM.16.MT88.4 R172, [R205+0x6880] ;  /* 0x00688000cdac783b */ /* 0x000fe20000004200 */
[----:B------:R-:W-:Y:S02]  /*14f50*/  FFMA.FTZ R239, R169, c[0x0][0x2d0], -R168 ;  /* 0x0000b400a9ef7a23 */ /* 0x000fe400000108a8 */
[----:B------:R-:W-:Y:S01]  /*14f60*/  FADD.FTZ R158, R189, R158 ;  /* 0x0000009ebd9e7221 */ /* 0x000fe20000010000 */
[----:B------:R-:W-:Y:S01]  /*14f70*/  LDSM.16.MT88.4 R168, [R208+0x8080] ;  /* 0x00808000d0a8783b */ /* 0x000fe20000004200 */
[----:B------:R-:W-:Y:S02]  /*14f80*/  MUFU.EX2 R185, R185 ;  /* 0x000000b900b97308 */ /* 0x000fe40000000800 */
[----:B------:R-:W-:-:S04]  /*14f90*/  FADD.FTZ R187, R187, R158 ;  /* 0x0000009ebbbb7221 */ /* 0x000fc80000010000 */
[----:B------:R-:W-:Y:S02]  /*14fa0*/  FADD.FTZ R156, R156, R187 ;  /* 0x000000bb9c9c7221 */ /* 0x000fe40000010000 */
[----:B------:R-:W4:Y:S01]  /*14fb0*/  MUFU.EX2 R0, R0 ;  /* 0x0000000000007308 */ /* 0x000f220000000800 */
[----:B--2---:R-:W-:Y:S01]  /*14fc0*/  F2FP.PACK_AB R129, R159, R2 ;  /* 0x000000029f81723e */ /* 0x004fe200000000ff */
[----:B------:R-:W-:-:S06]  /*14fd0*/  FADD.FTZ R2, R2, R159 ;  /* 0x0000009f02027221 */ /* 0x000fcc0000010000 */
[----:B------:R-:W-:Y:S01]  /*14fe0*/  MUFU.EX2 R225, R225 ;  /* 0x000000e100e17308 */ /* 0x000fe20000000800 */
[----:B----4-:R-:W-:-:S07]  /*14ff0*/  F2FP.PACK_AB R131, R0, R185 ;  /* 0x000000b90083723e */ /* 0x010fce00000000ff */
[----:B------:R-:W2:Y:S01]  /*15000*/  MUFU.EX2 R186, R186 ;  /* 0x000000ba00ba7308 */ /* 0x000ea20000000800 */
        /* <DEDUP_REMOVED lines=46> */
[C---:B-1----:R-:W-:Y:S07]  /*152f0*/  HMMA.16816.F32 R124, R128.reuse, R4, RZ ;  /* 0x00000004807c723c */ /* 0x042fee00000018ff */
[----:B--2---:R-:W-:Y:S01]  /*15300*/  F2FP.PACK_AB R4, R186, R225 ;  /* 0x000000e1ba04723e */ /* 0x004fe200000000ff */
[----:B------:R-:W-:Y:S01]  /*15310*/  HMMA.16816.F32 R128, R128, R6, RZ ;  /* 0x000000068080723c */ /* 0x000fe200000018ff */
[----:B----4-:R-:W-:Y:S01]  /*15320*/  F2FP.PACK_AB R5, R190, R231 ;  /* 0x000000e7be05723e */ /* 0x010fe200000000ff */
[----:B------:R-:W-:-:S02]  /*15330*/  FADD.FTZ R225, R225, R156 ;  /* 0x0000009ce1e17221 */ /* 0x000fc40000010000 */
[----:B------:R-:W-:Y:S02]  /*15340*/  FADD.FTZ R231, R231, R0 ;  /* 0x00000000e7e77221 */ /* 0x000fe40000010000 */
[----:B------:R-:W-:Y:S01]  /*15350*/  FADD.FTZ R186, R186, R225 ;  /* 0x000000e1baba7221 */ /* 0x000fe20000010000 */
[----:B------:R-:W-:Y:S01]  /*15360*/  F2FP.PACK_AB R6, R184, R191 ;  /* 0x000000bfb806723e */ /* 0x000fe200000000ff */
[----:B------:R-:W-:Y:S01]  /*15370*/  FADD.FTZ R190, R190, R231 ;  /* 0x000000e7bebe7221 */ /* 0x000fe20000010000 */
[----:B------:R-:W-:Y:S01]  /*15380*/  F2FP.PACK_AB R7, R188, R229 ;  /* 0x000000e5bc07723e */ /* 0x000fe200000000ff */
[----:B------:R-:W-:Y:S02]  /*15390*/  FADD.FTZ R191, R191, R186 ;  /* 0x000000babfbf7221 */ /* 0x000fe40000010000 */
[----:B------:R-:W-:Y:S02]  /*153a0*/  FADD.FTZ R229, R229, R190 ;  /* 0x000000bee5e57221 */ /* 0x000fe40000010000 */
[----:B------:R-:W-:-:S02]  /*153b0*/  FADD.FTZ R191, R184, R191 ;  /* 0x000000bfb8bf7221 */ /* 0x000fc40000010000 */
[----:B---3--:R-:W-:Y:S01]  /*153c0*/  HMMA.16816.F32 R28, R4, R8, R28 ;  /* 0x00000008041c723c */ /* 0x008fe2000000181c */
[----:B------:R-:W-:-:S07]  /*153d0*/  FADD.FTZ R229, R188, R229 ;  /* 0x000000e5bce57221 */ /* 0x000fce0000010000 */
[C---:B------:R-:W-:Y:S01]  /*153e0*/  HMMA.16816.F32 R32, R4.reuse, R10, R32 ;  /* 0x0000000a0420723c */ /* 0x040fe20000001820 */
[----:B------:R-:W1:Y:S07]  /*153f0*/  LDSM.16.MT88.4 R8, [R206+0x7880] ;  /* 0x00788000ce08783b */ /* 0x000e6e0000004200 */
[C---:B------:R-:W-:Y:S08]  /*15400*/  HMMA.16816.F32 R152, R4.reuse, R24, R152 ;  /* 0x000000180498723c */ /* 0x040ff00000001898 */
[C---:B------:R-:W-:Y:S01]  /*15410*/  HMMA.16816.F32 R132, R4.reuse, R26, R132 ;  /* 0x0000001a0484723c */ /* 0x040fe20000001884 */
[----:B------:R-:W-:Y:S07]  /*15420*/  LDSM.16.MT88.4 R24, [R208+0x7880] ;  /* 0x00788000d018783b */ /* 0x000fee0000004200 */
[C---:B-----5:R-:W-:Y:S08]  /*15430*/  HMMA.16816.F32 R136, R4.reuse, R16, R136 ;  /* 0x000000100488723c */ /* 0x060ff00000001888 */
[C---:B------:R-:W-:Y:S01]  /*15440*/  HMMA.16816.F32 R140, R4.reuse, R18, R140 ;  /* 0x00000012048c723c */ /* 0x040fe2000000188c */
[----:B------:R-:W2:Y:S07]  /*15450*/  LDSM.16.MT88.4 R16, [R205+0x6080] ;  /* 0x00608000cd10783b */ /* 0x000eae0000004200 */
[C---:B------:R-:W-:Y:S08]  /*15460*/  HMMA.16816.F32 R36, R4.reuse, R12, R36 ;  /* 0x0000000c0424723c */ /* 0x040ff00000001824 */
        /* <DEDUP_REMOVED lines=100> */
.L_x_1150:
[----:B------:R-:W-:Y:S02]  /*15ab0*/  UISETP.NE.AND UP0, UPT, UR7, 0x1, UPT ;  /* 0x000000010700788c */ /* 0x000fe4000bf05270 */
[----:B------:R-:W-:Y:S02]  /*15ac0*/  ULDC.64 UR4, c[0x0][0x330] ;  /* 0x0000cc0000047ab9 */ /* 0x000fe40000000a00 */
[----:B------:R-:W-:-:S07]  /*15ad0*/  UIMAD.WIDE.U32 UR18, UR11, UR4, URZ ;  /* 0x000000040b1272a5 */ /* 0x000fce000f8e003f */
[----:B------:R-:W-:Y:S02]  /*15ae0*/  @UP0 UMOV UR13, UR19 ;  /* 0x00000013000d0c82 */ /* 0x000fe40008000000 */
[----:B------:R-:W-:Y:S02]  /*15af0*/  @UP0 USHF.R.U32.HI UR11, URZ, UR5, UR13 ;  /* 0x000000053f0b0299 */ /* 0x000fe4000801160d */
.L_x_1151:
[----:B------:R-:W-:Y:S02]  /*15b00*/  ULDC UR4, c[0x0][0x32c] ;  /* 0x0000cb0000047ab9 */ /* 0x000fe40000000800 */
[----:B------:R-:W-:-:S04]  /*15b10*/  UIMAD UR4, UR11, UR7, UR4 ;  /* 0x000000070b0472a4 */ /* 0x000fc8000f8e0204 */
[----:B------:R-:W-:-:S04]  /*15b20*/  UISETP.LT.AND UP0, UPT, UR10, UR4, UPT ;  /* 0x000000040a00728c */ /* 0x000fc8000bf01270 */
[----:B------:R-:W-:-:S04]  /*15b30*/  USEL UR10, UR10, UR4, UP0 ;  /* 0x000000040a0a7287 */ /* 0x000fc80008000000 */
.L_x_1149:
        /* <DEDUP_REMOVED lines=8> */
[C---:B------:R-:W-:Y:S01]  /*15bc0*/  IADD3 RZ, P0, R216.reuse, 0x80, RZ ;  /* 0x00000080d8ff7810 */ /* 0x040fe20007f1e0ff */
[----:B------:R-:W-:Y:S01]  /*15bd0*/  IMAD.MOV.U32 R2, RZ, RZ, R3 ;  /* 0x000000ffff027224 */ /* 0x000fe200078e0003 */
[----:B------:R-:W-:Y:S01]  /*15be0*/  IADD3 RZ, P1, R216, 0xc0, RZ ;  /* 0x000000c0d8ff7810 */ /* 0x000fe20007f3e0ff */
[----:B------:R-:W-:Y:S01]  /*15bf0*/  ULDC UR7, c[0x0][0x324] ;  /* 0x0000c90000077ab9 */ /* 0x000fe20000000800 */
[----:B------:R-:W-:Y:S01]  /*15c00*/  MOV R0, R157 ;  /* 0x0000009d00007202 */ /* 0x000fe20000000f00 */
[--C-:B------:R-:W-:Y:S01]  /*15c10*/  IMAD.X R230, RZ, RZ, R223.reuse, P0 ;  /* 0x000000ffffe67224 */ /* 0x100fe200000e06df */
[C---:B------:R-:W-:Y:S01]  /*15c20*/  IADD3 RZ, P0, R220.reuse, 0x40, RZ ;  /* 0x00000040dcff7810 */ /* 0x040fe20007f1e0ff */
[----:B------:R-:W-:Y:S01]  /*15c30*/  IMAD.X R191, RZ, RZ, R223, P1 ;  /* 0x000000ffffbf7224 */ /* 0x000fe200008e06df */
[C---:B------:R-:W-:Y:S01]  /*15c40*/  IADD3 RZ, P1, R220.reuse, 0x80, RZ ;  /* 0x00000080dcff7810 */ /* 0x040fe20007f3e0ff */
[----:B------:R-:W-:Y:S02]  /*15c50*/  ULOP3.LUT UR7, URZ, UR7, URZ, 0x33, !UPT ;  /* 0x000000073f077292 */ /* 0x000fe4000f8e333f */
[--C-:B------:R-:W-:Y:S01]  /*15c60*/  IMAD.X R190, RZ, RZ, R227.reuse, P0 ;  /* 0x000000ffffbe7224 */ /* 0x100fe200000e06e3 */
[----:B------:R-:W-:Y:S01]  /*15c70*/  IADD3 RZ, P0, R220, 0xc0, RZ ;  /* 0x000000c0dcff7810 */ /* 0x000fe20007f1e0ff */
[----:B------:R-:W-:-:S03]  /*15c80*/  IMAD.X R189, RZ, RZ, R227, P1 ;  /* 0x000000ffffbd7224 */ /* 0x000fc600008e06e3 */
[----:B------:R-:W-:Y:S02]  /*15c90*/  IADD3.X R188, RZ, R227, RZ, P0, !PT ;  /* 0x000000e3ffbc7210 */ /* 0x000fe400007fe4ff */
.L_x_1163:
[----:B------:R-:W-:Y:S04]  /*15ca0*/  DEPBAR.LE SB0, 0x0 ;  /* 0x000080000000791a */ /* 0x000fe80000000000 */
[----:B------:R-:W-:Y:S01]  /*15cb0*/  BAR.SYNC.DEFER_BLOCKING 0x0 ;  /* 0x0000000000007b1d */ /* 0x000fe20000010000 */
[----:B------:R-:W-:Y:S06]  /*15cc0*/  UISETP.GT.AND UP0, UPT, UR6, UR12, UPT ;  /* 0x0000000c0600728c */ /* 0x000fec000bf04270 */
[----:B------:R-:W-:Y:S01]  /*15cd0*/  PLOP3.LUT P0, PT, PT, PT, UP0, 0x80, 0x0 ;  /* 0x000000000000781c */ /* 0x000fe20003f0f008 */
[----:B------:R1:W2:Y:S04]  /*15ce0*/  LDSM.16.M88.4 R156, [R214] ;  /* 0x00000000d69c783b */ /* 0x0002a80000000200 */
[----:B------:R1:W3:Y:S04]  /*15cf0*/  LDSM.16.M88.4 R160, [R213+0xa080] ;  /* 0x00a08000d5a0783b */ /* 0x0002e80000000200 */
[----:B------:R1:W4:Y:S04]  /*15d00*/  LDSM.16.M88.4 R164, [R213+0xa880] ;  /* 0x00a88000d5a4783b */ /* 0x0003280000000200 */
[----:B------:R1:W1:Y:S04]  /*15d10*/  LDSM.16.M88.4 R168, [R213+0xb080] ;  /* 0x00b08000d5a8783b */ /* 0x0002680000000200 */
[----:B------:R1:W1:Y:S04]  /*15d20*/  LDSM.16.M88.4 R172, [R212] ;  /* 0x00000000d4ac783b */ /* 0x0002680000000200 */
[----:B------:R1:W1:Y:S04]  /*15d30*/  LDSM.16.M88.4 R176, [R211] ;  /* 0x00000000d3b0783b */ /* 0x0002680000000200 */
[----:B------:R1:W1:Y:S04]  /*15d40*/  LDSM.16.M88.4 R180, [R203] ;  /* 0x00000000cbb4783b */ /* 0x0002680000000200 */
[----:B------:R1:W1:Y:S01]  /*15d50*/  LDSM.16.M88.4 R184, [R202] ;  /* 0x00000000cab8783b */ /* 0x0002620000000200 */
[----:B------:R-:W-:-:S05]  /*15d60*/  @P0 BRA `(.L_x_1153) ;  /* 0x000003d000000947 */ /* 0x000fca0003800000 */
[C---:B------:R-:W-:Y:S01]  /*15d70*/  IADD3 R6, P0, R216.reuse, 0x40, RZ ;  /* 0x00000040d8067810 */ /* 0x040fe20007f1e0ff */
[----:B------:R-:W-:Y:S01]  /*15d80*/  USHF.R.S32.HI UR11, URZ, 0x1f, UR12 ;  /* 0x0000001f3f0b7899 */ /* 0x000fe2000801140c */
[C---:B------:R-:W-:Y:S01]  /*15d90*/  IADD3 R3, R216.reuse, 0xc0, RZ ;  /* 0x000000c0d8037810 */ /* 0x040fe20007ffe0ff */
[----:B------:R-:W-:Y:S01]  /*15da0*/  ULDC.64 UR4, c[0x0][0x208] ;  /* 0x0000820000047ab9 */ /* 0x000fe20000000a00 */
[----:B------:R-:W-:Y:S01]  /*15db0*/  @!P3 IMAD.MOV.U32 R4, RZ, RZ, c[0x0][0x208] ;  /* 0x00008200ff04b624 */ /* 0x000fe200078e00ff */
[----:B------:R-:W-:Y:S01]  /*15dc0*/  UIMAD UR11, UR11, UR4, URZ ;  /* 0x000000040b0b72a4 */ /* 0x000fe2000f8e023f */
[----:B------:R-:W-:Y:S01]  /*15dd0*/  @!P3 IMAD.MOV.U32 R11, RZ, RZ, c[0x0][0x20c] ;  /* 0x00008300ff0bb624 */ /* 0x000fe200078e00ff */
[----:B------:R-:W-:Y:S01]  /*15de0*/  UIMAD.WIDE.U32 UR18, UR12, UR4, URZ ;  /* 0x000000040c1272a5 */ /* 0x000fe2000f8e003f */
[----:B------:R-:W-:Y:S01]  /*15df0*/  IMAD.X R5, RZ, RZ, R223, P0 ;  /* 0x000000ffff057224 */ /* 0x000fe200000e06df */
[----:B------:R-:W-:Y:S04]  /*15e00*/  UIMAD UR11, UR12, UR5, UR11 ;  /* 0x000000050c0b72a4 */ /* 0x000fe8000f8e020b */
[----:B------:R-:W-:Y:S02]  /*15e10*/  UIADD3 UR4, UR19, UR11, URZ ;  /* 0x0000000b13047290 */ /* 0x000fe4000fffe03f */
[----:B------:R-:W-:Y:S02]  /*15e20*/  UIMAD.WIDE.U32 UR18, UR18, 0x30, URZ ;  /* 0x00000030121278a5 */ /* 0x000fe4000f8e003f */
[----:B------:R-:W-:Y:S04]  /*15e30*/  UIMAD UR4, UR4, 0x30, URZ ;  /* 0x00000030040478a4 */ /* 0x000fe8000f8e023f */
[----:B------:R-:W-:Y:S01]  /*15e40*/  IADD3 R9, P2, R216, UR18, RZ ;  /* 0x00000012d8097c10 */ /* 0x000fe2000ff5e0ff */
[----:B------:R-:W-:Y:S01]  /*15e50*/  UIADD3 UR4, UR19, UR4, URZ ;  /* 0x0000000413047290 */ /* 0x000fe2000fffe03f */
[----:B------:R-:W-:Y:S02]  /*15e60*/  @!P3 LEA R13, P1, R4, UR18, 0x5 ;  /* 0x00000012040dbc11 */ /* 0x000fe4000f8228ff */
[----:B------:R-:W-:Y:S03]  /*15e70*/  IADD3 R10, P0, R6, UR18, RZ ;  /* 0x00000012060a7c10 */ /* 0x000fe6000ff1e0ff */
[----:B------:R-:W-:Y:S02]  /*15e80*/  IADD3.X R8, R223, UR4, RZ, P2, !PT ;  /* 0x00000004df087c10 */ /* 0x000fe400097fe4ff */
[----:B------:R-:W-:Y:S02]  /*15e90*/  LOP3.LUT P2, RZ, R215, 0x1, RZ, 0xc0, !PT ;  /* 0x00000001d7ff7812 */ /* 0x000fe4000784c0ff */
[----:B------:R-:W-:Y:S02]  /*15ea0*/  @!P3 LEA.HI.X R11, R4, UR4, R11, 0x5, P1 ;  /* 0x00000004040bbc11 */ /* 0x000fe400088f2c0b */
[C---:B------:R-:W-:Y:S02]  /*15eb0*/  LEA R20, P1, R9.reuse, c[0x0][0x1f8], 0x1 ;  /* 0x00007e0009147a11 */ /* 0x040fe400078208ff */
[----:B------:R-:W-:Y:S02]  /*15ec0*/  IADD3 R4, R216, 0x80, RZ ;  /* 0x00000080d8047810 */ /* 0x000fe40007ffe0ff */
[----:B------:R-:W-:Y:S02]  /*15ed0*/  LEA.HI.X R21, R9, c[0x0][0x1fc], R8, 0x1, P1 ;  /* 0x00007f0009157a11 */ /* 0x000fe400008f0c08 */
[----:B------:R-:W-:Y:S02]  /*15ee0*/  IADD3.X R7, R5, UR4, RZ, P0, !PT ;  /* 0x0000000405077c10 */ /* 0x000fe400087fe4ff */
[----:B------:R-:W-:Y:S01]  /*15ef0*/  LEA R18, P0, R10, c[0x0][0x1f8], 0x1 ;  /* 0x00007e000a127a11 */ /* 0x000fe200078008ff */
[----:B------:R-:W-:Y:S01]  /*15f00*/  @!PT LDS RZ, [RZ] ;  /* 0x00000000fffff984 */ /* 0x000fe20000000800 */
[----:B------:R-:W-:Y:S01]  /*15f10*/  @!PT LDS RZ, [RZ] ;  /* 0x00000000fffff984 */ /* 0x000fe20000000800 */
[----:B------:R-:W-:Y:S01]  /*15f20*/  @!PT LDS RZ, [RZ] ;  /* 0x00000000fffff984 */ /* 0x000fe20000000800 */
[----:B------:R4:W-:Y:S01]  /*15f30*/  LDGSTS.E.BYPASS.LTC128B.128 [R218+0x4080], [R20.64], !P2 ;  /* 0x0408000014da7fae */ /* 0x0009e2000d101d5e */
[----:B------:R-:W-:Y:S02]  /*15f40*/  IADD3 R8, P1, R4, UR18, RZ ;  /* 0x0000001204087c10 */ /* 0x000fe4000ff3e0ff */
[----:B------:R-:W-:Y:S02]  /*15f50*/  LEA.HI.X R19, R10, c[0x0][0x1fc], R7, 0x1, P0 ;  /* 0x00007f000a137a11 */ /* 0x000fe400000f0c07 */
[----:B------:R-:W-:Y:S02]  /*15f60*/  IADD3.X R7, R230, UR4, RZ, P1, !PT ;  /* 0x00000004e6077c10 */ /* 0x000fe40008ffe4ff */
[C---:B------:R-:W-:Y:S01]  /*15f70*/  LEA R16, P1, R8.reuse, c[0x0][0x1f8], 0x1 ;  /* 0x00007e0008107a11 */ /* 0x040fe200078208ff */
[----:B------:R4:W-:Y:S01]  /*15f80*/  LDGSTS.E.BYPASS.LTC128B.128 [R218+0x5880], [R18.64], !P6 ;  /* 0x0588000012da7fae */ /* 0x0009e2000f101d5e */
[----:B------:R-:W-:Y:S02]  /*15f90*/  IADD3 R10, P0, R3, UR18, RZ ;  /* 0x00000012030a7c10 */ /* 0x000fe4000ff1e0ff */
[----:B------:R-:W-:Y:S02]  /*15fa0*/  LEA.HI.X R17, R8, c[0x0][0x1fc], R7, 0x1, P1 ;  /* 0x00007f0008117a11 */ /* 0x000fe400008f0c07 */
[----:B------:R-:W-:Y:S02]  /*15fb0*/  @!P3 IADD3 R7, P1, R13, R216, RZ ;  /* 0x000000d80d07b210 */ /* 0x000fe40007f3e0ff */
[----:B------:R-:W-:Y:S01]  /*15fc0*/  IADD3.X R9, R191, UR4, RZ, P0, !PT ;  /* 0x00000004bf097c10 */ /* 0x000fe200087fe4ff */
[----:B------:R4:W-:Y:S01]  /*15fd0*/  LDGSTS.E.BYPASS.LTC128B.128 [R218+0x7080], [R16.64], !P5 ;  /* 0x0708000010da7fae */ /* 0x0009e2000e901d5e */
[C---:B------:R-:W-:Y:S04]  /*15fe0*/  LEA R14, P0, R10.reuse, c[0x0][0x1f8], 0x1 ;  /* 0x00007e000a0e7a11 */ /* 0x040fe800078008ff */
[----:B------:R-:W-:Y:S02]  /*15ff0*/  LEA.HI.X R15, R10, c[0x0][0x1fc], R9, 0x1, P0 ;  /* 0x00007f000a0f7a11 */ /* 0x000fe400000f0c09 */
[----:B------:R-:W-:Y:S01]  /*16000*/  @!P3 IADD3 R8, P0, R13, R6, RZ ;  /* 0x000000060d08b210 */ /* 0x000fe20007f1e0ff */
[----:B------:R-:W-:Y:S01]  /*16010*/  @!P3 IMAD.X R6, R11, 0x1, R223, P1 ;  /* 0x000000010b06b824 */ /* 0x000fe200008e06df */
[----:B------:R-:W-:Y:S01]  /*16020*/  @!P3 LEA R22, P1, R7, c[0x0][0x1f8], 0x1 ;  /* 0x00007e000716ba11 */ /* 0x000fe200078208ff */
[----:B------:R4:W-:Y:S02]  /*16030*/  LDGSTS.E.BYPASS.LTC128B.128 [R218+0x8880], [R14.64], !P4 ;  /* 0x088800000eda7fae */ /* 0x0009e4000e101d5e */
[----:B------:R-:W-:Y:S01]  /*16040*/  @!P3 IMAD.X R5, R11, 0x1, R5, P0 ;  /* 0x000000010b05b824 */ /* 0x000fe200000e0605 */
[----:B------:R-:W-:Y:S02]  /*16050*/  @!P3 LEA.HI.X R23, R7, c[0x0][0x1fc], R6, 0x1, P1 ;  /* 0x00007f000717ba11 */ /* 0x000fe400008f0c06 */
[C---:B------:R-:W-:Y:S02]  /*16060*/  @!P3 IADD3 R4, P1, R13.reuse, R4, RZ ;  /* 0x000000040d04b210 */ /* 0x040fe40007f3e0ff */
[C---:B------:R-:W-:Y:S01]  /*16070*/  @!P3 LEA R24, P0, R8.reuse, c[0x0][0x1f8], 0x1 ;  /* 0x00007e000818ba11 */ /* 0x040fe200078008ff */
[----:B------:R4:W-:Y:S03]  /*16080*/  @!P3 LDGSTS.E.BYPASS.LTC128B.128 [R218+0x5080], [R22.64], !P2 ;  /* 0x0508000016dabfae */ /* 0x0009e6000d101d5e */
[----:B------:R-:W-:Y:S02]  /*16090*/  @!P3 LEA.HI.X R25, R8, c[0x0][0x1fc], R5, 0x1, P0 ;  /* 0x00007f000819ba11 */ /* 0x000fe400000f0c05 */
[----:B------:R-:W-:Y:S01]  /*160a0*/  @!P3 IADD3 R13, P0, R13, R3, RZ ;  /* 0x000000030d0db210 */ /* 0x000fe20007f1e0ff */
[C---:B------:R-:W-:Y:S01]  /*160b0*/  @!P3 IMAD.X R3, R11.reuse, 0x1, R230, P1 ;  /* 0x000000010b03b824 */ /* 0x040fe200008e06e6 */
[C---:B------:R-:W-:Y:S01]  /*160c0*/  @!P3 LEA R8, P1, R4.reuse, c[0x0][0x1f8], 0x1 ;  /* 0x00007e000408ba11 */ /* 0x040fe200078208ff */
[----:B------:R4:W-:Y:S02]  /*160d0*/  @!P3 LDGSTS.E.BYPASS.LTC128B.128 [R218+0x6880], [R24.64], !P6 ;  /* 0x0688000018dabfae */ /* 0x0009e4000f101d5e */
[----:B------:R-:W-:Y:S01]  /*160e0*/  @!P3 IMAD.X R6, R11, 0x1, R191, P0 ;  /* 0x000000010b06b824 */ /* 0x000fe200000e06bf */
[----:B------:R-:W-:Y:S02]  /*160f0*/  @!P3 LEA.HI.X R9, R4, c[0x0][0x1fc], R3, 0x1, P1 ;  /* 0x00007f000409ba11 */ /* 0x000fe400008f0c03 */
[C---:B------:R-:W-:Y:S03]  /*16100*/  @!P3 LEA R10, P0, R13.reuse, c[0x0][0x1f8], 0x1 ;  /* 0x00007e000d0aba11 */ /* 0x040fe600078008ff */
[----:B------:R4:W-:Y:S01]  /*16110*/  @!P3 LDGSTS.E.BYPASS.LTC128B.128 [R218+0x8080], [R8.64], !P5 ;  /* 0x0808000008dabfae */ /* 0x0009e2000e901d5e */
[----:B------:R-:W-:Y:S05]  /*16120*/  @!P3 LEA.HI.X R11, R13, c[0x0][0x1fc], R6, 0x1, P0 ;  /* 0x00007f000d0bba11 */ /* 0x000fea00000f0c06 */
[----:B------:R4:W-:Y:S04]  /*16130*/  @!P3 LDGSTS.E.BYPASS.LTC128B.128 [R218+0x9880], [R10.64], !P4 ;  /* 0x098800000adabfae */ /* 0x0009e8000e101d5e */
.L_x_1153:
[C---:B--23--:R-:W-:Y:S01]  /*16140*/  HMMA.16816.F32 R4, R156.reuse, R160, RZ ;  /* 0x000000a09c04723c */ /* 0x04cfe200000018ff */
[----:B------:R-:W0:Y:S01]  /*16150*/  LDGDEPBAR ;  /* 0x00000000000079af */ /* 0x000e220000000000 */
[----:B------:R-:W-:Y:S06]  /*16160*/  UISETP.GT.AND UP0, UPT, UR12, UR6, UPT ;  /* 0x000000060c00728c */ /* 0x000fec000bf04270 */
[C---:B----4-:R-:W-:Y:S01]  /*16170*/  HMMA.16816.F32 R8, R156.reuse, R162, RZ ;  /* 0x000000a29c08723c */ /* 0x050fe200000018ff */
[----:B------:R-:W-:Y:S01]  /*16180*/  LDSM.16.M88.4 R160, [R210] ;  /* 0x00000000d2a0783b */ /* 0x000fe20000000200 */
[----:B------:R-:W-:Y:S06]  /*16190*/  PLOP3.LUT P0, PT, PT, PT, UP0, 0x40, 0x0 ;  /* 0x000000000000781c */ /* 0x000fec0003f0e808 */
[C---:B------:R-:W-:Y:S08]  /*161a0*/  HMMA.16816.F32 R12, R156.reuse, R164, RZ ;  /* 0x000000a49c0c723c */ /* 0x040ff000000018ff */
[C---:B------:R-:W-:Y:S01]  /*161b0*/  HMMA.16816.F32 R16, R156.reuse, R166, RZ ;  /* 0x000000a69c10723c */ /* 0x040fe200000018ff */
[----:B------:R-:W2:Y:S07]  /*161c0*/  LDSM.16.M88.4 R164, [R207+0xa080] ;  /* 0x00a08000cfa4783b */ /* 0x000eae0000000200 */
[C---:B-1----:R-:W-:Y:S08]  /*161d0*/  HMMA.16816.F32 R20, R156.reuse, R168, RZ ;  /* 0x000000a89c14723c */ /* 0x042ff000000018ff */
[----:B------:R-:W-:Y:S01]  /*161e0*/  HMMA.16816.F32 R24, R156, R170, RZ ;  /* 0x000000aa9c18723c */ /* 0x000fe200000018ff */
[----:B------:R-:W1:Y:S05]  /*161f0*/  LDSM.16.M88.4 R156, [R207+0xa880] ;  /* 0x00a88000cf9c783b */ /* 0x000e6a0000000200 */
[----:B------:R-:W3:Y:S02]  /*16200*/  LDSM.16.M88.4 R168, [R207+0xb080] ;  /* 0x00b08000cfa8783b */ /* 0x000ee40000000200 */
[C---:B------:R-:W-:Y:S08]  /*16210*/  HMMA.16816.F32 R4, R172.reuse, R176, R4 ;  /* 0x000000b0ac04723c */ /* 0x040ff00000001804 */
[C---:B------:R-:W-:Y:S01]  /*16220*/  HMMA.16816.F32 R8, R172.reuse, R178, R8 ;  /* 0x000000b2ac08723c */ /* 0x040fe20000001808 */
[----:B------:R-:W-:Y:S07]  /*16230*/  LDSM.16.M88.4 R176, [R209] ;  /* 0x00000000d1b0783b */ /* 0x000fee0000000200 */
[C---:B------:R-:W-:Y:S08]  /*16240*/  HMMA.16816.F32 R12, R172.reuse, R180, R12 ;  /* 0x000000b4ac0c723c */ /* 0x040ff0000000180c */
[C---:B------:R-:W-:Y:S01]  /*16250*/  HMMA.16816.F32 R16, R172.reuse, R182, R16 ;  /* 0x000000b6ac10723c */ /* 0x040fe20000001810 */
[----:B------:R-:W4:Y:S07]  /*16260*/  LDSM.16.M88.4 R180, [R201] ;  /* 0x00000000c9b4783b */ /* 0x000f2e0000000200 */
[C---:B------:R-:W-:Y:S08]  /*16270*/  HMMA.16816.F32 R20, R172.reuse, R184, R20 ;  /* 0x000000b8ac14723c */ /* 0x040ff00000001814 */
[----:B------:R-:W-:Y:S01]  /*16280*/  HMMA.16816.F32 R24, R172, R186, R24 ;  /* 0x000000baac18723c */ /* 0x000fe20000001818 */
[----:B------:R-:W5:Y:S05]  /*16290*/  LDSM.16.M88.4 R172, [R201+0x800] ;  /* 0x00080000c9ac783b */ /* 0x000f6a0000000200 */
[----:B------:R-:W4:Y:S02]  /*162a0*/  LDSM.16.M88.4 R184, [R201+0x1000] ;  /* 0x00100000c9b8783b */ /* 0x000f240000000200 */
[C---:B--2---:R-:W-:Y:S08]  /*162b0*/  HMMA.16816.F32 R4, R160.reuse, R164, R4 ;  /* 0x000000a4a004723c */ /* 0x044ff00000001804 */
[C---:B------:R-:W-:Y:S01]  /*162c0*/  HMMA.16816.F32 R8, R160.reuse, R166, R8 ;  /* 0x000000a6a008723c */ /* 0x040fe20000001808 */
[----:B------:R-:W-:Y:S07]  /*162d0*/  LDSM.16.M88.4 R164, [R213+0xb880] ;  /* 0x00b88000d5a4783b */ /* 0x000fee0000000200 */
[C---:B-1----:R-:W-:Y:S08]  /*162e0*/  HMMA.16816.F32 R12, R160.reuse, R156, R12 ;  /* 0x0000009ca00c723c */ /* 0x042ff0000000180c */
[C---:B------:R-:W-:Y:S01]  /*162f0*/  HMMA.16816.F32 R16, R160.reuse, R158, R16 ;  /* 0x0000009ea010723c */ /* 0x040fe20000001810 */
[----:B------:R-:W1:Y:S07]  /*16300*/  LDSM.16.M88.4 R156, [R214+0x4000] ;  /* 0x00400000d69c783b */ /* 0x000e6e0000000200 */
[C---:B---3--:R-:W-:Y:S08]  /*16310*/  HMMA.16816.F32 R20, R160.reuse, R168, R20 ;  /* 0x000000a8a014723c */ /* 0x048ff00000001814 */
[----:B------:R-:W-:Y:S01]  /*16320*/  HMMA.16816.F32 R24, R160, R170, R24 ;  /* 0x000000aaa018723c */ /* 0x000fe20000001818 */
[----:B------:R-:W2:Y:S05]  /*16330*/  LDSM.16.M88.4 R160, [R213+0xc080] ;  /* 0x00c08000d5a0783b */ /* 0x000eaa0000000200 */
[----:B------:R-:W3:Y:S02]  /*16340*/  LDSM.16.M88.4 R168, [R213+0xc880] ;  /* 0x00c88000d5a8783b */ /* 0x000ee40000000200 */
[C---:B----4-:R-:W-:Y:S08]  /*16350*/  HMMA.16816.F32 R4, R176.reuse, R180, R4 ;  /* 0x000000b4b004723c */ /* 0x050ff00000001804 */
[C---:B------:R-:W-:Y:S01]  /*16360*/  HMMA.16816.F32 R8, R176.reuse, R182, R8 ;  /* 0x000000b6b008723c */ /* 0x040fe20000001808 */
[----:B------:R-:W-:Y:S07]  /*16370*/  LDSM.16.M88.4 R180, [R200] ;  /* 0x00000000c8b4783b */ /* 0x000fee0000000200 */
[C---:B-----5:R-:W-:Y:S08]  /*16380*/  HMMA.16816.F32 R12, R176.reuse, R172, R12 ;  /* 0x000000acb00c723c */ /* 0x060ff0000000180c */
[C---:B------:R-:W-:Y:S01]  /*16390*/  HMMA.16816.F32 R16, R176.reuse, R174, R16 ;  /* 0x000000aeb010723c */ /* 0x040fe20000001810 */
[----:B------:R-:W4:Y:S07]  /*163a0*/  LDSM.16.M88.4 R172, [R212+0x4000] ;  /* 0x00400000d4ac783b */ /* 0x000f2e0000000200 */
[C---:B------:R-:W-:Y:S08]  /*163b0*/  HMMA.16816.F32 R20, R176.reuse, R184, R20 ;  /* 0x000000b8b014723c */ /* 0x040ff00000001814 */
[----:B------:R-:W-:Y:S01]  /*163c0*/  HMMA.16816.F32 R24, R176, R186, R24 ;  /* 0x000000bab018723c */ /* 0x000fe20000001818 */
[----:B------:R-:W5:Y:S05]  /*163d0*/  LDSM.16.M88.4 R176, [R199] ;  /* 0x00000000c7b0783b */ /* 0x000f6a0000000200 */
[----:B------:R-:W4:Y:S02]  /*163e0*/  LDSM.16.M88.4 R184, [R198] ;  /* 0x00000000c6b8783b */ /* 0x000f240000000200 */
        /* <DEDUP_REMOVED lines=12> */
[----:B------:R-:W-:Y:S07]  /*164b0*/  LDSM.16.M88.4 R180, [R201+0x1800] ;  /* 0x00180000c9b4783b */ /* 0x000fee0000000200 */
[C---:B-----5:R-:W-:Y:S08]  /*164c0*/  HMMA.16816.F32 R12, R172.reuse, R176, R12 ;  /* 0x000000b0ac0c723c */ /* 0x060ff0000000180c */
[C---:B------:R-:W-:Y:S01]  /*164d0*/  HMMA.16816.F32 R16, R172.reuse, R178, R16 ;  /* 0x000000b2ac10723c */ /* 0x040fe20000001810 */
[----:B------:R-:W4:Y:S07]  /*164e0*/  LDSM.16.M88.4 R176, [R209+0x4000] ;  /* 0x00400000d1b0783b */ /* 0x000f2e0000000200 */
[C---:B------:R-:W-:Y:S08]  /*164f0*/  HMMA.16816.F32 R20, R172.reuse, R184, R20 ;  /* 0x000000b8ac14723c */ /* 0x040ff00000001814 */
[----:B------:R-:W-:Y:S01]  /*16500*/  HMMA.16816.F32 R24, R172, R186, R24 ;  /* 0x000000baac18723c */ /* 0x000fe20000001818 */
[----:B------:R-:W5:Y:S05]  /*16510*/  LDSM.16.M88.4 R172, [R201+0x2000] ;  /* 0x00200000c9ac783b */ /* 0x000f6a0000000200 */
[----:B------:R-:W4:Y:S02]  /*16520*/  LDSM.16.M88.4 R184, [R201+0x2800] ;  /* 0x00280000c9b8783b */ /* 0x000f240000000200 */
        /* <DEDUP_REMOVED lines=80> */
[C---:B-1----:R-:W-:Y:S01]  /*16a30*/  HMMA.16816.F32 R4, R160.reuse, R164, R4 ;  /* 0x000000a4a004723c */ /* 0x042fe20000001804 */
[----:B------:R-:W-:Y:S04]  /*16a40*/  DEPBAR.LE SB0, 0x0 ;  /* 0x000080000000791a */ /* 0x000fe80000000000 */
[----:B------:R-:W-:Y:S03]  /*16a50*/  BAR.SYNC.DEFER_BLOCKING 0x0 ;  /* 0x0000000000007b1d */ /* 0x000fe60000010000 */
[C---:B------:R-:W-:Y:S08]  /*16a60*/  HMMA.16816.F32 R8, R160.reuse, R166, R8 ;  /* 0x000000a6a008723c */ /* 0x040ff00000001808 */
[C---:B--2---:R-:W-:Y:S08]  /*16a70*/  HMMA.16816.F32 R12, R160.reuse, R156, R12 ;  /* 0x0000009ca00c723c */ /* 0x044ff0000000180c */
[C---:B------:R-:W-:Y:S08]  /*16a80*/  HMMA.16816.F32 R16, R160.reuse, R158, R16 ;  /* 0x0000009ea010723c */ /* 0x040ff00000001810 */
[C---:B---3--:R-:W-:Y:S08]  /*16a90*/  HMMA.16816.F32 R20, R160.reuse, R168, R20 ;  /* 0x000000a8a014723c */ /* 0x048ff00000001814 */
[----:B------:R-:W-:Y:S08]  /*16aa0*/  HMMA.16816.F32 R24, R160, R170, R24 ;  /* 0x000000aaa018723c */ /* 0x000ff00000001818 */
[C---:B----4-:R-:W-:Y:S08]  /*16ab0*/  HMMA.16816.F32 R4, R176.reuse, R180, R4 ;  /* 0x000000b4b004723c */ /* 0x050ff00000001804 */
[C---:B------:R-:W-:Y:S08]  /*16ac0*/  HMMA.16816.F32 R8, R176.reuse, R182, R8 ;  /* 0x000000b6b008723c */ /* 0x040ff00000001808 */
[C---:B-----5:R-:W-:Y:S08]  /*16ad0*/  HMMA.16816.F32 R12, R176.reuse, R172, R12 ;  /* 0x000000acb00c723c */ /* 0x060ff0000000180c */
[C---:B------:R-:W-:Y:S08]  /*16ae0*/  HMMA.16816.F32 R16, R176.reuse, R174, R16 ;  /* 0x000000aeb010723c */ /* 0x040ff00000001810 */
[C---:B------:R-:W-:Y:S08]  /*16af0*/  HMMA.16816.F32 R20, R176.reuse, R184, R20 ;  /* 0x000000b8b014723c */ /* 0x040ff00000001814 */
[----:B------:R-:W-:Y:S01]  /*16b00*/  HMMA.16816.F32 R24, R176, R186, R24 ;  /* 0x000000bab018723c */ /* 0x000fe20000001818 */
[----:B------:R-:W-:-:S07]  /*16b10*/  @P0 BRA `(.L_x_1154) ;  /* 0x0000041000000947 */ /* 0x000fce0003800000 */
[----:B------:R-:W-:Y:S01]  /*16b20*/  IADD3 R158, -R228, 0x30, RZ ;  /* 0x00000030e49e7810 */ /* 0x000fe20007ffe1ff */
[----:B------:R-:W-:Y:S01]  /*16b30*/  UIADD3 UR13, UR12, -0x1, URZ ;  /* 0xffffffff0c0d7890 */ /* 0x000fe2000fffe03f */
[----:B------:R-:W-:Y:S01]  /*16b40*/  IADD3 R157, R220, 0x40, RZ ;  /* 0x00000040dc9d7810 */ /* 0x000fe20007ffe0ff */
[----:B------:R-:W-:Y:S01]  /*16b50*/  ULDC.64 UR4, c[0x0][0x1e0] ;  /* 0x0000780000047ab9 */ /* 0x000fe20000000a00 */
[----:B------:R-:W-:Y:S01]  /*16b60*/  ISETP.GE.AND P1, PT, R158, 0x1, PT ;  /* 0x000000019e00780c */ /* 0x000fe20003f26270 */
[----:B------:R-:W-:Y:S01]  /*16b70*/  USHF.R.S32.HI UR11, URZ, 0x1f, UR13 ;  /* 0x0000001f3f0b7899 */ /* 0x000fe2000801140d */
[C---:B------:R-:W-:Y:S01]  /*16b80*/  IADD3 R156, R220.reuse, 0x80, RZ ;  /* 0x00000080dc9c7810 */ /* 0x040fe20007ffe0ff */
[----:B------:R-:W-:Y:S02]  /*16b90*/  UIMAD.WIDE.U32 UR18, UR13, UR4, URZ ;  /* 0x000000040d1272a5 */ /* 0x000fe4000f8e003f */
[----:B------:R-:W-:Y:S04]  /*16ba0*/  UIMAD UR11, UR11, UR4, URZ ;  /* 0x000000040b0b72a4 */ /* 0x000fe8000f8e023f */
[----:B------:R-:W-:Y:S04]  /*16bb0*/  UIMAD UR11, UR13, UR5, UR11 ;  /* 0x000000050d0b72a4 */ /* 0x000fe8000f8e020b */
[----:B------:R-:W-:Y:S02]  /*16bc0*/  UIADD3 UR11, UR19, UR11, URZ ;  /* 0x0000000b130b7290 */ /* 0x000fe4000fffe03f */
[----:B------:R-:W-:Y:S02]  /*16bd0*/  UIMAD.WIDE.U32 UR18, UR18, 0x30, URZ ;  /* 0x00000030121278a5 */ /* 0x000fe4000f8e003f */
[----:B------:R-:W-:Y:S04]  /*16be0*/  UIMAD UR4, UR11, 0x30, URZ ;  /* 0x000000300b0478a4 */ /* 0x000fe8000f8e023f */
[----:B------:R-:W-:Y:S01]  /*16bf0*/  @P1 IADD3 R164, P0, R220, UR18, RZ ;  /* 0x00000012dca41c10 */ /* 0x000fe2000ff1e0ff */
[----:B------:R-:W-:Y:S06]  /*16c00*/  UIADD3 UR4, UR19, UR4, URZ ;  /* 0x0000000413047290 */ /* 0x000fec000fffe03f */
[----:B------:R-:W-:Y:S02]  /*16c10*/  @P1 IADD3.X R161, R227, UR4, RZ, P0, !PT ;  /* 0x00000004e3a11c10 */ /* 0x000fe400087fe4ff */
[----:B------:R-:W-:Y:S04]  /*16c20*/  @P1 IADD3 R162, P0, R157, UR18, RZ ;  /* 0x000000129da21c10 */ /* 0x000fe8000ff1e0ff */
[----:B------:R-:W-:Y:S02]  /*16c30*/  @P1 IADD3.X R3, R190, UR4, RZ, P0, !PT ;  /* 0x00000004be031c10 */ /* 0x000fe400087fe4ff */
[----:B------:R-:W-:Y:S04]  /*16c40*/  @P1 IADD3 R160, P0, R156, UR18, RZ ;  /* 0x000000129ca01c10 */ /* 0x000fe8000ff1e0ff */
[----:B------:R-:W-:Y:S02]  /*16c50*/  @P1 IADD3.X R159, R189, UR4, RZ, P0, !PT ;  /* 0x00000004bd9f1c10 */ /* 0x000fe400087fe4ff */
[C---:B------:R-:W-:Y:S04]  /*16c60*/  @P1 LEA R166, P0, R164.reuse, c[0x0][0x1c8], 0x1 ;  /* 0x00007200a4a61a11 */ /* 0x040fe800078008ff */
[----:B------:R-:W-:Y:S02]  /*16c70*/  @P1 LEA.HI.X R167, R164, c[0x0][0x1cc], R161, 0x1, P0 ;  /* 0x00007300a4a71a11 */ /* 0x000fe400000f0ca1 */
[C---:B------:R-:W-:Y:S04]  /*16c80*/  @P1 LEA R164, P0, R162.reuse, c[0x0][0x1c8], 0x1 ;  /* 0x00007200a2a41a11 */ /* 0x040fe800078008ff */
[----:B------:R-:W-:Y:S02]  /*16c90*/  @P1 LEA.HI.X R165, R162, c[0x0][0x1cc], R3, 0x1, P0 ;  /* 0x00007300a2a51a11 */ /* 0x000fe400000f0c03 */
[----:B------:R-:W-:Y:S02]  /*16ca0*/  @P1 LEA R162, P0, R160, c[0x0][0x1c8], 0x1 ;  /* 0x00007200a0a21a11 */ /* 0x000fe400078008ff */
[----:B------:R-:W-:Y:S02]  /*16cb0*/  IADD3 R3, R220, 0xc0, RZ ;  /* 0x000000c0dc037810 */ /* 0x000fe40007ffe0ff */
[----:B------:R-:W-:Y:S02]  /*16cc0*/  @P1 LEA.HI.X R163, R160, c[0x0][0x1cc], R159, 0x1, P0 ;  /* 0x00007300a0a31a11 */ /* 0x000fe400000f0c9f */
[----:B------:R-:W-:Y:S04]  /*16cd0*/  @P1 IADD3 R160, P0, R3, UR18, RZ ;  /* 0x0000001203a01c10 */ /* 0x000fe8000ff1e0ff */
[----:B------:R-:W-:Y:S02]  /*16ce0*/  @P1 IADD3.X R159, R188, UR4, RZ, P0, !PT ;  /* 0x00000004bc9f1c10 */ /* 0x000fe400087fe4ff */
[C---:B------:R-:W-:Y:S04]  /*16cf0*/  @P1 LEA R168, P0, R160.reuse, c[0x0][0x1c8], 0x1 ;  /* 0x00007200a0a81a11 */ /* 0x040fe800078008ff */
[----:B------:R-:W-:Y:S02]  /*16d00*/  @P1 LEA.HI.X R169, R160, c[0x0][0x1cc], R159, 0x1, P0 ;  /* 0x00007300a0a91a11 */ /* 0x000fe400000f0c9f */
[----:B------:R-:W-:Y:S11]  /*16d10*/  ISETP.GE.AND P0, PT, R158, 0x21, PT ;  /* 0x000000219e00780c */ /* 0x000ff60003f06270 */
[----:B------:R-:W-:Y:S02]  /*16d20*/  @!UPT UIADD3 URZ, URZ, URZ, URZ ;  /* 0x0000003f3f3ff290 */ /* 0x000fe4000fffe03f */
[----:B------:R-:W-:Y:S05]  /*16d30*/  VOTEU.ANY UP0, P0 ;  /* 0x00000000003f7886 */ /* 0x000fea0000000100 */
[----:B------:R-:W-:Y:S04]  /*16d40*/  @UP0 UIADD3 UR18, UP1, UR9, UR18, URZ ;  /* 0x0000001209120290 */ /* 0x000fe8000ff3e03f */
[----:B------:R-:W-:Y:S02]  /*16d50*/  @UP0 UIADD3.X UR4, UR4, UR8, URZ, UP1, !UPT ;  /* 0x0000000804040290 */ /* 0x000fe40008ffe43f */
[----:B------:R-:W-:Y:S04]  /*16d60*/  @P0 IADD3 R159, P2, R220, UR18, RZ ;  /* 0x00000012dc9f0c10 */ /* 0x000fe8000ff5e0ff */
[----:B------:R-:W-:Y:S02]  /*16d70*/  @P0 IADD3.X R158, R227, UR4, RZ, P2, !PT ;  /* 0x00000004e39e0c10 */ /* 0x000fe400097fe4ff */
[C---:B------:R-:W-:Y:S04]  /*16d80*/  @P0 LEA R160, P2, R159.reuse, c[0x0][0x1c8], 0x1 ;  /* 0x000072009fa00a11 */ /* 0x040fe800078408ff */
[----:B------:R-:W-:Y:S02]  /*16d90*/  @P0 LEA.HI.X R161, R159, c[0x0][0x1cc], R158, 0x1, P2 ;  /* 0x000073009fa10a11 */ /* 0x000fe400010f0c9e */
        /* <DEDUP_REMOVED lines=12> */
[----:B------:R-:W-:Y:S11]  /*16e60*/  LOP3.LUT P2, RZ, R215, 0x1, RZ, 0xc0, !PT ;  /* 0x00000001d7ff7812 */ /* 0x000ff6000784c0ff */
[----:B------:R-:W-:Y:S02]  /*16e70*/  @!UPT UIADD3 URZ, URZ, URZ, URZ ;  /* 0x0000003f3f3ff290 */ /* 0x000fe4000fffe03f */
[----:B------:R-:W-:Y:S01]  /*16e80*/  @!PT LDS RZ, [RZ] ;  /* 0x00000000fffff984 */ /* 0x000fe20000000800 */
[----:B------:R-:W-:Y:S01]  /*16e90*/  @!PT LDS RZ, [RZ] ;  /* 0x00000000fffff984 */ /* 0x000fe20000000800 */
[----:B------:R-:W-:Y:S01]  /*16ea0*/  @!PT LDS RZ, [RZ] ;  /* 0x00000000fffff984 */ /* 0x000fe20000000800 */
[----:B------:R1:W-:Y:S05]  /*16eb0*/  @P1 LDGSTS.E.BYPASS.LTC128B.128 [R218+0xa080], [R166.64], !P2 ;  /* 0x0a080000a6da1fae */ /* 0x0003ea000d101d5e */
[----:B------:R1:W-:Y:S05]  /*16ec0*/  @P1 LDGSTS.E.BYPASS.LTC128B.128 [R218+0xb880], [R164.64], !P6 ;  /* 0x0b880000a4da1fae */ /* 0x0003ea000f101d5e */
[----:B------:R1:W-:Y:S05]  /*16ed0*/  @P1 LDGSTS.E.BYPASS.LTC128B.128 [R218+0xd080], [R162.64], !P5 ;  /* 0x0d080000a2da1fae */ /* 0x0003ea000e901d5e */
[----:B------:R1:W-:Y:S05]  /*16ee0*/  @P1 LDGSTS.E.BYPASS.LTC128B.128 [R218+0xe880], [R168.64], !P4 ;  /* 0x0e880000a8da1fae */ /* 0x0003ea000e101d5e */
[----:B------:R1:W-:Y:S05]  /*16ef0*/  @P0 LDGSTS.E.BYPASS.LTC128B.128 [R218+0xb080], [R160.64], !P2 ;  /* 0x0b080000a0da0fae */ /* 0x0003ea000d101d5e */
[----:B------:R1:W-:Y:S05]  /*16f00*/  @P0 LDGSTS.E.BYPASS.LTC128B.128 [R218+0xc880], [R170.64], !P6 ;  /* 0x0c880000aada0fae */ /* 0x0003ea000f101d5e */
[----:B------:R1:W-:Y:S05]  /*16f10*/  @P0 LDGSTS.E.BYPASS.LTC128B.128 [R218+0xe080], [R158.64], !P5 ;  /* 0x0e0800009eda0fae */ /* 0x0003ea000e901d5e */
[----:B------:R1:W-:Y:S02]  /*16f20*/  @P0 LDGSTS.E.BYPASS.LTC128B.128 [R218+0xf880], [R172.64], !P4 ;  /* 0x0f880000acda0fae */ /* 0x0003e4000e101d5e */
.L_x_1154:
[----:B------:R-:W-:Y:S01]  /*16f30*/  UISETP.NE.AND UP1, UPT, UR26, URZ, UPT ;  /* 0x0000003f1a00728c */ /* 0x000fe2000bf25270 */
[----:B------:R-:W0:Y:S01]  /*16f40*/  LDGDEPBAR ;  /* 0x00000000000079af */ /* 0x000e220000000000 */
[----:B-1----:R-:W-:Y:S01]  /*16f50*/  IMAD.MOV.U32 R163, RZ, RZ, R219 ;  /* 0x000000ffffa37224 */ /* 0x002fe200078e00db */
[----:B------:R-:W-:Y:S02]  /*16f60*/  UIMAD UR4, UR12, -0x30, URZ ;  /* 0xffffffd00c0478a4 */ /* 0x000fe4000f8e023f */
[----:B------:R-:W-:Y:S01]  /*16f70*/  UISETP.NE.AND UP0, UPT, UR25, URZ, UPT ;  /* 0x0000003f1900728c */ /* 0x000fe2000bf05270 */
[----:B------:R-:W-:Y:S02]  /*16f80*/  PLOP3.LUT P1, PT, PT, PT, UP1, 0x80, 0x0 ;  /* 0x000000000000781c */ /* 0x000fe40003f2f018 */
[----:B------:R-:W-:Y:S01]  /*16f90*/  PLOP3.LUT P0, PT, PT, PT, UP1, 0x80, 0x0 ;  /* 0x000000000000781c */ /* 0x000fe20003f0f018 */
[----:B------:R-:W-:Y:S05]  /*16fa0*/  IMAD.U32 R157, RZ, RZ, UR4 ;  /* 0x00000004ff9d7e24 */ /* 0x000fea000f8e00ff */
[C---:B------:R-:W-:Y:S05]  /*16fb0*/  IADD3 R156, -R224.reuse, 0x1, R157 ;  /* 0x00000001e09c7810 */ /* 0x040fea0007ffe19d */
[----:B------:R-:W-:Y:S05]  /*16fc0*/  @P1 IMAD.HI.U32 R3, R219, c[0x0][0x2c8], RZ ;  /* 0x0000b200db031a27 */ /* 0x000fea00078e00ff */
[----:B------:R-:W-:Y:S01]  /*16fd0*/  @P0 SHF.R.U32.HI R163, RZ, c[0x0][0x2cc], R3 ;  /* 0x0000b300ffa30a19 */ /* 0x000fe20000011603 */
[----:B------:R-:W-:Y:S01]  /*16fe0*/  IMAD.U32 R3, RZ, RZ, UR23 ;  /* 0x00000017ff037e24 */ /* 0x000fe2000f8e00ff */
[----:B------:R-:W-:Y:S03]  /*16ff0*/  PLOP3.LUT P0, PT, PT, PT, UP0, 0x40, 0x0 ;  /* 0x000000000000781c */ /* 0x000fe60003f0e808 */
[----:B------:R-:W1:Y:S01]  /*17000*/  SHFL.IDX PT, R159, R163, RZ, 0x1c1f ;  /* 0x001c1fffa39f7589 */ /* 0x000e6200000e0000 */
[----:B------:R-:W-:Y:S04]  /*17010*/  IADD3 R3, -R3, UR15, R156 ;  /* 0x0000000f03037c10 */ /* 0x000fe8000fffe19c */
[C---:B------:R-:W-:Y:S02]  /*17020*/  IADD3 R157, R3.reuse, c[0x0][0x328], RZ ;  /* 0x0000ca00039d7a10 */ /* 0x040fe40007ffe0ff */
[----:B------:R-:W-:Y:S02]  /*17030*/  IADD3 R156, R3, UR7, RZ ;  /* 0x00000007039c7c10 */ /* 0x000fe4000fffe0ff */
[----:B------:R-:W-:Y:S01]  /*17040*/  IADD3 R3, -R224, UR4, RZ ;  /* 0x00000004e0037c10 */ /* 0x000fe2000fffe1ff */
        /* <DEDUP_REMOVED lines=17> */
.L_x_1157:
[----:B------:R-:W-:Y:S04]  /*17160*/  MOV R158, c[0x0][0x32c] ;  /* 0x0000cb00009e7a02 */ /* 0x000fe80000000f00 */
[----:B------:R-:W-:Y:S11]  /*17170*/  ISETP.NE.AND P0, PT, R158, 0x1, PT ;  /* 0x000000019e00780c */ /* 0x000ff60003f05270 */
[----:B------:R-:W-:Y:S02]  /*17180*/  @!UPT UIADD3 URZ, URZ, URZ, URZ ;  /* 0x0000003f3f3ff290 */ /* 0x000fe4000fffe03f */
[----:B------:R-:W-:Y:S05]  /*17190*/  @P0 IMAD.HI.U32 R158, R160, c[0x0][0x330], RZ ;  /* 0x0000cc00a09e0a27 */ /* 0x000fea00078e00ff */
[----:B------:R-:W-:Y:S02]  /*171a0*/  @P0 SHF.R.U32.HI R160, RZ, c[0x0][0x334], R158 ;  /* 0x0000cd00ffa00a19 */ /* 0x000fe4000001169e */
.L_x_1158:
[----:B------:R-:W-:Y:S05]  /*171b0*/  BSYNC B0 ;  /* 0x0000000000007941 */ /* 0x000fea0003800000 */
.L_x_1156:
[----:B------:R-:W-:Y:S05]  /*171c0*/  IMAD R160, R160, c[0x0][0x32c], R3 ;  /* 0x0000cb00a0a07a24 */ /* 0x000fea00078e0203 */
[----:B------:R-:W-:Y:S02]  /*171d0*/  IADD3 R159, R160, c[0x0][0x32c], RZ ;  /* 0x0000cb00a09f7a10 */ /* 0x000fe40007ffe0ff */
[----:B------:R-:W-:Y:S02]  /*171e0*/  IMNMX R161, R161, R160, !PT ;  /* 0x000000a0a1a17217 */ /* 0x000fe40007800200 */
[----:B------:R-:W-:Y:S02]  /*171f0*/  IMNMX R162, R162, R159, PT ;  /* 0x0000009fa2a27217 */ /* 0x000fe40003800200 */
.L_x_1155:
        /* <DEDUP_REMOVED lines=47> */
[C---:B------:R-:W-:Y:S01]  /*174f0*/  ISETP.GT.AND P1, PT, R161.reuse, 0x18, P1 ;  /* 0x00000018a100780c */ /* 0x040fe20000f24270 */
[----:B------:R-:W-:Y:S01]  /*17500*/  IMAD.IADD R156, R156, 0x1, R4 ;  /* 0x000000019c9c7824 */ /* 0x000fe200078e0204 */
        /* <DEDUP_REMOVED lines=38> */
.L_x_1161:
[----:B------:R-:W-:Y:S04]  /*17770*/  MOV R4, c[0x0][0x32c] ;  /* 0x0000cb0000047a02 */ /* 0x000fe80000000f00 */
[----:B------:R-:W-:Y:S11]  /*17780*/  ISETP.NE.AND P0, PT, R4, 0x1, PT ;  /* 0x000000010400780c */ /* 0x000ff60003f05270 */
[----:B------:R-:W-:Y:S02]  /*17790*/  @!UPT UIADD3 URZ, URZ, URZ, URZ ;  /* 0x0000003f3f3ff290 */ /* 0x000fe4000fffe03f */
[----:B------:R-:W-:Y:S05]  /*177a0*/  @P0 IMAD.HI.U32 R4, R12, c[0x0][0x330], RZ ;  /* 0x0000cc000c040a27 */ /* 0x000fea00078e00ff */
[----:B------:R-:W-:Y:S02]  /*177b0*/  @P0 SHF.R.U32.HI R12, RZ, c[0x0][0x334], R4 ;  /* 0x0000cd00ff0c0a19 */ /* 0x000fe40000011604 */
.L_x_1162:
[----:B------:R-:W-:Y:S05]  /*177c0*/  BSYNC B0 ;  /* 0x0000000000007941 */ /* 0x000fea0003800000 */
.L_x_1160:
[----:B------:R-:W-:Y:S05]  /*177d0*/  IMAD R3, R12, c[0x0][0x32c], R3 ;  /* 0x0000cb000c037a24 */ /* 0x000fea00078e0203 */
[----:B------:R-:W-:Y:S02]  /*177e0*/  IADD3 R4, R3, c[0x0][0x32c], RZ ;  /* 0x0000cb0003047a10 */ /* 0x000fe40007ffe0ff */
[----:B------:R-:W-:Y:S02]  /*177f0*/  IMNMX R156, R156, R3, !PT ;  /* 0x000000039c9c7217 */ /* 0x000fe40007800200 */
[----:B------:R-:W-:Y:S02]  /*17800*/  IMNMX R157, R157, R4, PT ;  /* 0x000000049d9d7217 */ /* 0x000fe40003800200 */
.L_x_1159:
[----:B------:R-:W-:Y:S01]  /*17810*/  UP2UR UR4, UPR, URZ, 0x10 ;  /* 0x000000103f047883 */ /* 0x000fe20008000000 */
[----:B------:R-:W-:Y:S01]  /*17820*/  FMNMX.FTZ R3, R159, R2, !PT ;  /* 0x000000029f037209 */ /* 0x000fe20007810000 */
[----:B------:R-:W-:Y:S01]  /*17830*/  UISETP.NE.AND UP4, UPT, UR16, URZ, UPT ;  /* 0x0000003f1000728c */ /* 0x000fe2000bf85270 */
[----:B------:R-:W-:Y:S01]  /*17840*/  LDSM.16.MT88.4 R172, [R208+0x7880] ;  /* 0x00788000d0ac783b */ /* 0x000fe20000004200 */
[----:B------:R-:W-:Y:S01]  /*17850*/  UP2UR UR16, UPR, URZ, 0x8 ;  /* 0x000000083f107883 */ /* 0x000fe20008000000 */
[----:B------:R-:W-:Y:S01]  /*17860*/  FMNMX.FTZ R3, R160, R3, !PT ;  /* 0x00000003a0037209 */ /* 0x000fe20007810000 */
[----:B------:R-:W-:Y:S02]  /*17870*/  UISETP.NE.AND UP3, UPT, UR14, URZ, UPT ;  /* 0x0000003f0e00728c */ /* 0x000fe4000bf65270 */
        /* <DEDUP_REMOVED lines=16> */
[----:B------:R-:W-:Y:S01]  /*17980*/  FMNMX.FTZ R3, R8, R3, !PT ;  /* 0x0000000308037209 */ /* 0x000fe20007810000 */
[----:B------:R-:W-:Y:S01]  /*17990*/  UISETP.NE.AND UP2, UPT, UR14, URZ, UPT ;  /* 0x0000003f0e00728c */ /* 0x000fe2000bf45270 */
[----:B------:R-:W-:Y:S02]  /*179a0*/  ISETP.LT.OR P0, PT, R157, 0x2, P0 ;  /* 0x000000029d00780c */ /* 0x000fe40000701670 */
[----:B------:R-:W-:Y:S01]  /*179b0*/  PLOP3.LUT P2, PT, PT, PT, UP1, 0x40, 0x0 ;  /* 0x000000000000781c */ /* 0x000fe20003f4e818 */
[----:B------:R-:W-:Y:S01]  /*179c0*/  UISETP.NE.AND UP1, UPT, UR13, URZ, UPT ;  /* 0x0000003f0d00728c */ /* 0x000fe2000bf25270 */
[----:B------:R-:W-:Y:S02]  /*179d0*/  FSEL R13, R7, -INF , !P0 ;  /* 0xff800000070d7808 */ /* 0x000fe40004000000 */
[----:B------:R-:W-:Y:S02]  /*179e0*/  ISETP.GT.AND P0, PT, R156, 0x8, P1 ;  /* 0x000000089c00780c */ /* 0x000fe40000f04270 */
[----:B------:R-:W-:Y:S02]  /*179f0*/  FMNMX.FTZ R3, R170, R3, !PT ;  /* 0x00000003aa037209 */ /* 0x000fe40007810000 */
[C---:B------:R-:W-:Y:S02]  /*17a00*/  ISETP.LT.OR P0, PT, R157.reuse, 0x9, P0 ;  /* 0x000000099d00780c */ /* 0x040fe40000701670 */
[----:B------:R-:W-:Y:S02]  /*17a10*/  FMNMX.FTZ R3, R168, R3, !PT ;  /* 0x00000003a8037209 */ /* 0x000fe40007810000 */
[----:B------:R-:W-:Y:S02]  /*17a20*/  FSEL R9, R10, -INF , !P0 ;  /* 0xff8000000a097808 */ /* 0x000fe40004000000 */
[----:B------:R-:W-:Y:S02]  /*17a30*/  ISETP.GT.AND P0, PT, R156, 0x9, P2 ;  /* 0x000000099c00780c */ /* 0x000fe40001704270 */
[----:B------:R-:W-:Y:S01]  /*17a40*/  PLOP3.LUT P1, PT, PT, PT, UP0, 0x40, 0x0 ;  /* 0x000000000000781c */ /* 0x000fe20003f2e808 */
[----:B------:R-:W-:Y:S01]  /*17a50*/  UISETP.NE.AND UP0, UPT, UR11, URZ, UPT ;  /* 0x0000003f0b00728c */ /* 0x000fe2000bf05270 */
[----:B------:R-:W-:Y:S02]  /*17a60*/  ISETP.LT.OR P0, PT, R157, 0xa, P0 ;  /* 0x0000000a9d00780c */ /* 0x000fe40000701670 */
[----:B------:R-:W-:Y:S02]  /*17a70*/  FMNMX.FTZ R3, R166, R3, !PT ;  /* 0x00000003a6037209 */ /* 0x000fe40007810000 */
[----:B------:R-:W-:Y:S02]  /*17a80*/  FSEL R11, R11, -INF , !P0 ;  /* 0xff8000000b0b7808 */ /* 0x000fe40004000000 */
[----:B------:R-:W-:Y:S02]  /*17a90*/  ISETP.GT.AND P0, PT, R156, 0x10, P1 ;  /* 0x000000109c00780c */ /* 0x000fe40000f04270 */
[----:B------:R-:W-:Y:S02]  /*17aa0*/  FMNMX.FTZ R3, R164, R3, !PT ;  /* 0x00000003a4037209 */ /* 0x000fe40007810000 */
[----:B------:R-:W-:Y:S02]  /*17ab0*/  ISETP.LT.OR P0, PT, R157, 0x11, P0 ;  /* 0x000000119d00780c */ /* 0x000fe40000701670 */
[----:B------:R-:W-:Y:S02]  /*17ac0*/  PLOP3.LUT P2, PT, PT, PT, UP6, 0x40, 0x0 ;  /* 0x000000000000781c */ /* 0x000fe40003f4e868 */
[----:B------:R-:W-:Y:S02]  /*17ad0*/  FMNMX.FTZ R4, R232, R3, !PT ;  /* 0x00000003e8047209 */ /* 0x000fe40007810000 */
[----:B------:R-:W-:Y:S02]  /*17ae0*/  FSEL R171, R14, -INF , !P0 ;  /* 0xff8000000eab7808 */ /* 0x000fe40004000000 */
[----:B------:R-:W-:Y:S02]  /*17af0*/  ISETP.GT.AND P0, PT, R156, 0x11, P2 ;  /* 0x000000119c00780c */ /* 0x000fe40001704270 */
[----:B------:R-:W-:Y:S02]  /*17b00*/  FMNMX.FTZ R5, R231, R4, !PT ;  /* 0x00000004e7057209 */ /* 0x000fe40007810000 */
[----:B------:R-:W-:Y:S02]  /*17b10*/  ISETP.LT.OR P0, PT, R157, 0x12, P0 ;  /* 0x000000129d00780c */ /* 0x000fe40000701670 */
[----:B------:R-:W-:Y:S02]  /*17b20*/  FMNMX.FTZ R4, R17, R0, !PT ;  /* 0x0000000011047209 */ /* 0x000fe40007810000 */
[----:B------:R-:W-:Y:S02]  /*17b30*/  PLOP3.LUT P1, PT, PT, PT, UP5, 0x40, 0x0 ;  /* 0x000000000000781c */ /* 0x000fe40003f2e858 */
[----:B------:R-:W-:Y:S02]  /*17b40*/  FMNMX.FTZ R5, R186, R5, !PT ;  /* 0x00000005ba057209 */ /* 0x000fe40007810000 */
[----:B------:R-:W-:Y:S02]  /*17b50*/  FSEL R169, R15, -INF , !P0 ;  /* 0xff8000000fa97808 */ /* 0x000fe40004000000 */
[----:B------:R-:W-:Y:S02]  /*17b60*/  FMNMX.FTZ R4, R13, R4, !PT ;  /* 0x000000040d047209 */ /* 0x000fe40007810000 */
[----:B------:R-:W-:Y:S02]  /*17b70*/  ISETP.GT.AND P1, PT, R156, 0x18, P1 ;  /* 0x000000189c00780c */ /* 0x000fe40000f24270 */
[----:B------:R-:W-:Y:S02]  /*17b80*/  PLOP3.LUT P0, PT, PT, PT, UP4, 0x40, 0x0 ;  /* 0x000000000000781c */ /* 0x000fe40003f0e848 */
[----:B------:R-:W-:Y:S02]  /*17b90*/  FMNMX.FTZ R3, R184, R5, !PT ;  /* 0x00000005b8037209 */ /* 0x000fe40007810000 */
[----:B------:R-:W-:Y:S02]  /*17ba0*/  ISETP.LT.OR P1, PT, R157, 0x19, P1 ;  /* 0x000000199d00780c */ /* 0x000fe40000f21670 */
[----:B------:R-:W-:Y:S02]  /*17bb0*/  FMNMX.FTZ R6, R9, R4, !PT ;  /* 0x0000000409067209 */ /* 0x000fe40007810000 */
[----:B------:R-:W-:Y:S01]  /*17bc0*/  ISETP.GT.AND P0, PT, R156, 0x19, P0 ;  /* 0x000000199c00780c */ /* 0x000fe20000704270 */
[----:B------:R-:W1:Y:S01]  /*17bd0*/  SHFL.BFLY PT, R4, R3, 0x2, 0x1f ;  /* 0x0c401f0003047f89 */ /* 0x000e6200000e0000 */
[----:B------:R-:W-:Y:S02]  /*17be0*/  FSEL R167, R18, -INF , !P1 ;  /* 0xff80000012a77808 */ /* 0x000fe40004800000 */
[----:B------:R-:W-:Y:S02]  /*17bf0*/  ISETP.LT.OR P0, PT, R157, 0x1a, P0 ;  /* 0x0000001a9d00780c */ /* 0x000fe40000701670 */
[----:B------:R-:W-:Y:S02]  /*17c00*/  FMNMX.FTZ R6, R11, R6, !PT ;  /* 0x000000060b067209 */ /* 0x000fe40007810000 */
[----:B------:R-:W-:Y:S02]  /*17c10*/  PLOP3.LUT P1, PT, PT, PT, UP3, 0x40, 0x0 ;  /* 0x000000000000781c */ /* 0x000fe40003f2e838 */
[----:B------:R-:W-:Y:S02]  /*17c20*/  FSEL R165, R19, -INF , !P0 ;  /* 0xff80000013a57808 */ /* 0x000fe40004000000 */
[----:B------:R-:W-:Y:S02]  /*17c30*/  FMNMX.FTZ R6, R171, R6, !PT ;  /* 0x00000006ab067209 */ /* 0x000fe40007810000 */
[C---:B------:R-:W-:Y:S02]  /*17c40*/  ISETP.GT.AND P1, PT, R156.reuse, 0x20, P1 ;  /* 0x000000209c00780c */ /* 0x040fe40000f24270 */
[----:B------:R-:W-:Y:S02]  /*17c50*/  PLOP3.LUT P0, PT, PT, PT, UP2, 0x40, 0x0 ;  /* 0x000000000000781c */ /* 0x000fe40003f0e828 */
[----:B------:R-:W-:Y:S02]  /*17c60*/  FMNMX.FTZ R6, R169, R6, !PT ;  /* 0x00000006a9067209 */ /* 0x000fe40007810000 */
[----:B------:R-:W-:Y:S02]  /*17c70*/  ISETP.LT.OR P1, PT, R157, 0x21, P1 ;  /* 0x000000219d00780c */ /* 0x000fe40000f21670 */
[----:B------:R-:W-:Y:S02]  /*17c80*/  ISETP.GT.AND P0, PT, R156, 0x21, P0 ;  /* 0x000000219c00780c */ /* 0x000fe40000704270 */
[----:B------:R-:W-:Y:S02]  /*17c90*/  FSEL R187, R22, -INF , !P1 ;  /* 0xff80000016bb7808 */ /* 0x000fe40004800000 */
[----:B------:R-:W-:Y:S02]  /*17ca0*/  FMNMX.FTZ R6, R167, R6, !PT ;  /* 0x00000006a7067209 */ /* 0x000fe40007810000 */
[----:B------:R-:W-:Y:S02]  /*17cb0*/  ISETP.LT.OR P0, PT, R157, 0x22, P0 ;  /* 0x000000229d00780c */ /* 0x000fe40000701670 */
[----:B------:R-:W-:Y:S02]  /*17cc0*/  PLOP3.LUT P1, PT, PT, PT, UP1, 0x40, 0x0 ;  /* 0x000000000000781c */ /* 0x000fe40003f2e818 */
[----:B------:R-:W-:Y:S02]  /*17cd0*/  FSEL R185, R23, -INF , !P0 ;  /* 0xff80000017b97808 */ /* 0x000fe40004000000 */
[----:B------:R-:W-:Y:S01]  /*17ce0*/  FMNMX.FTZ R10, R165, R6, !PT ;  /* 0x00000006a50a7209 */ /* 0x000fe20007810000 */
[----:B------:R-:W-:Y:S01]  /*17cf0*/  LDSM.16.MT88.4 R20, [R206+0x4080] ;  /* 0x00408000ce14783b */ /* 0x000fe20000004200 */
[C---:B------:R-:W-:Y:S02]  /*17d00*/  ISETP.GT.AND P1, PT, R156.reuse, 0x28, P1 ;  /* 0x000000289c00780c */ /* 0x040fe40000f24270 */
[----:B------:R-:W-:Y:S01]  /*17d10*/  PLOP3.LUT P0, PT, PT, PT, UP0, 0x40, 0x0 ;  /* 0x000000000000781c */ /* 0x000fe20003f0e808 */
[----:B------:R-:W-:Y:S01]  /*17d20*/  UISETP.GT.AND UP0, UPT, UR12, UR10, UPT ;  /* 0x0000000a0c00728c */ /* 0x000fe2000bf04270 */
[----:B------:R-:W-:Y:S01]  /*17d30*/  FMNMX.FTZ R10, R187, R10, !PT ;  /* 0x0000000abb0a7209 */ /* 0x000fe20007810000 */
[----:B------:R-:W-:Y:S01]  /*17d40*/  UIADD3 UR12, UR12, -0x1, URZ ;  /* 0xffffffff0c0c7890 */ /* 0x000fe2000fffe03f */
[C---:B------:R-:W-:Y:S02]  /*17d50*/  ISETP.LT.OR P1, PT, R157.reuse, 0x29, P1 ;  /* 0x000000299d00780c */ /* 0x040fe40000f21670 */
        /* <DEDUP_REMOVED lines=12> */
[----:B------:R-:W-:Y:S01]  /*17e20*/  FMUL.FTZ R233, R3, c[0x0][0x2d0] ;  /* 0x0000b40003e97a20 */ /* 0x000fe20000410000 */
[----:B--2---:R-:W-:Y:S04]  /*17e30*/  FMNMX.FTZ R5, R7, R4, !PT ;  /* 0x0000000407057209 */ /* 0x004fe80007810000 */
[----:B------:R-:W-:Y:S02]  /*17e40*/  FSEL R233, R233, RZ, P0 ;  /* 0x000000ffe9e97208 */ /* 0x000fe40000000000 */
[----:B------:R-:W-:Y:S01]  /*17e50*/  FSEL R7, R3, RZ, P0 ;  /* 0x000000ff03077208 */ /* 0x000fe20000000000 */
[----:B------:R-:W1:Y:S02]  /*17e60*/  SHFL.BFLY PT, R156, R5, 0x1, 0x1f ;  /* 0x0c201f00059c7f89 */ /* 0x000e6400000e0000 */
[--C-:B------:R-:W-:Y:S02]  /*17e70*/  FFMA.FTZ R177, R8, c[0x0][0x2d0], -R233.reuse ;  /* 0x0000b40008b17a23 */ /* 0x100fe400000108e9 */
        /* <DEDUP_REMOVED lines=9> */
[----:B------:R-:W-:Y:S01]  /*17f10*/  MUFU.EX2 R176, R176 ;  /* 0x000000b000b07308 */ /* 0x000fe20000000800 */
        /* <DEDUP_REMOVED lines=8> */
[----:B------:R-:W-:Y:S01]  /*17fa0*/  FFMA.FTZ R233, R184, c[0x0][0x2d0], -R233 ;  /* 0x0000b400b8e97a23 */ /* 0x000fe200000108e9 */
[----:B------:R-:W-:Y:S02]  /*17fb0*/  FSEL R5, R156, RZ, P0 ;  /* 0x000000ff9c057208 */ /* 0x000fe40000000000 */
[----:B------:R-:W-:Y:S02]  /*17fc0*/  FSEL R182, R182, RZ, P0 ;  /* 0x000000ffb6b67208 */ /* 0x000fe40000000000 */
[----:B------:R-:W-:Y:S01]  /*17fd0*/  PLOP3.LUT P0, PT, PT, PT, UP0, 0x80, 0x0 ;  /* 0x000000000000781c */ /* 0x000fe20003f0f008 */
[----:B------:R-:W-:Y:S02]  /*17fe0*/  FADD.FTZ R5, -R5, R0 ;  /* 0x0000000005057221 */ /* 0x000fe40000010100 */
[--C-:B------:R-:W-:Y:S01]  /*17ff0*/  FFMA.FTZ R180, R13, c[0x0][0x2d0], -R182.reuse ;  /* 0x0000b4000db47a23 */ /* 0x100fe200000108b6 */
[----:B------:R-:W2:Y:S01]  /*18000*/  MUFU.EX2 R158, R158 ;  /* 0x0000009e009e7308 */ /* 0x000ea20000000800 */
[----:B------:R-:W3:Y:S01]  /*18010*/  LDSM.16.MT88.4 R12, [R208+0x4080] ;  /* 0x00408000d00c783b */ /* 0x000ee20000004200 */
[--C-:B------:R-:W-:Y:S02]  /*18020*/  FFMA.FTZ R181, R17, c[0x0][0x2d0], -R182.reuse ;  /* 0x0000b40011b57a23 */ /* 0x100fe400000108b6 */
[--C-:B------:R-:W-:Y:S02]  /*18030*/  FFMA.FTZ R179, R9, c[0x0][0x2d0], -R182.reuse ;  /* 0x0000b40009b37a23 */ /* 0x100fe400000108b6 */
[--C-:B------:R-:W-:Y:S02]  /*18040*/  FFMA.FTZ R178, R11, c[0x0][0x2d0], -R182.reuse ;  /* 0x0000b4000bb27a23 */ /* 0x100fe400000108b6 */
[----:B------:R-:W-:Y:S02]  /*18050*/  FMUL.FTZ R0, R5, c[0x0][0x2d0] ;  /* 0x0000b40005007a20 */ /* 0x000fe40000410000 */
[----:B------:R-:W4:Y:S01]  /*18060*/  MUFU.EX2 R2, R4 ;  /* 0x0000000400027308 */ /* 0x000f220000000800 */
[--C-:B------:R-:W-:Y:S02]  /*18070*/  FFMA.FTZ R238, R171, c[0x0][0x2d0], -R182.reuse ;  /* 0x0000b400abee7a23 */ /* 0x100fe400000108b6 */
[--C-:B------:R-:W-:Y:S01]  /*18080*/  FFMA.FTZ R239, R169, c[0x0][0x2d0], -R182.reuse ;  /* 0x0000b400a9ef7a23 */ /* 0x100fe200000108b6 */
[----:B-1----:R-:W-:Y:S01]  /*18090*/  F2FP.PACK_AB R160, R159, R176 ;  /* 0x000000b09fa0723e */ /* 0x002fe200000000ff */
[----:B------:R-:W-:Y:S01]  /*180a0*/  LDSM.16.MT88.4 R168, [R204+0x6080] ;  /* 0x00608000cca8783b */ /* 0x000fe20000004200 */
[--C-:B------:R-:W-:Y:S02]  /*180b0*/  FFMA.FTZ R241, R167, c[0x0][0x2d0], -R182.reuse ;  /* 0x0000b400a7f17a23 */ /* 0x100fe400000108b6 */
[--C-:B------:R-:W-:Y:S02]  /*180c0*/  FFMA.FTZ R240, R165, c[0x0][0x2d0], -R182.reuse ;  /* 0x0000b400a5f07a23 */ /* 0x100fe400000108b6 */
[----:B------:R-:W-:Y:S01]  /*180d0*/  MUFU.EX2 R181, R181 ;  /* 0x000000b500b57308 */ /* 0x000fe20000000800 */
[--C-:B------:R-:W-:Y:S02]  /*180e0*/  FFMA.FTZ R184, R187, c[0x0][0x2d0], -R182.reuse ;  /* 0x0000b400bbb87a23 */ /* 0x100fe400000108b6 */
[----:B------:R-:W-:Y:S01]  /*180f0*/  LDSM.16.MT88.4 R164, [R205+0x6080] ;  /* 0x00608000cda4783b */ /* 0x000fe20000004200 */
[----:B--2---:R-:W-:Y:S01]  /*18100*/  F2FP.PACK_AB R162, R177, R158 ;  /* 0x0000009eb1a2723e */ /* 0x004fe200000000ff */
[--C-:B------:R-:W-:Y:S02]  /*18110*/  FFMA.FTZ R185, R185, c[0x0][0x2d0], -R182.reuse ;  /* 0x0000b400b9b97a23 */ /* 0x100fe400000108b6 */
[--C-:B------:R-:W-:Y:S02]  /*18120*/  FFMA.FTZ R183, R183, c[0x0][0x2d0], -R182.reuse ;  /* 0x0000b400b7b77a23 */ /* 0x100fe400000108b6 */
[----:B------:R-:W-:Y:S01]  /*18130*/  FFMA.FTZ R182, R157, c[0x0][0x2d0], -R182 ;  /* 0x0000b4009db67a23 */ /* 0x000fe200000108b6 */
[----:B------:R-:W1:Y:S01]  /*18140*/  MUFU.EX2 R180, R180 ;  /* 0x000000b400b47308 */ /* 0x000e620000000800 */
[----:B------:R-:W-:Y:S01]  /*18150*/  MOV R157, R156 ;  /* 0x0000009c009d7202 */ /* 0x000fe20000000f00 */
[C---:B----4-:R-:W-:Y:S02]  /*18160*/  FMUL.FTZ R4, R2.reuse, R152 ;  /* 0x0000009802047220 */ /* 0x050fe40000410000 */
        /* <DEDUP_REMOVED lines=28> */
[----:B------:R-:W2:Y:S01]  /*18330*/  MUFU.EX2 R235, R235 ;  /* 0x000000eb00eb7308 */ /* 0x000ea20000000800 */
[C---:B------:R-:W-:Y:S02]  /*18340*/  FMUL.FTZ R57, R2.reuse, R57 ;  /* 0x0000003902397220 */ /* 0x040fe40000410000 */
[----:B------:R-:W-:Y:S02]  /*18350*/  FMUL.FTZ R60, R2, R60 ;  /* 0x0000003c023c7220 */ /* 0x000fe40000410000 */
[C---:B-1----:R-:W-:Y:S02]  /*18360*/  FMUL.FTZ R6, R0.reuse, R154 ;  /* 0x0000009a00067220 */ /* 0x042fe40000410000 */
[C---:B------:R-:W-:Y:S02]  /*18370*/  FMUL.FTZ R7, R0.reuse, R155 ;  /* 0x0000009b00077220 */ /* 0x040fe40000410000 */
[----:B------:R-:W1:Y:S01]  /*18380*/  LDSM.16.MT88.4 R152, [R205+0x4080] ;  /* 0x00408000cd98783b */ /* 0x000e620000004200 */
[C---:B------:R-:W-:Y:S01]  /*18390*/  FMUL.FTZ R10, R0.reuse, R134 ;  /* 0x00000086000a7220 */ /* 0x040fe20000410000 */
[----:B------:R-:W-:Y:S01]  /*183a0*/  MUFU.EX2 R237, R237 ;  /* 0x000000ed00ed7308 */ /* 0x000fe20000000800 */
[C---:B------:R-:W-:Y:S02]  /*183b0*/  FMUL.FTZ R11, R0.reuse, R135 ;  /* 0x00000087000b7220 */ /* 0x040fe40000410000 */
[C---:B---3--:R-:W-:Y:S03]  /*183c0*/  HMMA.16816.F32 R4, R160.reuse, R12, R4 ;  /* 0x0000000ca004723c */ /* 0x048fe60000001804 */
[----:B------:R-:W3:Y:S02]  /*183d0*/  LDSM.16.MT88.4 R132, [R204+0x4080] ;  /* 0x00408000cc84783b */ /* 0x000ee40000004200 */
[----:B------:R-:W-:Y:S02]  /*183e0*/  FMUL.FTZ R18, R0, R142 ;  /* 0x0000008e00127220 */ /* 0x000fe40000410000 */
[C---:B------:R-:W-:Y:S01]  /*183f0*/  FMUL.FTZ R12, R2.reuse, R136 ;  /* 0x00000088020c7220 */ /* 0x040fe20000410000 */
[C---:B------:R-:W-:Y:S01]  /*18400*/  HMMA.16816.F32 R8, R160.reuse, R14, R8 ;  /* 0x0000000ea008723c */ /* 0x040fe20000001808 */
[----:B------:R-:W-:Y:S03]  /*18410*/  MUFU.EX2 R236, R236 ;  /* 0x000000ec00ec7308 */ /* 0x000fe60000000800 */
[----:B------:R-:W-:Y:S02]  /*18420*/  FMUL.FTZ R13, R2, R137 ;  /* 0x00000089020d7220 */ /* 0x000fe40000410000 */
[C---:B------:R-:W-:Y:S02]  /*18430*/  FMUL.FTZ R19, R0.reuse, R143 ;  /* 0x0000008f00137220 */ /* 0x040fe40000410000 */
[C---:B------:R-:W-:Y:S01]  /*18440*/  FMUL.FTZ R14, R0.reuse, R138 ;  /* 0x0000008a000e7220 */ /* 0x040fe20000410000 */
[----:B------:R-:W-:Y:S02]  /*18450*/  LDSM.16.MT88.4 R140, [R206+0x5880] ;  /* 0x00588000ce8c783b */ /* 0x000fe40000004200 */
[----:B------:R-:W-:Y:S01]  /*18460*/  MUFU.EX2 R238, R238 ;  /* 0x000000ee00ee7308 */ /* 0x000fe20000000800 */
[C---:B------:R-:W-:Y:S02]  /*18470*/  FMUL.FTZ R15, R0.reuse, R139 ;  /* 0x0000008b000f7220 */ /* 0x040fe40000410000 */
[C---:B------:R-:W-:Y:S02]  /*18480*/  FMUL.FTZ R26, R0.reuse, R150 ;  /* 0x00000096001a7220 */ /* 0x040fe40000410000 */
[C---:B------:R-:W-:Y:S01]  /*18490*/  FMUL.FTZ R27, R0.reuse, R151 ;  /* 0x00000097001b7220 */ /* 0x040fe20000410000 */
[----:B------:R-:W4:Y:S01]  /*184a0*/  LDSM.16.MT88.4 R136, [R208+0x5880] ;  /* 0x00588000d088783b */ /* 0x000f220000004200 */
[C---:B------:R-:W-:Y:S01]  /*184b0*/  FMUL.FTZ R30, R0.reuse, R30 ;  /* 0x0000001e001e7220 */ /* 0x040fe20000410000 */
[C---:B------:R-:W-:Y:S02]  /*184c0*/  HMMA.16816.F32 R12, R160.reuse, R20, R12 ;  /* 0x00000014a00c723c */ /* 0x040fe4000000180c */
[----:B------:R-:W5:Y:S01]  /*184d0*/  MUFU.EX2 R239, R239 ;  /* 0x000000ef00ef7308 */ /* 0x000f620000000800 */
[C---:B------:R-:W-:Y:S02]  /*184e0*/  FMUL.FTZ R31, R0.reuse, R31 ;  /* 0x0000001f001f7220 */ /* 0x040fe40000410000 */
[----:B------:R-:W-:Y:S01]  /*184f0*/  FMUL.FTZ R34, R0, R34 ;  /* 0x0000002200227220 */ /* 0x000fe20000410000 */
[----:B------:R-:W-:Y:S01]  /*18500*/  LDSM.16.MT88.4 R148, [R204+0x4880] ;  /* 0x00488000cc94783b */ /* 0x000fe20000004200 */
[C---:B------:R-:W-:Y:S01]  /*18510*/  FMUL.FTZ R20, R2.reuse, R144 ;  /* 0x0000009002147220 */ /* 0x040fe20000410000 */
[C---:B------:R-:W-:Y:S04]  /*18520*/  HMMA.16816.F32 R16, R160.reuse, R22, R16 ;  /* 0x00000016a010723c */ /* 0x040fe80000001810 */
[----:B------:R-:W-:Y:S01]  /*18530*/  FMUL.FTZ R21, R2, R145 ;  /* 0x0000009102157220 */ /* 0x000fe20000410000 */
[----:B------:R-:W-:Y:S01]  /*18540*/  MUFU.EX2 R241, R241 ;  /* 0x000000f100f17308 */ /* 0x000fe20000000800 */
[C---:B------:R-:W-:Y:S02]  /*18550*/  FMUL.FTZ R35, R0.reuse, R35 ;  /* 0x0000002300237220 */ /* 0x040fe40000410000 */
[C---:B------:R-:W-:Y:S04]  /*18560*/  FMUL.FTZ R22, R0.reuse, R146 ;  /* 0x0000009200167220 */ /* 0x040fe80000410000 */
[C---:B------:R-:W-:Y:S02]  /*18570*/  FMUL.FTZ R23, R0.reuse, R147 ;  /* 0x0000009300177220 */ /* 0x040fe40000410000 */
[----:B------:R-:W-:Y:S01]  /*18580*/  LDSM.16.MT88.4 R144, [R205+0x4880] ;  /* 0x00488000cd90783b */ /* 0x000fe20000004200 */
[C---:B------:R-:W-:Y:S01]  /*18590*/  FMUL.FTZ R38, R0.reuse, R38 ;  /* 0x0000002600267220 */ /* 0x040fe20000410000 */
[----:B------:R-:W2:Y:S01]  /*185a0*/  MUFU.EX2 R240, R240 ;  /* 0x000000f000f07308 */ /* 0x000ea20000000800 */
[C---:B------:R-:W-:Y:S02]  /*185b0*/  FMUL.FTZ R39, R0.reuse, R39 ;  /* 0x0000002700277220 */ /* 0x040fe40000410000 */
[C---:B-1----:R-:W-:Y:S03]  /*185c0*/  HMMA.16816.F32 R20, R160.reuse, R152, R20 ;  /* 0x00000098a014723c */ /* 0x042fe60000001814 */
[C---:B------:R-:W-:Y:S02]  /*185d0*/  FMUL.FTZ R42, R0.reuse, R42 ;  /* 0x0000002a002a7220 */ /* 0x040fe40000410000 */
[C---:B------:R-:W-:Y:S02]  /*185e0*/  FMUL.FTZ R43, R0.reuse, R43 ;  /* 0x0000002b002b7220 */ /* 0x040fe40000410000 */
[C---:B------:R-:W-:Y:S01]  /*185f0*/  FMUL.FTZ R46, R0.reuse, R46 ;  /* 0x0000002e002e7220 */ /* 0x040fe20000410000 */
[C---:B------:R-:W-:Y:S01]  /*18600*/  HMMA.16816.F32 R24, R160.reuse, R154, R24 ;  /* 0x0000009aa018723c */ /* 0x040fe20000001818 */
[----:B------:R-:W-:Y:S01]  /*18610*/  LDSM.16.MT88.4 R152, [R208+0x6080] ;  /* 0x00608000d098783b */ /* 0x000fe20000004200 */
[----:B------:R-:W-:Y:S02]  /*18620*/  MUFU.EX2 R232, R232 ;  /* 0x000000e800e87308 */ /* 0x000fe40000000800 */
[C---:B------:R-:W-:Y:S02]  /*18630*/  FMUL.FTZ R47, R0.reuse, R47 ;  /* 0x0000002f002f7220 */ /* 0x040fe40000410000 */
[C---:B------:R-:W-:Y:S02]  /*18640*/  FMUL.FTZ R50, R0.reuse, R50 ;  /* 0x0000003200327220 */ /* 0x040fe40000410000 */
[C---:B---3--:R-:W-:Y:S04]  /*18650*/  HMMA.16816.F32 R28, R160.reuse, R132, R28 ;  /* 0x00000084a01c723c */ /* 0x048fe8000000181c */
[C---:B------:R-:W-:Y:S01]  /*18660*/  FMUL.FTZ R51, R0.reuse, R51 ;  /* 0x0000003300337220 */ /* 0x040fe20000410000 */
[----:B------:R-:W1:Y:S01]  /*18670*/  MUFU.EX2 R231, R231 ;  /* 0x000000e700e77308 */ /* 0x000e620000000800 */
[C---:B------:R-:W-:Y:S02]  /*18680*/  FMUL.FTZ R54, R0.reuse, R54 ;  /* 0x0000003600367220 */ /* 0x040fe40000410000 */
[C---:B------:R-:W-:Y:S01]  /*18690*/  HMMA.16816.F32 R32, R160.reuse, R134, R32 ;  /* 0x00000086a020723c */ /* 0x040fe20000001820 */
[----:B------:R-:W3:Y:S03]  /*186a0*/  LDSM.16.MT88.4 R132, [R205+0x5880] ;  /* 0x00588000cd84783b */ /* 0x000ee60000004200 */
[C---:B------:R-:W-:Y:S02]  /*186b0*/  FMUL.FTZ R55, R0.reuse, R55 ;  /* 0x0000003700377220 */ /* 0x040fe40000410000 */
[C---:B------:R-:W-:Y:S01]  /*186c0*/  FMUL.FTZ R58, R0.reuse, R58 ;  /* 0x0000003a003a7220 */ /* 0x040fe20000410000 */
[----:B------:R-:W-:Y:S01]  /*186d0*/  MUFU.EX2 R186, R186 ;  /* 0x000000ba00ba7308 */ /* 0x000fe20000000800 */
[C---:B----4-:R-:W-:Y:S04]  /*186e0*/  HMMA.16816.F32 R36, R160.reuse, R136, R36 ;  /* 0x00000088a024723c */ /* 0x050fe80000001824 */
[----:B------:R-:W-:Y:S02]  /*186f0*/  FMUL.FTZ R59, R0, R59 ;  /* 0x0000003b003b7220 */ /* 0x000fe40000410000 */
[----:B------:R-:W-:Y:S02]  /*18700*/  FMUL.FTZ R61, R2, R61 ;  /* 0x0000003d023d7220 */ /* 0x000fe40000410000 */
[C---:B------:R-:W-:Y:S01]  /*18710*/  HMMA.16816.F32 R40, R160.reuse, R138, R40 ;  /* 0x0000008aa028723c */ /* 0x040fe20000001828 */
[----:B------:R-:W4:Y:S01]  /*18720*/  LDSM.16.MT88.4 R136, [R204+0x5880] ;  /* 0x00588000cc88783b */ /* 0x000f220000004200 */
[----:B------:R-:W-:Y:S02]  /*18730*/  MUFU.EX2 R233, R233 ;  /* 0x000000e900e97308 */ /* 0x000fe40000000800 */
[C---:B------:R-:W-:Y:S02]  /*18740*/  FMUL.FTZ R62, R0.reuse, R62 ;  /* 0x0000003e003e7220 */ /* 0x040fe40000410000 */
[----:B------:R-:W-:Y:S02]  /*18750*/  FMUL.FTZ R63, R0, R63 ;  /* 0x0000003f003f7220 */ /* 0x000fe40000410000 */
[C---:B------:R-:W-:Y:S04]  /*18760*/  HMMA.16816.F32 R44, R160.reuse, R140, R44 ;  /* 0x0000008ca02c723c */ /* 0x040fe8000000182c */
[C---:B------:R-:W-:Y:S01]  /*18770*/  FMUL.FTZ R64, R2.reuse, R64 ;  /* 0x0000004002407220 */ /* 0x040fe20000410000 */
[----:B------:R-:W-:Y:S01]  /*18780*/  MUFU.EX2 R184, R184 ;  /* 0x000000b800b87308 */ /* 0x000fe20000000800 */
[----:B------:R-:W-:Y:S02]  /*18790*/  FMUL.FTZ R65, R2, R65 ;  /* 0x0000004102417220 */ /* 0x000fe40000410000 */
[C---:B------:R-:W-:Y:S01]  /*187a0*/  HMMA.16816.F32 R48, R160.reuse, R142, R48 ;  /* 0x0000008ea030723c */ /* 0x040fe20000001830 */
[----:B------:R-:W1:Y:S03]  /*187b0*/  LDSM.16.MT88.4 R140, [R208+0x7080] ;  /* 0x00708000d08c783b */ /* 0x000e660000004200 */
[C---:B------:R-:W-:Y:S02]  /*187c0*/  FMUL.FTZ R66, R0.reuse, R66 ;  /* 0x0000004200427220 */ /* 0x040fe40000410000 */
[----:B------:R-:W-:Y:S01]  /*187d0*/  FMUL.FTZ R67, R0, R67 ;  /* 0x0000004300437220 */ /* 0x000fe20000410000 */
[----:B------:R-:W1:Y:S01]  /*187e0*/  MUFU.EX2 R185, R185 ;  /* 0x000000b900b97308 */ /* 0x000e620000000800 */
[C---:B------:R-:W-:Y:S01]  /*187f0*/  FMUL.FTZ R68, R2.reuse, R68 ;  /* 0x0000004402447220 */ /* 0x040fe20000410000 */
[C---:B---3--:R-:W-:Y:S03]  /*18800*/  HMMA.16816.F32 R52, R160.reuse, R132, R52 ;  /* 0x00000084a034723c */ /* 0x048fe60000001834 */
[----:B------:R-:W-:Y:S02]  /*18810*/  FMUL.FTZ R69, R2, R69 ;  /* 0x0000004502457220 */ /* 0x000fe40000410000 */
[C---:B------:R-:W-:Y:S02]  /*18820*/  FMUL.FTZ R70, R0.reuse, R70 ;  /* 0x0000004600467220 */ /* 0x040fe40000410000 */
[----:B------:R-:W-:Y:S01]  /*18830*/  FMUL.FTZ R71, R0, R71 ;  /* 0x0000004700477220 */ /* 0x000fe20000410000 */
[C---:B------:R-:W-:Y:S01]  /*18840*/  HMMA.16816.F32 R56, R160.reuse, R134, R56 ;  /* 0x00000086a038723c */ /* 0x040fe20000001838 */
[----:B------:R-:W3:Y:S01]  /*18850*/  LDSM.16.MT88.4 R132, [R206+0x7080] ;  /* 0x00708000ce84783b */ /* 0x000ee20000004200 */
[----:B------:R-:W-:Y:S02]  /*18860*/  MUFU.EX2 R183, R183 ;  /* 0x000000b700b77308 */ /* 0x000fe40000000800 */
[C---:B------:R-:W-:Y:S02]  /*18870*/  FMUL.FTZ R72, R2.reuse, R72 ;  /* 0x0000004802487220 */ /* 0x040fe40000410000 */
[----:B------:R-:W-:Y:S02]  /*18880*/  FMUL.FTZ R73, R2, R73 ;  /* 0x0000004902497220 */ /* 0x000fe40000410000 */
[C---:B----4-:R-:W-:Y:S04]  /*18890*/  HMMA.16816.F32 R60, R160.reuse, R136, R60 ;  /* 0x00000088a03c723c */ /* 0x050fe8000000183c */
[C---:B------:R-:W-:Y:S01]  /*188a0*/  FMUL.FTZ R74, R0.reuse, R74 ;  /* 0x0000004a004a7220 */ /* 0x040fe20000410000 */
[----:B------:R-:W4:Y:S01]  /*188b0*/  MUFU.EX2 R182, R182 ;  /* 0x000000b600b67308 */ /* 0x000f220000000800 */
[----:B------:R-:W-:Y:S02]  /*188c0*/  FMUL.FTZ R75, R0, R75 ;  /* 0x0000004b004b7220 */ /* 0x000fe40000410000 */
[C---:B------:R-:W-:Y:S01]  /*188d0*/  HMMA.16816.F32 R64, R160.reuse, R138, R64 ;  /* 0x0000008aa040723c */ /* 0x040fe20000001840 */
[----:B------:R-:W2:Y:S03]  /*188e0*/  LDSM.16.MT88.4 R136, [R205+0x7080] ;  /* 0x00708000cd88783b */ /* 0x000ea60000004200 */
[C---:B------:R-:W-:Y:S02]  /*188f0*/  FMUL.FTZ R76, R2.reuse, R76 ;  /* 0x0000004c024c7220 */ /* 0x040fe40000410000 */
[----:B------:R-:W-:Y:S02]  /*18900*/  FMUL.FTZ R77, R2, R77 ;  /* 0x0000004d024d7220 */ /* 0x000fe40000410000 */
[C---:B-1----:R-:W-:Y:S04]  /*18910*/  HMMA.16816.F32 R68, R160.reuse, R140, R68 ;  /* 0x0000008ca044723c */ /* 0x042fe80000001844 */
[C---:B------:R-:W-:Y:S02]  /*18920*/  FMUL.FTZ R78, R0.reuse, R78 ;  /* 0x0000004e004e7220 */ /* 0x040fe40000410000 */
[----:B------:R-:W-:Y:S02]  /*18930*/  FMUL.FTZ R79, R0, R79 ;  /* 0x0000004f004f7220 */ /* 0x000fe40000410000 */
[C---:B------:R-:W-:Y:S01]  /*18940*/  HMMA.16816.F32 R72, R160.reuse, R142, R72 ;  /* 0x0000008ea048723c */ /* 0x040fe20000001848 */
[----:B------:R-:W1:Y:S03]  /*18950*/  LDSM.16.MT88.4 R140, [R204+0x7080] ;  /* 0x00708000cc8c783b */ /* 0x000e660000004200 */
[C---:B------:R-:W-:Y:S02]  /*18960*/  FMUL.FTZ R80, R2.reuse, R80 ;  /* 0x0000005002507220 */ /* 0x040fe40000410000 */
[----:B------:R-:W-:Y:S02]  /*18970*/  FMUL.FTZ R81, R2, R81 ;  /* 0x0000005102517220 */ /* 0x000fe40000410000 */
[C---:B------:R-:W-:Y:S01]  /*18980*/  FMUL.FTZ R82, R0.reuse, R82 ;  /* 0x0000005200527220 */ /* 0x040fe20000410000 */
[C---:B---3--:R-:W-:Y:S03]  /*18990*/  HMMA.16816.F32 R76, R160.reuse, R132, R76 ;  /* 0x00000084a04c723c */ /* 0x048fe6000000184c */
[----:B------:R-:W-:Y:S02]  /*189a0*/  FMUL.FTZ R83, R0, R83 ;  /* 0x0000005300537220 */ /* 0x000fe40000410000 */
[C---:B------:R-:W-:Y:S02]  /*189b0*/  FMUL.FTZ R84, R2.reuse, R84 ;  /* 0x0000005402547220 */ /* 0x040fe40000410000 */
[----:B------:R-:W-:Y:S02]  /*189c0*/  FMUL.FTZ R85, R2, R85 ;  /* 0x0000005502557220 */ /* 0x000fe40000410000 */
[C---:B------:R-:W-:Y:S01]  /*189d0*/  FMUL.FTZ R86, R0.reuse, R86 ;  /* 0x0000005600567220 */ /* 0x040fe20000410000 */
[C---:B------:R-:W-:Y:S01]  /*189e0*/  HMMA.16816.F32 R80, R160.reuse, R134, R80 ;  /* 0x00000086a050723c */ /* 0x040fe20000001850 */
[----:B------:R-:W3:Y:S02]  /*189f0*/  LDSM.16.MT88.4 R132, [R208+0x8880] ;  /* 0x00888000d084783b */ /* 0x000ee40000004200 */
        /* <DEDUP_REMOVED lines=61> */
[----:B------:R-:W-:Y:S01]  /*18dd0*/  FFMA.FTZ R176, R2, R229, R176 ;  /* 0x000000e502b07223 */ /* 0x000fe200000100b0 */
[----:B------:R-:W-:Y:S01]  /*18de0*/  MOV R2, R3 ;  /* 0x0000000300027202 */ /* 0x000fe20000000f00 */
[----:B------:R-:W-:Y:S01]  /*18df0*/  FFMA.FTZ R181, R0, R225, R181 ;  /* 0x000000e100b57223 */ /* 0x000fe200000100b5 */
[----:B------:R-:W-:Y:S01]  /*18e00*/  F2FP.PACK_AB R132, R235, R234 ;  /* 0x000000eaeb84723e */ /* 0x000fe200000000ff */
[----:B------:R-:W-:Y:S01]  /*18e10*/  FADD.FTZ R159, R159, R176 ;  /* 0x000000b09f9f7221 */ /* 0x000fe20000010000 */
[----:B------:R-:W-:Y:S01]  /*18e20*/  HMMA.16816.F32 R128, R160, R134, R128 ;  /* 0x00000086a080723c */ /* 0x000fe20000001880 */
[----:B------:R-:W3:Y:S02]  /*18e30*/  LDSM.16.MT88.4 R160, [R206+0x6080] ;  /* 0x00608000cea0783b */ /* 0x000ee40000004200 */
[----:B-----5:R-:W-:Y:S01]  /*18e40*/  F2FP.PACK_AB R133, R239, R238 ;  /* 0x000000eeef85723e */ /* 0x020fe200000000ff */
[----:B------:R-:W-:Y:S02]  /*18e50*/  FADD.FTZ R180, R180, R181 ;  /* 0x000000b5b4b47221 */ /* 0x000fe40000010000 */
[----:B------:R-:W-:Y:S01]  /*18e60*/  FADD.FTZ R158, R158, R159 ;  /* 0x0000009f9e9e7221 */ /* 0x000fe20000010000 */
[----:B------:R-:W-:Y:S02]  /*18e70*/  F2FP.PACK_AB R134, R236, R237 ;  /* 0x000000edec86723e */ /* 0x000fe400000000ff */
[----:B------:R-:W-:Y:S03]  /*18e80*/  F2FP.PACK_AB R135, R240, R241 ;  /* 0x000000f1f087723e */ /* 0x000fe600000000ff */
[----:B------:R-:W-:Y:S04]  /*18e90*/  FADD.FTZ R177, R177, R158 ;  /* 0x0000009eb1b17221 */ /* 0x000fe80000010000 */
[C---:B--2---:R-:W-:Y:S05]  /*18ea0*/  HMMA.16816.F32 R4, R132.reuse, R136, R4 ;  /* 0x000000888404723c */ /* 0x044fea0000001804 */
[----:B------:R-:W-:Y:S03]  /*18eb0*/  FADD.FTZ R234, R234, R177 ;  /* 0x000000b1eaea7221 */ /* 0x000fe60000010000 */
        /* <DEDUP_REMOVED lines=8> */
[C---:B------:R-:W-:Y:S08]  /*18f40*/  HMMA.16816.F32 R20, R132.reuse, R144, R20 ;  /* 0x000000908414723c */ /* 0x040ff00000001814 */
[C---:B------:R-:W-:Y:S01]  /*18f50*/  HMMA.16816.F32 R24, R132.reuse, R146, R24 ;  /* 0x000000928418723c */ /* 0x040fe20000001818 */
[----:B------:R-:W5:Y:S07]  /*18f60*/  LDSM.16.MT88.4 R144, [R204+0x7880] ;  /* 0x00788000cc90783b */ /* 0x000f6e0000004200 */
[C---:B------:R-:W-:Y:S08]  /*18f70*/  HMMA.16816.F32 R28, R132.reuse, R148, R28 ;  /* 0x00000094841c723c */ /* 0x040ff0000000181c */
[C---:B------:R-:W-:Y:S01]  /*18f80*/  HMMA.16816.F32 R32, R132.reuse, R150, R32 ;  /* 0x000000968420723c */ /* 0x040fe20000001820 */
[----:B------:R-:W1:Y:S07]  /*18f90*/  LDSM.16.MT88.4 R148, [R208+0x9080] ;  /* 0x00908000d094783b */ /* 0x000e6e0000004200 */
[C---:B------:R-:W-:Y:S08]  /*18fa0*/  HMMA.16816.F32 R36, R132.reuse, R152, R36 ;  /* 0x000000988424723c */ /* 0x040ff00000001824 */
[C---:B------:R-:W-:Y:S01]  /*18fb0*/  HMMA.16816.F32 R40, R132.reuse, R154, R40 ;  /* 0x0000009a8428723c */ /* 0x040fe20000001828 */
[----:B------:R-:W-:Y:S07]  /*18fc0*/  LDSM.16.MT88.4 R152, [R205+0x9080] ;  /* 0x00908000cd98783b */ /* 0x000fee0000004200 */
[C---:B---3--:R-:W-:Y:S07]  /*18fd0*/  HMMA.16816.F32 R44, R132.reuse, R160, R44 ;  /* 0x000000a0842c723c */ /* 0x048fee000000182c */
[----:B------:R-:W-:Y:S01]  /*18fe0*/  F2FP.PACK_AB R160, R231, R232 ;  /* 0x000000e8e7a0723e */ /* 0x000fe200000000ff */
[C---:B------:R-:W-:Y:S04]  /*18ff0*/  HMMA.16816.F32 R48, R132.reuse, R162, R48 ;  /* 0x000000a28430723c */ /* 0x040fe80000001830 */
[----:B------:R-:W-:Y:S01]  /*19000*/  F2FP.PACK_AB R161, R185, R184 ;  /* 0x000000b8b9a1723e */ /* 0x000fe200000000ff */
[----:B------:R-:W-:Y:S02]  /*19010*/  FADD.FTZ R232, R232, R237 ;  /* 0x000000ede8e87221 */ /* 0x000fe40000010000 */
[----:B------:R-:W-:Y:S01]  /*19020*/  F2FP.PACK_AB R162, R233, R186 ;  /* 0x000000bae9a2723e */ /* 0x000fe200000000ff */
[C---:B------:R-:W-:Y:S04]  /*19030*/  HMMA.16816.F32 R52, R132.reuse, R164, R52 ;  /* 0x000000a48434723c */ /* 0x040fe80000001834 */
[----:B----4-:R-:W-:Y:S01]  /*19040*/  F2FP.PACK_AB R163, R182, R183 ;  /* 0x000000b7b6a3723e */ /* 0x010fe200000000ff */
[----:B------:R-:W-:Y:S03]  /*19050*/  FADD.FTZ R231, R231, R232 ;  /* 0x000000e8e7e77221 */ /* 0x000fe60000010000 */
[C---:B------:R-:W-:Y:S01]  /*19060*/  HMMA.16816.F32 R56, R132.reuse, R166, R56 ;  /* 0x000000a68438723c */ /* 0x040fe20000001838 */
[----:B------:R-:W-:Y:S03]  /*19070*/  LDSM.16.MT88.4 R164, [R204+0x5080] ;  /* 0x00508000cca4783b */ /* 0x000fe60000004200 */
[----:B------:R-:W-:Y:S04]  /*19080*/  FADD.FTZ R186, R186, R231 ;  /* 0x000000e7baba7221 */ /* 0x000fe80000010000 */
[C---:B------:R-:W-:Y:S04]  /*19090*/  HMMA.16816.F32 R60, R132.reuse, R168, R60 ;  /* 0x000000a8843c723c */ /* 0x040fe8000000183c */
[----:B------:R-:W-:Y:S04]  /*190a0*/  FADD.FTZ R229, R233, R186 ;  /* 0x000000bae9e57221 */ /* 0x000fe80000010000 */
[C---:B------:R-:W-:Y:S01]  /*190b0*/  HMMA.16816.F32 R64, R132.reuse, R170, R64 ;  /* 0x000000aa8440723c */ /* 0x040fe20000001840 */
[----:B------:R-:W-:Y:S07]  /*190c0*/  LDSM.16.MT88.4 R168, [R208+0x6880] ;  /* 0x00688000d0a8783b */ /* 0x000fee0000004200 */
[C---:B------:R-:W-:Y:S08]  /*190d0*/  HMMA.16816.F32 R68, R132.reuse, R172, R68 ;  /* 0x000000ac8444723c */ /* 0x040ff00000001844 */
[C---:B------:R-:W-:Y:S01]  /*190e0*/  HMMA.16816.F32 R72, R132.reuse, R174, R72 ;  /* 0x000000ae8448723c */ /* 0x040fe20000001848 */
[----:B------:R-:W-:Y:S07]  /*190f0*/  LDSM.16.MT88.4 R172, [R208+0x9880] ;  /* 0x00988000d0ac783b */ /* 0x000fee0000004200 */
[C---:B--2---:R-:W-:Y:S08]  /*19100*/  HMMA.16816.F32 R76, R132.reuse, R136, R76 ;  /* 0x00000088844c723c */ /* 0x044ff0000000184c */
[C---:B------:R-:W-:Y:S01]  /*19110*/  HMMA.16816.F32 R80, R132.reuse, R138, R80 ;  /* 0x0000008a8450723c */ /* 0x040fe20000001850 */
[----:B------:R-:W2:Y:S07]  /*19120*/  LDSM.16.MT88.4 R136, [R206+0x9080] ;  /* 0x00908000ce88783b */ /* 0x000eae0000004200 */
[C---:B-1----:R-:W-:Y:S08]  /*19130*/  HMMA.16816.F32 R84, R132.reuse, R140, R84 ;  /* 0x0000008c8454723c */ /* 0x042ff00000001854 */
[C---:B------:R-:W-:Y:S01]  /*19140*/  HMMA.16816.F32 R88, R132.reuse, R142, R88 ;  /* 0x0000008e8458723c */ /* 0x040fe20000001858 */
[----:B------:R-:W1:Y:S07]  /*19150*/  LDSM.16.MT88.4 R140, [R204+0x9080] ;  /* 0x00908000cc8c783b */ /* 0x000e6e0000004200 */
[C---:B-----5:R-:W-:Y:S08]  /*19160*/  HMMA.16816.F32 R92, R132.reuse, R144, R92 ;  /* 0x00000090845c723c */ /* 0x060ff0000000185c */
        /* <DEDUP_REMOVED lines=8> */
[C---:B------:R-:W-:Y:S08]  /*191f0*/  HMMA.16816.F32 R116, R132.reuse, R152, R116 ;  /* 0x000000988474723c */ /* 0x040ff00000001874 */
[C---:B------:R-:W-:Y:S08]  /*19200*/  HMMA.16816.F32 R120, R132.reuse, R154, R120 ;  /* 0x0000009a8478723c */ /* 0x040ff00000001878 */
[C---:B-1----:R-:W-:Y:S08]  /*19210*/  HMMA.16816.F32 R124, R132.reuse, R140, R124 ;  /* 0x0000008c847c723c */ /* 0x042ff0000000187c */
[----:B------:R-:W-:Y:S08]  /*19220*/  HMMA.16816.F32 R128, R132, R142, R128 ;  /* 0x0000008e8480723c */ /* 0x000ff00000001880 */
[C---:B--2---:R-:W-:Y:S01]  /*19230*/  HMMA.16816.F32 R152, R160.reuse, R136, R4 ;  /* 0x00000088a098723c */ /* 0x044fe20000001804 */
[----:B------:R-:W1:Y:S07]  /*19240*/  LDSM.16.MT88.4 R4, [R206+0x6880] ;  /* 0x00688000ce04783b */ /* 0x000e6e0000004200 */
[C---:B------:R-:W-:Y:S01]  /*19250*/  HMMA.16816.F32 R132, R160.reuse, R138, R8 ;  /* 0x0000008aa084723c */ /* 0x040fe20000001808 */
[----:B------:R-:W2:Y:S07]  /*19260*/  LDSM.16.MT88.4 R8, [R205+0x6880] ;  /* 0x00688000cd08783b */ /* 0x000eae0000004200 */
[C---:B------:R-:W-:Y:S01]  /*19270*/  HMMA.16816.F32 R136, R160.reuse, R144, R12 ;  /* 0x00000090a088723c */ /* 0x040fe2000000180c */
[----:B------:R-:W3:Y:S07]  /*19280*/  LDSM.16.MT88.4 R12, [R204+0x6880] ;  /* 0x00688000cc0c783b */ /* 0x000eee0000004200 */
[C---:B------:R-:W-:Y:S01]  /*19290*/  HMMA.16816.F32 R140, R160.reuse, R146, R16 ;  /* 0x00000092a08c723c */ /* 0x040fe20000001810 */
[----:B------:R-:W4:Y:S07]  /*192a0*/  LDSM.16.MT88.4 R16, [R208+0x8080] ;  /* 0x00808000d010783b */ /* 0x000f2e0000004200 */
[C---:B------:R-:W-:Y:S01]  /*192b0*/  HMMA.16816.F32 R144, R160.reuse, R148, R20 ;  /* 0x00000094a090723c */ /* 0x040fe20000001814 */
[----:B------:R-:W5:Y:S07]  /*192c0*/  LDSM.16.MT88.4 R20, [R206+0x8080] ;  /* 0x00808000ce14783b */ /* 0x000f6e0000004200 */
        /* <DEDUP_REMOVED lines=16> */
[C---:B----4-:R-:W-:Y:S08]  /*193d0*/  HMMA.16816.F32 R68, R160.reuse, R16, R68 ;  /* 0x00000010a044723c */ /* 0x050ff00000001844 */
        /* <DEDUP_REMOVED lines=11> */
[C---:B-1----:R-:W-:Y:S07]  /*19490*/  HMMA.16816.F32 R116, R160.reuse, R4, R116 ;  /* 0x00000004a074723c */ /* 0x042fee0000001874 */
[----:B------:R-:W-:Y:S01]  /*194a0*/  FADD.FTZ R5, R179, R180 ;  /* 0x000000b4b3057221 */ /* 0x000fe20000010000 */
[C---:B------:R-:W-:Y:S04]  /*194b0*/  HMMA.16816.F32 R120, R160.reuse, R6, R120 ;  /* 0x00000006a078723c */ /* 0x040fe80000001878 */
[----:B------:R-:W-:Y:S04]  /*194c0*/  FADD.FTZ R5, R178, R5 ;  /* 0x00000005b2057221 */ /* 0x000fe80000010000 */
[C---:B--2---:R-:W-:Y:S04]  /*194d0*/  HMMA.16816.F32 R124, R160.reuse, R8, R124 ;  /* 0x00000008a07c723c */ /* 0x044fe8000000187c */
[----:B------:R-:W-:Y:S04]  /*194e0*/  FADD.FTZ R0, R238, R5 ;  /* 0x00000005ee007221 */ /* 0x000fe80000010000 */
[----:B------:R-:W-:Y:S01]  /*194f0*/  FADD.FTZ R0, R239, R0 ;  /* 0x00000000ef007221 */ /* 0x000fe20000010000 */
[----:B------:R-:W-:Y:S03]  /*19500*/  HMMA.16816.F32 R128, R160, R10, R128 ;  /* 0x0000000aa080723c */ /* 0x000fe60000001880 */
[----:B------:R-:W-:Y:S01]  /*19510*/  FADD.FTZ R5, R241, R0 ;  /* 0x00000000f1057221 */ /* 0x000fe20000010000 */
[----:B------:R-:W-:Y:S03]  /*19520*/  MOV R0, R156 ;  /* 0x0000009c00007202 */ /* 0x000fe60000000f00 */
[----:B------:R-:W-:Y:S05]  /*19530*/  FADD.FTZ R5, R240, R5 ;  /* 0x00000005f0057221 */ /* 0x000fea0000010000 */
[----:B------:R-:W-:Y:S04]  /*19540*/  FADD.FTZ R184, R184, R5 ;  /* 0x00000005b8b87221 */ /* 0x000fe80000010000 */
[----:B------:R-:W-:Y:S04]  /*19550*/  FADD.FTZ R184, R185, R184 ;  /* 0x000000b8b9b87221 */ /* 0x000fe80000010000 */
[----:B------:R-:W-:Y:S04]  /*19560*/  FADD.FTZ R183, R183, R184 ;  /* 0x000000b8b7b77221 */ /* 0x000fe80000010000 */
[----:B------:R-:W-:Y:S01]  /*19570*/  FADD.FTZ R225, R182, R183 ;  /* 0x000000b7b6e17221 */ /* 0x000fe20000010000 */
[----:B------:R-:W-:-:S05]  /*19580*/  @P0 BRA `(.L_x_1163) ;  /* 0xffffc71000000947 */ /* 0x000fca000383ffff */
.L_x_1152:
[----:B------:R-:W1:Y:S01]  /*19590*/  S2UR UR7, SR_CTAID.X ;  /* 0x00000000000779c3 */ /* 0x000e620000002500 */
[----:B------:R-:W-:-:S02]  /*195a0*/  UISETP.NE.AND UP1, UPT, UR26, URZ, UPT ;  /* 0x0000003f1a00728c */ /* 0x000fc4000bf25270 */
[----:B------:R-:W-:Y:S02]  /*195b0*/  UISETP.NE.AND UP0, UPT, UR25, URZ, UPT ;  /* 0x0000003f1900728c */ /* 0x000fe4000bf05270 */
[----:B------:R-:W-:-:S04]  /*195c0*/  ULDC.64 UR4, c[0x0][0x2c8] ;  /* 0x0000b20000047ab9 */ /* 0x000fc80000000a00 */
        /* <DEDUP_REMOVED lines=21> */
.L_x_1165:
[----:B------:R-:W-:Y:S02]  /*19720*/  ULDC UR4, c[0x0][0x32c] ;  /* 0x0000cb0000047ab9 */ /* 0x000fe40000000800 */
[----:B------:R-:W-:-:S03]  /*19730*/  UISETP.NE.AND UP0, UPT, UR4, 0x1, UPT ;  /* 0x000000010400788c */ /* 0x000fc6000bf05270 */
[----:B------:R-:W-:Y:S02]  /*19740*/  ULDC.64 UR4, c[0x0][0x330] ;  /* 0x0000cc0000047ab9 */ /* 0x000fe40000000a00 */
[----:B------:R-:W-:-:S07]  /*19750*/  UIMAD.WIDE.U32 UR18, UR10, UR4, URZ ;  /* 0x000000040a1272a5 */ /* 0x000fce000f8e003f */
[----:B------:R-:W-:Y:S02]  /*19760*/  @UP0 UMOV UR11, UR19 ;  /* 0x00000013000b0c82 */ /* 0x000fe40008000000 */
[----:B------:R-:W-:Y:S02]  /*19770*/  @UP0 USHF.R.U32.HI UR10, URZ, UR5, UR11 ;  /* 0x000000053f0a0299 */ /* 0x000fe4000801160b */
.L_x_1166:
[----:B------:R-:W-:Y:S02]  /*19780*/  ULDC UR4, c[0x0][0x32c] ;  /* 0x0000cb0000047ab9 */ /* 0x000fe40000000800 */
[----:B------:R-:W-:-:S04]  /*19790*/  UIMAD UR4, UR10, UR4, URZ ;  /* 0x000000040a0472a4 */ /* 0x000fc8000f8e023f */
[----:B------:R-:W-:-:S04]  /*197a0*/  UISETP.LT.AND UP0, UPT, UR7, UR4, UPT ;  /* 0x000000040700728c */ /* 0x000fc8000bf01270 */
[----:B------:R-:W-:-:S04]  /*197b0*/  USEL UR7, UR7, UR4, !UP0 ;  /* 0x0000000407077287 */ /* 0x000fc8000c000000 */
.L_x_1164:
        /* <DEDUP_REMOVED lines=9> */
[C---:B------:R-:W-:Y:S02]  /*19850*/  IADD3 RZ, P0, R216.reuse, 0x40, RZ ;  /* 0x00000040d8ff7810 */ /* 0x040fe40007f1e0ff */
[----:B------:R-:W-:Y:S02]  /*19860*/  IADD3 RZ, P1, R216, 0x80, RZ ;  /* 0x00000080d8ff7810 */ /* 0x000fe40007f3e0ff */
[----:B------:R-:W-:Y:S01]  /*19870*/  IADD3 RZ, P2, R220, 0x40, RZ ;  /* 0x00000040dcff7810 */ /* 0x000fe20007f5e0ff */
[--C-:B------:R-:W-:Y:S01]  /*19880*/  IMAD.X R235, RZ, RZ, R223.reuse, P0 ;  /* 0x000000ffffeb7224 */ /* 0x100fe200000e06df */
[----:B------:R-:W-:Y:S01]  /*19890*/  IADD3 RZ, P0, R216, 0xc0, RZ ;  /* 0x000000c0d8ff7810 */ /* 0x000fe20007f1e0ff */
[----:B------:R-:W-:Y:S01]  /*198a0*/  IMAD.X R234, RZ, RZ, R223, P1 ;  /* 0x000000ffffea7224 */ /* 0x000fe200008e06df */
[C---:B------:R-:W-:Y:S01]  /*198b0*/  IADD3 RZ, P1, R220.reuse, 0x80, RZ ;  /* 0x00000080dcff7810 */ /* 0x040fe20007f3e0ff */
[----:B------:R-:W-:Y:S02]  /*198c0*/  IMAD.X R232, RZ, RZ, R227, P2 ;  /* 0x000000ffffe87224 */ /* 0x000fe400010e06e3 */
[----:B------:R-:W-:Y:S01]  /*198d0*/  IMAD.X R233, RZ, RZ, R223, P0 ;  /* 0x000000ffffe97224 */ /* 0x000fe200000e06df */
[----:B------:R-:W-:Y:S01]  /*198e0*/  IADD3 RZ, P0, R220, 0xc0, RZ ;  /* 0x000000c0dcff7810 */ /* 0x000fe20007f1e0ff */
[----:B------:R-:W-:-:S04]  /*198f0*/  IMAD.X R231, RZ, RZ, R227, P1 ;  /* 0x000000ffffe77224 */ /* 0x000fc800008e06e3 */
[----:B------:R-:W-:Y:S02]  /*19900*/  IMAD.X R230, RZ, RZ, R227, P0 ;  /* 0x000000ffffe67224 */ /* 0x000fe400000e06e3 */
.L_x_1170:
[----:B------:R-:W-:Y:S04]  /*19910*/  DEPBAR.LE SB0, 0x0 ;  /* 0x000080000000791a */ /* 0x000fe80000000000 */
[----:B------:R-:W-:Y:S01]  /*19920*/  BAR.SYNC.DEFER_BLOCKING 0x0 ;  /* 0x0000000000007b1d */ /* 0x000fe20000010000 */
[----:B------:R-:W-:Y:S01]  /*19930*/  UISETP.GT.AND UP0, UPT, UR6, UR12, UPT ;  /* 0x0000000c0600728c */ /* 0x000fe2000bf04270 */
[----:B------:R-:W-:Y:S05]  /*19940*/  MOV R0, R3 ;  /* 0x0000000300007202 */ /* 0x000fea0000000f00 */
        /* <DEDUP_REMOVED lines=10> */
[----:B------:R-:W-:Y:S01]  /*199f0*/  LOP3.LUT P2, RZ, R215, 0x1, RZ, 0xc0, !PT ;  /* 0x00000001d7ff7812 */ /* 0x000fe2000784c0ff */
[----:B------:R-:W-:Y:S01]  /*19a00*/  USHF.R.S32.HI UR10, URZ, 0x1f, UR12 ;  /* 0x0000001f3f0a7899 */ /* 0x000fe2000801140c */
[C---:B------:R-:W-:Y:S01]  /*19a10*/  IADD3 R2, R216.reuse, 0x40, RZ ;  /* 0x00000040d8027810 */ /* 0x040fe20007ffe0ff */
[----:B------:R-:W-:Y:S01]  /*19a20*/  ULDC.64 UR4, c[0x0][0x208] ;  /* 0x0000820000047ab9 */ /* 0x000fe20000000a00 */
[C---:B------:R-:W-:Y:S01]  /*19a30*/  IADD3 R4, R216.reuse, 0xc0, RZ ;  /* 0x000000c0d8047810 */ /* 0x040fe20007ffe0ff */
[----:B------:R-:W-:Y:S01]  /*19a40*/  UIMAD UR10, UR10, UR4, URZ ;  /* 0x000000040a0a72a4 */ /* 0x000fe2000f8e023f */
[----:B------:R-:W-:Y:S01]  /*19a50*/  @!P3 IMAD.MOV.U32 R5, RZ, RZ, c[0x0][0x208] ;  /* 0x00008200ff05b624 */ /* 0x000fe200078e00ff */
[----:B------:R-:W-:Y:S01]  /*19a60*/  UIMAD.WIDE.U32 UR18, UR12, UR4, URZ ;  /* 0x000000040c1272a5 */ /* 0x000fe2000f8e003f */
[----:B------:R-:W-:Y:S01]  /*19a70*/  @!P3 IMAD.MOV.U32 R10, RZ, RZ, c[0x0][0x20c] ;  /* 0x00008300ff0ab624 */ /* 0x000fe200078e00ff */
[----:B------:R-:W-:Y:S04]  /*19a80*/  UIMAD UR10, UR12, UR5, UR10 ;  /* 0x000000050c0a72a4 */ /* 0x000fe8000f8e020a */
[----:B------:R-:W-:Y:S02]  /*19a90*/  UIADD3 UR4, UR19, UR10, URZ ;  /* 0x0000000a13047290 */ /* 0x000fe4000fffe03f */
[----:B------:R-:W-:Y:S02]  /*19aa0*/  UIMAD.WIDE.U32 UR10, UR18, 0x30, URZ ;  /* 0x00000030120a78a5 */ /* 0x000fe4000f8e003f */
[----:B------:R-:W-:Y:S04]  /*19ab0*/  UIMAD UR4, UR4, 0x30, URZ ;  /* 0x00000030040478a4 */ /* 0x000fe8000f8e023f */
[----:B------:R-:W-:Y:S01]  /*19ac0*/  IADD3 R8, P1, R216, UR10, RZ ;  /* 0x0000000ad8087c10 */ /* 0x000fe2000ff3e0ff */
[----:B------:R-:W-:Y:S01]  /*19ad0*/  UIADD3 UR4, UR11, UR4, URZ ;  /* 0x000000040b047290 */ /* 0x000fe2000fffe03f */
[----:B------:R-:W-:Y:S05]  /*19ae0*/  @!P3 LEA R11, P0, R5, UR10, 0x5 ;  /* 0x0000000a050bbc11 */ /* 0x000fea000f8028ff */
[----:B------:R-:W-:Y:S02]  /*19af0*/  IADD3.X R7, R223, UR4, RZ, P1, !PT ;  /* 0x00000004df077c10 */ /* 0x000fe40008ffe4ff */
[----:B------:R-:W-:Y:S02]  /*19b00*/  LEA R22, P1, R8, c[0x0][0x1f8], 0x1 ;  /* 0x00007e0008167a11 */ /* 0x000fe400078208ff */
[----:B------:R-:W-:Y:S02]  /*19b10*/  @!P3 LEA.HI.X R10, R5, UR4, R10, 0x5, P0 ;  /* 0x00000004050abc11 */ /* 0x000fe400080f2c0a */
[----:B------:R-:W-:Y:S02]  /*19b20*/  IADD3 R9, P0, R2, UR10, RZ ;  /* 0x0000000a02097c10 */ /* 0x000fe4000ff1e0ff */
        /* <DEDUP_REMOVED lines=18> */
[C---:B------:R-:W-:Y:S01]  /*19c50*/  LEA R12, P0, R9.reuse, c[0x0][0x1f8], 0x1 ;  /* 0x00007e00090c7a11 */ /* 0x040fe200078008ff */
[----:B------:R-:W-:Y:S01]  /*19c60*/  @!P3 IMAD.X R7, R10, 0x1, R223, P1 ;  /* 0x000000010a07b824 */ /* 0x000fe200008e06df */
[C---:B------:R-:W-:Y:S02]  /*19c70*/  @!P3 LEA R158, P1, R6.reuse, c[0x0][0x1f8], 0x1 ;  /* 0x00007e00069eba11 */ /* 0x040fe400078208ff */
[----:B------:R-:W-:Y:S02]  /*19c80*/  LEA.HI.X R13, R9, c[0x0][0x1fc], R8, 0x1, P0 ;  /* 0x00007f00090d7a11 */ /* 0x000fe400000f0c08 */
[C---:B------:R-:W-:Y:S02]  /*19c90*/  @!P3 IADD3 R9, P0, R11.reuse, R2, RZ ;  /* 0x000000020b09b210 */ /* 0x040fe40007f1e0ff */
[----:B------:R-:W-:Y:S01]  /*19ca0*/  @!P3 LEA.HI.X R159, R6, c[0x0][0x1fc], R7, 0x1, P1 ;  /* 0x00007f00069fba11 */ /* 0x000fe200008f0c07 */
[----:B------:R4:W-:Y:S01]  /*19cb0*/  LDGSTS.E.BYPASS.LTC128B.128 [R218+0x8880], [R12.64], !P4 ;  /* 0x088800000cda7fae */ /* 0x0009e2000e101d5e */
[----:B------:R-:W-:Y:S01]  /*19cc0*/  @!P3 IADD3 R5, P1, R11, R5, RZ ;  /* 0x000000050b05b210 */ /* 0x000fe20007f3e0ff */
[C---:B------:R-:W-:Y:S01]  /*19cd0*/  @!P3 IMAD.X R2, R10.reuse, 0x1, R235, P0 ;  /* 0x000000010a02b824 */ /* 0x040fe200000e06eb */
[C---:B------:R-:W-:Y:S02]  /*19ce0*/  @!P3 LEA R8, P0, R9.reuse, c[0x0][0x1f8], 0x1 ;  /* 0x00007e000908ba11 */ /* 0x040fe400078008ff */
[----:B------:R4:W-:Y:S02]  /*19cf0*/  @!P3 LDGSTS.E.BYPASS.LTC128B.128 [R218+0x5080], [R158.64], !P2 ;  /* 0x050800009edabfae */ /* 0x0009e4000d101d5e */
[----:B------:R-:W-:Y:S01]  /*19d00*/  @!P3 LEA.HI.X R9, R9, c[0x0][0x1fc], R2, 0x1, P0 ;  /* 0x00007f000909ba11 */ /* 0x000fe200000f0c02 */
[C---:B------:R-:W-:Y:S01]  /*19d10*/  @!P3 IMAD.X R2, R10.reuse, 0x1, R234, P1 ;  /* 0x000000010a02b824 */ /* 0x040fe200008e06ea */
[----:B------:R-:W-:Y:S02]  /*19d20*/  @!P3 IADD3 R4, P0, R11, R4, RZ ;  /* 0x000000040b04b210 */ /* 0x000fe40007f1e0ff */
        /* <DEDUP_REMOVED lines=8> */
.L_x_1168:
[C---:B--234-:R-:W-:Y:S01]  /*19db0*/  HMMA.16816.F32 R4, R160.reuse, R164, RZ ;  /* 0x000000a4a004723c */ /* 0x05cfe200000018ff */
[----:B------:R-:W-:Y:S01]  /*19dc0*/  LDSM.16.M88.4 R184, [R207+0xa080] ;  /* 0x00a08000cfb8783b */ /* 0x000fe20000000200 */
[----:B------:R-:W-:Y:S04]  /*19dd0*/  UISETP.GT.AND UP0, UPT, UR12, UR6, UPT ;  /* 0x000000060c00728c */ /* 0x000fe8000bf04270 */
[----:B------:R-:W0:Y:S02]  /*19de0*/  LDGDEPBAR ;  /* 0x00000000000079af */ /* 0x000e240000000000 */
[C---:B------:R-:W-:Y:S01]  /*19df0*/  HMMA.16816.F32 R8, R160.reuse, R166, RZ ;  /* 0x000000a6a008723c */ /* 0x040fe200000018ff */
[----:B------:R-:W-:Y:S02]  /*19e00*/  PLOP3.LUT P0, PT, PT, PT, UP0, 0x80, 0x0 ;  /* 0x000000000000781c */ /* 0x000fe40003f0f008 */
[----:B------:R-:W2:Y:S05]  /*19e10*/  LDSM.16.M88.4 R164, [R210] ;  /* 0x00000000d2a4783b */ /* 0x000eaa0000000200 */
[C---:B------:R-:W-:Y:S01]  /*19e20*/  HMMA.16816.F32 R12, R160.reuse, R16, RZ ;  /* 0x00000010a00c723c */ /* 0x040fe200000018ff */
[----:B------:R-:W-:Y:S07]  /*19e30*/  LDSM.16.M88.4 R188, [R207+0xb080] ;  /* 0x00b08000cfbc783b */ /* 0x000fee0000000200 */
[C---:B------:R-:W-:Y:S08]  /*19e40*/  HMMA.16816.F32 R16, R160.reuse, R18, RZ ;  /* 0x00000012a010723c */ /* 0x040ff000000018ff */
[C---:B-1----:R-:W-:Y:S08]  /*19e50*/  HMMA.16816.F32 R20, R160.reuse, R24, RZ ;  /* 0x00000018a014723c */ /* 0x042ff000000018ff */
[----:B------:R-:W-:Y:S01]  /*19e60*/  HMMA.16816.F32 R24, R160, R26, RZ ;  /* 0x0000001aa018723c */ /* 0x000fe200000018ff */
[----:B------:R-:W1:Y:S07]  /*19e70*/  LDSM.16.M88.4 R160, [R207+0xa880] ;  /* 0x00a88000cfa0783b */ /* 0x000e6e0000000200 */
[C---:B------:R-:W-:Y:S08]  /*19e80*/  HMMA.16816.F32 R4, R168.reuse, R172, R4 ;  /* 0x000000aca804723c */ /* 0x040ff00000001804 */
[C---:B------:R-:W-:Y:S01]  /*19e90*/  HMMA.16816.F32 R8, R168.reuse, R174, R8 ;  /* 0x000000aea808723c */ /* 0x040fe20000001808 */
[----:B------:R-:W-:Y:S07]  /*19ea0*/  LDSM.16.M88.4 R172, [R209] ;  /* 0x00000000d1ac783b */ /* 0x000fee0000000200 */
[C---:B------:R-:W-:Y:S08]  /*19eb0*/  HMMA.16816.F32 R12, R168.reuse, R176, R12 ;  /* 0x000000b0a80c723c */ /* 0x040ff0000000180c */
[C---:B------:R-:W-:Y:S01]  /*19ec0*/  HMMA.16816.F32 R16, R168.reuse, R178, R16 ;  /* 0x000000b2a810723c */ /* 0x040fe20000001810 */
[----:B------:R-:W3:Y:S07]  /*19ed0*/  LDSM.16.M88.4 R176, [R201] ;  /* 0x00000000c9b0783b */ /* 0x000eee0000000200 */
[C---:B------:R-:W-:Y:S08]  /*19ee0*/  HMMA.16816.F32 R20, R168.reuse, R180, R20 ;  /* 0x000000b4a814723c */ /* 0x040ff00000001814 */
[----:B------:R-:W-:Y:S01]  /*19ef0*/  HMMA.16816.F32 R24, R168, R182, R24 ;  /* 0x000000b6a818723c */ /* 0x000fe20000001818 */
[----:B------:R-:W4:Y:S05]  /*19f00*/  LDSM.16.M88.4 R168, [R201+0x800] ;  /* 0x00080000c9a8783b */ /* 0x000f2a0000000200 */
[----:B------:R-:W5:Y:S02]  /*19f10*/  LDSM.16.M88.4 R180, [R201+0x1000] ;  /* 0x00100000c9b4783b */ /* 0x000f640000000200 */
[C---:B--2---:R-:W-:Y:S08]  /*19f20*/  HMMA.16816.F32 R4, R164.reuse, R184, R4 ;  /* 0x000000b8a404723c */ /* 0x044ff00000001804 */
[C---:B------:R-:W-:Y:S01]  /*19f30*/  HMMA.16816.F32 R8, R164.reuse, R186, R8 ;  /* 0x000000baa408723c */ /* 0x040fe20000001808 */
[----:B------:R-:W-:Y:S07]  /*19f40*/  LDSM.16.M88.4 R184, [R213+0xb880] ;  /* 0x00b88000d5b8783b */ /* 0x000fee0000000200 */
[C---:B-1----:R-:W-:Y:S08]  /*19f50*/  HMMA.16816.F32 R12, R164.reuse, R160, R12 ;  /* 0x000000a0a40c723c */ /* 0x042ff0000000180c */
[C---:B------:R-:W-:Y:S01]  /*19f60*/  HMMA.16816.F32 R16, R164.reuse, R162, R16 ;  /* 0x000000a2a410723c */ /* 0x040fe20000001810 */
[----:B------:R-:W1:Y:S07]  /*19f70*/  LDSM.16.M88.4 R160, [R214+0x4000] ;  /* 0x00400000d6a0783b */ /* 0x000e6e0000000200 */
[C---:B------:R-:W-:Y:S08]  /*19f80*/  HMMA.16816.F32 R20, R164.reuse, R188, R20 ;  /* 0x000000bca414723c */ /* 0x040ff00000001814 */
[----:B------:R-:W-:Y:S01]  /*19f90*/  HMMA.16816.F32 R24, R164, R190, R24 ;  /* 0x000000bea418723c */ /* 0x000fe20000001818 */
[----:B------:R-:W2:Y:S05]  /*19fa0*/  LDSM.16.M88.4 R164, [R213+0xc080] ;  /* 0x00c08000d5a4783b */ /* 0x000eaa0000000200 */
[----:B------:R-:W1:Y:S02]  /*19fb0*/  LDSM.16.M88.4 R188, [R213+0xc880] ;  /* 0x00c88000d5bc783b */ /* 0x000e640000000200 */
[C---:B---3--:R-:W-:Y:S08]  /*19fc0*/  HMMA.16816.F32 R4, R172.reuse, R176, R4 ;  /* 0x000000b0ac04723c */ /* 0x048ff00000001804 */
[C---:B------:R-:W-:Y:S01]  /*19fd0*/  HMMA.16816.F32 R8, R172.reuse, R178, R8 ;  /* 0x000000b2ac08723c */ /* 0x040fe20000001808 */
[----:B------:R-:W-:Y:S07]  /*19fe0*/  LDSM.16.M88.4 R176, [R200] ;  /* 0x00000000c8b0783b */ /* 0x000fee0000000200 */
[C---:B----4-:R-:W-:Y:S08]  /*19ff0*/  HMMA.16816.F32 R12, R172.reuse, R168, R12 ;  /* 0x000000a8ac0c723c */ /* 0x050ff0000000180c */
[C---:B------:R-:W-:Y:S01]  /*1a000*/  HMMA.16816.F32 R16, R172.reuse, R170, R16 ;  /* 0x000000aaac10723c */ /* 0x040fe20000001810 */
[----:B------:R-:W3:Y:S07]  /*1a010*/  LDSM.16.M88.4 R168, [R212+0x4000] ;  /* 0x00400000d4a8783b */ /* 0x000eee0000000200 */
[C---:B-----5:R-:W-:Y:S08]  /*1a020*/  HMMA.16816.F32 R20, R172.reuse, R180, R20 ;  /* 0x000000b4ac14723c */ /* 0x060ff00000001814 */
[----:B------:R-:W-:Y:S01]  /*1a030*/  HMMA.16816.F32 R24, R172, R182, R24 ;  /* 0x000000b6ac18723c */ /* 0x000fe20000001818 */
[----:B------:R-:W4:Y:S05]  /*1a040*/  LDSM.16.M88.4 R172, [R199] ;  /* 0x00000000c7ac783b */ /* 0x000f2a0000000200 */
[----:B------:R-:W5:Y:S02]  /*1a050*/  LDSM.16.M88.4 R180, [R198] ;  /* 0x00000000c6b4783b */ /* 0x000f640000000200 */
[C---:B-1----:R-:W-:Y:S08]  /*1a060*/  HMMA.16816.F32 R4, R160.reuse, R184, R4 ;  /* 0x000000b8a004723c */ /* 0x042ff00000001804 */
[C---:B------:R-:W-:Y:S01]  /*1a070*/  HMMA.16816.F32 R8, R160.reuse, R186, R8 ;  /* 0x000000baa008723c */ /* 0x040fe20000001808 */
[----:B------:R-:W-:Y:S07]  /*1a080*/  LDSM.16.M88.4 R184, [R207+0xb880] ;  /* 0x00b88000cfb8783b */ /* 0x000fee0000000200 */
[C---:B--2---:R-:W-:Y:S08]  /*1a090*/  HMMA.16816.F32 R12, R160.reuse, R164, R12 ;  /* 0x000000a4a00c723c */ /* 0x044ff0000000180c */
        /* <DEDUP_REMOVED lines=14> */
[----:B------:R-:W4:Y:S05]  /*1a180*/  LDSM.16.M88.4 R168, [R201+0x2000] ;  /* 0x00200000c9a8783b */ /* 0x000f2a0000000200 */
[----:B------:R-:W5:Y:S02]  /*1a190*/  LDSM.16.M88.4 R180, [R201+0x2800] ;  /* 0x00280000c9b4783b */ /* 0x000f640000000200 */
        /* <DEDUP_REMOVED lines=80> */
[C---:B-1----:R-:W-:Y:S01]  /*1a6a0*/  HMMA.16816.F32 R4, R164.reuse, R184, R4 ;  /* 0x000000b8a404723c */ /* 0x042fe20000001804 */
[----:B------:R-:W-:Y:S04]  /*1a6b0*/  DEPBAR.LE SB0, 0x0 ;  /* 0x000080000000791a */ /* 0x000fe80000000000 */
[----:B------:R-:W-:Y:S03]  /*1a6c0*/  BAR.SYNC.DEFER_BLOCKING 0x0 ;  /* 0x0000000000007b1d */ /* 0x000fe60000010000 */
[C---:B------:R-:W-:Y:S08]  /*1a6d0*/  HMMA.16816.F32 R8, R164.reuse, R186, R8 ;  /* 0x000000baa408723c */ /* 0x040ff00000001808 */
[C---:B--2---:R-:W-:Y:S08]  /*1a6e0*/  HMMA.16816.F32 R12, R164.reuse, R160, R12 ;  /* 0x000000a0a40c723c */ /* 0x044ff0000000180c */
[C---:B------:R-:W-:Y:S08]  /*1a6f0*/  HMMA.16816.F32 R16, R164.reuse, R162, R16 ;  /* 0x000000a2a410723c */ /* 0x040ff00000001810 */
[C---:B------:R-:W-:Y:S08]  /*1a700*/  HMMA.16816.F32 R20, R164.reuse, R188, R20 ;  /* 0x000000bca414723c */ /* 0x040ff00000001814 */
[----:B------:R-:W-:Y:S08]  /*1a710*/  HMMA.16816.F32 R24, R164, R190, R24 ;  /* 0x000000bea418723c */ /* 0x000ff00000001818 */
[C---:B---3--:R-:W-:Y:S08]  /*1a720*/  HMMA.16816.F32 R4, R172.reuse, R176, R4 ;  /* 0x000000b0ac04723c */ /* 0x048ff00000001804 */
[C---:B------:R-:W-:Y:S08]  /*1a730*/  HMMA.16816.F32 R8, R172.reuse, R178, R8 ;  /* 0x000000b2ac08723c */ /* 0x040ff00000001808 */
[C---:B----4-:R-:W-:Y:S08]  /*1a740*/  HMMA.16816.F32 R12, R172.reuse, R168, R12 ;  /* 0x000000a8ac0c723c */ /* 0x050ff0000000180c */
[C---:B------:R-:W-:Y:S08]  /*1a750*/  HMMA.16816.F32 R16, R172.reuse, R170, R16 ;  /* 0x000000aaac10723c */ /* 0x040ff00000001810 */
[C---:B-----5:R-:W-:Y:S08]  /*1a760*/  HMMA.16816.F32 R20, R172.reuse, R180, R20 ;  /* 0x000000b4ac14723c */ /* 0x060ff00000001814 */
[----:B------:R-:W-:Y:S01]  /*1a770*/  HMMA.16816.F32 R24, R172, R182, R24 ;  /* 0x000000b6ac18723c */ /* 0x000fe20000001818 */
[----:B------:R-:W-:-:S07]  /*1a780*/  @!P0 BRA `(.L_x_1169) ;  /* 0x0000041000008947 */ /* 0x000fce0003800000 */
[----:B------:R-:W-:Y:S01]  /*1a790*/  IADD3 R159, -R228, 0x30, RZ ;  /* 0x00000030e49f7810 */ /* 0x000fe20007ffe1ff */
[----:B------:R-:W-:Y:S01]  /*1a7a0*/  UIADD3 UR11, UR12, -0x1, URZ ;  /* 0xffffffff0c0b7890 */ /* 0x000fe2000fffe03f */
[C---:B------:R-:W-:Y:S01]  /*1a7b0*/  IADD3 R156, R220.reuse, 0x40, RZ ;  /* 0x00000040dc9c7810 */ /* 0x040fe20007ffe0ff */
        /* <DEDUP_REMOVED lines=21> */
[C---:B------:R-:W-:Y:S02]  /*1a910*/  @P1 LEA R162, P0, R161.reuse, c[0x0][0x1c8], 0x1 ;  /* 0x00007200a1a21a11 */ /* 0x040fe400078008ff */
        /* <DEDUP_REMOVED lines=40> */
.L_x_1169:
[----:B------:R-:W-:Y:S01]  /*1aba0*/  FMNMX.FTZ R2, R4, R3, !PT ;  /* 0x0000000304027209 */ /* 0x000fe20007810000 */
[----:B-1----:R-:W-:Y:S01]  /*1abb0*/  LDSM.16.MT88.4 R164, [R206+0x4080] ;  /* 0x00408000cea4783b */ /* 0x002fe20000004200 */
[----:B------:R-:W-:Y:S01]  /*1abc0*/  FMNMX.FTZ R156, R6, R157, !PT ;  /* 0x0000009d069c7209 */ /* 0x000fe20007810000 */
[----:B------:R-:W-:Y:S01]  /*1abd0*/  UISETP.GT.AND UP0, UPT, UR12, UR7, UPT ;  /* 0x000000070c00728c */ /* 0x000fe2000bf04270 */
[----:B------:R-:W-:Y:S01]  /*1abe0*/  FMNMX.FTZ R159, R5, R2, !PT ;  /* 0x00000002059f7209 */ /* 0x000fe20007810000 */
[----:B------:R-:W-:Y:S01]  /*1abf0*/  UIADD3 UR12, UR12, -0x1, URZ ;  /* 0xffffffff0c0c7890 */ /* 0x000fe2000fffe03f */
        /* <DEDUP_REMOVED lines=23> */
[----:B------:R-:W-:Y:S02]  /*1ad70*/  PLOP3.LUT P0, PT, PT, PT, UP0, 0x80, 0x0 ;  /* 0x000000000000781c */ /* 0x000fe40003f0f008 */
        /* <DEDUP_REMOVED lines=24> */
[----:B------:R-:W-:Y:S01]  /*1af00*/  MUFU.EX2 R7, R7 ;  /* 0x0000000700077308 */ /* 0x000fe20000000800 */
[--C-:B------:R-:W-:Y:S02]  /*1af10*/  FFMA.FTZ R159, R8, c[0x0][0x2d0], -R191.reuse ;  /* 0x0000b400089f7a23 */ /* 0x100fe400000108bf */
[----:B------:R-:W-:Y:S02]  /*1af20*/  FFMA.FTZ R188, R9, c[0x0][0x2d0], -R191 ;  /* 0x0000b40009bc7a23 */ /* 0x000fe400000108bf */
[----:B------:R-:W-:Y:S02]  /*1af30*/  FFMA.FTZ R190, R11, c[0x0][0x2d0], -R189 ;  /* 0x0000b4000bbe7a23 */ /* 0x000fe400000108bd */
[--C-:B------:R-:W-:Y:S02]  /*1af40*/  FFMA.FTZ R236, R12, c[0x0][0x2d0], -R191.reuse ;  /* 0x0000b4000cec7a23 */ /* 0x100fe400000108bf */
[----:B------:R-:W-:Y:S01]  /*1af50*/  FFMA.FTZ R237, R13, c[0x0][0x2d0], -R191 ;  /* 0x0000b4000ded7a23 */ /* 0x000fe200000108bf */
[----:B------:R2:W3:Y:S01]  /*1af60*/  MUFU.EX2 R0, R157 ;  /* 0x0000009d00007308 */ /* 0x0004e20000000800 */
[--C-:B------:R-:W-:Y:S02]  /*1af70*/  FFMA.FTZ R238, R14, c[0x0][0x2d0], -R189.reuse ;  /* 0x0000b4000eee7a23 */ /* 0x100fe400000108bd */
[----:B------:R-:W-:Y:S02]  /*1af80*/  FFMA.FTZ R239, R15, c[0x0][0x2d0], -R189 ;  /* 0x0000b4000fef7a23 */ /* 0x000fe400000108bd */
[----:B------:R-:W-:Y:S01]  /*1af90*/  LDSM.16.MT88.4 R12, [R204+0x8880] ;  /* 0x00888000cc0c783b */ /* 0x000fe20000004200 */
[--C-:B------:R-:W-:Y:S02]  /*1afa0*/  FFMA.FTZ R240, R16, c[0x0][0x2d0], -R191.reuse ;  /* 0x0000b40010f07a23 */ /* 0x100fe400000108bf */
[----:B------:R-:W-:Y:S02]  /*1afb0*/  FFMA.FTZ R241, R17, c[0x0][0x2d0], -R191 ;  /* 0x0000b40011f17a23 */ /* 0x000fe400000108bf */
[----:B------:R-:W-:Y:S01]  /*1afc0*/  MUFU.EX2 R158, R158 ;  /* 0x0000009e009e7308 */ /* 0x000fe20000000800 */
[--C-:B------:R-:W-:Y:S02]  /*1afd0*/  FFMA.FTZ R243, R18, c[0x0][0x2d0], -R189.reuse ;  /* 0x0000b40012f37a23 */ /* 0x100fe400000108bd */
[--C-:B------:R-:W-:Y:S02]  /*1afe0*/  FFMA.FTZ R242, R19, c[0x0][0x2d0], -R189.reuse ;  /* 0x0000b40013f27a23 */ /* 0x100fe400000108bd */
[----:B------:R-:W-:Y:S05]  /*1aff0*/  LDSM.16.MT88.4 R16, [R208+0x4880] ;  /* 0x00488000d010783b */ /* 0x000fea0000004200 */
[----:B------:R-:W-:Y:S01]  /*1b000*/  MUFU.EX2 R5, R5 ;  /* 0x0000000500057308 */ /* 0x000fe20000000800 */
[----:B--2---:R-:W-:Y:S02]  /*1b010*/  FFMA.FTZ R157, R10, c[0x0][0x2d0], -R189 ;  /* 0x0000b4000a9d7a23 */ /* 0x004fe400000108bd */
[C---:B---3--:R-:W-:Y:S02]  /*1b020*/  FMUL.FTZ R10, R0.reuse, R154 ;  /* 0x0000009a000a7220 */ /* 0x048fe40000410000 */
[C---:B------:R-:W-:Y:S05]  /*1b030*/  FMUL.FTZ R11, R0.reuse, R155 ;  /* 0x0000009b000b7220 */ /* 0x040fea0000410000 */
        /* <DEDUP_REMOVED lines=18> */
[----:B------:R-:W3:Y:S01]  /*1b160*/  MUFU.EX2 R190, R190 ;  /* 0x000000be00be7308 */ /* 0x000ee20000000800 */
        /* <DEDUP_REMOVED lines=15> */
[----:B---3--:R-:W-:Y:S01]  /*1b260*/  F2FP.PACK_AB R155, R190, R157 ;  /* 0x0000009dbe9b723e */ /* 0x008fe200000000ff */
[C---:B------:R-:W-:Y:S02]  /*1b270*/  FMUL.FTZ R63, R0.reuse, R63 ;  /* 0x0000003f003f7220 */ /* 0x040fe40000410000 */
[C---:B------:R-:W-:Y:S02]  /*1b280*/  FMUL.FTZ R66, R0.reuse, R66 ;  /* 0x0000004200427220 */ /* 0x040fe40000410000 */
[C---:B------:R-:W-:Y:S01]  /*1b290*/  FMUL.FTZ R67, R0.reuse, R67 ;  /* 0x0000004300437220 */ /* 0x040fe20000410000 */
[----:B------:R-:W3:Y:S01]  /*1b2a0*/  MUFU.EX2 R237, R237 ;  /* 0x000000ed00ed7308 */ /* 0x000ee20000000800 */
[C---:B------:R-:W-:Y:S02]  /*1b2b0*/  FMUL.FTZ R70, R0.reuse, R70 ;  /* 0x0000004600467220 */ /* 0x040fe40000410000 */
[----:B------:R-:W-:Y:S02]  /*1b2c0*/  FMUL.FTZ R71, R0, R71 ;  /* 0x0000004700477220 */ /* 0x000fe40000410000 */
[C---:B--2---:R-:W-:Y:S01]  /*1b2d0*/  FMUL.FTZ R8, R2.reuse, R152 ;  /* 0x0000009802087220 */ /* 0x044fe20000410000 */
[----:B------:R-:W-:Y:S01]  /*1b2e0*/  F2FP.PACK_AB R152, R5, R158 ;  /* 0x0000009e0598723e */ /* 0x000fe200000000ff */
[C---:B------:R-:W-:Y:S01]  /*1b2f0*/  FMUL.FTZ R9, R2.reuse, R153 ;  /* 0x0000009902097220 */ /* 0x040fe20000410000 */
[----:B------:R-:W-:Y:S01]  /*1b300*/  F2FP.PACK_AB R153, R7, R6 ;  /* 0x000000060799723e */ /* 0x000fe200000000ff */
[C---:B------:R-:W-:Y:S01]  /*1b310*/  FMUL.FTZ R132, R2.reuse, R132 ;  /* 0x0000008402847220 */ /* 0x040fe20000410000 */
[----:B------:R-:W-:Y:S01]  /*1b320*/  MUFU.EX2 R238, R238 ;  /* 0x000000ee00ee7308 */ /* 0x000fe20000000800 */
[C---:B------:R-:W-:Y:S02]  /*1b330*/  FMUL.FTZ R133, R2.reuse, R133 ;  /* 0x0000008502857220 */ /* 0x040fe40000410000 */
[C---:B------:R-:W-:Y:S02]  /*1b340*/  FMUL.FTZ R136, R2.reuse, R136 ;  /* 0x0000008802887220 */ /* 0x040fe40000410000 */
[C---:B-1----:R-:W-:Y:S05]  /*1b350*/  HMMA.16816.F32 R8, R152.reuse, R160, R8 ;  /* 0x000000a09808723c */ /* 0x042fea0000001808 */
[C---:B------:R-:W-:Y:S01]  /*1b360*/  FMUL.FTZ R137, R2.reuse, R137 ;  /* 0x0000008902897220 */ /* 0x040fe20000410000 */
[----:B------:R-:W1:Y:S01]  /*1b370*/  MUFU.EX2 R239, R239 ;  /* 0x000000ef00ef7308 */ /* 0x000e620000000800 */
[C---:B------:R-:W-:Y:S01]  /*1b380*/  FMUL.FTZ R140, R2.reuse, R140 ;  /* 0x0000008c028c7220 */ /* 0x040fe20000410000 */
[C---:B------:R-:W-:Y:S01]  /*1b390*/  HMMA.16816.F32 R132, R152.reuse, R162, R132 ;  /* 0x000000a29884723c */ /* 0x040fe20000001884 */
[----:B------:R-:W2:Y:S03]  /*1b3a0*/  LDSM.16.MT88.4 R160, [R204+0x4080] ;  /* 0x00408000cca0783b */ /* 0x000ea60000004200 */
[C---:B------:R-:W-:Y:S02]  /*1b3b0*/  FMUL.FTZ R141, R2.reuse, R141 ;  /* 0x0000008d028d7220 */ /* 0x040fe40000410000 */
[C---:B------:R-:W-:Y:S02]  /*1b3c0*/  FMUL.FTZ R144, R2.reuse, R144 ;  /* 0x0000009002907220 */ /* 0x040fe40000410000 */
[C---:B------:R-:W-:Y:S01]  /*1b3d0*/  HMMA.16816.F32 R136, R152.reuse, R164, R136 ;  /* 0x000000a49888723c */ /* 0x040fe20000001888 */
[----:B------:R-:W-:Y:S03]  /*1b3e0*/  MUFU.EX2 R240, R240 ;  /* 0x000000f000f07308 */ /* 0x000fe60000000800 */
[C---:B------:R-:W-:Y:S02]  /*1b3f0*/  FMUL.FTZ R145, R2.reuse, R145 ;  /* 0x0000009102917220 */ /* 0x040fe40000410000 */
[C---:B------:R-:W-:Y:S02]  /*1b400*/  FMUL.FTZ R148, R2.reuse, R148 ;  /* 0x0000009402947220 */ /* 0x040fe40000410000 */
[C---:B------:R-:W-:Y:S01]  /*1b410*/  HMMA.16816.F32 R140, R152.reuse, R166, R140 ;  /* 0x000000a6988c723c */ /* 0x040fe2000000188c */
[----:B------:R-:W4:Y:S02]  /*1b420*/  LDSM.16.MT88.4 R164, [R208+0x5880] ;  /* 0x00588000d0a4783b */ /* 0x000f240000004200 */
[----:B------:R-:W5:Y:S01]  /*1b430*/  MUFU.EX2 R241, R241 ;  /* 0x000000f100f17308 */ /* 0x000f620000000800 */
[C---:B------:R-:W-:Y:S02]  /*1b440*/  FMUL.FTZ R149, R2.reuse, R149 ;  /* 0x0000009502957220 */ /* 0x040fe40000410000 */
[C---:B------:R-:W-:Y:S02]  /*1b450*/  FMUL.FTZ R28, R2.reuse, R28 ;  /* 0x0000001c021c7220 */ /* 0x040fe40000410000 */
[C---:B------:R-:W-:Y:S04]  /*1b460*/  HMMA.16816.F32 R144, R152.reuse, R168, R144 ;  /* 0x000000a89890723c */ /* 0x040fe80000001890 */
[C---:B------:R-:W-:Y:S01]  /*1b470*/  FMUL.FTZ R29, R2.reuse, R29 ;  /* 0x0000001d021d7220 */ /* 0x040fe20000410000 */
[----:B------:R-:W-:Y:S01]  /*1b480*/  MUFU.EX2 R243, R243 ;  /* 0x000000f300f37308 */ /* 0x000fe20000000800 */
[C---:B------:R-:W-:Y:S02]  /*1b490*/  FMUL.FTZ R32, R2.reuse, R32 ;  /* 0x0000002002207220 */ /* 0x040fe40000410000 */
[C---:B------:R-:W-:Y:S01]  /*1b4a0*/  HMMA.16816.F32 R148, R152.reuse, R170, R148 ;  /* 0x000000aa9894723c */ /* 0x040fe20000001894 */
[----:B------:R-:W1:Y:S03]  /*1b4b0*/  LDSM.16.MT88.4 R168, [R206+0x5880] ;  /* 0x00588000cea8783b */ /* 0x000e660000004200 */
[C---:B------:R-:W-:Y:S02]  /*1b4c0*/  FMUL.FTZ R33, R2.reuse, R33 ;  /* 0x0000002102217220 */ /* 0x040fe40000410000 */
[C---:B------:R-:W-:Y:S01]  /*1b4d0*/  FMUL.FTZ R36, R2.reuse, R36 ;  /* 0x0000002402247220 */ /* 0x040fe20000410000 */
[----:B------:R-:W1:Y:S01]  /*1b4e0*/  MUFU.EX2 R242, R242 ;  /* 0x000000f200f27308 */ /* 0x000e620000000800 */
        /* <DEDUP_REMOVED lines=46> */
[----:B------:R-:W-:Y:S01]  /*1b7d0*/  FMUL.FTZ R83, R0, R83 ;  /* 0x0000005300537220 */ /* 0x000fe20000410000 */
        /* <DEDUP_REMOVED lines=64> */
[C---:B------:R-:W-:Y:S03]  /*1bbe0*/  HMMA.16816.F32 R124, R152.reuse, R12, R124 ;  /* 0x0000000c987c723c */ /* 0x040fe6000000187c */
[C---:B------:R-:W-:Y:S02]  /*1bbf0*/  FMUL.FTZ R130, R0.reuse, R130 ;  /* 0x0000008200827220 */ /* 0x040fe40000410000 */
[----:B------:R-:W-:Y:S02]  /*1bc00*/  FMUL.FTZ R131, R0, R131 ;  /* 0x0000008300837220 */ /* 0x000fe40000410000 */
[----:B---3--:R-:W-:Y:S01]  /*1bc10*/  F2FP.PACK_AB R12, R237, R236 ;  /* 0x000000eced0c723e */ /* 0x008fe200000000ff */
[----:B------:R-:W-:Y:S01]  /*1bc20*/  FFMA.FTZ R158, R2, R229, R158 ;  /* 0x000000e5029e7223 */ /* 0x000fe2000001009e */
[----:B------:R-:W-:Y:S03]  /*1bc30*/  F2FP.PACK_AB R13, R239, R238 ;  /* 0x000000eeef0d723e */ /* 0x000fe600000000ff */
[----:B------:R-:W-:Y:S01]  /*1bc40*/  HMMA.16816.F32 R128, R152, R14, R128 ;  /* 0x0000000e9880723c */ /* 0x000fe20000001880 */
[----:B------:R-:W3:Y:S02]  /*1bc50*/  LDSM.16.MT88.4 R152, [R206+0x6080] ;  /* 0x00608000ce98783b */ /* 0x000ee40000004200 */
[----:B------:R-:W-:Y:S02]  /*1bc60*/  FFMA.FTZ R6, R0, R225, R6 ;  /* 0x000000e100067223 */ /* 0x000fe40000010006 */
[----:B------:R-:W-:Y:S02]  /*1bc70*/  FADD.FTZ R158, R5, R158 ;  /* 0x0000009e059e7221 */ /* 0x000fe40000010000 */
[----:B-----5:R-:W-:Y:S01]  /*1bc80*/  F2FP.PACK_AB R14, R241, R240 ;  /* 0x000000f0f10e723e */ /* 0x020fe200000000ff */
[----:B------:R-:W-:Y:S01]  /*1bc90*/  FADD.FTZ R6, R7, R6 ;  /* 0x0000000607067221 */ /* 0x000fe20000010000 */
[----:B------:R-:W-:Y:S03]  /*1bca0*/  F2FP.PACK_AB R15, R242, R243 ;  /* 0x000000f3f20f723e */ /* 0x000fe600000000ff */
[----:B------:R-:W-:Y:S02]  /*1bcb0*/  FADD.FTZ R159, R159, R158 ;  /* 0x0000009e9f9f7221 */ /* 0x000fe40000010000 */
[----:B------:R-:W-:Y:S01]  /*1bcc0*/  FADD.FTZ R5, R157, R6 ;  /* 0x000000069d057221 */ /* 0x000fe20000010000 */
[----:B------:R-:W-:Y:S01]  /*1bcd0*/  MOV R157, R156 ;  /* 0x0000009c009d7202 */ /* 0x000fe20000000f00 */
[C---:B------:R-:W-:Y:S05]  /*1bce0*/  HMMA.16816.F32 R8, R12.reuse, R16, R8 ;  /* 0x000000100c08723c */ /* 0x040fea0000001808 */
[----:B------:R-:W-:Y:S02]  /*1bcf0*/  FADD.FTZ R159, R188, R159 ;  /* 0x0000009fbc9f7221 */ /* 0x000fe40000010000 */
[----:B------:R-:W-:Y:S01]  /*1bd00*/  FADD.FTZ R5, R190, R5 ;  /* 0x00000005be057221 */ /* 0x000fe20000010000 */
[C---:B------:R-:W-:Y:S01]  /*1bd10*/  HMMA.16816.F32 R132, R12.reuse, R18, R132 ;  /* 0x000000120c84723c */ /* 0x040fe20000001884 */
[----:B------:R-:W5:Y:S03]  /*1bd20*/  LDSM.16.MT88.4 R16, [R206+0x7880] ;  /* 0x00788000ce10783b */ /* 0x000f660000004200 */
        /* <DEDUP_REMOVED lines=9> */
[C---:B----4-:R-:W-:Y:S04]  /*1bdc0*/  HMMA.16816.F32 R144, R12.reuse, R164, R144 ;  /* 0x000000a40c90723c */ /* 0x050fe80000001890 */
[----:B------:R-:W-:Y:S02]  /*1bdd0*/  FADD.FTZ R241, R241, R240 ;  /* 0x000000f0f1f17221 */ /* 0x000fe40000010000 */
[----:B------:R-:W-:Y:S02]  /*1bde0*/  FADD.FTZ R5, R242, R5 ;  /* 0x00000005f2057221 */ /* 0x000fe40000010000 */
[C---:B------:R-:W-:Y:S01]  /*1bdf0*/  HMMA.16816.F32 R148, R12.reuse, R166, R148 ;  /* 0x000000a60c94723c */ /* 0x040fe20000001894 */
[----:B------:R-:W-:Y:S07]  /*1be00*/  LDSM.16.MT88.4 R164, [R208+0x9080] ;  /* 0x00908000d0a4783b */ /* 0x000fee0000004200 */
[C---:B-1----:R-:W-:Y:S08]  /*1be10*/  HMMA.16816.F32 R28, R12.reuse, R168, R28 ;  /* 0x000000a80c1c723c */ /* 0x042ff0000000181c */
[C---:B------:R-:W-:Y:S01]  /*1be20*/  HMMA.16816.F32 R32, R12.reuse, R170, R32 ;  /* 0x000000aa0c20723c */ /* 0x040fe20000001820 */
[----:B------:R-:W-:Y:S07]  /*1be30*/  LDSM.16.MT88.4 R168, [R205+0x9080] ;  /* 0x00908000cda8783b */ /* 0x000fee0000004200 */
[C---:B------:R-:W-:Y:S08]  /*1be40*/  HMMA.16816.F32 R36, R12.reuse, R172, R36 ;  /* 0x000000ac0c24723c */ /* 0x040ff00000001824 */
[C---:B------:R-:W-:Y:S01]  /*1be50*/  HMMA.16816.F32 R40, R12.reuse, R174, R40 ;  /* 0x000000ae0c28723c */ /* 0x040fe20000001828 */
[----:B------:R-:W-:Y:S07]  /*1be60*/  LDSM.16.MT88.4 R172, [R205+0x8080] ;  /* 0x00808000cdac783b */ /* 0x000fee0000004200 */
[C---:B---3--:R-:W-:Y:S08]  /*1be70*/  HMMA.16816.F32 R44, R12.reuse, R152, R44 ;  /* 0x000000980c2c723c */ /* 0x048ff0000000182c */
[C---:B------:R-:W-:Y:S01]  /*1be80*/  HMMA.16816.F32 R48, R12.reuse, R154, R48 ;  /* 0x0000009a0c30723c */ /* 0x040fe20000001830 */
[----:B------:R-:W1:Y:S07]  /*1be90*/  LDSM.16.MT88.4 R152, [R204+0x7880] ;  /* 0x00788000cc98783b */ /* 0x000e6e0000004200 */
[C---:B------:R-:W-:Y:S08]  /*1bea0*/  HMMA.16816.F32 R52, R12.reuse, R176, R52 ;  /* 0x000000b00c34723c */ /* 0x040ff00000001834 */
[C---:B------:R-:W-:Y:S01]  /*1beb0*/  HMMA.16816.F32 R56, R12.reuse, R178, R56 ;  /* 0x000000b20c38723c */ /* 0x040fe20000001838 */
[----:B------:R-:W-:Y:S07]  /*1bec0*/  LDSM.16.MT88.4 R176, [R208+0x9880] ;  /* 0x00988000d0b0783b */ /* 0x000fee0000004200 */
        /* <DEDUP_REMOVED lines=11> */
[----:B------:R-:W3:Y:S03]  /*1bf80*/  MUFU.EX2 R181, R181 ;  /* 0x000000b500b57308 */ /* 0x000ee60000000800 */
[----:B------:R-:W-:Y:S02]  /*1bf90*/  FFMA.FTZ R191, R25, c[0x0][0x2d0], -R191 ;  /* 0x0000b40019bf7a23 */ /* 0x000fe400000108bf */
[--C-:B------:R-:W-:Y:S02]  /*1bfa0*/  FFMA.FTZ R185, R26, c[0x0][0x2d0], -R189.reuse ;  /* 0x0000b4001ab97a23 */ /* 0x100fe400000108bd */
[C---:B-----5:R-:W-:Y:S03]  /*1bfb0*/  HMMA.16816.F32 R76, R12.reuse, R16, R76 ;  /* 0x000000100c4c723c */ /* 0x060fe6000000184c */
[----:B------:R-:W-:Y:S01]  /*1bfc0*/  MUFU.EX2 R182, R182 ;  /* 0x000000b600b67308 */ /* 0x000fe20000000800 */
[----:B------:R-:W-:Y:S02]  /*1bfd0*/  FFMA.FTZ R189, R27, c[0x0][0x2d0], -R189 ;  /* 0x0000b4001bbd7a23 */ /* 0x000fe400000108bd */
[----:B------:R-:W-:Y:S02]  /*1bfe0*/  LDSM.16.MT88.4 R24, [R205+0x5080] ;  /* 0x00508000cd18783b */ /* 0x000fe40000004200 */
[C---:B------:R-:W-:Y:S05]  /*1bff0*/  HMMA.16816.F32 R80, R12.reuse, R18, R80 ;  /* 0x000000120c50723c */ /* 0x040fea0000001850 */
[----:B------:R-:W4:Y:S01]  /*1c000*/  MUFU.EX2 R183, R183 ;  /* 0x000000b700b77308 */ /* 0x000f220000000800 */
[----:B------:R-:W5:Y:S02]  /*1c010*/  LDSM.16.MT88.4 R16, [R206+0x9080] ;  /* 0x00908000ce10783b */ /* 0x000f640000004200 */
[C---:B--2---:R-:W-:Y:S07]  /*1c020*/  HMMA.16816.F32 R84, R12.reuse, R160, R84 ;  /* 0x000000a00c54723c */ /* 0x044fee0000001854 */
[----:B------:R-:W-:Y:S01]  /*1c030*/  MUFU.EX2 R184, R184 ;  /* 0x000000b800b87308 */ /* 0x000fe20000000800 */
[C---:B------:R-:W-:Y:S01]  /*1c040*/  HMMA.16816.F32 R88, R12.reuse, R162, R88 ;  /* 0x000000a20c58723c */ /* 0x040fe20000001858 */
[----:B------:R-:W-:Y:S07]  /*1c050*/  LDSM.16.MT88.4 R160, [R206+0x5080] ;  /* 0x00508000cea0783b */ /* 0x000fee0000004200 */
[C---:B-1----:R-:W-:Y:S01]  /*1c060*/  HMMA.16816.F32 R92, R12.reuse, R152, R92 ;  /* 0x000000980c5c723c */ /* 0x042fe2000000185c */
[----:B------:R-:W1:Y:S07]  /*1c070*/  MUFU.EX2 R191, R191 ;  /* 0x000000bf00bf7308 */ /* 0x000e6e0000000800 */
[C---:B------:R-:W-:Y:S03]  /*1c080*/  HMMA.16816.F32 R96, R12.reuse, R154, R96 ;  /* 0x0000009a0c60723c */ /* 0x040fe60000001860 */
[----:B------:R-:W-:Y:S05]  /*1c090*/  MUFU.EX2 R185, R185 ;  /* 0x000000b900b97308 */ /* 0x000fea0000000800 */
[C---:B------:R-:W-:Y:S05]  /*1c0a0*/  HMMA.16816.F32 R100, R12.reuse, R164, R100 ;  /* 0x000000a40c64723c */ /* 0x040fea0000001864 */
[----:B------:R-:W2:Y:S03]  /*1c0b0*/  MUFU.EX2 R186, R189 ;  /* 0x000000bd00ba7308 */ /* 0x000ea60000000800 */
[C---:B------:R-:W-:Y:S01]  /*1c0c0*/  HMMA.16816.F32 R104, R12.reuse, R166, R104 ;  /* 0x000000a60c68723c */ /* 0x040fe20000001868 */
[----:B------:R-:W-:Y:S07]  /*1c0d0*/  LDSM.16.MT88.4 R164, [R204+0x5080] ;  /* 0x00508000cca4783b */ /* 0x000fee0000004200 */
[C---:B-----5:R-:W-:Y:S08]  /*1c0e0*/  HMMA.16816.F32 R108, R12.reuse, R16, R108 ;  /* 0x000000100c6c723c */ /* 0x060ff0000000186c */
[C---:B------:R-:W-:Y:S01]  /*1c0f0*/  HMMA.16816.F32 R112, R12.reuse, R18, R112 ;  /* 0x000000120c70723c */ /* 0x040fe20000001870 */
[----:B------:R-:W5:Y:S07]  /*1c100*/  LDSM.16.MT88.4 R16, [R208+0x5080] ;  /* 0x00508000d010783b */ /* 0x000f6e0000004200 */
[C---:B------:R-:W-:Y:S08]  /*1c110*/  HMMA.16816.F32 R116, R12.reuse, R168, R116 ;  /* 0x000000a80c74723c */ /* 0x040ff00000001874 */
[C---:B------:R-:W-:Y:S01]  /*1c120*/  HMMA.16816.F32 R120, R12.reuse, R170, R120 ;  /* 0x000000aa0c78723c */ /* 0x040fe20000001878 */
[----:B------:R-:W-:Y:S07]  /*1c130*/  LDSM.16.MT88.4 R168, [R206+0x8080] ;  /* 0x00808000cea8783b */ /* 0x000fee0000004200 */
[C---:B------:R-:W-:Y:S08]  /*1c140*/  HMMA.16816.F32 R124, R12.reuse, R20, R124 ;  /* 0x000000140c7c723c */ /* 0x040ff0000000187c */
[----:B------:R-:W-:Y:S01]  /*1c150*/  HMMA.16816.F32 R128, R12, R22, R128 ;  /* 0x000000160c80723c */ /* 0x000fe20000001880 */
[----:B------:R-:W5:Y:S06]  /*1c160*/  LDSM.16.MT88.4 R20, [R208+0x6880] ;  /* 0x00688000d014783b */ /* 0x000f6c0000004200 */
[----:B---3--:R-:W-:Y:S01]  /*1c170*/  F2FP.PACK_AB R12, R181, R180 ;  /* 0x000000b4b50c723e */ /* 0x008fe200000000ff */
[----:B------:R-:W-:Y:S01]  /*1c180*/  FADD.FTZ R180, R180, R241 ;  /* 0x000000f1b4b47221 */ /* 0x000fe20000010000 */
[----:B----4-:R-:W-:Y:S03]  /*1c190*/  F2FP.PACK_AB R13, R183, R182 ;  /* 0x000000b6b70d723e */ /* 0x010fe600000000ff */
[----:B-1----:R-:W-:Y:S01]  /*1c1a0*/  F2FP.PACK_AB R14, R191, R184 ;  /* 0x000000b8bf0e723e */ /* 0x002fe200000000ff */
[----:B------:R-:W-:Y:S01]  /*1c1b0*/  FADD.FTZ R182, R182, R5 ;  /* 0x00000005b6b67221 */ /* 0x000fe20000010000 */
[----:B--2---:R-:W-:Y:S01]  /*1c1c0*/  F2FP.PACK_AB R15, R186, R185 ;  /* 0x000000b9ba0f723e */ /* 0x004fe200000000ff */
[----:B------:R-:W-:Y:S02]  /*1c1d0*/  FADD.FTZ R181, R181, R180 ;  /* 0x000000b4b5b57221 */ /* 0x000fe40000010000 */
[----:B------:R-:W-:Y:S02]  /*1c1e0*/  FADD.FTZ R182, R183, R182 ;  /* 0x000000b6b7b67221 */ /* 0x000fe40000010000 */
[----:B------:R-:W-:Y:S02]  /*1c1f0*/  FADD.FTZ R184, R184, R181 ;  /* 0x000000b5b8b87221 */ /* 0x000fe40000010000 */
[C---:B-----5:R-:W-:Y:S01]  /*1c200*/  HMMA.16816.F32 R152, R12.reuse, R16, R8 ;  /* 0x000000100c98723c */ /* 0x060fe20000001808 */
[----:B------:R-:W1:Y:S02]  /*1c210*/  LDSM.16.MT88.4 R8, [R206+0x6880] ;  /* 0x00688000ce08783b */ /* 0x000e640000004200 */
[----:B------:R-:W-:Y:S02]  /*1c220*/  FADD.FTZ R185, R185, R182 ;  /* 0x000000b6b9b97221 */ /* 0x000fe40000010000 */
[----:B------:R-:W-:Y:S02]  /*1c230*/  FADD.FTZ R229, R191, R184 ;  /* 0x000000b8bfe57221 */ /* 0x000fe40000010000 */
[----:B------:R-:W-:Y:S01]  /*1c240*/  FADD.FTZ R225, R186, R185 ;  /* 0x000000b9bae17221 */ /* 0x000fe20000010000 */
[C---:B------:R-:W-:Y:S01]  /*1c250*/  HMMA.16816.F32 R132, R12.reuse, R18, R132 ;  /* 0x000000120c84723c */ /* 0x040fe20000001884 */
[----:B------:R-:W2:Y:S07]  /*1c260*/  LDSM.16.MT88.4 R16, [R205+0x6880] ;  /* 0x00688000cd10783b */ /* 0x000eae0000004200 */
[C---:B------:R-:W-:Y:S08]  /*1c270*/  HMMA.16816.F32 R136, R12.reuse, R160, R136 ;  /* 0x000000a00c88723c */ /* 0x040ff00000001888 */
[C---:B------:R-:W-:Y:S01]  /*1c280*/  HMMA.16816.F32 R140, R12.reuse, R162, R140 ;  /* 0x000000a20c8c723c */ /* 0x040fe2000000188c */
[----:B------:R-:W-:Y:S07]  /*1c290*/  LDSM.16.MT88.4 R160, [R208+0x8080] ;  /* 0x00808000d0a0783b */ /* 0x000fee0000004200 */
[C---:B------:R-:W-:Y:S08]  /*1c2a0*/  HMMA.16816.F32 R144, R12.reuse, R24, R144 ;  /* 0x000000180c90723c */ /* 0x040ff00000001890 */
[C---:B------:R-:W-:Y:S01]  /*1c2b0*/  HMMA.16816.F32 R148, R12.reuse, R26, R148 ;  /* 0x0000001a0c94723c */ /* 0x040fe20000001894 */
[----:B------:R-:W3:Y:S07]  /*1c2c0*/  LDSM.16.MT88.4 R24, [R204+0x6880] ;  /* 0x00688000cc18783b */ /* 0x000eee0000004200 */
[C---:B------:R-:W-:Y:S08]  /*1c2d0*/  HMMA.16816.F32 R28, R12.reuse, R164, R28 ;  /* 0x000000a40c1c723c */ /* 0x040ff0000000181c */
        /* <DEDUP_REMOVED lines=23> */
[C---:B-----5:R-:W-:Y:S08]  /*1c450*/  HMMA.16816.F32 R108, R12.reuse, R20, R108 ;  /* 0x000000140c6c723c */ /* 0x060ff0000000186c */
[C---:B------:R-:W-:Y:S08]  /*1c460*/  HMMA.16816.F32 R112, R12.reuse, R22, R112 ;  /* 0x000000160c70723c */ /* 0x040ff00000001870 */
[C---:B-1----:R-:W-:Y:S08]  /*1c470*/  HMMA.16816.F32 R116, R12.reuse, R8, R116 ;  /* 0x000000080c74723c */ /* 0x042ff00000001874 */
[C---:B------:R-:W-:Y:S08]  /*1c480*/  HMMA.16816.F32 R120, R12.reuse, R10, R120 ;  /* 0x0000000a0c78723c */ /* 0x040ff00000001878 */
[C---:B--2---:R-:W-:Y:S08]  /*1c490*/  HMMA.16816.F32 R124, R12.reuse, R16, R124 ;  /* 0x000000100c7c723c */ /* 0x044ff0000000187c */
[----:B------:R-:W-:Y:S01]  /*1c4a0*/  HMMA.16816.F32 R128, R12, R18, R128 ;  /* 0x000000120c80723c */ /* 0x000fe20000001880 */
[----:B------:R-:W-:-:S07]  /*1c4b0*/  @P0 BRA `(.L_x_1170) ;  /* 0xffffd45000000947 */ /* 0x000fce000383ffff */
.L_x_1167:
[----:B------:R-:W-:-:S06]  /*1c4c0*/  UISETP.GE.AND UP0, UPT, UR12, UR6, UPT ;  /* 0x000000060c00728c */ /* 0x000fcc000bf06270 */
[----:B------:R-:W-:-:S13]  /*1c4d0*/  PLOP3.LUT P0, PT, PT, PT, UP0, 0x40, 0x0 ;  /* 0x000000000000781c */ /* 0x000fda0003f0e808 */
[----:B------:R-:W-:Y:S05]  /*1c4e0*/  @P0 BRA `(.L_x_1171) ;  /* 0x000039b000000947 */ /* 0x000fea0003800000 */
[C---:B------:R-:W-:Y:S01]  /*1c4f0*/  IADD3 RZ, P0, R216.reuse, 0x40, RZ ;  /* 0x00000040d8ff7810 */ /* 0x040fe20007f1e0ff */
[----:B------:R-:W-:Y:S01]  /*1c500*/  ULDC.64 UR4, c[0x0][0x208] ;  /* 0x0000820000047ab9 */ /* 0x000fe20000000a00 */
[----:B------:R-:W-:Y:S01]  /*1c510*/  IADD3 RZ, P1, R216, 0x80, RZ ;  /* 0x00000080d8ff7810 */ /* 0x000fe20007f3e0ff */
[----:B------:R-:W-:Y:S01]  /*1c520*/  UIMAD.WIDE.U32 UR18, UR4, 0x30, URZ ;  /* 0x00000030041278a5 */ /* 0x000fe2000f8e003f */
[----:B------:R-:W-:Y:S01]  /*1c530*/  IADD3 RZ, P2, R220, 0x40, RZ ;  /* 0x00000040dcff7810 */ /* 0x000fe20007f5e0ff */
[--C-:B------:R-:W-:Y:S01]  /*1c540*/  IMAD.X R191, RZ, RZ, R223.reuse, P0 ;  /* 0x000000ffffbf7224 */ /* 0x100fe200000e06df */
[----:B------:R-:W-:Y:S01]  /*1c550*/  IADD3 RZ, P0, R216, 0xc0, RZ ;  /* 0x000000c0d8ff7810 */ /* 0x000fe20007f1e0ff */
[--C-:B------:R-:W-:Y:S01]  /*1c560*/  IMAD.X R190, RZ, RZ, R223.reuse, P1 ;  /* 0x000000ffffbe7224 */ /* 0x100fe200008e06df */
[----:B------:R-:W-:Y:S01]  /*1c570*/  IADD3 RZ, P1, R220, 0x80, RZ ;  /* 0x00000080dcff7810 */ /* 0x000fe20007f3e0ff */
[----:B------:R-:W-:Y:S01]  /*1c580*/  UIMAD UR5, UR5, 0x30, URZ ;  /* 0x00000030050578a4 */ /* 0x000fe2000f8e023f */
[----:B------:R-:W-:Y:S01]  /*1c590*/  IADD3 R236, -R228, 0x30, RZ ;  /* 0x00000030e4ec7810 */ /* 0x000fe20007ffe1ff */
[----:B------:R-:W-:Y:S01]  /*1c5a0*/  IMAD.X R189, RZ, RZ, R223, P0 ;  /* 0x000000ffffbd7224 */ /* 0x000fe200000e06df */
[----:B------:R-:W-:Y:S01]  /*1c5b0*/  IADD3 RZ, P0, R220, 0xc0, RZ ;  /* 0x000000c0dcff7810 */ /* 0x000fe20007f1e0ff */
[----:B------:R-:W-:Y:S01]  /*1c5c0*/  IMAD.X R188, RZ, RZ, R227, P2 ;  /* 0x000000ffffbc7224 */ /* 0x000fe200010e06e3 */
[C---:B------:R-:W-:Y:S01]  /*1c5d0*/  IADD3 R231, R216.reuse, 0x80, RZ ;  /* 0x00000080d8e77810 */ /* 0x040fe20007ffe0ff */
[----:B------:R-:W-:Y:S01]  /*1c5e0*/  IMAD.MOV.U32 R0, RZ, RZ, R157 ;  /* 0x000000ffff007224 */ /* 0x000fe200078e009d */
[C---:B------:R-:W-:Y:S01]  /*1c5f0*/  IADD3 R230, R216.reuse, 0xc0, RZ ;  /* 0x000000c0d8e67810 */ /* 0x040fe20007ffe0ff */
[----:B------:R-:W-:Y:S01]  /*1c600*/  IMAD.MOV.U32 R2, RZ, RZ, R3 ;  /* 0x000000ffff027224 */ /* 0x000fe200078e0003 */
[----:B------:R-:W-:Y:S01]  /*1c610*/  IADD3 R228, R216, 0x40, RZ ;  /* 0x00000040d8e47810 */ /* 0x000fe20007ffe0ff */
[--C-:B------:R-:W-:Y:S01]  /*1c620*/  IMAD.X R235, RZ, RZ, R227.reuse, P1 ;  /* 0x000000ffffeb7224 */ /* 0x100fe200008e06e3 */
[----:B------:R-:W-:Y:S01]  /*1c630*/  ULDC UR7, c[0x0][0x324] ;  /* 0x0000c90000077ab9 */ /* 0x000fe20000000800 */
[----:B------:R-:W-:Y:S01]  /*1c640*/  IMAD.X R234, RZ, RZ, R227, P0 ;  /* 0x000000ffffea7224 */ /* 0x000fe200000e06e3 */
[----:B------:R-:W-:Y:S01]  /*1c650*/  ULOP3.LUT UR7, URZ, UR7, URZ, 0x33, !UPT ;  /* 0x000000073f077292 */ /* 0x000fe2000f8e333f */
[----:B------:R-:W-:Y:S01]  /*1c660*/  IMAD.MOV.U32 R233, RZ, RZ, c[0x0][0x208] ;  /* 0x00008200ffe97624 */ /* 0x000fe200078e00ff */
[----:B------:R-:W-:Y:S01]  /*1c670*/  UIADD3 UR10, UR19, UR5, URZ ;  /* 0x00000005130a7290 */ /* 0x000fe2000fffe03f */
[----:B------:R-:W-:-:S02]  /*1c680*/  IMAD.MOV.U32 R232, RZ, RZ, c[0x0][0x20c] ;  /* 0x00008300ffe87624 */ /* 0x000fc400078e00ff */
.L_x_1181:
[----:B------:R-:W-:Y:S04]  /*1c690*/  DEPBAR.LE SB0, 0x0 ;  /* 0x000080000000791a */ /* 0x000fe80000000000 */
[----:B------:R-:W-:Y:S01]  /*1c6a0*/  BAR.SYNC.DEFER_BLOCKING 0x0 ;  /* 0x0000000000007b1d */ /* 0x000fe20000010000 */
[----:B------:R-:W-:Y:S02]  /*1c6b0*/  USHF.R.S32.HI UR5, URZ, 0x1f, UR12 ;  /* 0x0000001f3f057899 */ /* 0x000fe4000801140c */
[----:B------:R-:W-:Y:S02]  /*1c6c0*/  UIMAD UR4, UR10, UR12, URZ ;  /* 0x0000000c0a0472a4 */ /* 0x000fe4000f8e023f */
[----:B------:R-:W-:Y:S02]  /*1c6d0*/  UIMAD.WIDE.U32 UR20, UR18, UR12, URZ ;  /* 0x0000000c121472a5 */ /* 0x000fe4000f8e003f */
[----:B------:R-:W-:Y:S02]  /*1c6e0*/  UIMAD UR4, UR5, UR18, UR4 ;  /* 0x00000012050472a4 */ /* 0x000fe4000f8e0204 */
[----:B------:R-:W-:Y:S02]  /*1c6f0*/  UISETP.GT.AND UP0, UPT, UR12, UR6, UPT ;  /* 0x000000060c00728c */ /* 0x000fe4000bf04270 */
[----:B------:R-:W-:Y:S01]  /*1c700*/  UIADD3 UR4, UR21, UR4, URZ ;  /* 0x0000000415047290 */ /* 0x000fe2000fffe03f */
[----:B------:R-:W-:Y:S02]  /*1c710*/  IADD3 R4, P0, R216, UR20, RZ ;  /* 0x00000014d8047c10 */ /* 0x000fe4000ff1e0ff */
[----:B------:R-:W-:Y:S02]  /*1c720*/  IADD3 R6, P1, R228, UR20, RZ ;  /* 0x00000014e4067c10 */ /* 0x000fe4000ff3e0ff */
[C---:B------:R-:W-:Y:S02]  /*1c730*/  LEA R180, P2, R4.reuse, c[0x0][0x1f8], 0x1 ;  /* 0x00007e0004b47a11 */ /* 0x040fe400078408ff */
[----:B------:R-:W-:Y:S02]  /*1c740*/  IADD3.X R3, R223, UR4, RZ, P0, !PT ;  /* 0x00000004df037c10 */ /* 0x000fe400087fe4ff */
[----:B------:R-:W-:Y:S02]  /*1c750*/  IADD3.X R5, R191, UR4, RZ, P1, !PT ;  /* 0x00000004bf057c10 */ /* 0x000fe40008ffe4ff */
[----:B------:R-:W-:Y:S01]  /*1c760*/  LEA.HI.X R181, R4, c[0x0][0x1fc], R3, 0x1, P2 ;  /* 0x00007f0004b57a11 */ /* 0x000fe200010f0c03 */
[----:B------:R-:W-:Y:S01]  /*1c770*/  LDSM.16.M88.4 R24, [R214] ;  /* 0x00000000d618783b */ /* 0x000fe20000000200 */
[----:B------:R-:W-:Y:S02]  /*1c780*/  IADD3 R4, P0, R231, UR20, RZ ;  /* 0x00000014e7047c10 */ /* 0x000fe4000ff1e0ff */
[----:B------:R-:W-:Y:S01]  /*1c790*/  LEA R186, P1, R6, c[0x0][0x1f8], 0x1 ;  /* 0x00007e0006ba7a11 */ /* 0x000fe200078208ff */
[----:B------:R-:W1:Y:S01]  /*1c7a0*/  LDSM.16.M88.4 R8, [R213+0xa080] ;  /* 0x00a08000d508783b */ /* 0x000e620000000200 */
[----:B------:R-:W-:Y:S02]  /*1c7b0*/  IADD3.X R3, R190, UR4, RZ, P0, !PT ;  /* 0x00000004be037c10 */ /* 0x000fe400087fe4ff */
[----:B------:R-:W-:Y:S01]  /*1c7c0*/  LEA R184, P0, R4, c[0x0][0x1f8], 0x1 ;  /* 0x00007e0004b87a11 */ /* 0x000fe200078008ff */
[----:B------:R-:W2:Y:S01]  /*1c7d0*/  LDSM.16.M88.4 R16, [R213+0xa880] ;  /* 0x00a88000d510783b */ /* 0x000ea20000000200 */
[----:B------:R-:W-:Y:S02]  /*1c7e0*/  LEA.HI.X R187, R6, c[0x0][0x1fc], R5, 0x1, P1 ;  /* 0x00007f0006bb7a11 */ /* 0x000fe400008f0c05 */
[----:B------:R-:W-:Y:S01]  /*1c7f0*/  LEA.HI.X R185, R4, c[0x0][0x1fc], R3, 0x1, P0 ;  /* 0x00007f0004b97a11 */ /* 0x000fe200000f0c03 */
[----:B------:R-:W3:Y:S01]  /*1c800*/  LDSM.16.M88.4 R156, [R213+0xb080] ;  /* 0x00b08000d59c783b */ /* 0x000ee20000000200 */
[C---:B------:R-:W-:Y:S02]  /*1c810*/  @!P3 LEA R13, P0, R233.reuse, UR20, 0x5 ;  /* 0x00000014e90dbc11 */ /* 0x040fe4000f8028ff */
[----:B------:R-:W-:Y:S01]  /*1c820*/  IADD3 R7, P1, R230, UR20, RZ ;  /* 0x00000014e6077c10 */ /* 0x000fe2000ff3e0ff */
[----:B------:R-:W-:Y:S01]  /*1c830*/  LDSM.16.M88.4 R160, [R212] ;  /* 0x00000000d4a0783b */ /* 0x000fe20000000200 */
[----:B------:R-:W-:Y:S02]  /*1c840*/  @!P3 LEA.HI.X R3, R233, UR4, R232, 0x5, P0 ;  /* 0x00000004e903bc11 */ /* 0x000fe400080f2ce8 */
[----:B------:R-:W-:Y:S01]  /*1c850*/  @!P3 IADD3 R5, P0, R13, R216, RZ ;  /* 0x000000d80d05b210 */ /* 0x000fe20007f1e0ff */
[----:B------:R-:W4:Y:S01]  /*1c860*/  LDSM.16.M88.4 R164, [R211] ;  /* 0x00000000d3a4783b */ /* 0x000f220000000200 */
[----:B------:R-:W-:Y:S02]  /*1c870*/  IADD3.X R4, R189, UR4, RZ, P1, !PT ;  /* 0x00000004bd047c10 */ /* 0x000fe40008ffe4ff */
[C---:B------:R-:W-:Y:S01]  /*1c880*/  LEA R246, P1, R7.reuse, c[0x0][0x1f8], 0x1 ;  /* 0x00007e0007f67a11 */ /* 0x040fe200078208ff */
[----:B------:R-:W5:Y:S03]  /*1c890*/  LDSM.16.M88.4 R168, [R203] ;  /* 0x00000000cba8783b */ /* 0x000f660000000200 */
[----:B------:R-:W-:Y:S01]  /*1c8a0*/  LEA.HI.X R247, R7, c[0x0][0x1fc], R4, 0x1, P1 ;  /* 0x00007f0007f77a11 */ /* 0x000fe200008f0c04 */
[----:B------:R-:W-:Y:S01]  /*1c8b0*/  @!P3 IMAD.X R4, R3, 0x1, R223, P0 ;  /* 0x000000010304b824 */ /* 0x000fe200000e06df */
[----:B------:R-:W-:Y:S01]  /*1c8c0*/  @!P3 LEA R244, P1, R5, c[0x0][0x1f8], 0x1 ;  /* 0x00007e0005f4ba11 */ /* 0x000fe200078208ff */
[----:B------:R-:W3:Y:S01]  /*1c8d0*/  LDSM.16.M88.4 R172, [R202] ;  /* 0x00000000caac783b */ /* 0x000ee20000000200 */
[----:B------:R-:W-:Y:S02]  /*1c8e0*/  @!P3 IADD3 R12, P0, R13, R228, RZ ;  /* 0x000000e40d0cb210 */ /* 0x000fe40007f1e0ff */
[----:B------:R-:W-:Y:S02]  /*1c8f0*/  @!P3 LEA.HI.X R245, R5, c[0x0][0x1fc], R4, 0x1, P1 ;  /* 0x00007f0005f5ba11 */ /* 0x000fe400008f0c04 */
[C---:B------:R-:W-:Y:S01]  /*1c900*/  @!P3 LEA R238, P1, R12.reuse, c[0x0][0x1f8], 0x1 ;  /* 0x00007e000ceeba11 */ /* 0x040fe200078208ff */
[C---:B-1----:R-:W-:Y:S07]  /*1c910*/  HMMA.16816.F32 R4, R24.reuse, R8, RZ ;  /* 0x000000081804723c */ /* 0x042fee00000018ff */
[----:B------:R-:W-:Y:S01]  /*1c920*/  @!P3 IMAD.X R9, R3, 0x1, R191, P0 ;  /* 0x000000010309b824 */ /* 0x000fe200000e06bf */
[----:B------:R-:W-:Y:S04]  /*1c930*/  @!P3 IADD3 R15, P0, R13, R231, RZ ;  /* 0x000000e70d0fb210 */ /* 0x000fe80007f1e0ff */
[----:B------:R-:W-:Y:S01]  /*1c940*/  @!P3 LEA.HI.X R239, R12, c[0x0][0x1fc], R9, 0x1, P1 ;  /* 0x00007f000cefba11 */ /* 0x000fe200008f0c09 */
[----:B------:R-:W-:Y:S01]  /*1c950*/  @!P3 IMAD.X R12, R3, 0x1, R190, P0 ;  /* 0x00000001030cb824 */ /* 0x000fe200000e06be */
[C---:B------:R-:W-:Y:S01]  /*1c960*/  HMMA.16816.F32 R8, R24.reuse, R10, RZ ;  /* 0x0000000a1808723c */ /* 0x040fe200000018ff */
[----:B------:R-:W-:Y:S02]  /*1c970*/  @!P3 LEA R240, P2, R15, c[0x0][0x1f8], 0x1 ;  /* 0x00007e000ff0ba11 */ /* 0x000fe400078408ff */
[----:B------:R-:W-:Y:S02]  /*1c980*/  @!P3 IADD3 R20, P1, R13, R230, RZ ;  /* 0x000000e60d14b210 */ /* 0x000fe40007f3e0ff */
[----:B------:R-:W-:Y:S02]  /*1c990*/  @!P3 LEA.HI.X R241, R15, c[0x0][0x1fc], R12, 0x1, P2 ;  /* 0x00007f000ff1ba11 */ /* 0x000fe400010f0c0c */
[----:B------:R-:W-:Y:S01]  /*1c9a0*/  LOP3.LUT P2, RZ, R215, 0x1, RZ, 0xc0, !PT ;  /* 0x00000001d7ff7812 */ /* 0x000fe2000784c0ff */
[C---:B--2---:R-:W-:Y:S01]  /*1c9b0*/  HMMA.16816.F32 R12, R24.reuse, R16, RZ ;  /* 0x00000010180c723c */ /* 0x044fe200000018ff */
[C---:B------:R-:W-:Y:S03]  /*1c9c0*/  @!P3 LEA R242, P0, R20.reuse, c[0x0][0x1f8], 0x1 ;  /* 0x00007e0014f2ba11 */ /* 0x040fe600078008ff */
[----:B------:R-:W-:Y:S04]  /*1c9d0*/  @!P3 IMAD.X R3, R3, 0x1, R189, P1 ;  /* 0x000000010303b824 */ /* 0x000fe800008e06bd */
[C---:B------:R-:W-:Y:S01]  /*1c9e0*/  HMMA.16816.F32 R16, R24.reuse, R18, RZ ;  /* 0x000000121810723c */ /* 0x040fe200000018ff */
[----:B------:R-:W-:Y:S02]  /*1c9f0*/  @!P3 LEA.HI.X R243, R20, c[0x0][0x1fc], R3, 0x1, P0 ;  /* 0x00007f0014f3ba11 */ /* 0x000fe400000f0c03 */
[----:B------:R-:W-:Y:S01]  /*1ca00*/  PLOP3.LUT P0, PT, PT, PT, UP0, 0x40, 0x0 ;  /* 0x000000000000781c */ /* 0x000fe20003f0e808 */
[----:B------:R-:W-:Y:S01]  /*1ca10*/  @!PT LDS RZ, [RZ] ;  /* 0x00000000fffff984 */ /* 0x000fe20000000800 */
[----:B------:R-:W-:Y:S01]  /*1ca20*/  @!PT LDS RZ, [RZ] ;  /* 0x00000000fffff984 */ /* 0x000fe20000000800 */
[----:B------:R-:W-:Y:S01]  /*1ca30*/  @!PT LDS RZ, [RZ] ;  /* 0x00000000fffff984 */ /* 0x000fe20000000800 */
[----:B------:R1:W-:Y:S04]  /*1ca40*/  LDGSTS.E.BYPASS.LTC128B.128 [R218+0x4080], [R180.64], !P2 ;  /* 0x04080000b4da7fae */ /* 0x0003e8000d101d5e */
[C---:B---3--:R-:W-:Y:S01]  /*1ca50*/  HMMA.16816.F32 R20, R24.reuse, R156, RZ ;  /* 0x0000009c1814723c */ /* 0x048fe200000018ff */
[----:B------:R2:W-:Y:S04]  /*1ca60*/  LDGSTS.E.BYPASS.LTC128B.128 [R218+0x5880], [R186.64], !P6 ;  /* 0x05880000bada7fae */ /* 0x0005e8000f101d5e */
[----:B------:R2:W-:Y:S03]  /*1ca70*/  LDGSTS.E.BYPASS.LTC128B.128 [R218+0x7080], [R184.64], !P5 ;  /* 0x07080000b8da7fae */ /* 0x0005e6000e901d5e */
[----:B------:R-:W-:Y:S01]  /*1ca80*/  HMMA.16816.F32 R24, R24, R158, RZ ;  /* 0x0000009e1818723c */ /* 0x000fe200000018ff */
[----:B------:R3:W-:Y:S04]  /*1ca90*/  LDGSTS.E.BYPASS.LTC128B.128 [R218+0x8880], [R246.64], !P4 ;  /* 0x08880000f6da7fae */ /* 0x0007e8000e101d5e */
[----:B------:R3:W-:Y:S03]  /*1caa0*/  @!P3 LDGSTS.E.BYPASS.LTC128B.128 [R218+0x5080], [R244.64], !P2 ;  /* 0x05080000f4dabfae */ /* 0x0007e6000d101d5e */
[C---:B----4-:R-:W-:Y:S01]  /*1cab0*/  HMMA.16816.F32 R4, R160.reuse, R164, R4 ;  /* 0x000000a4a004723c */ /* 0x050fe20000001804 */
[----:B------:R3:W-:Y:S04]  /*1cac0*/  @!P3 LDGSTS.E.BYPASS.LTC128B.128 [R218+0x6880], [R238.64], !P6 ;  /* 0x06880000eedabfae */ /* 0x0007e8000f101d5e */
[----:B------:R3:W-:Y:S03]  /*1cad0*/  @!P3 LDGSTS.E.BYPASS.LTC128B.128 [R218+0x8080], [R240.64], !P5 ;  /* 0x08080000f0dabfae */ /* 0x0007e6000e901d5e */
[C---:B------:R-:W-:Y:S01]  /*1cae0*/  HMMA.16816.F32 R8, R160.reuse, R166, R8 ;  /* 0x000000a6a008723c */ /* 0x040fe20000001808 */
[----:B------:R3:W-:Y:S04]  /*1caf0*/  @!P3 LDGSTS.E.BYPASS.LTC128B.128 [R218+0x9880], [R242.64], !P4 ;  /* 0x09880000f2dabfae */ /* 0x0007e8000e101d5e */
[----:B------:R-:W-:Y:S03]  /*1cb00*/  LDSM.16.M88.4 R176, [R210] ;  /* 0x00000000d2b0783b */ /* 0x000fe60000000200 */
[C---:B-----5:R-:W-:Y:S01]  /*1cb10*/  HMMA.16816.F32 R12, R160.reuse, R168, R12 ;  /* 0x000000a8a00c723c */ /* 0x060fe2000000180c */
[----:B-1----:R-:W1:Y:S04]  /*1cb20*/  LDSM.16.M88.4 R180, [R207+0xa080] ;  /* 0x00a08000cfb4783b */ /* 0x002e680000000200 */
[----:B------:R-:W0:Y:S03]  /*1cb30*/  LDGDEPBAR ;  /* 0x00000000000079af */ /* 0x000e260000000000 */
[C---:B------:R-:W-:Y:S01]  /*1cb40*/  HMMA.16816.F32 R16, R160.reuse, R170, R16 ;  /* 0x000000aaa010723c */ /* 0x040fe20000001810 */
[----:B------:R-:W4:Y:S04]  /*1cb50*/  LDSM.16.M88.4 R156, [R207+0xa880] ;  /* 0x00a88000cf9c783b */ /* 0x000f280000000200 */
[----:B--2---:R-:W2:Y:S03]  /*1cb60*/  LDSM.16.M88.4 R184, [R207+0xb080] ;  /* 0x00b08000cfb8783b */ /* 0x004ea60000000200 */
[C---:B------:R-:W-:Y:S01]  /*1cb70*/  HMMA.16816.F32 R20, R160.reuse, R172, R20 ;  /* 0x000000aca014723c */ /* 0x040fe20000001814 */
[----:B------:R-:W-:Y:S04]  /*1cb80*/  LDSM.16.M88.4 R164, [R209] ;  /* 0x00000000d1a4783b */ /* 0x000fe80000000200 */
[----:B------:R-:W5:Y:S03]  /*1cb90*/  LDSM.16.M88.4 R168, [R201] ;  /* 0x00000000c9a8783b */ /* 0x000f660000000200 */
[----:B------:R-:W-:Y:S01]  /*1cba0*/  HMMA.16816.F32 R24, R160, R174, R24 ;  /* 0x000000aea018723c */ /* 0x000fe20000001818 */
[----:B------:R-:W2:Y:S04]  /*1cbb0*/  LDSM.16.M88.4 R160, [R201+0x800] ;  /* 0x00080000c9a0783b */ /* 0x000ea80000000200 */
[----:B------:R-:W2:Y:S03]  /*1cbc0*/  LDSM.16.M88.4 R172, [R201+0x1000] ;  /* 0x00100000c9ac783b */ /* 0x000ea60000000200 */
[C---:B-1----:R-:W-:Y:S08]  /*1cbd0*/  HMMA.16816.F32 R4, R176.reuse, R180, R4 ;  /* 0x000000b4b004723c */ /* 0x042ff00000001804 */
[C---:B------:R-:W-:Y:S01]  /*1cbe0*/  HMMA.16816.F32 R8, R176.reuse, R182, R8 ;  /* 0x000000b6b008723c */ /* 0x040fe20000001808 */
[----:B------:R-:W-:Y:S07]  /*1cbf0*/  LDSM.16.M88.4 R180, [R213+0xb880] ;  /* 0x00b88000d5b4783b */ /* 0x000fee0000000200 */
[C---:B----4-:R-:W-:Y:S08]  /*1cc00*/  HMMA.16816.F32 R12, R176.reuse, R156, R12 ;  /* 0x0000009cb00c723c */ /* 0x050ff0000000180c */
[C---:B------:R-:W-:Y:S01]  /*1cc10*/  HMMA.16816.F32 R16, R176.reuse, R158, R16 ;  /* 0x0000009eb010723c */ /* 0x040fe20000001810 */
[----:B------:R-:W1:Y:S07]  /*1cc20*/  LDSM.16.M88.4 R156, [R214+0x4000] ;  /* 0x00400000d69c783b */ /* 0x000e6e0000000200 */
[C---:B--2---:R-:W-:Y:S08]  /*1cc30*/  HMMA.16816.F32 R20, R176.reuse, R184, R20 ;  /* 0x000000b8b014723c */ /* 0x044ff00000001814 */
[----:B------:R-:W-:Y:S01]  /*1cc40*/  HMMA.16816.F32 R24, R176, R186, R24 ;  /* 0x000000bab018723c */ /* 0x000fe20000001818 */
[----:B------:R-:W2:Y:S04]  /*1cc50*/  LDSM.16.M88.4 R176, [R213+0xc080] ;  /* 0x00c08000d5b0783b */ /* 0x000ea80000000200 */
[----:B------:R-:W4:Y:S03]  /*1cc60*/  LDSM.16.M88.4 R184, [R213+0xc880] ;  /* 0x00c88000d5b8783b */ /* 0x000f260000000200 */
[C---:B-----5:R-:W-:Y:S08]  /*1cc70*/  HMMA.16816.F32 R4, R164.reuse, R168, R4 ;  /* 0x000000a8a404723c */ /* 0x060ff00000001804 */
[C---:B------:R-:W-:Y:S01]  /*1cc80*/  HMMA.16816.F32 R8, R164.reuse, R170, R8 ;  /* 0x000000aaa408723c */ /* 0x040fe20000001808 */
[----:B------:R-:W-:Y:S07]  /*1cc90*/  LDSM.16.M88.4 R168, [R200] ;  /* 0x00000000c8a8783b */ /* 0x000fee0000000200 */
[C---:B------:R-:W-:Y:S08]  /*1cca0*/  HMMA.16816.F32 R12, R164.reuse, R160, R12 ;  /* 0x000000a0a40c723c */ /* 0x040ff0000000180c */
[C---:B------:R-:W-:Y:S01]  /*1ccb0*/  HMMA.16816.F32 R16, R164.reuse, R162, R16 ;  /* 0x000000a2a410723c */ /* 0x040fe20000001810 */
[----:B------:R-:W5:Y:S07]  /*1ccc0*/  LDSM.16.M88.4 R160, [R212+0x4000] ;  /* 0x00400000d4a0783b */ /* 0x000f6e0000000200 */
[C---:B------:R-:W-:Y:S08]  /*1ccd0*/  HMMA.16816.F32 R20, R164.reuse, R172, R20 ;  /* 0x000000aca414723c */ /* 0x040ff00000001814 */
[----:B------:R-:W-:Y:S01]  /*1cce0*/  HMMA.16816.F32 R24, R164, R174, R24 ;  /* 0x000000aea418723c */ /* 0x000fe20000001818 */
[----:B------:R-:W3:Y:S04]  /*1ccf0*/  LDSM.16.M88.4 R164, [R199] ;  /* 0x00000000c7a4783b */ /* 0x000ee80000000200 */
[----:B------:R-:W3:Y:S03]  /*1cd00*/  LDSM.16.M88.4 R172, [R198] ;  /* 0x00000000c6ac783b */ /* 0x000ee60000000200 */
[C---:B-1----:R-:W-:Y:S08]  /*1cd10*/  HMMA.16816.F32 R4, R156.reuse, R180, R4 ;  /* 0x000000b49c04723c */ /* 0x042ff00000001804 */
[C---:B------:R-:W-:Y:S01]  /*1cd20*/  HMMA.16816.F32 R8, R156.reuse, R182, R8 ;  /* 0x000000b69c08723c */ /* 0x040fe20000001808 */
[----:B------:R-:W-:Y:S07]  /*1cd30*/  LDSM.16.M88.4 R180, [R207+0xb880] ;  /* 0x00b88000cfb4783b */ /* 0x000fee0000000200 */
[C---:B--2---:R-:W-:Y:S08]  /*1cd40*/  HMMA.16816.F32 R12, R156.reuse, R176, R12 ;  /* 0x000000b09c0c723c */ /* 0x044ff0000000180c */
[C---:B------:R-:W-:Y:S01]  /*1cd50*/  HMMA.16816.F32 R16, R156.reuse, R178, R16 ;  /* 0x000000b29c10723c */ /* 0x040fe20000001810 */
[----:B------:R-:W1:Y:S07]  /*1cd60*/  LDSM.16.M88.4 R176, [R210+0x4000] ;  /* 0x00400000d2b0783b */ /* 0x000e6e0000000200 */
[C---:B----4-:R-:W-:Y:S08]  /*1cd70*/  HMMA.16816.F32 R20, R156.reuse, R184, R20 ;  /* 0x000000b89c14723c */ /* 0x050ff00000001814 */
[----:B------:R-:W-:Y:S01]  /*1cd80*/  HMMA.16816.F32 R24, R156, R186, R24 ;  /* 0x000000ba9c18723c */ /* 0x000fe20000001818 */
[----:B------:R-:W2:Y:S04]  /*1cd90*/  LDSM.16.M88.4 R156, [R207+0xc080] ;  /* 0x00c08000cf9c783b */ /* 0x000ea80000000200 */
[----:B------:R-:W4:Y:S03]  /*1cda0*/  LDSM.16.M88.4 R184, [R207+0xc880] ;  /* 0x00c88000cfb8783b */ /* 0x000f260000000200 */
[C---:B-----5:R-:W-:Y:S08]  /*1cdb0*/  HMMA.16816.F32 R4, R160.reuse, R168, R4 ;  /* 0x000000a8a004723c */ /* 0x060ff00000001804 */
[C---:B------:R-:W-:Y:S01]  /*1cdc0*/  HMMA.16816.F32 R8, R160.reuse, R170, R8 ;  /* 0x000000aaa008723c */ /* 0x040fe20000001808 */
[----:B------:R-:W-:Y:S07]  /*1cdd0*/  LDSM.16.M88.4 R168, [R201+0x1800] ;  /* 0x00180000c9a8783b */ /* 0x000fee0000000200 */
[C---:B---3--:R-:W-:Y:S08]  /*1cde0*/  HMMA.16816.F32 R12, R160.reuse, R164, R12 ;  /* 0x000000a4a00c723c */ /* 0x048ff0000000180c */
[C---:B------:R-:W-:Y:S01]  /*1cdf0*/  HMMA.16816.F32 R16, R160.reuse, R166, R16 ;  /* 0x000000a6a010723c */ /* 0x040fe20000001810 */
[----:B------:R-:W3:Y:S07]  /*1ce00*/  LDSM.16.M88.4 R164, [R209+0x4000] ;  /* 0x00400000d1a4783b */ /* 0x000eee0000000200 */
[C---:B------:R-:W-:Y:S08]  /*1ce10*/  HMMA.16816.F32 R20, R160.reuse, R172, R20 ;  /* 0x000000aca014723c */ /* 0x040ff00000001814 */
[----:B------:R-:W-:Y:S01]  /*1ce20*/  HMMA.16816.F32 R24, R160, R174, R24 ;  /* 0x000000aea018723c */ /* 0x000fe20000001818 */
[----:B------:R-:W5:Y:S04]  /*1ce30*/  LDSM.16.M88.4 R160, [R201+0x2000] ;  /* 0x00200000c9a0783b */ /* 0x000f680000000200 */
[----:B------:R-:W3:Y:S03]  /*1ce40*/  LDSM.16.M88.4 R172, [R201+0x2800] ;  /* 0x00280000c9ac783b */ /* 0x000ee60000000200 */
        /* <DEDUP_REMOVED lines=10> */
[C---:B---3--:R-:W-:Y:S08]  /*1cef0*/  HMMA.16816.F32 R4, R164.reuse, R168, R4 ;  /* 0x000000a8a404723c */ /* 0x048ff00000001804 */
[C---:B------:R-:W-:Y:S01]  /*1cf00*/  HMMA.16816.F32 R8, R164.reuse, R170, R8 ;  /* 0x000000aaa408723c */ /* 0x040fe20000001808 */
[----:B------:R-:W-:Y:S07]  /*1cf10*/  LDSM.16.M88.4 R168, [R197] ;  /* 0x00000000c5a8783b */ /* 0x000fee0000000200 */
[C---:B-----5:R-:W-:Y:S08]  /*1cf20*/  HMMA.16816.F32 R12, R164.reuse, R160, R12 ;  /* 0x000000a0a40c723c */ /* 0x060ff0000000180c */
[C---:B------:R-:W-:Y:S01]  /*1cf30*/  HMMA.16816.F32 R16, R164.reuse, R162, R16 ;  /* 0x000000a2a410723c */ /* 0x040fe20000001810 */
[----:B------:R-:W3:Y:S07]  /*1cf40*/  LDSM.16.M88.4 R160, [R212+0x8000] ;  /* 0x00800000d4a0783b */ /* 0x000eee0000000200 */
[C---:B------:R-:W-:Y:S08]  /*1cf50*/  HMMA.16816.F32 R20, R164.reuse, R172, R20 ;  /* 0x000000aca414723c */ /* 0x040ff00000001814 */
[----:B------:R-:W-:Y:S01]  /*1cf60*/  HMMA.16816.F32 R24, R164, R174, R24 ;  /* 0x000000aea418723c */ /* 0x000fe20000001818 */
[----:B------:R-:W5:Y:S04]  /*1cf70*/  LDSM.16.M88.4 R164, [R196] ;  /* 0x00000000c4a4783b */ /* 0x000f680000000200 */
        /* <DEDUP_REMOVED lines=13> */
[----:B------:R-:W-:Y:S07]  /*1d050*/  LDSM.16.M88.4 R168, [R201+0x3000] ;  /* 0x00300000c9a8783b */ /* 0x000fee0000000200 */
[C---:B-----5:R-:W-:Y:S08]  /*1d060*/  HMMA.16816.F32 R12, R160.reuse, R164, R12 ;  /* 0x000000a4a00c723c */ /* 0x060ff0000000180c */
        /* <DEDUP_REMOVED lines=46> */
[C---:B-1----:R-:W-:Y:S01]  /*1d350*/  HMMA.16816.F32 R4, R176.reuse, R180, R4 ;  /* 0x000000b4b004723c */ /* 0x042fe20000001804 */
[----:B------:R-:W-:Y:S04]  /*1d360*/  DEPBAR.LE SB0, 0x0 ;  /* 0x000080000000791a */ /* 0x000fe80000000000 */
[----:B------:R-:W-:Y:S03]  /*1d370*/  BAR.SYNC.DEFER_BLOCKING 0x0 ;  /* 0x0000000000007b1d */ /* 0x000fe60000010000 */
[C---:B------:R-:W-:Y:S08]  /*1d380*/  HMMA.16816.F32 R8, R176.reuse, R182, R8 ;  /* 0x000000b6b008723c */ /* 0x040ff00000001808 */
[C---:B--2---:R-:W-:Y:S08]  /*1d390*/  HMMA.16816.F32 R12, R176.reuse, R156, R12 ;  /* 0x0000009cb00c723c */ /* 0x044ff0000000180c */
[C---:B------:R-:W-:Y:S08]  /*1d3a0*/  HMMA.16816.F32 R16, R176.reuse, R158, R16 ;  /* 0x0000009eb010723c */ /* 0x040ff00000001810 */
[C---:B----4-:R-:W-:Y:S08]  /*1d3b0*/  HMMA.16816.F32 R20, R176.reuse, R184, R20 ;  /* 0x000000b8b014723c */ /* 0x050ff00000001814 */
[----:B------:R-:W-:Y:S08]  /*1d3c0*/  HMMA.16816.F32 R24, R176, R186, R24 ;  /* 0x000000bab018723c */ /* 0x000ff00000001818 */
[C---:B---3--:R-:W-:Y:S08]  /*1d3d0*/  HMMA.16816.F32 R4, R164.reuse, R168, R4 ;  /* 0x000000a8a404723c */ /* 0x048ff00000001804 */
[C---:B------:R-:W-:Y:S08]  /*1d3e0*/  HMMA.16816.F32 R8, R164.reuse, R170, R8 ;  /* 0x000000aaa408723c */ /* 0x040ff00000001808 */
[C---:B-----5:R-:W-:Y:S08]  /*1d3f0*/  HMMA.16816.F32 R12, R164.reuse, R160, R12 ;  /* 0x000000a0a40c723c */ /* 0x060ff0000000180c */
[C---:B------:R-:W-:Y:S08]  /*1d400*/  HMMA.16816.F32 R16, R164.reuse, R162, R16 ;  /* 0x000000a2a410723c */ /* 0x040ff00000001810 */
[C---:B------:R-:W-:Y:S08]  /*1d410*/  HMMA.16816.F32 R20, R164.reuse, R172, R20 ;  /* 0x000000aca414723c */ /* 0x040ff00000001814 */
[----:B------:R-:W-:Y:S01]  /*1d420*/  HMMA.16816.F32 R24, R164, R174, R24 ;  /* 0x000000aea418723c */ /* 0x000fe20000001818 */
[----:B------:R-:W-:-:S07]  /*1d430*/  @P0 BRA `(.L_x_1172) ;  /* 0x0000040000000947 */ /* 0x000fce0003800000 */
[----:B------:R-:W-:Y:S01]  /*1d440*/  ISETP.GE.AND P1, PT, R236, 0x1, PT ;  /* 0x00000001ec00780c */ /* 0x000fe20003f26270 */
[----:B------:R-:W-:Y:S01]  /*1d450*/  UIADD3 UR13, UR12, -0x1, URZ ;  /* 0xffffffff0c0d7890 */ /* 0x000fe2000fffe03f */
[C---:B------:R-:W-:Y:S01]  /*1d460*/  IADD3 R3, R220.reuse, 0x40, RZ ;  /* 0x00000040dc037810 */ /* 0x040fe20007ffe0ff */
[----:B------:R-:W-:Y:S01]  /*1d470*/  ULDC.64 UR4, c[0x0][0x1e0] ;  /* 0x0000780000047ab9 */ /* 0x000fe20000000a00 */
[C---:B------:R-:W-:Y:S01]  /*1d480*/  IADD3 R157, R220.reuse, 0x80, RZ ;  /* 0x00000080dc9d7810 */ /* 0x040fe20007ffe0ff */
[----:B------:R-:W-:Y:S02]  /*1d490*/  USHF.R.S32.HI UR11, URZ, 0x1f, UR13 ;  /* 0x0000001f3f0b7899 */ /* 0x000fe4000801140d */
        /* <DEDUP_REMOVED lines=58> */
.L_x_1172:
        /* <DEDUP_REMOVED lines=35> */
.L_x_1175:
[----:B------:R-:W-:Y:S04]  /*1da70*/  MOV R156, c[0x0][0x32c] ;  /* 0x0000cb00009c7a02 */ /* 0x000fe80000000f00 */
[----:B------:R-:W-:Y:S11]  /*1da80*/  ISETP.NE.AND P0, PT, R156, 0x1, PT ;  /* 0x000000019c00780c */ /* 0x000ff60003f05270 */
[----:B------:R-:W-:Y:S02]  /*1da90*/  @!UPT UIADD3 URZ, URZ, URZ, URZ ;  /* 0x0000003f3f3ff290 */ /* 0x000fe4000fffe03f */
[----:B------:R-:W-:Y:S05]  /*1daa0*/  @P0 IMAD.HI.U32 R156, R158, c[0x0][0x330], RZ ;  /* 0x0000cc009e9c0a27 */ /* 0x000fea00078e00ff */
[----:B------:R-:W-:Y:S02]  /*1dab0*/  @P0 SHF.R.U32.HI R158, RZ, c[0x0][0x334], R156 ;  /* 0x0000cd00ff9e0a19 */ /* 0x000fe4000001169c */
.L_x_1176:
[----:B------:R-:W-:Y:S05]  /*1dac0*/  BSYNC B0 ;  /* 0x0000000000007941 */ /* 0x000fea0003800000 */
.L_x_1174:
[----:B------:R-:W-:Y:S05]  /*1dad0*/  IMAD R158, R158, c[0x0][0x32c], R3 ;  /* 0x0000cb009e9e7a24 */ /* 0x000fea00078e0203 */
[----:B------:R-:W-:Y:S02]  /*1dae0*/  IADD3 R156, R158, c[0x0][0x32c], RZ ;  /* 0x0000cb009e9c7a10 */ /* 0x000fe40007ffe0ff */
[----:B------:R-:W-:Y:S02]  /*1daf0*/  IMNMX R161, R161, R158, !PT ;  /* 0x0000009ea1a17217 */ /* 0x000fe40007800200 */
[----:B------:R-:W-:Y:S02]  /*1db00*/  IMNMX R163, R163, R156, PT ;  /* 0x0000009ca3a37217 */ /* 0x000fe40003800200 */
.L_x_1173:
        /* <DEDUP_REMOVED lines=31> */
[----:B------:R-:W-:Y:S02]  /*1dd00*/  FSEL R166, R8, -INF , !P1 ;  /* 0xff80000008a67808 */ /* 0x000fe40004800000 */
        /* <DEDUP_REMOVED lines=10> */
[----:B------:R-:W-:Y:S01]  /*1ddb0*/  PLOP3.LUT P1, PT, PT, PT, UP5, 0x40, 0x0 ;  /* 0x000000000000781c */ /* 0x000fe20003f2e858 */
[----:B------:R-:W1:Y:S01]  /*1ddc0*/  SHFL.IDX PT, R12, R167, 0x1, 0x1c1f ;  /* 0x003c1f00a70c7f89 */ /* 0x000e6200000e0000 */
        /* <DEDUP_REMOVED lines=11> */
[----:B------:R-:W-:Y:S01]  /*1de80*/  ISETP.GT.AND P0, PT, R161, 0x21, P0 ;  /* 0x00000021a100780c */ /* 0x000fe20000704270 */
[--C-:B-1----:R-:W-:Y:S01]  /*1de90*/  IMAD.IADD R4, R159, 0x1, R12.reuse ;  /* 0x000000019f047824 */ /* 0x102fe200078e020c */
[----:B------:R-:W-:Y:S01]  /*1dea0*/  ISETP.LT.OR P1, PT, R163, 0x21, P1 ;  /* 0x00000021a300780c */ /* 0x000fe20000f21670 */
[----:B------:R-:W-:Y:S01]  /*1deb0*/  IMAD.IADD R8, R157, 0x1, R12 ;  /* 0x000000019d087824 */ /* 0x000fe200078e020c */
        /* <DEDUP_REMOVED lines=28> */
.L_x_1179:
[----:B------:R-:W-:Y:S04]  /*1e080*/  MOV R5, c[0x0][0x32c] ;  /* 0x0000cb0000057a02 */ /* 0x000fe80000000f00 */
[----:B------:R-:W-:Y:S11]  /*1e090*/  ISETP.NE.AND P0, PT, R5, 0x1, PT ;  /* 0x000000010500780c */ /* 0x000ff60003f05270 */
[----:B------:R-:W-:Y:S02]  /*1e0a0*/  @!UPT UIADD3 URZ, URZ, URZ, URZ ;  /* 0x0000003f3f3ff290 */ /* 0x000fe4000fffe03f */
[----:B------:R-:W-:Y:S05]  /*1e0b0*/  @P0 IMAD.HI.U32 R5, R12, c[0x0][0x330], RZ ;  /* 0x0000cc000c050a27 */ /* 0x000fea00078e00ff */
[----:B------:R-:W-:Y:S02]  /*1e0c0*/  @P0 SHF.R.U32.HI R12, RZ, c[0x0][0x334], R5 ;  /* 0x0000cd00ff0c0a19 */ /* 0x000fe40000011605 */
.L_x_1180:
[----:B------:R-:W-:Y:S05]  /*1e0d0*/  BSYNC B0 ;  /* 0x0000000000007941 */ /* 0x000fea0003800000 */
.L_x_1178:
[----:B------:R-:W-:Y:S05]  /*1e0e0*/  IMAD R3, R12, c[0x0][0x32c], R3 ;  /* 0x0000cb000c037a24 */ /* 0x000fea00078e0203 */
[----:B------:R-:W-:Y:S02]  /*1e0f0*/  IADD3 R5, R3, c[0x0][0x32c], RZ ;  /* 0x0000cb0003057a10 */ /* 0x000fe40007ffe0ff */
[----:B------:R-:W-:Y:S02]  /*1e100*/  IMNMX R8, R8, R3, !PT ;  /* 0x0000000308087217 */ /* 0x000fe40007800200 */
[----:B------:R-:W-:Y:S02]  /*1e110*/  IMNMX R4, R4, R5, PT ;  /* 0x0000000504047217 */ /* 0x000fe40003800200 */
.L_x_1177:
        /* <DEDUP_REMOVED lines=31> */
[----:B------:R-:W-:Y:S02]  /*1e310*/  ISETP.LT.OR P0, PT, R4, 0x9, P0 ;  /* 0x000000090400780c */ /* 0x000fe40000701670 */
        /* <DEDUP_REMOVED lines=12> */
[----:B------:R-:W-:Y:S02]  /*1e3e0*/  FSEL R163, R14, -INF , !P0 ;  /* 0xff8000000ea37808 */ /* 0x000fe40004000000 */
[----:B------:R-:W-:Y:S02]  /*1e3f0*/  FMNMX.FTZ R6, R238, R3, !PT ;  /* 0x00000003ee067209 */ /* 0x000fe40007810000 */
[----:B------:R-:W-:Y:S02]  /*1e400*/  ISETP.GT.AND P0, PT, R8, 0x11, P2 ;  /* 0x000000110800780c */ /* 0x000fe40001704270 */
[----:B------:R-:W-:Y:S02]  /*1e410*/  FMNMX.FTZ R5, R237, R6, !PT ;  /* 0x00000006ed057209 */ /* 0x000fe40007810000 */
[----:B------:R-:W-:Y:S02]  /*1e420*/  FMNMX.FTZ R6, R25, R0, !PT ;  /* 0x0000000019067209 */ /* 0x000fe40007810000 */
[----:B------:R-:W-:Y:S02]  /*1e430*/  ISETP.LT.OR P0, PT, R4, 0x12, P0 ;  /* 0x000000120400780c */ /* 0x000fe40000701670 */
[----:B------:R-:W-:Y:S02]  /*1e440*/  PLOP3.LUT P1, PT, PT, PT, UP5, 0x40, 0x0 ;  /* 0x000000000000781c */ /* 0x000fe40003f2e858 */
[----:B------:R-:W-:Y:S02]  /*1e450*/  FSEL R159, R15, -INF , !P0 ;  /* 0xff8000000f9f7808 */ /* 0x000fe40004000000 */
[----:B------:R-:W-:Y:S02]  /*1e460*/  FMNMX.FTZ R6, R21, R6, !PT ;  /* 0x0000000615067209 */ /* 0x000fe40007810000 */
[----:B------:R-:W-:Y:S02]  /*1e470*/  ISETP.GT.AND P1, PT, R8, 0x18, P1 ;  /* 0x000000180800780c */ /* 0x000fe40000f24270 */
[----:B------:R-:W-:Y:S02]  /*1e480*/  PLOP3.LUT P0, PT, PT, PT, UP4, 0x40, 0x0 ;  /* 0x000000000000781c */ /* 0x000fe40003f0e848 */
[----:B------:R-:W-:Y:S02]  /*1e490*/  FMNMX.FTZ R10, R17, R6, !PT ;  /* 0x00000006110a7209 */ /* 0x000fe40007810000 */
[----:B------:R-:W-:Y:S02]  /*1e4a0*/  ISETP.LT.OR P1, PT, R4, 0x19, P1 ;  /* 0x000000190400780c */ /* 0x000fe40000f21670 */
[----:B------:R-:W-:Y:S02]  /*1e4b0*/  ISETP.GT.AND P0, PT, R8, 0x19, P0 ;  /* 0x000000190800780c */ /* 0x000fe40000704270 */
[----:B------:R-:W-:Y:S02]  /*1e4c0*/  FSEL R157, R18, -INF , !P1 ;  /* 0xff800000129d7808 */ /* 0x000fe40004800000 */
[----:B------:R-:W-:Y:S02]  /*1e4d0*/  ISETP.LT.OR P0, PT, R4, 0x1a, P0 ;  /* 0x0000001a0400780c */ /* 0x000fe40000701670 */
[----:B------:R-:W-:Y:S02]  /*1e4e0*/  FMNMX.FTZ R10, R13, R10, !PT ;  /* 0x0000000a0d0a7209 */ /* 0x000fe40007810000 */
        /* <DEDUP_REMOVED lines=13> */
[----:B------:R-:W-:Y:S02]  /*1e5c0*/  FMNMX.FTZ R10, R161, R10, !PT ;  /* 0x0000000aa10a7209 */ /* 0x000fe40007810000 */
[----:B------:R-:W-:Y:S02]  /*1e5d0*/  ISETP.GT.AND P1, PT, R8, 0x28, P1 ;  /* 0x000000280800780c */ /* 0x000fe40000f24270 */
[----:B------:R-:W-:Y:S01]  /*1e5e0*/  PLOP3.LUT P0, PT, PT, PT, UP0, 0x40, 0x0 ;  /* 0x000000000000781c */ /* 0x000fe20003f0e808 */
[----:B------:R-:W-:Y:S01]  /*1e5f0*/  UISETP.GT.AND UP0, UPT, UR12, UR6, UPT ;  /* 0x000000060c00728c */ /* 0x000fe2000bf04270 */
[----:B------:R-:W-:Y:S01]  /*1e600*/  ISETP.LT.OR P1, PT, R4, 0x29, P1 ;  /* 0x000000290400780c */ /* 0x000fe20000f21670 */
[----:B------:R-:W-:Y:S01]  /*1e610*/  UIADD3 UR12, UR12, -0x1, URZ ;  /* 0xffffffff0c0c7890 */ /* 0x000fe2000fffe03f */
[----:B------:R-:W-:Y:S02]  /*1e620*/  ISETP.GT.AND P0, PT, R8, 0x29, P0 ;  /* 0x000000290800780c */ /* 0x000fe40000704270 */
[----:B------:R-:W-:Y:S02]  /*1e630*/  FMNMX.FTZ R8, R187, R10, !PT ;  /* 0x0000000abb087209 */ /* 0x000fe40007810000 */
[----:B------:R-:W-:Y:S02]  /*1e640*/  FSEL R183, R26, -INF , !P1 ;  /* 0xff8000001ab77808 */ /* 0x000fe40004800000 */
[----:B------:R-:W-:Y:S02]  /*1e650*/  ISETP.LT.OR P0, PT, R4, 0x2a, P0 ;  /* 0x0000002a0400780c */ /* 0x000fe40000701670 */
[----:B------:R-:W-:Y:S02]  /*1e660*/  FMNMX.FTZ R5, R186, R5, !PT ;  /* 0x00000005ba057209 */ /* 0x000fe40007810000 */
[----:B------:R-:W-:Y:S02]  /*1e670*/  FMNMX.FTZ R4, R185, R8, !PT ;  /* 0x00000008b9047209 */ /* 0x000fe40007810000 */
[----:B------:R-:W-:Y:S02]  /*1e680*/  FSEL R9, R27, -INF , !P0 ;  /* 0xff8000001b097808 */ /* 0x000fe40004000000 */
[----:B------:R-:W-:Y:S02]  /*1e690*/  FMNMX.FTZ R3, R184, R5, !PT ;  /* 0x00000005b8037209 */ /* 0x000fe40007810000 */
[----:B------:R-:W-:Y:S03]  /*1e6a0*/  FMNMX.FTZ R4, R183, R4, !PT ;  /* 0x00000004b7047209 */ /* 0x000fe60007810000 */
[----:B------:R-:W-:Y:S01]  /*1e6b0*/  SHFL.BFLY PT, R6, R3, 0x2, 0x1f ;  /* 0x0c401f0003067f89 */ /* 0x000fe200000e0000 */
[----:B------:R-:W-:Y:S07]  /*1e6c0*/  FMNMX.FTZ R7, R9, R4, !PT ;  /* 0x0000000409077209 */ /* 0x000fee0007810000 */
[----:B------:R-:W1:Y:S02]  /*1e6d0*/  SHFL.BFLY PT, R4, R7, 0x2, 0x1f ;  /* 0x0c401f0007047f89 */ /* 0x000e6400000e0000 */
[----:B-1----:R-:W-:Y:S02]  /*1e6e0*/  FMNMX.FTZ R5, R7, R4, !PT ;  /* 0x0000000407057209 */ /* 0x002fe40007810000 */
[----:B------:R-:W-:Y:S04]  /*1e6f0*/  FMNMX.FTZ R6, R3, R6, !PT ;  /* 0x0000000603067209 */ /* 0x000fe80007810000 */
[----:B------:R-:W1:Y:S08]  /*1e700*/  SHFL.BFLY PT, R8, R5, 0x1, 0x1f ;  /* 0x0c201f0005087f89 */ /* 0x000e7000000e0000 */
[----:B------:R-:W2:Y:S01]  /*1e710*/  SHFL.BFLY PT, R3, R6, 0x1, 0x1f ;  /* 0x0c201f0006037f89 */ /* 0x000ea200000e0000 */
[----:B-1----:R-:W-:Y:S05]  /*1e720*/  FMNMX.FTZ R8, R5, R8, !PT ;  /* 0x0000000805087209 */ /* 0x002fea0007810000 */
[----:B------:R-:W-:Y:S01]  /*1e730*/  FMUL.FTZ R182, R8, c[0x0][0x2d0] ;  /* 0x0000b40008b67a20 */ /* 0x000fe20000410000 */
[----:B--2---:R-:W-:Y:S04]  /*1e740*/  FMNMX.FTZ R3, R6, R3, !PT ;  /* 0x0000000306037209 */ /* 0x004fe80007810000 */
[C---:B------:R-:W-:Y:S01]  /*1e750*/  FSETP.NEU.FTZ.AND P0, PT, R3.reuse, -INF , PT ;  /* 0xff8000000300780b */ /* 0x040fe20003f1d000 */
[C---:B------:R-:W-:Y:S03]  /*1e760*/  FMUL.FTZ R239, R3.reuse, c[0x0][0x2d0] ;  /* 0x0000b40003ef7a20 */ /* 0x040fe60000410000 */
[----:B------:R-:W-:Y:S02]  /*1e770*/  FSEL R7, R3, RZ, P0 ;  /* 0x000000ff03077208 */ /* 0x000fe40000000000 */
[----:B------:R-:W-:Y:S02]  /*1e780*/  FSEL R239, R239, RZ, P0 ;  /* 0x000000ffefef7208 */ /* 0x000fe40000000000 */
[----:B------:R-:W-:Y:S01]  /*1e790*/  FSETP.NEU.FTZ.AND P0, PT, R8, -INF , PT ;  /* 0xff8000000800780b */ /* 0x000fe20003f1d000 */
[----:B------:R-:W-:Y:S02]  /*1e7a0*/  FADD.FTZ R2, -R7, R2 ;  /* 0x0000000207027221 */ /* 0x000fe40000010100 */
[--C-:B------:R-:W-:Y:S01]  /*1e7b0*/  FFMA.FTZ R176, R165, c[0x0][0x2d0], -R239.reuse ;  /* 0x0000b400a5b07a23 */ /* 0x100fe200000108ef */
[----:B------:R-:W-:Y:S01]  /*1e7c0*/  FSEL R182, R182, RZ, P0 ;  /* 0x000000ffb6b67208 */ /* 0x000fe20000000000 */
[--C-:B------:R-:W-:Y:S01]  /*1e7d0*/  FFMA.FTZ R11, R168, c[0x0][0x2d0], -R239.reuse ;  /* 0x0000b400a80b7a23 */ /* 0x100fe200000108ef */
[----:B------:R-:W-:Y:S01]  /*1e7e0*/  FSEL R5, R8, RZ, P0 ;  /* 0x000000ff08057208 */ /* 0x000fe20000000000 */
[--C-:B------:R-:W-:Y:S01]  /*1e7f0*/  FFMA.FTZ R10, R166, c[0x0][0x2d0], -R239.reuse ;  /* 0x0000b400a60a7a23 */ /* 0x100fe200000108ef */
[----:B------:R-:W-:Y:S01]  /*1e800*/  LDSM.16.MT88.4 R168, [R204+0x6080] ;  /* 0x00608000cca8783b */ /* 0x000fe20000004200 */
[----:B------:R-:W-:Y:S01]  /*1e810*/  FFMA.FTZ R179, R17, c[0x0][0x2d0], -R182 ;  /* 0x0000b40011b37a23 */ /* 0x000fe200000108b6 */
[----:B------:R-:W-:Y:S01]  /*1e820*/  MUFU.EX2 R176, R176 ;  /* 0x000000b000b07308 */ /* 0x000fe20000000800 */
[----:B------:R-:W-:Y:S01]  /*1e830*/  FADD.FTZ R5, -R5, R0 ;  /* 0x0000000005057221 */ /* 0x000fe20000010100 */
[----:B------:R-:W-:Y:S01]  /*1e840*/  PLOP3.LUT P0, PT, PT, PT, UP0, 0x80, 0x0 ;  /* 0x000000000000781c */ /* 0x000fe20003f0f008 */
[--C-:B------:R-:W-:Y:S02]  /*1e850*/  FFMA.FTZ R177, R164, c[0x0][0x2d0], -R239.reuse ;  /* 0x0000b400a4b17a23 */ /* 0x100fe400000108ef */
[--C-:B------:R-:W-:Y:S01]  /*1e860*/  FFMA.FTZ R181, R25, c[0x0][0x2d0], -R182.reuse ;  /* 0x0000b40019b57a23 */ /* 0x100fe200000108b6 */
[----:B------:R-:W1:Y:S01]  /*1e870*/  LDSM.16.MT88.4 R16, [R208+0x4080] ;  /* 0x00408000d010783b */ /* 0x000e620000004200 */
[--C-:B------:R-:W-:Y:S02]  /*1e880*/  FFMA.FTZ R180, R21, c[0x0][0x2d0], -R182.reuse ;  /* 0x0000b40015b47a23 */ /* 0x100fe400000108b6 */
[----:B------:R-:W-:Y:S01]  /*1e890*/  FMUL.FTZ R0, R5, c[0x0][0x2d0] ;  /* 0x0000b40005007a20 */ /* 0x000fe20000410000 */
[----:B------:R-:W2:Y:S01]  /*1e8a0*/  MUFU.EX2 R11, R11 ;  /* 0x0000000b000b7308 */ /* 0x000ea20000000800 */
[--C-:B------:R-:W-:Y:S02]  /*1e8b0*/  FFMA.FTZ R178, R13, c[0x0][0x2d0], -R182.reuse ;  /* 0x0000b4000db27a23 */ /* 0x100fe400000108b6 */
[----:B------:R-:W-:Y:S01]  /*1e8c0*/  FMUL.FTZ R4, R2, c[0x0][0x2d0] ;  /* 0x0000b40002047a20 */ /* 0x000fe20000410000 */
[----:B------:R-:W3:Y:S01]  /*1e8d0*/  LDSM.16.MT88.4 R20, [R206+0x4080] ;  /* 0x00408000ce14783b */ /* 0x000ee20000004200 */
[--C-:B------:R-:W-:Y:S02]  /*1e8e0*/  FFMA.FTZ R240, R162, c[0x0][0x2d0], -R239.reuse ;  /* 0x0000b400a2f07a23 */ /* 0x100fe400000108ef */
[--C-:B------:R-:W-:Y:S02]  /*1e8f0*/  FFMA.FTZ R241, R160, c[0x0][0x2d0], -R239.reuse ;  /* 0x0000b400a0f17a23 */ /* 0x100fe400000108ef */
[--C-:B------:R-:W-:Y:S01]  /*1e900*/  FFMA.FTZ R243, R158, c[0x0][0x2d0], -R239.reuse ;  /* 0x0000b4009ef37a23 */ /* 0x100fe200000108ef */
[----:B------:R-:W4:Y:S01]  /*1e910*/  MUFU.EX2 R2, R4 ;  /* 0x0000000400027308 */ /* 0x000f220000000800 */
[--C-:B------:R-:W-:Y:S01]  /*1e920*/  FFMA.FTZ R242, R156, c[0x0][0x2d0], -R239.reuse ;  /* 0x0000b4009cf27a23 */ /* 0x100fe200000108ef */
[----:B------:R-:W5:Y:S01]  /*1e930*/  LDSM.16.MT88.4 R24, [R205+0x4080] ;  /* 0x00408000cd18783b */ /* 0x000f620000004200 */
[--C-:B------:R-:W-:Y:S02]  /*1e940*/  FFMA.FTZ R244, R163, c[0x0][0x2d0], -R182.reuse ;  /* 0x0000b400a3f47a23 */ /* 0x100fe400000108b6 */
[--C-:B------:R-:W-:Y:S02]  /*1e950*/  FFMA.FTZ R245, R159, c[0x0][0x2d0], -R182.reuse ;  /* 0x0000b4009ff57a23 */ /* 0x100fe400000108b6 */
[--C-:B------:R-:W-:Y:S02]  /*1e960*/  FFMA.FTZ R247, R157, c[0x0][0x2d0], -R182.reuse ;  /* 0x0000b4009df77a23 */ /* 0x100fe400000108b6 */
[--C-:B------:R-:W-:Y:S01]  /*1e970*/  FFMA.FTZ R246, R161, c[0x0][0x2d0], -R182.reuse ;  /* 0x0000b400a1f67a23 */ /* 0x100fe200000108b6 */
[----:B------:R-:W1:Y:S01]  /*1e980*/  MUFU.EX2 R0, R0 ;  /* 0x0000000000007308 */ /* 0x000e620000000800 */
[----:B------:R-:W-:Y:S01]  /*1e990*/  LDSM.16.MT88.4 R156, [R204+0x4880] ;  /* 0x00488000cc9c783b */ /* 0x000fe20000004200 */
[--C-:B------:R-:W-:Y:S01]  /*1e9a0*/  FFMA.FTZ R238, R238, c[0x0][0x2d0], -R239.reuse ;  /* 0x0000b400eeee7a23 */ /* 0x100fe200000108ef */
[----:B--2---:R-:W-:Y:S01]  /*1e9b0*/  F2FP.PACK_AB R12, R11, R176 ;  /* 0x000000b00b0c723e */ /* 0x004fe200000000ff */
[--C-:B------:R-:W-:Y:S02]  /*1e9c0*/  FFMA.FTZ R237, R237, c[0x0][0x2d0], -R239.reuse ;  /* 0x0000b400eded7a23 */ /* 0x100fe400000108ef */
[--C-:B------:R-:W-:Y:S03]  /*1e9d0*/  FFMA.FTZ R186, R186, c[0x0][0x2d0], -R239.reuse ;  /* 0x0000b400baba7a23 */ /* 0x100fe600000108ef */
[----:B------:R-:W-:Y:S01]  /*1e9e0*/  LDSM.16.MT88.4 R160, [R208+0x6080] ;  /* 0x00608000d0a0783b */ /* 0x000fe20000004200 */
[----:B------:R-:W-:Y:S01]  /*1e9f0*/  MUFU.EX2 R10, R10 ;  /* 0x0000000a000a7308 */ /* 0x000fe20000000800 */
[----:B------:R-:W-:Y:S02]  /*1ea00*/  FFMA.FTZ R239, R184, c[0x0][0x2d0], -R239 ;  /* 0x0000b400b8ef7a23 */ /* 0x000fe400000108ef */
[--C-:B------:R-:W-:Y:S02]  /*1ea10*/  FFMA.FTZ R184, R187, c[0x0][0x2d0], -R182.reuse ;  /* 0x0000b400bbb87a23 */ /* 0x100fe400000108b6 */
[C---:B----4-:R-:W-:Y:S02]  /*1ea20*/  FMUL.FTZ R4, R2.reuse, R152 ;  /* 0x0000009802047220 */ /* 0x050fe40000410000 */
[C---:B------:R-:W-:Y:S01]  /*1ea30*/  FMUL.FTZ R5, R2.reuse, R153 ;  /* 0x0000009902057220 */ /* 0x040fe20000410000 */
[----:B------:R-:W-:Y:S01]  /*1ea40*/  LDSM.16.MT88.4 R164, [R205+0x6080] ;  /* 0x00608000cda4783b */ /* 0x000fe20000004200 */
[C---:B------:R-:W-:Y:S01]  /*1ea50*/  FMUL.FTZ R132, R2.reuse, R132 ;  /* 0x0000008402847220 */ /* 0x040fe20000410000 */
[----:B------:R-:W2:Y:S01]  /*1ea60*/  MUFU.EX2 R177, R177 ;  /* 0x000000b100b17308 */ /* 0x000ea20000000800 */
[C---:B------:R-:W-:Y:S02]  /*1ea70*/  FMUL.FTZ R133, R2.reuse, R133 ;  /* 0x0000008502857220 */ /* 0x040fe40000410000 */
[----:B------:R-:W-:Y:S02]  /*1ea80*/  FMUL.FTZ R136, R2, R136 ;  /* 0x0000008802887220 */ /* 0x000fe40000410000 */
[C---:B-1----:R-:W-:Y:S02]  /*1ea90*/  FMUL.FTZ R6, R0.reuse, R154 ;  /* 0x0000009a00067220 */ /* 0x042fe40000410000 */
[C---:B------:R-:W-:Y:S02]  /*1eaa0*/  FMUL.FTZ R7, R0.reuse, R155 ;  /* 0x0000009b00077220 */ /* 0x040fe40000410000 */
[C---:B------:R-:W-:Y:S01]  /*1eab0*/  FMUL.FTZ R134, R0.reuse, R134 ;  /* 0x0000008600867220 */ /* 0x040fe20000410000 */
[----:B------:R-:W-:Y:S01]  /*1eac0*/  MUFU.EX2 R181, R181 ;  /* 0x000000b500b57308 */ /* 0x000fe20000000800 */
[----:B------:R-:W-:Y:S01]  /*1ead0*/  FMUL.FTZ R135, R0, R135 ;  /* 0x0000008700877220 */ /* 0x000fe20000410000 */
[----:B------:R-:W-:Y:S01]  /*1eae0*/  LDSM.16.MT88.4 R152, [R205+0x4880] ;  /* 0x00488000cd98783b */ /* 0x000fe20000004200 */
[----:B------:R-:W-:Y:S02]  /*1eaf0*/  FMUL.FTZ R137, R2, R137 ;  /* 0x0000008902897220 */ /* 0x000fe40000410000 */
[C---:B------:R-:W-:Y:S02]  /*1eb00*/  FMUL.FTZ R138, R0.reuse, R138 ;  /* 0x0000008a008a7220 */ /* 0x040fe40000410000 */
[----:B------:R-:W-:Y:S02]  /*1eb10*/  FMUL.FTZ R139, R0, R139 ;  /* 0x0000008b008b7220 */ /* 0x000fe40000410000 */
[C---:B------:R-:W-:Y:S01]  /*1eb20*/  FMUL.FTZ R140, R2.reuse, R140 ;  /* 0x0000008c028c7220 */ /* 0x040fe20000410000 */
[----:B------:R-:W1:Y:S01]  /*1eb30*/  MUFU.EX2 R180, R180 ;  /* 0x000000b400b47308 */ /* 0x000e620000000800 */
[----:B------:R-:W-:Y:S02]  /*1eb40*/  FMUL.FTZ R141, R2, R141 ;  /* 0x0000008d028d7220 */ /* 0x000fe40000410000 */
[C---:B------:R-:W-:Y:S01]  /*1eb50*/  FMUL.FTZ R142, R0.reuse, R142 ;  /* 0x0000008e008e7220 */ /* 0x040fe20000410000 */
[----:B--2---:R-:W-:Y:S01]  /*1eb60*/  F2FP.PACK_AB R14, R177, R10 ;  /* 0x0000000ab10e723e */ /* 0x004fe200000000ff */
[----:B------:R-:W-:Y:S02]  /*1eb70*/  FMUL.FTZ R143, R0, R143 ;  /* 0x0000008f008f7220 */ /* 0x000fe40000410000 */
[C---:B------:R-:W-:Y:S02]  /*1eb80*/  FMUL.FTZ R144, R2.reuse, R144 ;  /* 0x0000009002907220 */ /* 0x040fe40000410000 */
[----:B------:R-:W-:Y:S01]  /*1eb90*/  FMUL.FTZ R145, R2, R145 ;  /* 0x0000009102917220 */ /* 0x000fe20000410000 */
[----:B------:R-:W-:Y:S01]  /*1eba0*/  MUFU.EX2 R179, R179 ;  /* 0x000000b300b37308 */ /* 0x000fe20000000800 */
[C---:B------:R-:W-:Y:S02]  /*1ebb0*/  FMUL.FTZ R146, R0.reuse, R146 ;  /* 0x0000009200927220 */ /* 0x040fe40000410000 */
[----:B------:R-:W-:Y:S02]  /*1ebc0*/  FMUL.FTZ R147, R0, R147 ;  /* 0x0000009300937220 */ /* 0x000fe40000410000 */
[C---:B------:R-:W-:Y:S02]  /*1ebd0*/  FMUL.FTZ R148, R2.reuse, R148 ;  /* 0x0000009402947220 */ /* 0x040fe40000410000 */
[----:B------:R-:W-:Y:S02]  /*1ebe0*/  FMUL.FTZ R149, R2, R149 ;  /* 0x0000009502957220 */ /* 0x000fe40000410000 */
[C---:B------:R-:W-:Y:S01]  /*1ebf0*/  FMUL.FTZ R150, R0.reuse, R150 ;  /* 0x0000009600967220 */ /* 0x040fe20000410000 */
[----:B------:R-:W2:Y:S01]  /*1ec00*/  MUFU.EX2 R178, R178 ;  /* 0x000000b200b27308 */ /* 0x000ea20000000800 */
[----:B------:R-:W-:Y:S02]  /*1ec10*/  FMUL.FTZ R151, R0, R151 ;  /* 0x0000009700977220 */ /* 0x000fe40000410000 */
[----:B------:R-:W-:Y:S01]  /*1ec20*/  FMUL.FTZ R28, R2, R28 ;  /* 0x0000001c021c7220 */ /* 0x000fe20000410000 */
[----:B-1----:R-:W-:Y:S01]  /*1ec30*/  F2FP.PACK_AB R13, R180, R181 ;  /* 0x000000b5b40d723e */ /* 0x002fe200000000ff */
        /* <DEDUP_REMOVED lines=9> */
[----:B------:R-:W1:Y:S01]  /*1ecd0*/  MUFU.EX2 R241, R241 ;  /* 0x000000f100f17308 */ /* 0x000e620000000800 */
[----:B------:R-:W-:Y:S02]  /*1ece0*/  FMUL.FTZ R37, R2, R37 ;  /* 0x0000002502257220 */ /* 0x000fe40000410000 */
[----:B------:R-:W-:Y:S01]  /*1ecf0*/  FMUL.FTZ R38, R0, R38 ;  /* 0x0000002600267220 */ /* 0x000fe20000410000 */
[----:B--2---:R-:W-:Y:S01]  /*1ed00*/  F2FP.PACK_AB R15, R178, R179 ;  /* 0x000000b3b20f723e */ /* 0x004fe200000000ff */
[----:B------:R-:W-:Y:S02]  /*1ed10*/  FMUL.FTZ R39, R0, R39 ;  /* 0x0000002700277220 */ /* 0x000fe40000410000 */
[C---:B------:R-:W-:Y:S02]  /*1ed20*/  FMUL.FTZ R40, R2.reuse, R40 ;  /* 0x0000002802287220 */ /* 0x040fe40000410000 */
[----:B------:R-:W-:Y:S01]  /*1ed30*/  FMUL.FTZ R41, R2, R41 ;  /* 0x0000002902297220 */ /* 0x000fe20000410000 */
[----:B------:R-:W-:Y:S01]  /*1ed40*/  MUFU.EX2 R243, R243 ;  /* 0x000000f300f37308 */ /* 0x000fe20000000800 */
[C---:B------:R-:W-:Y:S05]  /*1ed50*/  HMMA.16816.F32 R4, R12.reuse, R16, R4 ;  /* 0x000000100c04723c */ /* 0x040fea0000001804 */
[C---:B------:R-:W-:Y:S02]  /*1ed60*/  FMUL.FTZ R42, R0.reuse, R42 ;  /* 0x0000002a002a7220 */ /* 0x040fe40000410000 */
[----:B------:R-:W-:Y:S01]  /*1ed70*/  FMUL.FTZ R43, R0, R43 ;  /* 0x0000002b002b7220 */ /* 0x000fe20000410000 */
[C---:B------:R-:W-:Y:S01]  /*1ed80*/  HMMA.16816.F32 R132, R12.reuse, R18, R132 ;  /* 0x000000120c84723c */ /* 0x040fe20000001884 */
[----:B------:R-:W2:Y:S01]  /*1ed90*/  LDSM.16.MT88.4 R16, [R204+0x4080] ;  /* 0x00408000cc10783b */ /* 0x000ea20000004200 */
[----:B------:R-:W4:Y:S02]  /*1eda0*/  MUFU.EX2 R242, R242 ;  /* 0x000000f200f27308 */ /* 0x000f240000000800 */
[C---:B------:R-:W-:Y:S02]  /*1edb0*/  FMUL.FTZ R44, R2.reuse, R44 ;  /* 0x0000002c022c7220 */ /* 0x040fe40000410000 */
[----:B------:R-:W-:Y:S02]  /*1edc0*/  FMUL.FTZ R45, R2, R45 ;  /* 0x0000002d022d7220 */ /* 0x000fe40000410000 */
[C---:B---3--:R-:W-:Y:S04]  /*1edd0*/  HMMA.16816.F32 R136, R12.reuse, R20, R136 ;  /* 0x000000140c88723c */ /* 0x048fe80000001888 */
[C---:B------:R-:W-:Y:S01]  /*1ede0*/  FMUL.FTZ R46, R0.reuse, R46 ;  /* 0x0000002e002e7220 */ /* 0x040fe20000410000 */
[----:B------:R-:W-:Y:S01]  /*1edf0*/  MUFU.EX2 R244, R244 ;  /* 0x000000f400f47308 */ /* 0x000fe20000000800 */
[----:B------:R-:W-:Y:S02]  /*1ee00*/  FMUL.FTZ R47, R0, R47 ;  /* 0x0000002f002f7220 */ /* 0x000fe40000410000 */
[C---:B------:R-:W-:Y:S01]  /*1ee10*/  HMMA.16816.F32 R140, R12.reuse, R22, R140 ;  /* 0x000000160c8c723c */ /* 0x040fe2000000188c */
[----:B------:R-:W3:Y:S03]  /*1ee20*/  LDSM.16.MT88.4 R20, [R208+0x5880] ;  /* 0x00588000d014783b */ /* 0x000ee60000004200 */
[C---:B------:R-:W-:Y:S02]  /*1ee30*/  FMUL.FTZ R48, R2.reuse, R48 ;  /* 0x0000003002307220 */ /* 0x040fe40000410000 */
[----:B------:R-:W-:Y:S01]  /*1ee40*/  FMUL.FTZ R49, R2, R49 ;  /* 0x0000003102317220 */ /* 0x000fe20000410000 */
[----:B------:R-:W1:Y:S01]  /*1ee50*/  MUFU.EX2 R245, R245 ;  /* 0x000000f500f57308 */ /* 0x000e620000000800 */
[C---:B-----5:R-:W-:Y:S04]  /*1ee60*/  HMMA.16816.F32 R144, R12.reuse, R24, R144 ;  /* 0x000000180c90723c */ /* 0x060fe80000001890 */
[C---:B------:R-:W-:Y:S02]  /*1ee70*/  FMUL.FTZ R50, R0.reuse, R50 ;  /* 0x0000003200327220 */ /* 0x040fe40000410000 */
[----:B------:R-:W-:Y:S02]  /*1ee80*/  FMUL.FTZ R51, R0, R51 ;  /* 0x0000003300337220 */ /* 0x000fe40000410000 */
[C---:B------:R-:W-:Y:S01]  /*1ee90*/  HMMA.16816.F32 R148, R12.reuse, R26, R148 ;  /* 0x0000001a0c94723c */ /* 0x040fe20000001894 */
[----:B------:R-:W5:Y:S01]  /*1eea0*/  LDSM.16.MT88.4 R24, [R206+0x5880] ;  /* 0x00588000ce18783b */ /* 0x000f620000004200 */
[----:B------:R-:W-:Y:S02]  /*1eeb0*/  MUFU.EX2 R247, R247 ;  /* 0x000000f700f77308 */ /* 0x000fe40000000800 */
[C---:B------:R-:W-:Y:S02]  /*1eec0*/  FMUL.FTZ R52, R2.reuse, R52 ;  /* 0x0000003402347220 */ /* 0x040fe40000410000 */
[----:B------:R-:W-:Y:S02]  /*1eed0*/  FMUL.FTZ R53, R2, R53 ;  /* 0x0000003502357220 */ /* 0x000fe40000410000 */
[C---:B------:R-:W-:Y:S01]  /*1eee0*/  FMUL.FTZ R54, R0.reuse, R54 ;  /* 0x0000003600367220 */ /* 0x040fe20000410000 */
[C---:B--2---:R-:W-:Y:S03]  /*1eef0*/  HMMA.16816.F32 R28, R12.reuse, R16, R28 ;  /* 0x000000100c1c723c */ /* 0x044fe6000000181c */
[----:B------:R-:W-:Y:S01]  /*1ef00*/  FMUL.FTZ R55, R0, R55 ;  /* 0x0000003700377220 */ /* 0x000fe20000410000 */
[----:B------:R-:W2:Y:S01]  /*1ef10*/  MUFU.EX2 R246, R246 ;  /* 0x000000f600f67308 */ /* 0x000ea20000000800 */
[C---:B------:R-:W-:Y:S02]  /*1ef20*/  FMUL.FTZ R56, R2.reuse, R56 ;  /* 0x0000003802387220 */ /* 0x040fe40000410000 */
[----:B------:R-:W-:Y:S01]  /*1ef30*/  FMUL.FTZ R57, R2, R57 ;  /* 0x0000003902397220 */ /* 0x000fe20000410000 */
[C---:B------:R-:W-:Y:S01]  /*1ef40*/  HMMA.16816.F32 R32, R12.reuse, R18, R32 ;  /* 0x000000120c20723c */ /* 0x040fe20000001820 */
[----:B------:R-:W1:Y:S03]  /*1ef50*/  LDSM.16.MT88.4 R16, [R205+0x5880] ;  /* 0x00588000cd10783b */ /* 0x000e660000004200 */
[C---:B------:R-:W-:Y:S02]  /*1ef60*/  FMUL.FTZ R58, R0.reuse, R58 ;  /* 0x0000003a003a7220 */ /* 0x040fe40000410000 */
[----:B------:R-:W-:Y:S01]  /*1ef70*/  FMUL.FTZ R59, R0, R59 ;  /* 0x0000003b003b7220 */ /* 0x000fe20000410000 */
[----:B------:R-:W-:Y:S01]  /*1ef80*/  MUFU.EX2 R238, R238 ;  /* 0x000000ee00ee7308 */ /* 0x000fe20000000800 */
[C---:B---3--:R-:W-:Y:S04]  /*1ef90*/  HMMA.16816.F32 R36, R12.reuse, R20, R36 ;  /* 0x000000140c24723c */ /* 0x048fe80000001824 */
[C---:B------:R-:W-:Y:S02]  /*1efa0*/  FMUL.FTZ R60, R2.reuse, R60 ;  /* 0x0000003c023c7220 */ /* 0x040fe40000410000 */
[----:B------:R-:W-:Y:S02]  /*1efb0*/  FMUL.FTZ R61, R2, R61 ;  /* 0x0000003d023d7220 */ /* 0x000fe40000410000 */
[C---:B------:R-:W-:Y:S01]  /*1efc0*/  HMMA.16816.F32 R40, R12.reuse, R22, R40 ;  /* 0x000000160c28723c */ /* 0x040fe20000001828 */
[----:B------:R-:W3:Y:S01]  /*1efd0*/  LDSM.16.MT88.4 R20, [R204+0x5880] ;  /* 0x00588000cc14783b */ /* 0x000ee20000004200 */
[----:B------:R-:W2:Y:S02]  /*1efe0*/  MUFU.EX2 R237, R237 ;  /* 0x000000ed00ed7308 */ /* 0x000ea40000000800 */
[C---:B------:R-:W-:Y:S02]  /*1eff0*/  FMUL.FTZ R62, R0.reuse, R62 ;  /* 0x0000003e003e7220 */ /* 0x040fe40000410000 */
[----:B------:R-:W-:Y:S02]  /*1f000*/  FMUL.FTZ R63, R0, R63 ;  /* 0x0000003f003f7220 */ /* 0x000fe40000410000 */
[C---:B-----5:R-:W-:Y:S04]  /*1f010*/  HMMA.16816.F32 R44, R12.reuse, R24, R44 ;  /* 0x000000180c2c723c */ /* 0x060fe8000000182c */
[C---:B------:R-:W-:Y:S01]  /*1f020*/  FMUL.FTZ R64, R2.reuse, R64 ;  /* 0x0000004002407220 */ /* 0x040fe20000410000 */
[----:B------:R-:W-:Y:S01]  /*1f030*/  MUFU.EX2 R186, R186 ;  /* 0x000000ba00ba7308 */ /* 0x000fe20000000800 */
[----:B------:R-:W-:Y:S02]  /*1f040*/  FMUL.FTZ R65, R2, R65 ;  /* 0x0000004102417220 */ /* 0x000fe40000410000 */
[C---:B------:R-:W-:Y:S01]  /*1f050*/  HMMA.16816.F32 R48, R12.reuse, R26, R48 ;  /* 0x0000001a0c30723c */ /* 0x040fe20000001830 */
[----:B------:R-:W5:Y:S03]  /*1f060*/  LDSM.16.MT88.4 R24, [R208+0x7080] ;  /* 0x00708000d018783b */ /* 0x000f660000004200 */
[C---:B------:R-:W-:Y:S02]  /*1f070*/  FMUL.FTZ R66, R0.reuse, R66 ;  /* 0x0000004200427220 */ /* 0x040fe40000410000 */
[----:B------:R-:W-:Y:S01]  /*1f080*/  FMUL.FTZ R67, R0, R67 ;  /* 0x0000004300437220 */ /* 0x000fe20000410000 */
[----:B------:R-:W2:Y:S01]  /*1f090*/  MUFU.EX2 R239, R239 ;  /* 0x000000ef00ef7308 */ /* 0x000ea20000000800 */
[C---:B------:R-:W-:Y:S01]  /*1f0a0*/  FMUL.FTZ R68, R2.reuse, R68 ;  /* 0x0000004402447220 */ /* 0x040fe20000410000 */
[C---:B-1----:R-:W-:Y:S03]  /*1f0b0*/  HMMA.16816.F32 R52, R12.reuse, R16, R52 ;  /* 0x000000100c34723c */ /* 0x042fe60000001834 */
[----:B------:R-:W-:Y:S02]  /*1f0c0*/  FMUL.FTZ R69, R2, R69 ;  /* 0x0000004502457220 */ /* 0x000fe40000410000 */
[C---:B------:R-:W-:Y:S02]  /*1f0d0*/  FMUL.FTZ R70, R0.reuse, R70 ;  /* 0x0000004600467220 */ /* 0x040fe40000410000 */
[----:B------:R-:W-:Y:S01]  /*1f0e0*/  FMUL.FTZ R71, R0, R71 ;  /* 0x0000004700477220 */ /* 0x000fe20000410000 */
[C---:B------:R-:W-:Y:S01]  /*1f0f0*/  HMMA.16816.F32 R56, R12.reuse, R18, R56 ;  /* 0x000000120c38723c */ /* 0x040fe20000001838 */
[----:B------:R-:W1:Y:S01]  /*1f100*/  LDSM.16.MT88.4 R16, [R206+0x7080] ;  /* 0x00708000ce10783b */ /* 0x000e620000004200 */
[----:B------:R-:W-:Y:S02]  /*1f110*/  MUFU.EX2 R184, R184 ;  /* 0x000000b800b87308 */ /* 0x000fe40000000800 */
[C---:B------:R-:W-:Y:S02]  /*1f120*/  FMUL.FTZ R72, R2.reuse, R72 ;  /* 0x0000004802487220 */ /* 0x040fe40000410000 */
[----:B------:R-:W-:Y:S02]  /*1f130*/  FMUL.FTZ R73, R2, R73 ;  /* 0x0000004902497220 */ /* 0x000fe40000410000 */
[C---:B---3--:R-:W-:Y:S04]  /*1f140*/  HMMA.16816.F32 R60, R12.reuse, R20, R60 ;  /* 0x000000140c3c723c */ /* 0x048fe8000000183c */
[C---:B------:R-:W-:Y:S02]  /*1f150*/  FMUL.FTZ R74, R0.reuse, R74 ;  /* 0x0000004a004a7220 */ /* 0x040fe40000410000 */
[----:B------:R-:W-:Y:S02]  /*1f160*/  FMUL.FTZ R75, R0, R75 ;  /* 0x0000004b004b7220 */ /* 0x000fe40000410000 */
[C---:B------:R-:W-:Y:S01]  /*1f170*/  HMMA.16816.F32 R64, R12.reuse, R22, R64 ;  /* 0x000000160c40723c */ /* 0x040fe20000001840 */
[----:B------:R-:W3:Y:S03]  /*1f180*/  LDSM.16.MT88.4 R20, [R205+0x7080] ;  /* 0x00708000cd14783b */ /* 0x000ee60000004200 */
[C---:B------:R-:W-:Y:S02]  /*1f190*/  FMUL.FTZ R76, R2.reuse, R76 ;  /* 0x0000004c024c7220 */ /* 0x040fe40000410000 */
[----:B------:R-:W-:Y:S02]  /*1f1a0*/  FMUL.FTZ R77, R2, R77 ;  /* 0x0000004d024d7220 */ /* 0x000fe40000410000 */
[C---:B-----5:R-:W-:Y:S04]  /*1f1b0*/  HMMA.16816.F32 R68, R12.reuse, R24, R68 ;  /* 0x000000180c44723c */ /* 0x060fe80000001844 */
[C---:B------:R-:W-:Y:S02]  /*1f1c0*/  FMUL.FTZ R78, R0.reuse, R78 ;  /* 0x0000004e004e7220 */ /* 0x040fe40000410000 */
[----:B------:R-:W-:Y:S02]  /*1f1d0*/  FMUL.FTZ R79, R0, R79 ;  /* 0x0000004f004f7220 */ /* 0x000fe40000410000 */
[C---:B------:R-:W-:Y:S01]  /*1f1e0*/  HMMA.16816.F32 R72, R12.reuse, R26, R72 ;  /* 0x0000001a0c48723c */ /* 0x040fe20000001848 */
[----:B------:R-:W5:Y:S03]  /*1f1f0*/  LDSM.16.MT88.4 R24, [R204+0x7080] ;  /* 0x00708000cc18783b */ /* 0x000f660000004200 */
        /* <DEDUP_REMOVED lines=25> */
[C---:B-----5:R-:W-:Y:S03]  /*1f390*/  HMMA.16816.F32 R92, R12.reuse, R24, R92 ;  /* 0x000000180c5c723c */ /* 0x060fe6000000185c */
[----:B------:R-:W-:Y:S02]  /*1f3a0*/  FMUL.FTZ R99, R0, R99 ;  /* 0x0000006300637220 */ /* 0x000fe40000410000 */
[C---:B------:R-:W-:Y:S02]  /*1f3b0*/  FMUL.FTZ R100, R2.reuse, R100 ;  /* 0x0000006402647220 */ /* 0x040fe40000410000 */
[----:B------:R-:W-:Y:S02]  /*1f3c0*/  FMUL.FTZ R101, R2, R101 ;  /* 0x0000006502657220 */ /* 0x000fe40000410000 */
[C---:B------:R-:W-:Y:S01]  /*1f3d0*/  FMUL.FTZ R102, R0.reuse, R102 ;  /* 0x0000006600667220 */ /* 0x040fe20000410000 */
[C---:B------:R-:W-:Y:S01]  /*1f3e0*/  HMMA.16816.F32 R96, R12.reuse, R26, R96 ;  /* 0x0000001a0c60723c */ /* 0x040fe20000001860 */
[----:B------:R-:W5:Y:S02]  /*1f3f0*/  LDSM.16.MT88.4 R24, [R205+0x8880] ;  /* 0x00888000cd18783b */ /* 0x000f640000004200 */
        /* <DEDUP_REMOVED lines=39> */
[--C-:B------:R-:W-:Y:S02]  /*1f670*/  FFMA.FTZ R185, R185, c[0x0][0x2d0], -R182.reuse ;  /* 0x0000b400b9b97a23 */ /* 0x100fe400000108b6 */
[--C-:B------:R-:W-:Y:S02]  /*1f680*/  FFMA.FTZ R183, R183, c[0x0][0x2d0], -R182.reuse ;  /* 0x0000b400b7b77a23 */ /* 0x100fe400000108b6 */
[----:B------:R-:W-:Y:S01]  /*1f690*/  FFMA.FTZ R182, R9, c[0x0][0x2d0], -R182 ;  /* 0x0000b40009b67a23 */ /* 0x000fe200000108b6 */
[----:B------:R-:W-:Y:S01]  /*1f6a0*/  HMMA.16816.F32 R128, R12, R18, R128 ;  /* 0x000000120c80723c */ /* 0x000fe20000001880 */
[----:B------:R-:W1:Y:S01]  /*1f6b0*/  LDSM.16.MT88.4 R16, [R206+0x6080] ;  /* 0x00608000ce10783b */ /* 0x000e620000004200 */
[----:B------:R-:W1:Y:S01]  /*1f6c0*/  MUFU.EX2 R185, R185 ;  /* 0x000000b900b97308 */ /* 0x000e620000000800 */
[----:B------:R-:W-:Y:S01]  /*1f6d0*/  FFMA.FTZ R176, R2, R229, R176 ;  /* 0x000000e502b07223 */ /* 0x000fe200000100b0 */
[----:B------:R-:W-:Y:S01]  /*1f6e0*/  MOV R2, R3 ;  /* 0x0000000300027202 */ /* 0x000fe20000000f00 */
[----:B------:R-:W-:Y:S02]  /*1f6f0*/  FFMA.FTZ R181, R0, R225, R181 ;  /* 0x000000e100b57223 */ /* 0x000fe400000100b5 */
[----:B------:R-:W-:Y:S01]  /*1f700*/  F2FP.PACK_AB R12, R241, R240 ;  /* 0x000000f0f10c723e */ /* 0x000fe200000000ff */
[----:B------:R-:W-:Y:S01]  /*1f710*/  FADD.FTZ R11, R11, R176 ;  /* 0x000000b00b0b7221 */ /* 0x000fe20000010000 */
[----:B----4-:R-:W-:Y:S03]  /*1f720*/  F2FP.PACK_AB R14, R242, R243 ;  /* 0x000000f3f20e723e */ /* 0x010fe600000000ff */
[----:B------:R-:W-:Y:S01]  /*1f730*/  F2FP.PACK_AB R13, R245, R244 ;  /* 0x000000f4f50d723e */ /* 0x000fe200000000ff */
[----:B------:R-:W-:Y:S01]  /*1f740*/  MUFU.EX2 R183, R183 ;  /* 0x000000b700b77308 */ /* 0x000fe20000000800 */
[----:B--2---:R-:W-:Y:S01]  /*1f750*/  F2FP.PACK_AB R15, R246, R247 ;  /* 0x000000f7f60f723e */ /* 0x004fe200000000ff */
[----:B------:R-:W-:Y:S02]  /*1f760*/  FADD.FTZ R180, R180, R181 ;  /* 0x000000b5b4b47221 */ /* 0x000fe40000010000 */
[----:B------:R-:W-:Y:S04]  /*1f770*/  FADD.FTZ R10, R10, R11 ;  /* 0x0000000b0a0a7221 */ /* 0x000fe80000010000 */
[C---:B---3--:R-:W-:Y:S02]  /*1f780*/  HMMA.16816.F32 R4, R12.reuse, R20, R4 ;  /* 0x000000140c04723c */ /* 0x048fe40000001804 */
[----:B------:R-:W2:Y:S01]  /*1f790*/  MUFU.EX2 R182, R182 ;  /* 0x000000b600b67308 */ /* 0x000ea20000000800 */
[----:B------:R-:W-:Y:S04]  /*1f7a0*/  FADD.FTZ R177, R177, R10 ;  /* 0x0000000ab1b17221 */ /* 0x000fe80000010000 */
[----:B------:R-:W-:Y:S01]  /*1f7b0*/  FADD.FTZ R240, R240, R177 ;  /* 0x000000b1f0f07221 */ /* 0x000fe20000010000 */
[C---:B------:R-:W-:Y:S01]  /*1f7c0*/  HMMA.16816.F32 R132, R12.reuse, R22, R132 ;  /* 0x000000160c84723c */ /* 0x040fe20000001884 */
[----:B------:R-:W3:Y:S03]  /*1f7d0*/  LDSM.16.MT88.4 R20, [R206+0x7880] ;  /* 0x00788000ce14783b */ /* 0x000ee60000004200 */
[----:B------:R-:W-:Y:S04]  /*1f7e0*/  FADD.FTZ R240, R241, R240 ;  /* 0x000000f0f1f07221 */ /* 0x000fe80000010000 */
[C---:B-----5:R-:W-:Y:S04]  /*1f7f0*/  HMMA.16816.F32 R136, R12.reuse, R24, R136 ;  /* 0x000000180c88723c */ /* 0x060fe80000001888 */
[----:B------:R-:W-:Y:S04]  /*1f800*/  FADD.FTZ R243, R243, R240 ;  /* 0x000000f0f3f37221 */ /* 0x000fe80000010000 */
[C---:B------:R-:W-:Y:S01]  /*1f810*/  HMMA.16816.F32 R140, R12.reuse, R26, R140 ;  /* 0x0000001a0c8c723c */ /* 0x040fe2000000188c */
[----:B------:R-:W4:Y:S03]  /*1f820*/  LDSM.16.MT88.4 R24, [R205+0x7880] ;  /* 0x00788000cd18783b */ /* 0x000f260000004200 */
[----:B------:R-:W-:Y:S04]  /*1f830*/  FADD.FTZ R243, R242, R243 ;  /* 0x000000f3f2f37221 */ /* 0x000fe80000010000 */
        /* <DEDUP_REMOVED lines=31> */
[C---:B------:R-:W-:Y:S08]  /*1fa30*/  HMMA.16816.F32 R104, R12.reuse, R154, R104 ;  /* 0x0000009a0c68723c */ /* 0x040ff00000001868 */
[C---:B---3--:R-:W-:Y:S08]  /*1fa40*/  HMMA.16816.F32 R108, R12.reuse, R20, R108 ;  /* 0x000000140c6c723c */ /* 0x048ff0000000186c */
[C---:B------:R-:W-:Y:S01]  /*1fa50*/  HMMA.16816.F32 R112, R12.reuse, R22, R112 ;  /* 0x000000160c70723c */ /* 0x040fe20000001870 */
[----:B------:R-:W3:Y:S07]  /*1fa60*/  LDSM.16.MT88.4 R20, [R208+0x5080] ;  /* 0x00508000d014783b */ /* 0x000eee0000004200 */
[C---:B------:R-:W-:Y:S08]  /*1fa70*/  HMMA.16816.F32 R116, R12.reuse, R156, R116 ;  /* 0x0000009c0c74723c */ /* 0x040ff00000001874 */
[C---:B------:R-:W-:Y:S01]  /*1fa80*/  HMMA.16816.F32 R120, R12.reuse, R158, R120 ;  /* 0x0000009e0c78723c */ /* 0x040fe20000001878 */
[----:B------:R-:W4:Y:S07]  /*1fa90*/  LDSM.16.MT88.4 R156, [R205+0x5080] ;  /* 0x00508000cd9c783b */ /* 0x000f2e0000004200 */
[C---:B-1----:R-:W-:Y:S08]  /*1faa0*/  HMMA.16816.F32 R124, R12.reuse, R16, R124 ;  /* 0x000000100c7c723c */ /* 0x042ff0000000187c */
[----:B------:R-:W-:Y:S01]  /*1fab0*/  HMMA.16816.F32 R128, R12, R18, R128 ;  /* 0x000000120c80723c */ /* 0x000fe20000001880 */
[----:B------:R-:W1:Y:S06]  /*1fac0*/  LDSM.16.MT88.4 R16, [R208+0x6880] ;  /* 0x00688000d010783b */ /* 0x000e6c0000004200 */
[----:B------:R-:W-:Y:S01]  /*1fad0*/  F2FP.PACK_AB R12, R237, R238 ;  /* 0x000000eeed0c723e */ /* 0x000fe200000000ff */
[----:B------:R-:W-:Y:S01]  /*1fae0*/  FADD.FTZ R238, R238, R243 ;  /* 0x000000f3eeee7221 */ /* 0x000fe20000010000 */
[----:B------:R-:W-:Y:S03]  /*1faf0*/  F2FP.PACK_AB R14, R239, R186 ;  /* 0x000000baef0e723e */ /* 0x000fe600000000ff */
[----:B------:R-:W-:Y:S01]  /*1fb00*/  F2FP.PACK_AB R13, R185, R184 ;  /* 0x000000b8b90d723e */ /* 0x000fe200000000ff */
[----:B------:R-:W-:Y:S01]  /*1fb10*/  FADD.FTZ R237, R237, R238 ;  /* 0x000000eeeded7221 */ /* 0x000fe20000010000 */
[----:B--2---:R-:W-:Y:S03]  /*1fb20*/  F2FP.PACK_AB R15, R182, R183 ;  /* 0x000000b7b60f723e */ /* 0x004fe600000000ff */
[----:B------:R-:W-:Y:S04]  /*1fb30*/  FADD.FTZ R186, R186, R237 ;  /* 0x000000edbaba7221 */ /* 0x000fe80000010000 */
[C---:B---3--:R-:W-:Y:S01]  /*1fb40*/  HMMA.16816.F32 R152, R12.reuse, R20, R4 ;  /* 0x000000140c98723c */ /* 0x048fe20000001804 */
[----:B------:R-:W2:Y:S02]  /*1fb50*/  LDSM.16.MT88.4 R4, [R206+0x6880] ;  /* 0x00688000ce04783b */ /* 0x000ea40000004200 */
[----:B------:R-:W-:Y:S05]  /*1fb60*/  FADD.FTZ R229, R239, R186 ;  /* 0x000000baefe57221 */ /* 0x000fea0000010000 */
        /* <DEDUP_REMOVED lines=20> */
[C---:B-----5:R-:W-:Y:S08]  /*1fcb0*/  HMMA.16816.F32 R60, R12.reuse, R24, R60 ;  /* 0x000000180c3c723c */ /* 0x060ff0000000183c */
[C---:B------:R-:W-:Y:S08]  /*1fcc0*/  HMMA.16816.F32 R64, R12.reuse, R26, R64 ;  /* 0x0000001a0c40723c */ /* 0x040ff00000001840 */
[C---:B----4-:R-:W-:Y:S07]  /*1fcd0*/  HMMA.16816.F32 R68, R12.reuse, R156, R68 ;  /* 0x0000009c0c44723c */ /* 0x050fee0000001844 */
[-C--:B------:R-:W-:Y:S01]  /*1fce0*/  MOV R157, R8.reuse ;  /* 0x00000008009d7202 */ /* 0x080fe20000000f00 */
        /* <DEDUP_REMOVED lines=11> */
[C---:B--2---:R-:W-:Y:S07]  /*1fda0*/  HMMA.16816.F32 R116, R12.reuse, R4, R116 ;  /* 0x000000040c74723c */ /* 0x044fee0000001874 */
[----:B------:R-:W-:Y:S01]  /*1fdb0*/  FADD.FTZ R5, R179, R180 ;  /* 0x000000b4b3057221 */ /* 0x000fe20000010000 */
[C---:B------:R-:W-:Y:S04]  /*1fdc0*/  HMMA.16816.F32 R120, R12.reuse, R6, R120 ;  /* 0x000000060c78723c */ /* 0x040fe80000001878 */
[----:B------:R-:W-:Y:S04]  /*1fdd0*/  FADD.FTZ R5, R178, R5 ;  /* 0x00000005b2057221 */ /* 0x000fe80000010000 */
[C---:B---3--:R-:W-:Y:S04]  /*1fde0*/  HMMA.16816.F32 R124, R12.reuse, R20, R124 ;  /* 0x000000140c7c723c */ /* 0x048fe8000000187c */
        /* <DEDUP_REMOVED lines=11> */
.L_x_1171:
[----:B------:R-:W1:Y:S01]  /*1fea0*/  SHFL.BFLY PT, R6, R229, 0x2, 0x1f ;  /* 0x0c401f00e5067f89 */ /* 0x000e6200000e0000 */
[----:B------:R-:W-:-:S02]  /*1feb0*/  MOV R4, RZ ;  /* 0x000000ff00047202 */ /* 0x000fc40000000f00 */
[----:B------:R-:W-:Y:S01]  /*1fec0*/  MOV R2, RZ ;  /* 0x000000ff00027202 */ /* 0x000fe20000000f00 */
        /* <DEDUP_REMOVED lines=152> */
.L_x_1069:
        /* <DEDUP_REMOVED lines=61> */
[----:B------:R-:W-:Y:S01]  /*20c20*/  SEL R12, R12, 0xffffffc0, !P2 ;  /* 0xffffffc00c0c7807 */ /* 0x000fe20005000000 */
[----:B------:R-:W-:Y:S01]  /*20c30*/  IMAD.U32 R10, RZ, RZ, UR4 ;  /* 0x00000004ff0a7e24 */ /* 0x000fe2000f8e00ff */
[----:B------:R-:W-:-:S02]  /*20c40*/  F2FP.PACK_AB R48, R49, R48 ;  /* 0x000000303130723e */ /* 0x000fc400000000ff */
        /* <DEDUP_REMOVED lines=8> */
[----:B------:R-:W-:Y:S02]  /*20cd0*/  F2FP.PACK_AB R56, R57, R56 ;  /* 0x000000383938723e */ /* 0x000fe400000000ff */
        /* <DEDUP_REMOVED lines=105> */
[----:B--2---:R-:W2:Y:S02]  /*21370*/  @P0 LDG.E R9, [R10.64] ;  /* 0x0000001e0a090981 */ /* 0x004ea4000c1e1900 */
[----:B------:R-:W-:-:S03]  /*21380*/  ULDC.64 UR4, c[0x0][0x508] ;  /* 0x0001420000047ab9 */ /* 0x000fc60000000a00 */
[----:B------:R-:W-:-:S05]  /*21390*/  PLOP3.LUT P1, PT, PT, PT, UP0, 0x80, 0x0 ;  /* 0x000000000000781c */ /* 0x000fca0003f2f008 */
[----:B------:R-:W-:Y:S01]  /*213a0*/  @UP0 UIMAD.WIDE UR4, UR24, UR6, UR4 ;  /* 0x00000006180402a5 */ /* 0x000fe2000f8e0204 */
[----:B------:R-:W-:-:S05]  /*213b0*/  IMAD.MOV.U32 R6, RZ, RZ, c[0x0][0x388] ;  /* 0x0000e200ff067624 */ /* 0x000fca00078e00ff */
[----:B------:R-:W-:Y:S02]  /*213c0*/  IMAD.U32 R12, RZ, RZ, UR4 ;  /* 0x00000004ff0c7e24 */ /* 0x000fe4000f8e00ff */
[----:B---3--:R-:W-:-:S05]  /*213d0*/  IMAD.U32 R13, RZ, RZ, UR5 ;  /* 0x00000005ff0d7e24 */ /* 0x008fca000f8e00ff */
        /* <DEDUP_REMOVED lines=8> */
[----:B----4-:R-:W-:Y:S05]  /*21460*/  @!P0 BRA `(.L_x_1183) ;  /* 0x0000003000008947 */ /* 0x010fea0003800000 */
[----:B-----5:R-:W2:Y:S04]  /*21470*/  LDG.E R6, [R10.64] ;  /* 0x0000001e0a067981 */ /* 0x020ea8000c1e1900 */
[----:B------:R-:W2:Y:S02]  /*21480*/  LDG.E R9, [R10.64+0x4] ;  /* 0x0000041e0a097981 */ /* 0x000ea4000c1e1900 */
[----:B--2---:R-:W-:Y:S02]  /*21490*/  IADD3 R6, -R6, R9, RZ ;  /* 0x0000000906067210 */ /* 0x004fe40007ffe1ff */
.L_x_1183:
[----:B----4-:R-:W-:Y:S01]  /*214a0*/  SHF.R.S32.HI R9, RZ, 0x1f, R2 ;  /* 0x0000001fff097819 */ /* 0x010fe20000011402 */
[----:B------:R-:W1:Y:S01]  /*214b0*/  S2R R75, SR_CTAID.X ;  /* 0x00000000004b7919 */ /* 0x000e620000002500 */
[----:B------:R-:W-:Y:S01]  /*214c0*/  LOP3.LUT R5, R5, 0xffffffe0, RZ, 0xc0, !PT ;  /* 0xffffffe005057812 */ /* 0x000fe200078ec0ff */
[----:B------:R-:W-:Y:S01]  /*214d0*/  IMAD.MOV.U32 R10, RZ, RZ, c[0x0][0x4e8] ;  /* 0x00013a00ff0a7624 */ /* 0x000fe200078e00ff */
[----:B------:R-:W-:Y:S01]  /*214e0*/  LEA.HI R9, R9, R2, RZ, 0x3 ;  /* 0x0000000209097211 */ /* 0x000fe200078f18ff */
[----:B------:R-:W-:Y:S01]  /*214f0*/  ULDC.64 UR4, c[0x0][0x3a0] ;  /* 0x0000e80000047ab9 */ /* 0x000fe20000000a00 */
[-C--:B------:R-:W-:Y:S01]  /*21500*/  LEA.HI R16, R3, R0.reuse, RZ, 0x3 ;  /* 0x0000000003107211 */ /* 0x080fe200078f18ff */
[----:B------:R-:W-:Y:S01]  /*21510*/  IMAD.IADD R5, R0, 0x1, -R5 ;  /* 0x0000000100057824 */ /* 0x000fe200078e0a05 */
[----:B------:R-:W-:Y:S01]  /*21520*/  LOP3.LUT R9, R9, 0xffffff8, RZ, 0xc0, !PT ;  /* 0x0ffffff809097812 */ /* 0x000fe200078ec0ff */
[----:B------:R-:W-:Y:S01]  /*21530*/  UMOV UR11, UR13 ;  /* 0x0000000d000b7c82 */ /* 0x000fe20008000000 */
[----:B------:R-:W-:Y:S01]  /*21540*/  ISETP.NE.AND P1, PT, R10, 0x1, PT ;  /* 0x000000010a00780c */ /* 0x000fe20003f25270 */
[----:B------:R-:W-:Y:S01]  /*21550*/  UIMAD UR13, UR13, UR4, URZ ;  /* 0x000000040d0d72a4 */ /* 0x000fe2000f8e023f */
[----:B------:R-:W-:Y:S01]  /*21560*/  SHF.R.S32.HI R12, RZ, 0x1f, R5 ;  /* 0x0000001fff0c7819 */ /* 0x000fe20000011405 */
[----:B------:R-:W-:Y:S01]  /*21570*/  IMAD.IADD R2, R2, 0x1, -R9 ;  /* 0x0000000102027824 */ /* 0x000fe200078e0a09 */
[----:B------:R-:W-:Y:S01]  /*21580*/  LEA.HI R10, R7, R7, RZ, 0x1 ;  /* 0x00000007070a7211 */ /* 0x000fe200078f08ff */
[----:B------:R-:W-:Y:S01]  /*21590*/  UMOV UR10, UR12 ;  /* 0x0000000c000a7c82 */ /* 0x000fe20008000000 */
[----:B------:R-:W-:Y:S01]  /*215a0*/  LEA.HI R9, R12, R5, RZ, 0x2 ;  /* 0x000000050c097211 */ /* 0x000fe200078f10ff */
[----:B------:R-:W-:Y:S01]  /*215b0*/  ULDC.64 UR6, c[0x0][0x490] ;  /* 0x0001240000067ab9 */ /* 0x000fe20000000a00 */
[----:B------:R-:W-:Y:S01]  /*215c0*/  LOP3.LUT R10, R10, 0x1ffffffe, RZ, 0xc0, !PT ;  /* 0x1ffffffe0a0a7812 */ /* 0x000fe200078ec0ff */
[----:B------:R-:W-:Y:S01]  /*215d0*/  UIMAD.WIDE.U32 UR14, UR12, UR4, URZ ;  /* 0x000000040c0e72a5 */ /* 0x000fe2000f8e003f */
[----:B------:R-:W-:Y:S01]  /*215e0*/  SHF.R.S32.HI R9, RZ, 0x2, R9 ;  /* 0x00000002ff097819 */ /* 0x000fe20000011409 */
[----:B------:R-:W-:Y:S01]  /*215f0*/  UIMAD UR13, UR12, UR5, UR13 ;  /* 0x000000050c0d72a4 */ /* 0x000fe2000f8e020d */
[----:B------:R-:W-:Y:S01]  /*21600*/  LOP3.LUT P2, RZ, R5, 0x3, RZ, 0xc0, !PT ;  /* 0x0000000305ff7812 */ /* 0x000fe2000784c0ff */
[----:B------:R-:W-:Y:S01]  /*21610*/  IMAD.IADD R7, R7, 0x1, -R10 ;  /* 0x0000000107077824 */ /* 0x000fe200078e0a0a */
[----:B------:R-:W-:Y:S01]  /*21620*/  USHF.R.S32.HI UR12, URZ, 0x1f, UR24 ;  /* 0x0000001f3f0c7899 */ /* 0x000fe20008011418 */
[----:B------:R-:W-:Y:S01]  /*21630*/  IMAD R2, R2, 0x10, R9 ;  /* 0x0000001002027824 */ /* 0x000fe200078e0209 */
[----:B------:R-:W-:Y:S01]  /*21640*/  UIMAD UR9, UR8, UR6, URZ ;  /* 0x00000006080972a4 */ /* 0x000fe2000f8e023f */
[----:B------:R-:W-:Y:S01]  /*21650*/  LEA.HI R3, R3, R0, RZ, 0x6 ;  /* 0x0000000003037211 */ /* 0x000fe200078f30ff */
[----:B------:R-:W-:Y:S01]  /*21660*/  USEL UR12, UR12, URZ, !UP1 ;  /* 0x0000003f0c0c7287 */ /* 0x000fe2000c800000 */
[----:B------:R-:W-:Y:S01]  /*21670*/  IMAD R10, R7, 0x8, R2 ;  /* 0x00000008070a7824 */ /* 0x000fe200078e0202 */
[----:B------:R-:W-:Y:S01]  /*21680*/  UIMAD.WIDE.U32 UR10, UR17, UR6, UR10 ;  /* 0x00000006110a72a5 */ /* 0x000fe2000f8e000a */
[----:B------:R-:W-:Y:S01]  /*21690*/  BSSY B0, `(.L_x_1184) ;  /* 0x000007e000007945 */ /* 0x000fe20003800000 */
[----:B------:R-:W-:-:S02]  /*216a0*/  UIMAD UR9, UR17, UR7, UR9 ;  /* 0x00000007110972a4 */ /* 0x000fc4000f8e0209 */
[----:B-1----:R-:W-:Y:S01]  /*216b0*/  LEA R7, R75, R10, 0x7 ;  /* 0x0000000a4b077211 */ /* 0x002fe200078e38ff */
[----:B------:R-:W-:Y:S02]  /*216c0*/  ULDC.64 UR6, c[0x0][0x498] ;  /* 0x0001260000067ab9 */ /* 0x000fe40000000a00 */
[----:B------:R-:W-:Y:S02]  /*216d0*/  USEL UR24, UR24, URZ, !UP1 ;  /* 0x0000003f18187287 */ /* 0x000fe4000c800000 */
[----:B------:R-:W-:Y:S01]  /*216e0*/  @P1 IMAD.HI.U32 R5, R7, c[0x0][0x4ec], RZ ;  /* 0x00013b0007051a27 */ /* 0x000fe200078e00ff */
[----:B------:R-:W-:Y:S02]  /*216f0*/  UIMAD UR16, UR12, UR6, URZ ;  /* 0x000000060c1072a4 */ /* 0x000fe4000f8e023f */
[----:B------:R-:W-:Y:S01]  /*21700*/  UIADD3 UR11, UR11, UR9, URZ ;  /* 0x000000090b0b7290 */ /* 0x000fe2000fffe03f */
[----:B------:R-:W-:Y:S01]  /*21710*/  IMAD.MOV.U32 R12, RZ, RZ, R7 ;  /* 0x000000ffff0c7224 */ /* 0x000fe200078e0007 */
[----:B------:R-:W-:Y:S01]  /*21720*/  @P1 SHF.R.U32.HI R12, RZ, c[0x0][0x4f0], R5 ;  /* 0x00013c00ff0c1a19 */ /* 0x000fe20000011605 */
[----:B------:R-:W-:Y:S01]  /*21730*/  UIMAD UR7, UR24, UR7, UR16 ;  /* 0x00000007180772a4 */ /* 0x000fe2000f8e0210 */
[----:B------:R-:W-:Y:S01]  /*21740*/  LOP3.LUT R5, R16, 0xfffffff8, RZ, 0xc0, !PT ;  /* 0xfffffff810057812 */ /* 0x000fe200078ec0ff */
[----:B------:R-:W-:Y:S01]  /*21750*/  UIMAD.WIDE.U32 UR10, UR24, UR6, UR10 ;  /* 0x00000006180a72a5 */ /* 0x000fe2000f8e000a */
[----:B------:R-:W-:Y:S01]  /*21760*/  SHF.R.S32.HI R16, RZ, 0x3, R16 ;  /* 0x00000003ff107819 */ /* 0x000fe20000011410 */
[--C-:B------:R-:W-:Y:S01]  /*21770*/  IMAD.MOV R10, RZ, RZ, -R12.reuse ;  /* 0x000000ffff0a7224 */ /* 0x100fe200078e0a0c */
[----:B------:R-:W-:Y:S01]  /*21780*/  ULDC.64 UR4, c[0x0][0x3e8] ;  /* 0x0000fa0000047ab9 */ /* 0x000fe20000000a00 */
[----:B------:R-:W-:Y:S01]  /*21790*/  IMAD.IADD R5, R0, 0x1, -R5 ;  /* 0x0000000100057824 */ /* 0x000fe200078e0a05 */
[----:B------:R-:W-:Y:S01]  /*217a0*/  UIMAD UR8, UR8, UR4, URZ ;  /* 0x00000004080872a4 */ /* 0x000fe2000f8e023f */
[----:B------:R-:W-:Y:S01]  /*217b0*/  IMAD R10, R10, c[0x0][0x4e8], R7 ;  /* 0x00013a000a0a7a24 */ /* 0x000fe200078e0207 */
[----:B------:R-:W-:Y:S01]  /*217c0*/  SHF.R.S32.HI R7, RZ, 0x1f, R12 ;  /* 0x0000001fff077819 */ /* 0x000fe2000001140c */
[----:B------:R-:W-:Y:S01]  /*217d0*/  IMAD.U32 R0, RZ, RZ, UR7 ;  /* 0x00000007ff007e24 */ /* 0x000fe2000f8e00ff */
[----:B------:R-:W-:Y:S01]  /*217e0*/  IADD3 R12, P0, R12, UR10, RZ ;  /* 0x0000000a0c0c7c10 */ /* 0x000fe2000ff1e0ff */
[----:B------:R-:W-:Y:S01]  /*217f0*/  IMAD.SHL.U32 R17, R16, 0x40, RZ ;  /* 0x0000004010117824 */ /* 0x000fe200078e00ff */
[----:B------:R-:W-:Y:S01]  /*21800*/  SHF.R.S32.HI R11, RZ, 0x1f, R10 ;  /* 0x0000001fff0b7819 */ /* 0x000fe2000001140a */
[----:B------:R-:W-:Y:S01]  /*21810*/  UIADD3 UR15, UR15, UR13, URZ ;  /* 0x0000000d0f0f7290 */ /* 0x000fe2000fffe03f */
[----:B------:R-:W-:Y:S01]  /*21820*/  IADD3.X R13, R7, UR11, R0, P0, !PT ;  /* 0x0000000b070d7c10 */ /* 0x000fe200087fe400 */
[----:B------:R-:W-:Y:S01]  /*21830*/  UIMAD UR5, UR17, UR5, UR8 ;  /* 0x00000005110572a4 */ /* 0x000fe2000f8e0208 */
[----:B------:R-:W-:Y:S01]  /*21840*/  LEA R0, R5, R16, 0x5 ;  /* 0x0000001005007211 */ /* 0x000fe200078e28ff */
[----:B------:R-:W-:Y:S01]  /*21850*/  IMAD R11, R11, c[0x0][0x488], RZ ;  /* 0x000122000b0b7a24 */ /* 0x000fe200078e02ff */
[----:B------:R-:W-:Y:S01]  /*21860*/  LOP3.LUT R17, R17, 0x1c0, RZ, 0xc0, !PT ;  /* 0x000001c011117812 */ /* 0x000fe200078ec0ff */
[----:B------:R-:W-:Y:S01]  /*21870*/  IMAD.WIDE.U32 R12, R10, c[0x0][0x488], R12 ;  /* 0x000122000a0c7a25 */ /* 0x000fe200078e000c */
[----:B------:R-:W-:-:S02]  /*21880*/  UIMAD.WIDE.U32 UR14, UR17, UR4, UR14 ;  /* 0x00000004110e72a5 */ /* 0x000fc4000f8e000e */
[----:B------:R-:W-:Y:S01]  /*21890*/  ULDC.64 UR6, c[0x0][0x3f0] ;  /* 0x0000fc0000067ab9 */ /* 0x000fe20000000a00 */
[----:B------:R-:W-:Y:S01]  /*218a0*/  IMAD R15, R75, 0x80, R0 ;  /* 0x000000804b0f7824 */ /* 0x000fe200078e0200 */
[----:B------:R-:W-:Y:S01]  /*218b0*/  UIMAD UR12, UR12, UR6, URZ ;  /* 0x000000060c0c72a4 */ /* 0x000fe2000f8e023f */
[----:B------:R-:W-:Y:S01]  /*218c0*/  IMAD.SHL.U32 R0, R5, 0x8, RZ ;  /* 0x0000000805007824 */ /* 0x000fe200078e00ff */
[----:B------:R-:W-:Y:S01]  /*218d0*/  SHF.R.U32.HI R5, RZ, 0x3, R17 ;  /* 0x00000003ff057819 */ /* 0x000fe20000011611 */
[----:B------:R-:W-:Y:S01]  /*218e0*/  IMAD R11, R10, c[0x0][0x48c], R11 ;  /* 0x000123000a0b7a24 */ /* 0x000fe200078e020b */
[----:B------:R-:W-:Y:S01]  /*218f0*/  UIADD3 UR15, UR15, UR5, URZ ;  /* 0x000000050f0f7290 */ /* 0x000fe2000fffe03f */
[----:B------:R-:W-:Y:S01]  /*21900*/  @P1 IMAD.HI.U32 R9, R15, c[0x0][0x4ec], RZ ;  /* 0x00013b000f091a27 */ /* 0x000fe200078e00ff */
[----:B------:R-:W-:Y:S01]  /*21910*/  LOP3.LUT R10, R17, 0x38, R0, 0xf8, !PT ;  /* 0x00000038110a7812 */ /* 0x000fe200078ef800 */
[----:B------:R-:W-:Y:S01]  /*21920*/  UIMAD UR7, UR24, UR7, UR12 ;  /* 0x00000007180772a4 */ /* 0x000fe2000f8e020c */
[----:B------:R-:W-:Y:S01]  /*21930*/  LEA R17, P0, R12, c[0x0][0x450], 0x2 ;  /* 0x000114000c117a11 */ /* 0x000fe200078010ff */
[----:B------:R-:W-:Y:S01]  /*21940*/  IMAD.IADD R14, R13, 0x1, R11 ;  /* 0x000000010d0e7824 */ /* 0x000fe200078e020b */
[----:B------:R-:W-:Y:S01]  /*21950*/  LOP3.LUT R5, R10, R5, RZ, 0x3c, !PT ;  /* 0x000000050a057212 */ /* 0x000fe200078e3cff */
[----:B------:R-:W-:Y:S01]  /*21960*/  IMAD.MOV.U32 R7, RZ, RZ, R15 ;  /* 0x000000ffff077224 */ /* 0x000fe200078e000f */
[----:B------:R-:W-:Y:S01]  /*21970*/  @P1 SHF.R.U32.HI R7, RZ, c[0x0][0x4f0], R9 ;  /* 0x00013c00ff071a19 */ /* 0x000fe20000011609 */
[----:B------:R-:W-:Y:S01]  /*21980*/  UIMAD.WIDE.U32 UR14, UR24, UR6, UR14 ;  /* 0x00000006180e72a5 */ /* 0x000fe2000f8e000e */
[----:B------:R-:W-:Y:S01]  /*21990*/  LEA.HI.X R14, R12, c[0x0][0x454], R14, 0x2, P0 ;  /* 0x000115000c0e7a11 */ /* 0x000fe200000f140e */
[----:B------:R-:W-:Y:S01]  /*219a0*/  SHFL.IDX PT, R10, R17, 0x1, 0x1c1f ;  /* 0x003c1f00110a7f89 */ /* 0x000fe200000e0000 */
[--C-:B------:R-:W-:Y:S01]  /*219b0*/  SHF.R.S32.HI R9, RZ, 0x1f, R7.reuse ;  /* 0x0000001fff097819 */ /* 0x100fe20000011407 */
[----:B------:R-:W-:Y:S01]  /*219c0*/  IMAD.MOV R18, RZ, RZ, -R7 ;  /* 0x000000ffff127224 */ /* 0x000fe200078e0a07 */
[----:B------:R-:W-:Y:S01]  /*219d0*/  UIADD3 UR7, UR15, UR7, URZ ;  /* 0x000000070f077290 */ /* 0x000fe2000fffe03f */
[----:B------:R-:W-:Y:S01]  /*219e0*/  SHFL.IDX PT, R12, R17, RZ, 0x1c1f ;  /* 0x001c1fff110c7589 */ /* 0x000fe200000e0000 */
[----:B------:R-:W-:Y:S01]  /*219f0*/  MOV R20, UR14 ;  /* 0x0000000e00147c02 */ /* 0x000fe20008000f00 */
[----:B------:R-:W-:-:S02]  /*21a00*/  IMAD R18, R18, c[0x0][0x4e8], R15 ;  /* 0x00013a0012127a24 */ /* 0x000fc400078e020f */
[----:B------:R-:W1:Y:S01]  /*21a10*/  SHFL.IDX PT, R13, R14, RZ, 0x1c1f ;  /* 0x001c1fff0e0d7589 */ /* 0x000e6200000e0000 */
[----:B------:R-:W-:Y:S02]  /*21a20*/  IMAD R15, R75, 0x80, R2 ;  /* 0x000000804b0f7824 */ /* 0x000fe400078e0202 */
[----:B-----5:R-:W-:Y:S01]  /*21a30*/  IMAD R2, R6, c[0x0][0x4e8], RZ ;  /* 0x00013a0006027a24 */ /* 0x020fe200078e02ff */
[----:B------:R2:W3:Y:S01]  /*21a40*/  SHFL.IDX PT, R11, R14, 0x1, 0x1c1f ;  /* 0x003c1f000e0b7f89 */ /* 0x0004e200000e0000 */
[----:B------:R-:W-:Y:S01]  /*21a50*/  IMAD R22, R9, c[0x0][0x3e0], RZ ;  /* 0x0000f80009167a24 */ /* 0x000fe200078e02ff */
[C---:B------:R-:W-:Y:S01]  /*21a60*/  IADD3 R9, R15.reuse, 0x8, RZ ;  /* 0x000000080f097810 */ /* 0x040fe20007ffe0ff */
[----:B------:R-:W-:Y:S01]  /*21a70*/  IMAD.U32 R21, RZ, RZ, UR15 ;  /* 0x0000000fff157e24 */ /* 0x000fe2000f8e00ff */
[-C--:B------:R-:W-:Y:S01]  /*21a80*/  ISETP.GE.OR P1, PT, R15, R2.reuse, P2 ;  /* 0x000000020f00720c */ /* 0x080fe20001726670 */
[----:B------:R-:W-:Y:S01]  /*21a90*/  IMAD.U32 R21, RZ, RZ, UR7 ;  /* 0x00000007ff157e24 */ /* 0x000fe2000f8e00ff */
[----:B------:R-:W-:Y:S01]  /*21aa0*/  ISETP.GE.OR P0, PT, R9, R2, P2 ;  /* 0x000000020900720c */ /* 0x000fe20001706670 */
[C---:B------:R-:W-:Y:S01]  /*21ab0*/  IMAD R22, R7.reuse, c[0x0][0x3e4], R22 ;  /* 0x0000f90007167a24 */ /* 0x040fe200078e0216 */
[----:B------:R-:W-:Y:S01]  /*21ac0*/  SHF.R.S32.HI R6, RZ, 0x1f, R18 ;  /* 0x0000001fff067819 */ /* 0x000fe20000011412 */
        /* <DEDUP_REMOVED lines=58> */
.L_x_1185:
[----:B--234-:R-:W-:Y:S05]  /*21e70*/  BSYNC B0 ;  /* 0x0000000000007941 */ /* 0x01cfea0003800000 */
.L_x_1184:
        /* <DEDUP_REMOVED lines=30> */
.L_x_1187:
[----:B------:R-:W-:Y:S05]  /*22060*/  BSYNC B0 ;  /* 0x0000000000007941 */ /* 0x000fea0003800000 */
.L_x_1186:
        /* <DEDUP_REMOVED lines=30> */
.L_x_1189:
[----:B------:R-:W-:Y:S05]  /*22250*/  BSYNC B0 ;  /* 0x0000000000007941 */ /* 0x000fea0003800000 */
.L_x_1188:
        /* <DEDUP_REMOVED lines=31> */
.L_x_1182:
        /* <DEDUP_REMOVED lines=31> */
.L_x_1190:
        /* <DEDUP_REMOVED lines=43> */
.L_x_1192:
[----:B------:R-:W-:Y:S05]  /*228f0*/  BSYNC B0 ;  /* 0x0000000000007941 */ /* 0x000fea0003800000 */
.L_x_1191:
        /* <DEDUP_REMOVED lines=77> */
.L_x_1194:
[----:B------:R-:W-:Y:S05]  /*22dd0*/  BSYNC B0 ;  /* 0x0000000000007941 */ /* 0x000fea0003800000 */
.L_x_1193:
        /* <DEDUP_REMOVED lines=27> */
.L_x_1196:
[----:B------:R-:W-:Y:S05]  /*22f90*/  BSYNC B0 ;  /* 0x0000000000007941 */ /* 0x000fea0003800000 */
.L_x_1195:
        /* <DEDUP_REMOVED lines=27> */
.L_x_1198:
[----:B------:R-:W-:Y:S05]  /*23150*/  BSYNC B0 ;  /* 0x0000000000007941 */ /* 0x000fea0003800000 */
.L_x_1197:
        /* <DEDUP_REMOVED lines=28> */
.L_x_1199:
        /* <DEDUP_REMOVED lines=14> */
.L_x_1477:


//--------------------- .text._ZN7cutlass13device_kernelIN5flash19enable_sm80_to_sm89INS1_16FlashAttnFwdSm80INS1_25CollectiveMainloopFwdSm80ILi8ELi1ELb0EN4cute5tupleIJNS5_1CILi128EEENS7_ILi96EEENS7_ILi256EEEEEELi256ENS_6half_tEfNS_4arch4Sm80ELb1ELb0ELb0ELb0ELb0ELb0ELb1ELb0EEENS1_21CollectiveEpilogueFwdINS6_IJS8_SA_S9_EEENS6_IJNS7_ILi1EEESI_SI_EEESC_SE_Li256ELb0ELb1ELb0ELb0EEENS1_30DynamicPersistentTileSchedulerILi256ELi256ELb0ELb1ELb0EEEEEEEEEvNT_6ParamsE --------------------------
	.section	.text._ZN7cutlass13device_kernelIN5flash19enable_sm80_to_sm89INS1_16FlashAttnFwdSm80INS1_25CollectiveMainloopFwdSm80ILi8ELi1ELb0EN4cute5tupleIJNS5_1CILi128EEENS7_ILi96EEENS7_ILi256EEEEEELi256ENS_6half_tEfNS_4arch4Sm80ELb1ELb0ELb0ELb0ELb0ELb0ELb1ELb0EEENS1_21CollectiveEpilogueFwdINS6_IJS8_SA_S9_EEENS6_IJNS7_ILi1EEESI_SI_EEESC_SE_Li256ELb0ELb1ELb0ELb0EEENS1_30DynamicPersistentTileSchedulerILi256ELi256ELb0ELb1ELb0EEEEEEEEEvNT_6ParamsE,"ax",@progbits
	.sectioninfo	@"SHI_REGISTERS=255"
	.align	128
.text._ZN7cutlass13device_kernelIN5flash19enable_sm80_to_sm89INS1_16FlashAttnFwdSm80INS1_25CollectiveMainloopFwdSm80ILi8ELi1ELb0EN4cute5tupleIJNS5_1CILi128EEENS7_ILi96EEENS7_ILi256EEEEEELi256ENS_6half_tEfNS_4arch4Sm80ELb1ELb0ELb0ELb0ELb0ELb0ELb1ELb0EEENS1_21CollectiveEpilogueFwdINS6_IJS8_SA_S9_EEENS6_IJNS7_ILi1EEESI_SI_EEESC_SE_Li256ELb0ELb1ELb0ELb0EEENS1_30DynamicPersistentTileSchedulerILi256ELi256ELb0ELb1ELb0EEEEEEEEEvNT_6ParamsE:
        .type           _ZN7cutlass13device_kernelIN5flash19enable_sm80_to_sm89INS1_16FlashAttnFwdSm80INS1_25CollectiveMainloopFwdSm80ILi8ELi1ELb0EN4cute5tupleIJNS5_1CILi128EEENS7_ILi96EEENS7_ILi256EEEEEELi256ENS_6half_tEfNS_4arch4Sm80ELb1ELb0ELb0ELb0ELb0ELb0ELb1ELb0EEENS1_21CollectiveEpilogueFwdINS6_IJS8_SA_S9_EEENS6_IJNS7_ILi1EEESI_SI_EEESC_SE_Li256ELb0ELb1ELb0ELb0EEENS1_30DynamicPersistentTileSchedulerILi256ELi256ELb0ELb1ELb0EEEEEEEEEvNT_6ParamsE,@function
        .size           _ZN7cutlass13device_kernelIN5flash19enable_sm80_to_sm89INS1_16FlashAttnFwdSm80INS1_25CollectiveMainloopFwdSm80ILi8ELi1ELb0EN4cute5tupleIJNS5_1CILi128EEENS7_ILi96EEENS7_ILi256EEEEEELi256ENS_6half_tEfNS_4arch4Sm80ELb1ELb0ELb0ELb0ELb0ELb0ELb1ELb0EEENS1_21CollectiveEpilogueFwdINS6_IJS8_SA_S9_EEENS6_IJNS7_ILi1EEESI_SI_EEESC_SE_Li256ELb0ELb1ELb0ELb0EEENS1_30DynamicPersistentTileSchedulerILi256ELi256ELb0ELb1ELb0EEEEEEEEEvNT_6ParamsE,(.L_x_1478 - _ZN7cutlass13device_kernelIN5flash19enable_sm80_to_sm89INS1_16FlashAttnFwdSm80INS1_25CollectiveMainloopFwdSm80ILi8ELi1ELb0EN4cute5tupleIJNS5_1CILi128EEENS7_ILi96EEENS7_ILi256EEEEEELi256ENS_6half_tEfNS_4arch4Sm80ELb1ELb0ELb0ELb0ELb0ELb0ELb1ELb0EEENS1_21CollectiveEpilogueFwdINS6_IJS8_SA_S9_EEENS6_IJNS7_ILi1EEESI_SI_EEESC_SE_Li256ELb0ELb1ELb0ELb0EEENS1_30DynamicPersistentTileSchedulerILi256ELi256ELb0ELb1ELb0EEEEEEEEEvNT_6ParamsE)
        .other          _ZN7cutlass13device_kernelIN5flash19enable_sm80_to_sm89INS1_16FlashAttnFwdSm80INS1_25CollectiveMainloopFwdSm80ILi8ELi1ELb0EN4cute5tupleIJNS5_1CILi128EEENS7_ILi96EEENS7_ILi256EEEEEELi256ENS_6half_tEfNS_4arch4Sm80ELb1ELb0ELb0ELb0ELb0ELb0ELb1ELb0EEENS1_21CollectiveEpilogueFwdINS6_IJS8_SA_S9_EEENS6_IJNS7_ILi1EEESI_SI_EEESC_SE_Li256ELb0ELb1ELb0ELb0EEENS1_30DynamicPersistentTileSchedulerILi256ELi256ELb0ELb1ELb0EEEEEEEEEvNT_6ParamsE,@"STO_CUDA_ENTRY STV_DEFAULT"
_ZN7cutlass13device_kernelIN5flash19enable_sm80_to_sm89INS1_16FlashAttnFwdSm80INS1_25CollectiveMainloopFwdSm80ILi8ELi1ELb0EN4cute5tupleIJNS5_1CILi128EEENS7_ILi96EEENS7_ILi256EEEEEELi256ENS_6half_tEfNS_4arch4Sm80ELb1ELb0ELb0ELb0ELb0ELb0ELb1ELb0EEENS1_21CollectiveEpilogueFwdINS6_IJS8_SA_S9_EEENS6_IJNS7_ILi1EEESI_SI_EEESC_SE_Li256ELb0ELb1ELb0ELb0EEENS1_30DynamicPersistentTileSchedulerILi256ELi256ELb0ELb1ELb0EEEEEEEEEvNT_6ParamsE:
[----:B------:R-:W-:-:S03]  /*0000*/  MOV R1, c[0x0][0x28] ;  /* 0x00000a0000017a02 */ /* 0x000fc60000000f00 */
[----:B------:R-:W1:Y:S01]  /*0010*/  S2R R18, SR_TID.X ;  /* 0x0000000000127919 */ /* 0x000e620000002100 */
[----:B------:R-:W-:-:S03]  /*0020*/  IADD3 R1, R1, -0xa8, RZ ;  /* 0xffffff5801017810 */ /* 0x000fc60007ffe0ff */
[----:B------:R-:W2:Y:S01]  /*0030*/  S2R R13, SR_CTAID.X ;  /* 0x00000000000d7919 */ /* 0x000ea20000002500 */
[----:B-1----:R-:W-:-:S05]  /*0040*/  SHF.R.U32.HI R0, RZ, 0x5, R18 ;  /* 0x00000005ff007819 */ /* 0x002fca0000011612 */
[----:B------:R-:W1:Y:S04]  /*0050*/  SHFL.IDX PT, R2, R0, RZ, 0x1f ;  /* 0x00001fff00027589 */ /* 0x000e6800000e0000 */
[----:B------:R-:W3:Y:S01]  /*0060*/  SHFL.IDX PT, R0, R0, RZ, 0x1f ;  /* 0x00001fff00007589 */ /* 0x000ee200000e0000 */
[----:B-1----:R-:W-:Y:S01]  /*0070*/  ISETP.GE.AND P0, PT, R2, 0x1, PT ;  /* 0x000000010200780c */ /* 0x002fe20003f06270 */
[----:B---3--:R1:W3:-:S12]  /*0080*/  R2UR UR6, R0 ;  /* 0x00000000000673c2 */ /* 0x0082d800000e0000 */
[----:B------:R-:W-:Y:S06]  /*0090*/  @P0 BAR.ARV 0x4, 0x100 ;  /* 0x0104000000000b1d */ /* 0x000fec0000002000 */
[----:B--2---:R-:W-:-:S13]  /*00a0*/  ISETP.GE.AND P0, PT, R13, c[0x0][0x538], PT ;  /* 0x00014e000d007a0c */ /* 0x004fda0003f06270 */
[----:B------:R-:W-:Y:S05]  /*00b0*/  @P0 EXIT ;  /* 0x000000000000094d */ /* 0x000fea0003800000 */
[----:B-1-3--:R-:W-:Y:S01]  /*00c0*/  SHF.R.S32.HI R11, RZ, 0x1f, R18 ;  /* 0x0000001fff0b7819 */ /* 0x00afe20000011412 */
[----:B------:R-:W-:Y:S01]  /*00d0*/  IMAD.MOV.U32 R220, RZ, RZ, 0x40 ;  /* 0x00000040ffdc7424 */ /* 0x000fe200078e00ff */
[----:B------:R-:W-:Y:S01]  /*00e0*/  ULDC.64 UR8, c[0x0][0x118] ;  /* 0x0000460000087ab9 */ /* 0x000fe20000000a00 */
[----:B------:R-:W-:Y:S01]  /*00f0*/  IMAD.MOV.U32 R218, RZ, RZ, 0x20 ;  /* 0x00000020ffda7424 */ /* 0x000fe200078e00ff */
[CC--:B------:R-:W-:Y:S02]  /*0100*/  LEA.HI R2, R11.reuse, R18.reuse, RZ, 0x4 ;  /* 0x000000120b027211 */ /* 0x0c0fe400078f20ff */
[----:B------:R-:W-:Y:S02]  /*0110*/  LEA.HI R9, R11, R18, RZ, 0x3 ;  /* 0x000000120b097211 */ /* 0x000fe400078f18ff */
[----:B------:R-:W-:Y:S02]  /*0120*/  SHF.R.S32.HI R3, RZ, 0x4, R2 ;  /* 0x00000004ff037819 */ /* 0x000fe40000011402 */
[----:B------:R-:W-:-:S02]  /*0130*/  LOP3.LUT R5, R9, 0xfffffff8, RZ, 0xc0, !PT ;  /* 0xfffffff809057812 */ /* 0x000fc400078ec0ff */
[----:B------:R-:W-:Y:S02]  /*0140*/  LEA.HI R0, R2, R3, RZ, 0x1 ;  /* 0x0000000302007211 */ /* 0x000fe400078f08ff */
[----:B------:R-:W-:Y:S01]  /*0150*/  SHF.R.S32.HI R15, RZ, 0x3, R9 ;  /* 0x00000003ff0f7819 */ /* 0x000fe20000011409 */
[----:B------:R-:W-:Y:S01]  /*0160*/  IMAD.IADD R8, R18, 0x1, -R5 ;  /* 0x0000000112087824 */ /* 0x000fe200078e0a05 */
[----:B------:R-:W-:Y:S02]  /*0170*/  LOP3.LUT R0, R0, 0xfffffffe, RZ, 0xc0, !PT ;  /* 0xfffffffe00007812 */ /* 0x000fe400078ec0ff */
[----:B------:R-:W-:Y:S01]  /*0180*/  LEA.HI R12, R11, R18, RZ, 0x2 ;  /* 0x000000120b0c7211 */ /* 0x000fe200078f10ff */
[----:B------:R-:W-:Y:S02]  /*0190*/  IMAD.SHL.U32 R4, R15, 0x40, RZ ;  /* 0x000000400f047824 */ /* 0x000fe400078e00ff */
[----:B------:R-:W-:Y:S01]  /*01a0*/  IMAD.IADD R216, R3, 0x1, -R0 ;  /* 0x0000000103d87824 */ /* 0x000fe200078e0a00 */
[----:B------:R-:W-:Y:S01]  /*01b0*/  LOP3.LUT R0, R2, 0xfffffff0, RZ, 0xc0, !PT ;  /* 0xfffffff002007812 */ /* 0x000fe200078ec0ff */
[C---:B------:R-:W-:Y:S01]  /*01c0*/  IMAD.SHL.U32 R16, R8.reuse, 0x8, RZ ;  /* 0x0000000808107824 */ /* 0x040fe200078e00ff */
[--C-:B------:R-:W-:Y:S01]  /*01d0*/  SHF.R.S32.HI R10, RZ, 0x2, R12.reuse ;  /* 0x00000002ff0a7819 */ /* 0x100fe2000001140c */
[----:B------:R-:W-:Y:S01]  /*01e0*/  IMAD.SHL.U32 R6, R8, 0x40, RZ ;  /* 0x0000004008067824 */ /* 0x000fe200078e00ff */
[----:B------:R-:W-:Y:S01]  /*01f0*/  SHF.R.S32.HI R3, RZ, 0x1f, R12 ;  /* 0x0000001fff037819 */ /* 0x000fe2000001140c */
[----:B------:R-:W-:Y:S01]  /*0200*/  IMAD.IADD R2, R18, 0x1, -R0 ;  /* 0x0000000112027824 */ /* 0x000fe200078e0a00 */
[----:B------:R-:W-:-:S02]  /*0210*/  LOP3.LUT R0, R4, 0x1c0, RZ, 0xc0, !PT ;  /* 0x000001c004007812 */ /* 0x000fc400078ec0ff */
[----:B------:R-:W-:Y:S02]  /*0220*/  LEA.HI R3, R3, R10, RZ, 0x3 ;  /* 0x0000000a03037211 */ /* 0x000fe400078f18ff */
[----:B------:R-:W-:Y:S02]  /*0230*/  LOP3.LUT R5, R0, 0x38, R16, 0xf8, !PT ;  /* 0x0000003800057812 */ /* 0x000fe400078ef810 */
[----:B------:R-:W-:Y:S02]  /*0240*/  LOP3.LUT R4, R3, 0xfffffff8, RZ, 0xc0, !PT ;  /* 0xfffffff803047812 */ /* 0x000fe400078ec0ff */
[----:B------:R-:W-:Y:S02]  /*0250*/  SHF.R.U32.HI R3, RZ, 0x3, R0 ;  /* 0x00000003ff037819 */ /* 0x000fe40000011600 */
[----:B------:R-:W-:Y:S02]  /*0260*/  SHF.R.S32.HI R7, RZ, 0x1f, R2 ;  /* 0x0000001fff077819 */ /* 0x000fe40000011402 */
[----:B------:R-:W-:-:S02]  /*0270*/  LOP3.LUT R0, R6, 0x1c0, RZ, 0xc0, !PT ;  /* 0x000001c006007812 */ /* 0x000fc400078ec0ff */
[----:B------:R-:W-:Y:S02]  /*0280*/  LOP3.LUT R5, R5, R3, RZ, 0x3c, !PT ;  /* 0x0000000305057212 */ /* 0x000fe400078e3cff */
[----:B------:R-:W-:Y:S01]  /*0290*/  LEA.HI R217, R7, R2, RZ, 0x3 ;  /* 0x0000000207d97211 */ /* 0x000fe200078f18ff */
[----:B------:R-:W-:Y:S01]  /*02a0*/  IMAD.IADD R7, R10, 0x1, -R4 ;  /* 0x000000010a077824 */ /* 0x000fe200078e0a04 */
[----:B------:R-:W-:Y:S02]  /*02b0*/  LOP3.LUT R3, R0, 0x8, R9, 0xf8, !PT ;  /* 0x0000000800037812 */ /* 0x000fe400078ef809 */
[----:B------:R-:W-:Y:S02]  /*02c0*/  SHF.R.U32.HI R0, RZ, 0x3, R0 ;  /* 0x00000003ff007819 */ /* 0x000fe40000011600 */
[-C--:B------:R-:W-:Y:S02]  /*02d0*/  LEA.HI R6, R11, R18.reuse, RZ, 0x5 ;  /* 0x000000120b067211 */ /* 0x080fe400078f28ff */
[C---:B------:R-:W-:Y:S01]  /*02e0*/  LOP3.LUT R4, R217.reuse, 0xfffffff8, RZ, 0xc0, !PT ;  /* 0xfffffff8d9047812 */ /* 0x040fe200078ec0ff */
[----:B------:R-:W-:Y:S01]  /*02f0*/  IMAD.SHL.U32 R217, R217, 0x40, RZ ;  /* 0x00000040d9d97824 */ /* 0x000fe200078e00ff */
[----:B------:R-:W-:-:S02]  /*0300*/  LEA.HI R10, R11, R18, RZ, 0x6 ;  /* 0x000000120b0a7211 */ /* 0x000fc400078f30ff */
[----:B------:R-:W-:Y:S01]  /*0310*/  LOP3.LUT R11, R3, R0, RZ, 0x3c, !PT ;  /* 0x00000000030b7212 */ /* 0x000fe200078e3cff */
[----:B------:R-:W-:Y:S01]  /*0320*/  IMAD.IADD R9, R2, 0x1, -R4 ;  /* 0x0000000102097824 */ /* 0x000fe200078e0a04 */
[----:B------:R-:W-:Y:S01]  /*0330*/  LOP3.LUT R0, R6, 0xffffffe0, RZ, 0xc0, !PT ;  /* 0xffffffe006007812 */ /* 0x000fe200078ec0ff */
[----:B------:R-:W-:Y:S01]  /*0340*/  IMAD.SHL.U32 R4, R10, 0x8, RZ ;  /* 0x000000080a047824 */ /* 0x000fe200078e00ff */
[--C-:B------:R-:W-:Y:S02]  /*0350*/  SHF.R.S32.HI R223, RZ, 0x5, R6.reuse ;  /* 0x00000005ffdf7819 */ /* 0x100fe40000011406 */
[----:B------:R-:W-:Y:S01]  /*0360*/  SHF.R.S32.HI R2, RZ, 0x1f, R6 ;  /* 0x0000001fff027819 */ /* 0x000fe20000011406 */
[----:B------:R-:W-:Y:S01]  /*0370*/  IMAD.IADD R14, R18, 0x1, -R0 ;  /* 0x00000001120e7824 */ /* 0x000fe200078e0a00 */
[----:B------:R-:W-:Y:S01]  /*0380*/  LOP3.LUT R251, R5, 0x7ffffe00, R4, 0xf8, !PT ;  /* 0x7ffffe0005fb7812 */ /* 0x000fe200078ef804 */
[----:B------:R-:W-:Y:S01]  /*0390*/  IMAD.SHL.U32 R5, R216, 0x8, RZ ;  /* 0x00000008d8057824 */ /* 0x000fe200078e00ff */
[----:B------:R-:W-:Y:S01]  /*03a0*/  LEA.HI R0, R2, R223, RZ, 0x3 ;  /* 0x000000df02007211 */ /* 0x000fe200078f18ff */
[----:B------:R-:W-:Y:S01]  /*03b0*/  IMAD.SHL.U32 R2, R9, 0x40, RZ ;  /* 0x0000004009027824 */ /* 0x000fe200078e00ff */
[----:B------:R-:W-:Y:S01]  /*03c0*/  SHF.R.S32.HI R4, RZ, 0x1f, R14 ;  /* 0x0000001fff047819 */ /* 0x000fe2000001140e */
[----:B------:R-:W-:Y:S01]  /*03d0*/  IMAD R216, R216, 0x200, R11 ;  /* 0x00000200d8d87824 */ /* 0x000fe200078e020b */
[----:B------:R-:W-:Y:S01]  /*03e0*/  LOP3.LUT R3, R12, 0xfffffffc, RZ, 0xc0, !PT ;  /* 0xfffffffc0c037812 */ /* 0x000fe200078ec0ff */
[----:B------:R-:W-:Y:S01]  /*03f0*/  IMAD.SHL.U32 R251, R251, 0x2, RZ ;  /* 0x00000002fbfb7824 */ /* 0x000fe200078e00ff */
[----:B------:R-:W-:-:S02]  /*0400*/  LOP3.LUT R0, R0, 0xffffff8, RZ, 0xc0, !PT ;  /* 0x0ffffff800007812 */ /* 0x000fc400078ec0ff */
[----:B------:R-:W-:Y:S01]  /*0410*/  LEA.HI R10, R4, R14, RZ, 0x2 ;  /* 0x0000000e040a7211 */ /* 0x000fe200078f10ff */
[----:B------:R-:W-:Y:S01]  /*0420*/  IMAD.IADD R6, R18, 0x1, -R3 ;  /* 0x0000000112067824 */ /* 0x000fe200078e0a03 */
[----:B------:R-:W-:Y:S01]  /*0430*/  LOP3.LUT R2, R2, 0x1c0, RZ, 0xc0, !PT ;  /* 0x000001c002027812 */ /* 0x000fe200078ec0ff */
[C---:B------:R-:W-:Y:S01]  /*0440*/  IMAD.IADD R3, R223.reuse, 0x1, -R0 ;  /* 0x00000001df037824 */ /* 0x040fe200078e0a00 */
[----:B------:R-:W-:Y:S01]  /*0450*/  SHF.R.S32.HI R0, RZ, 0x2, R10 ;  /* 0x00000002ff007819 */ /* 0x000fe2000001140a */
[----:B------:R-:W-:Y:S01]  /*0460*/  IMAD.SHL.U32 R223, R223, 0x400, RZ ;  /* 0x00000400dfdf7824 */ /* 0x000fe200078e00ff */
[----:B------:R-:W-:Y:S02]  /*0470*/  LOP3.LUT R5, R2, 0x8, R5, 0xf8, !PT ;  /* 0x0000000802057812 */ /* 0x000fe400078ef805 */
[----:B------:R-:W-:Y:S01]  /*0480*/  SHF.R.U32.HI R2, RZ, 0x3, R2 ;  /* 0x00000003ff027819 */ /* 0x000fe20000011602 */
[----:B------:R-:W-:Y:S01]  /*0490*/  IMAD R12, R3, 0x10, R0 ;  /* 0x00000010030c7824 */ /* 0x000fe200078e0200 */
[C---:B------:R-:W-:Y:S01]  /*04a0*/  LEA.HI R0, R6.reuse, R6, RZ, 0x1 ;  /* 0x0000000606007211 */ /* 0x040fe200078f08ff */
[----:B------:R-:W-:Y:S01]  /*04b0*/  IMAD R3, R6, 0x2, R223 ;  /* 0x0000000206037824 */ /* 0x000fe200078e02df */
[----:B------:R-:W-:Y:S01]  /*04c0*/  LOP3.LUT R5, R5, R2, RZ, 0x3c, !PT ;  /* 0x0000000205057212 */ /* 0x000fe200078e3cff */
[C---:B------:R-:W-:Y:S01]  /*04d0*/  IMAD.SHL.U32 R2, R7.reuse, 0x40, RZ ;  /* 0x0000004007027824 */ /* 0x040fe200078e00ff */
[----:B------:R-:W-:Y:S01]  /*04e0*/  LOP3.LUT R4, R7, 0x1, RZ, 0xc0, !PT ;  /* 0x0000000107047812 */ /* 0x000fe200078ec0ff */
[----:B------:R-:W-:Y:S01]  /*04f0*/  STL [R1+0x94], R12 ;  /* 0x0000940c01007387 */ /* 0x000fe20000100800 */
[----:B------:R-:W-:-:S02]  /*0500*/  LOP3.LUT R0, R0, 0x1ffffffe, RZ, 0xc0, !PT ;  /* 0x1ffffffe00007812 */ /* 0x000fc400078ec0ff */
[----:B------:R-:W-:Y:S01]  /*0510*/  LOP3.LUT R2, R2, 0x1c0, RZ, 0xc0, !PT ;  /* 0x000001c002027812 */ /* 0x000fe200078ec0ff */
[----:B------:R-:W-:Y:S01]  /*0520*/  STL [R1+0x68], R13 ;  /* 0x0000680d01007387 */ /* 0x000fe20000100800 */
[----:B------:R-:W-:Y:S01]  /*0530*/  ISETP.NE.U32.AND P0, PT, R4, 0x1, PT ;  /* 0x000000010400780c */ /* 0x000fe20003f05070 */
[----:B------:R-:W-:Y:S01]  /*0540*/  IMAD.IADD R4, R6, 0x1, -R0 ;  /* 0x0000000106047824 */ /* 0x000fe200078e0a00 */
[----:B------:R-:W-:Y:S02]  /*0550*/  LEA.HI R0, R2, R2, RZ, 0x1d ;  /* 0x0000000202007211 */ /* 0x000fe400078fe8ff */
[----:B------:R-:W-:Y:S02]  /*0560*/  LOP3.LUT R217, R217, 0xfffffe00, RZ, 0xc0, !PT ;  /* 0xfffffe00d9d97812 */ /* 0x000fe400078ec0ff */
[----:B------:R-:W-:Y:S01]  /*0570*/  SHF.R.S32.HI R17, RZ, 0x1f, R16 ;  /* 0x0000001fff117819 */ /* 0x000fe20000011410 */
[----:B------:R-:W-:Y:S01]  /*0580*/  IMAD.IADD R3, R3, 0x1, R0 ;  /* 0x0000000103037824 */ /* 0x000fe200078e0200 */
[----:B------:R-:W-:Y:S01]  /*0590*/  IADD3 R6, R16, 0x40, RZ ;  /* 0x0000004010067810 */ /* 0x000fe20007ffe0ff */
[----:B------:R-:W-:Y:S01]  /*05a0*/  IMAD R0, R8, 0x20, R15 ;  /* 0x0000002008007824 */ /* 0x000fe200078e020f */
[----:B------:R-:W-:-:S02]  /*05b0*/  IADD3 R223, R5, R217, R223 ;  /* 0x000000d905df7210 */ /* 0x000fc40007ffe0df */
[----:B------:R-:W-:Y:S02]  /*05c0*/  LOP3.LUT R217, R5, R217, RZ, 0xfc, !PT ;  /* 0x000000d905d97212 */ /* 0x000fe400078efcff */
[----:B------:R1:W-:Y:S01]  /*05d0*/  STL [R1+0x90], R0 ;  /* 0x0000900001007387 */ /* 0x0003e20000100800 */
[C---:B------:R-:W-:Y:S02]  /*05e0*/  IADD3 R5, R16.reuse, 0x80, RZ ;  /* 0x0000008010057810 */ /* 0x040fe40007ffe0ff */
[----:B------:R-:W-:Y:S01]  /*05f0*/  IADD3 R2, R16, 0xc0, RZ ;  /* 0x000000c010027810 */ /* 0x000fe20007ffe0ff */
[----:B------:R-:W-:Y:S01]  /*0600*/  STL.64 [R1+0x38], R16 ;  /* 0x0000381001007387 */ /* 0x000fe20000100a00 */
[----:B------:R-:W-:Y:S02]  /*0610*/  R2P PR, R7, 0x6 ;  /* 0x0000000607007804 */ /* 0x000fe40000000000 */
[----:B------:R-:W-:Y:S01]  /*0620*/  LEA R3, R3, 0x80, 0x1 ;  /* 0x0000008003037811 */ /* 0x000fe200078e08ff */
[----:B------:R2:W-:Y:S01]  /*0630*/  STL [R1+0x40], R6 ;  /* 0x0000400601007387 */ /* 0x0005e20000100800 */
[----:B------:R-:W-:-:S02]  /*0640*/  LOP3.LUT P4, RZ, R8, 0x2, RZ, 0xc0, !PT ;  /* 0x0000000208ff7812 */ /* 0x000fc4000788c0ff */
[C---:B------:R-:W-:Y:S01]  /*0650*/  LOP3.LUT P6, RZ, R9.reuse, 0x2, RZ, 0xc0, !PT ;  /* 0x0000000209ff7812 */ /* 0x040fe200078cc0ff */
[----:B------:R3:W-:Y:S01]  /*0660*/  STL [R1+0x34], R5 ;  /* 0x0000340501007387 */ /* 0x0007e20000100800 */
[----:B------:R-:W-:Y:S02]  /*0670*/  LOP3.LUT P3, RZ, R8, 0x4, RZ, 0xc0, !PT ;  /* 0x0000000408ff7812 */ /* 0x000fe4000786c0ff */
[----:B------:R-:W-:Y:S02]  /*0680*/  LOP3.LUT P5, RZ, R9, 0x4, RZ, 0xc0, !PT ;  /* 0x0000000409ff7812 */ /* 0x000fe400078ac0ff */
[----:B------:R-:W-:Y:S02]  /*0690*/  LEA R216, R216, 0xc100, 0x1 ;  /* 0x0000c100d8d87811 */ /* 0x000fe400078e08ff */
[----:B------:R-:W-:Y:S02]  /*06a0*/  LEA R223, R223, 0x18100, 0x1 ;  /* 0x00018100dfdf7811 */ /* 0x000fe400078e08ff */
[----:B------:R-:W-:-:S02]  /*06b0*/  LEA R217, R217, 0x100, 0x1 ;  /* 0x00000100d9d97811 */ /* 0x000fc400078e08ff */
[----:B------:R-:W-:Y:S02]  /*06c0*/  SEL R219, R220, 0xffffffc0, !P3 ;  /* 0xffffffc0dcdb7807 */ /* 0x000fe40005800000 */
[----:B-1----:R-:W-:Y:S02]  /*06d0*/  LOP3.LUT R0, R10, 0x7ffffffc, RZ, 0xc0, !PT ;  /* 0x7ffffffc0a007812 */ /* 0x002fe400078ec0ff */
[C---:B------:R-:W-:Y:S01]  /*06e0*/  IADD3 R227, R216.reuse, 0x20, RZ ;  /* 0x00000020d8e37810 */ /* 0x040fe20007ffe0ff */
[C---:B------:R-:W-:Y:S01]  /*06f0*/  IMAD.IADD R222, R216.reuse, 0x1, R219 ;  /* 0x00000001d8de7824 */ /* 0x040fe200078e02db */
[----:B------:R-:W-:Y:S01]  /*0700*/  @P4 IADD3 R227, R216, -0x20, RZ ;  /* 0xffffffe0d8e34810 */ /* 0x000fe20007ffe0ff */
[----:B------:R-:W-:Y:S01]  /*0710*/  IMAD.IADD R0, R14, 0x1, -R0 ;  /* 0x000000010e007824 */ /* 0x000fe200078e0a00 */
[----:B--2---:R-:W-:-:S03]  /*0720*/  SHF.R.S32.HI R6, RZ, 0x1f, R6 ;  /* 0x0000001fff067819 */ /* 0x004fc60000011406 */
[----:B------:R-:W-:Y:S01]  /*0730*/  IMAD.IADD R219, R219, 0x1, R227 ;  /* 0x00000001dbdb7824 */ /* 0x000fe200078e02e3 */
[C---:B------:R-:W-:Y:S02]  /*0740*/  IADD3 R250, R227.reuse, 0x800, RZ ;  /* 0x00000800e3fa7810 */ /* 0x040fe40007ffe0ff */
[----:B---3--:R-:W-:Y:S01]  /*0750*/  SHF.R.S32.HI R5, RZ, 0x1f, R5 ;  /* 0x0000001fff057819 */ /* 0x008fe20000011405 */
[----:B------:R1:W-:Y:S01]  /*0760*/  STL [R1+0x64], R6 ;  /* 0x0000640601007387 */ /* 0x0003e20000100800 */
[C---:B------:R-:W-:Y:S02]  /*0770*/  IADD3 R249, R227.reuse, 0x1000, RZ ;  /* 0x00001000e3f97810 */ /* 0x040fe40007ffe0ff */
[C---:B------:R-:W-:Y:S01]  /*0780*/  IADD3 R248, R227.reuse, 0x1800, RZ ;  /* 0x00001800e3f87810 */ /* 0x040fe20007ffe0ff */
[----:B------:R2:W-:Y:S01]  /*0790*/  STL [R1+0x44], R2 ;  /* 0x0000440201007387 */ /* 0x0005e20000100800 */
[C---:B------:R-:W-:Y:S02]  /*07a0*/  IADD3 R247, R227.reuse, 0x2000, RZ ;  /* 0x00002000e3f77810 */ /* 0x040fe40007ffe0ff */
[C---:B------:R-:W-:Y:S01]  /*07b0*/  IADD3 R246, R227.reuse, 0x2800, RZ ;  /* 0x00002800e3f67810 */ /* 0x040fe20007ffe0ff */
[----:B------:R3:W-:Y:S01]  /*07c0*/  STL [R1+0x60], R5 ;  /* 0x0000600501007387 */ /* 0x0007e20000100800 */
[----:B------:R-:W-:-:S02]  /*07d0*/  IADD3 R245, R227, 0x3000, RZ ;  /* 0x00003000e3f57810 */ /* 0x000fc40007ffe0ff */
[C---:B------:R-:W-:Y:S02]  /*07e0*/  IADD3 R244, R227.reuse, 0x3800, RZ ;  /* 0x00003800e3f47810 */ /* 0x040fe40007ffe0ff */
[C---:B------:R-:W-:Y:S02]  /*07f0*/  IADD3 R243, R227.reuse, 0x4000, RZ ;  /* 0x00004000e3f37810 */ /* 0x040fe40007ffe0ff */
[C---:B------:R-:W-:Y:S02]  /*0800*/  IADD3 R242, R227.reuse, 0x4800, RZ ;  /* 0x00004800e3f27810 */ /* 0x040fe40007ffe0ff */
[C---:B------:R-:W-:Y:S02]  /*0810*/  IADD3 R241, R227.reuse, 0x5000, RZ ;  /* 0x00005000e3f17810 */ /* 0x040fe40007ffe0ff */
[C---:B------:R-:W-:Y:S02]  /*0820*/  IADD3 R240, R227.reuse, 0x5800, RZ ;  /* 0x00005800e3f07810 */ /* 0x040fe40007ffe0ff */
[----:B------:R-:W-:-:S02]  /*0830*/  IADD3 R239, R227, 0x6000, RZ ;  /* 0x00006000e3ef7810 */ /* 0x000fc40007ffe0ff */
[C---:B------:R-:W-:Y:S01]  /*0840*/  IADD3 R238, R227.reuse, 0x6800, RZ ;  /* 0x00006800e3ee7810 */ /* 0x040fe20007ffe0ff */
[----:B-1----:R-:W-:Y:S01]  /*0850*/  IMAD.SHL.U32 R6, R0, 0x2, RZ ;  /* 0x0000000200067824 */ /* 0x002fe200078e00ff */
[C---:B------:R-:W-:Y:S01]  /*0860*/  IADD3 R237, R227.reuse, 0x7000, RZ ;  /* 0x00007000e3ed7810 */ /* 0x040fe20007ffe0ff */
[----:B------:R-:W-:Y:S01]  /*0870*/  IMAD R0, R4, 0x8, R12 ;  /* 0x0000000804007824 */ /* 0x000fe200078e020c */
[C---:B------:R-:W-:Y:S02]  /*0880*/  IADD3 R236, R227.reuse, 0x7800, RZ ;  /* 0x00007800e3ec7810 */ /* 0x040fe40007ffe0ff */
[----:B--2---:R-:W-:Y:S02]  /*0890*/  SHF.R.S32.HI R2, RZ, 0x1f, R2 ;  /* 0x0000001fff027819 */ /* 0x004fe40000011402 */
[----:B------:R-:W-:Y:S02]  /*08a0*/  IADD3 R235, R227, 0x8000, RZ ;  /* 0x00008000e3eb7810 */ /* 0x000fe40007ffe0ff */
[C---:B---3--:R-:W-:Y:S01]  /*08b0*/  SEL R5, R218.reuse, 0xffffffe0, !P1 ;  /* 0xffffffe0da057807 */ /* 0x048fe20004800000 */
[----:B------:R1:W-:Y:S01]  /*08c0*/  STL [R1+0x5c], R2 ;  /* 0x00005c0201007387 */ /* 0x0003e20000100800 */
[----:B------:R-:W-:-:S02]  /*08d0*/  SEL R218, R218, 0xffffffe0, !P6 ;  /* 0xffffffe0dada7807 */ /* 0x000fc40007000000 */
[C---:B------:R-:W-:Y:S01]  /*08e0*/  IADD3 R234, R227.reuse, 0x8800, RZ ;  /* 0x00008800e3ea7810 */ /* 0x040fe20007ffe0ff */
[----:B------:R2:W-:Y:S01]  /*08f0*/  STL [R1+0x54], R6 ;  /* 0x0000540601007387 */ /* 0x0005e20000100800 */
[----:B------:R-:W-:Y:S01]  /*0900*/  IADD3 R233, R227, 0x9000, RZ ;  /* 0x00009000e3e97810 */ /* 0x000fe20007ffe0ff */
[----:B------:R-:W-:Y:S01]  /*0910*/  IMAD.IADD R224, R223, 0x1, R218 ;  /* 0x00000001dfe07824 */ /* 0x000fe200078e02da */
[C---:B------:R-:W-:Y:S01]  /*0920*/  IADD3 R232, R227.reuse, 0x9800, RZ ;  /* 0x00009800e3e87810 */ /* 0x040fe20007ffe0ff */
[----:B------:R3:W-:Y:S01]  /*0930*/  STL [R1+0x8c], R0 ;  /* 0x00008c0001007387 */ /* 0x0007e20000100800 */
[----:B------:R-:W-:Y:S01]  /*0940*/  IMAD.IADD R218, R218, 0x1, R217 ;  /* 0x00000001dada7824 */ /* 0x000fe200078e02d9 */
[C---:B------:R-:W-:Y:S02]  /*0950*/  IADD3 R231, R227.reuse, 0xa000, RZ ;  /* 0x0000a000e3e77810 */ /* 0x040fe40007ffe0ff */
[----:B------:R4:W-:Y:S01]  /*0960*/  STL [R1+0x6c], R3 ;  /* 0x00006c0301007387 */ /* 0x0009e20000100800 */
[----:B------:R-:W-:-:S02]  /*0970*/  IADD3 R230, R227, 0xa800, RZ ;  /* 0x0000a800e3e67810 */ /* 0x000fc40007ffe0ff */
[C---:B------:R-:W-:Y:S02]  /*0980*/  IADD3 R229, R227.reuse, 0xb000, RZ ;  /* 0x0000b000e3e57810 */ /* 0x040fe40007ffe0ff */
[----:B------:R-:W-:Y:S02]  /*0990*/  IADD3 R228, R227, 0xb800, RZ ;  /* 0x0000b800e3e47810 */ /* 0x000fe40007ffe0ff */
[C---:B-1----:R-:W-:Y:S02]  /*09a0*/  SEL R2, R220.reuse, 0xffffffc0, !P2 ;  /* 0xffffffc0dc027807 */ /* 0x042fe40005000000 */
[----:B------:R-:W-:Y:S02]  /*09b0*/  SEL R220, R220, 0xffffffc0, !P5 ;  /* 0xffffffc0dcdc7807 */ /* 0x000fe40006800000 */
[C---:B--2---:R-:W-:Y:S01]  /*09c0*/  IADD3 R6, R3.reuse, -0x10, RZ ;  /* 0xfffffff003067810 */ /* 0x044fe20007ffe0ff */
[C---:B------:R-:W-:Y:S01]  /*09d0*/  IMAD.IADD R4, R3.reuse, 0x1, R2 ;  /* 0x0000000103047824 */ /* 0x040fe200078e0202 */
[----:B------:R-:W-:Y:S01]  /*09e0*/  @P0 IADD3 R6, R3, 0x10, RZ ;  /* 0x0000001003060810 */ /* 0x000fe20007ffe0ff */
[----:B------:R-:W-:-:S02]  /*09f0*/  IMAD.IADD R226, R223, 0x1, R220 ;  /* 0x00000001dfe27824 */ /* 0x000fc400078e02dc */
[----:B---3--:R-:W-:Y:S01]  /*0a00*/  IMAD.IADD R0, R3, 0x1, R5 ;  /* 0x0000000103007824 */ /* 0x008fe200078e0205 */
[----:B------:R-:W-:Y:S01]  /*0a10*/  STL [R1+0x88], R4 ;  /* 0x0000880401007387 */ /* 0x000fe20000100800 */
[----:B------:R-:W-:Y:S02]  /*0a20*/  IMAD.IADD R221, R220, 0x1, R217 ;  /* 0x00000001dcdd7824 */ /* 0x000fe400078e02d9 */
[----:B----4-:R-:W-:Y:S01]  /*0a30*/  IMAD.IADD R3, R2, 0x1, R6 ;  /* 0x0000000102037824 */ /* 0x010fe200078e0206 */
[----:B------:R1:W-:Y:S01]  /*0a40*/  STL [R1+0x78], R0 ;  /* 0x0000780001007387 */ /* 0x0003e20000100800 */
[----:B------:R-:W-:Y:S02]  /*0a50*/  IMAD.IADD R225, R224, 0x1, R220 ;  /* 0x00000001e0e17824 */ /* 0x000fe400078e02dc */
[----:B------:R-:W-:Y:S02]  /*0a60*/  IMAD.IADD R220, R220, 0x1, R218 ;  /* 0x00000001dcdc7824 */ /* 0x000fe400078e02da */
[----:B-1----:R-:W-:-:S05]  /*0a70*/  IMAD.IADD R0, R0, 0x1, R2 ;  /* 0x0000000100007824 */ /* 0x002fca00078e0202 */
[----:B------:R1:W-:Y:S04]  /*0a80*/  STL [R1+0x84], R0 ;  /* 0x0000840001007387 */ /* 0x0003e80000100800 */
[----:B------:R-:W-:Y:S04]  /*0a90*/  STL [R1+0x70], R6 ;  /* 0x0000700601007387 */ /* 0x000fe80000100800 */
[----:B------:R-:W-:Y:S01]  /*0aa0*/  STL [R1+0x80], R3 ;  /* 0x0000800301007387 */ /* 0x000fe20000100800 */
[----:B-1----:R-:W-:-:S05]  /*0ab0*/  IMAD.IADD R0, R5, 0x1, R6 ;  /* 0x0000000105007824 */ /* 0x002fca00078e0206 */
[----:B------:R1:W-:Y:S02]  /*0ac0*/  STL [R1+0x74], R0 ;  /* 0x0000740001007387 */ /* 0x0003e40000100800 */
[----:B-1----:R-:W-:-:S05]  /*0ad0*/  IMAD.IADD R0, R0, 0x1, R2 ;  /* 0x0000000100007824 */ /* 0x002fca00078e0202 */
[----:B------:R1:W-:Y:S02]  /*0ae0*/  STL [R1+0x7c], R0 ;  /* 0x00007c0001007387 */ /* 0x0003e40000100800 */
.L_x_1253:
[----:B------:R-:W2:Y:S01]  /*0af0*/  LDL R4, [R1+0x68] ;  /* 0x0000680001047983 */ /* 0x000ea20000100800 */
[----:B-1----:R-:W-:Y:S01]  /*0b00*/  IMAD.MOV.U32 R0, RZ, RZ, c[0x0][0x560] ;  /* 0x00015800ff007624 */ /* 0x002fe200078e00ff */
        /* <DEDUP_REMOVED lines=17> */
.L_x_1201:
[----:B------:R-:W-:-:S04]  /*0c20*/  MOV R0, c[0x0][0x554] ;  /* 0x0001550000007a02 */ /* 0x000fc80000000f00 */
[----:B------:R-:W-:Y:S02]  /*0c30*/  ISETP.NE.AND P0, PT, R0, 0x1, PT ;  /* 0x000000010000780c */ /* 0x000fe40003f05270 */
[----:B------:R-:W-:-:S11]  /*0c40*/  MOV R0, R2 ;  /* 0x0000000200007202 */ /* 0x000fd60000000f00 */
[----:B------:R-:W-:-:S05]  /*0c50*/  @P0 IMAD.HI.U32 R4, R2, c[0x0][0x558], RZ ;  /* 0x0001560002040a27 */ /* 0x000fca00078e00ff */
[----:B------:R-:W-:-:S05]  /*0c60*/  @P0 SHF.R.U32.HI R0, RZ, c[0x0][0x55c], R4 ;  /* 0x00015700ff000a19 */ /* 0x000fca0000011604 */
[----:B------:R-:W-:Y:S02]  /*0c70*/  IMAD R4, R0, c[0x0][0x554], RZ ;  /* 0x0001550000047a24 */ /* 0x000fe400078e02ff */
.L_x_1202:
[----:B------:R-:W-:Y:S05]  /*0c80*/  BSYNC B0 ;  /* 0x0000000000007941 */ /* 0x000fea0003800000 */
.L_x_1200:
[----:B------:R-:W2:Y:S01]  /*0c90*/  LDL.LU R55, [R1] ;  /* 0x0000000001377983 */ /* 0x000ea20000300800 */
        /* <DEDUP_REMOVED lines=8> */
[----:B------:R-:W-:Y:S01]  /*0d20*/  MOV R5, c[0x0][0x548] ;  /* 0x0001520000057a02 */ /* 0x000fe20000000f00 */
[----:B------:R-:W-:Y:S01]  /*0d30*/  IMAD.SHL.U32 R54, R0, 0x80, RZ ;  /* 0x0000008000367824 */ /* 0x000fe200078e00ff */
[----:B------:R-:W-:Y:S01]  /*0d40*/  UIMAD.WIDE UR4, UR4, 0x2aaaaaab, URZ ;  /* 0x2aaaaaab040478a5 */ /* 0x000fe2000f8e023f */
[----:B------:R-:W-:Y:S01]  /*0d50*/  CS2R R130, SRZ ;  /* 0x0000000000827805 */ /* 0x000fe2000001ff00 */
[----:B------:R-:W-:Y:S01]  /*0d60*/  ISETP.NE.AND P0, PT, R5, 0x1, PT ;  /* 0x000000010500780c */ /* 0x000fe20003f05270 */
[----:B------:R-:W-:Y:S01]  /*0d70*/  IMAD.MOV.U32 R5, RZ, RZ, c[0x0][0x168] ;  /* 0x00005a00ff057624 */ /* 0x000fe200078e00ff */
[----:B------:R-:W-:Y:S01]  /*0d80*/  IADD3 R0, R54, 0x7f, RZ ;  /* 0x0000007f36007810 */ /* 0x000fe20007ffe0ff */
[----:B------:R-:W-:Y:S01]  /*0d90*/  USHF.R.U32.HI UR4, URZ, 0x1f, UR5 ;  /* 0x0000001f3f047899 */ /* 0x000fe20008011605 */
[----:B------:R-:W-:Y:S01]  /*0da0*/  MOV R56, R2 ;  /* 0x0000000200387202 */ /* 0x000fe20000000f00 */
[----:B------:R1:W-:Y:S01]  /*0db0*/  STL [R1+0x58], R54 ;  /* 0x0000583601007387 */ /* 0x0003e20000100800 */
[----:B------:R-:W-:Y:S01]  /*0dc0*/  CS2R R128, SRZ ;  /* 0x0000000000807805 */ /* 0x000fe2000001ff00 */
[----:B------:R-:W-:Y:S01]  /*0dd0*/  @P1 IMAD.HI.U32 R4, R0, c[0x0][0x2c8], RZ ;  /* 0x0000b20000041a27 */ /* 0x000fe200078e00ff */
[----:B------:R-:W-:Y:S01]  /*0de0*/  ULEA.HI.SX32 UR4, UR5, UR4, 0x1c ;  /* 0x0000000405047291 */ /* 0x000fe2000f8fe23f */
[----:B------:R-:W-:Y:S01]  /*0df0*/  CS2R R126, SRZ ;  /* 0x00000000007e7805 */ /* 0x000fe2000001ff00 */
[----:B------:R-:W-:Y:S01]  /*0e00*/  CS2R R124, SRZ ;  /* 0x00000000007c7805 */ /* 0x000fe2000001ff00 */
[----:B------:R-:W-:Y:S01]  /*0e10*/  IMAD.MOV.U32 R122, RZ, RZ, RZ ;  /* 0x000000ffff7a7224 */ /* 0x000fe200078e00ff */
[----:B------:R-:W-:Y:S01]  /*0e20*/  @P1 SHF.R.U32.HI R0, RZ, c[0x0][0x2cc], R4 ;  /* 0x0000b300ff001a19 */ /* 0x000fe20000011604 */
[----:B------:R-:W-:Y:S01]  /*0e30*/  @P0 IMAD.HI.U32 R3, R2, c[0x0][0x54c], RZ ;  /* 0x0001530002030a27 */ /* 0x000fe200078e00ff */
[----:B------:R-:W-:Y:S01]  /*0e40*/  IADD3 R4, -R5, 0x60, RZ ;  /* 0x0000006005047810 */ /* 0x000fe20007ffe1ff */
[----:B------:R-:W-:Y:S01]  /*0e50*/  CS2R R120, SRZ ;  /* 0x0000000000787805 */ /* 0x000fe2000001ff00 */
[----:B------:R-:W-:Y:S01]  /*0e60*/  CS2R R6, SRZ ;  /* 0x0000000000067805 */ /* 0x000fe2000001ff00 */
[----:B------:R-:W-:Y:S01]  /*0e70*/  MOV R118, RZ ;  /* 0x000000ff00767202 */ /* 0x000fe20000000f00 */
[----:B------:R-:W-:Y:S01]  /*0e80*/  CS2R R116, SRZ ;  /* 0x0000000000747805 */ /* 0x000fe2000001ff00 */
[----:B------:R-:W-:Y:S01]  /*0e90*/  IADD3 R0, R0, c[0x0][0x1d0], R4 ;  /* 0x0000740000007a10 */ /* 0x000fe20007ffe004 */
[----:B------:R-:W-:Y:S01]  /*0ea0*/  CS2R R8, SRZ ;  /* 0x0000000000087805 */ /* 0x000fe2000001ff00 */
[----:B------:R-:W-:Y:S01]  /*0eb0*/  @P0 SHF.R.U32.HI R56, RZ, c[0x0][0x550], R3 ;  /* 0x00015400ff380a19 */ /* 0x000fe20000011603 */
[----:B------:R-:W-:Y:S01]  /*0ec0*/  IMAD.MOV.U32 R114, RZ, RZ, RZ ;  /* 0x000000ffff727224 */ /* 0x000fe200078e00ff */
[----:B------:R-:W-:Y:S01]  /*0ed0*/  CS2R R10, SRZ ;  /* 0x00000000000a7805 */ /* 0x000fe2000001ff00 */
[----:B------:R-:W-:Y:S01]  /*0ee0*/  IMAD.HI R3, R0, 0x2aaaaaab, RZ ;  /* 0x2aaaaaab00037827 */ /* 0x000fe200078e02ff */
[----:B------:R-:W-:Y:S01]  /*0ef0*/  MOV R110, RZ ;  /* 0x000000ff006e7202 */ /* 0x000fe20000000f00 */
[----:B------:R-:W-:Y:S01]  /*0f00*/  CS2R R12, SRZ ;  /* 0x00000000000c7805 */ /* 0x000fe2000001ff00 */
[----:B------:R-:W-:Y:S01]  /*0f10*/  CS2R R14, SRZ ;  /* 0x00000000000e7805 */ /* 0x000fe2000001ff00 */
[----:B------:R-:W-:Y:S01]  /*0f20*/  IMAD.MOV R0, RZ, RZ, -R56 ;  /* 0x000000ffff007224 */ /* 0x000fe200078e0a38 */
[----:B------:R-:W-:Y:S01]  /*0f30*/  SHF.R.U32.HI R4, RZ, 0x1f, R3 ;  /* 0x0000001fff047819 */ /* 0x000fe20000011603 */
[----:B------:R-:W-:Y:S01]  /*0f40*/  IMAD.MOV.U32 R112, RZ, RZ, RZ ;  /* 0x000000ffff707224 */ /* 0x000fe200078e00ff */
[----:B------:R-:W-:Y:S01]  /*0f50*/  MOV R104, RZ ;  /* 0x000000ff00687202 */ /* 0x000fe20000000f00 */
[----:B------:R-:W-:Y:S01]  /*0f60*/  IMAD R60, R0, c[0x0][0x548], R2 ;  /* 0x00015200003c7a24 */ /* 0x000fe200078e0202 */
[----:B------:R-:W-:Y:S01]  /*0f70*/  LEA.HI.SX32 R3, R3, R4, 0x1c ;  /* 0x0000000403037211 */ /* 0x000fe200078fe2ff */
[----:B------:R-:W-:Y:S01]  /*0f80*/  IMAD.MOV.U32 R108, RZ, RZ, RZ ;  /* 0x000000ffff6c7224 */ /* 0x000fe200078e00ff */
[----:B------:R-:W-:Y:S01]  /*0f90*/  PRMT R0, RZ, 0x7610, R0 ;  /* 0x00007610ff007816 */ /* 0x000fe20000000000 */
[----:B------:R-:W-:Y:S01]  /*0fa0*/  CS2R R4, SRZ ;  /* 0x0000000000047805 */ /* 0x000fe2000001ff00 */
[----:B------:R-:W-:Y:S01]  /*0fb0*/  IMNMX R52, R3, UR4, PT ;  /* 0x0000000403347c17 */ /* 0x000fe2000b800200 */
[----:B------:R-:W-:Y:S01]  /*0fc0*/  IMAD.MOV.U32 R106, RZ, RZ, RZ ;  /* 0x000000ffff6a7224 */ /* 0x000fe200078e00ff */
[----:B------:R-:W-:Y:S01]  /*0fd0*/  CS2R R16, SRZ ;  /* 0x0000000000107805 */ /* 0x000fe2000001ff00 */
[----:B------:R-:W-:Y:S01]  /*0fe0*/  IMAD.MOV.U32 R102, RZ, RZ, RZ ;  /* 0x000000ffff667224 */ /* 0x000fe200078e00ff */
[----:B------:R-:W-:Y:S01]  /*0ff0*/  ISETP.GE.AND P0, PT, R52, 0x1, PT ;  /* 0x000000013400780c */ /* 0x000fe20003f06270 */
        /* <DEDUP_REMOVED lines=37> */
[----:B------:R-:W-:Y:S01]  /*1250*/  MOV R166, RZ ;  /* 0x000000ff00a67202 */ /* 0x000fe20000000f00 */
[----:B------:R-:W-:Y:S01]  /*1260*/  CS2R R44, SRZ ;  /* 0x00000000002c7805 */ /* 0x000fe2000001ff00 */
[----:B------:R-:W-:Y:S01]  /*1270*/  IMAD.MOV.U32 R162, RZ, RZ, RZ ;  /* 0x000000ffffa27224 */ /* 0x000fe200078e00ff */
[----:B------:R-:W-:Y:S01]  /*1280*/  CS2R R46, SRZ ;  /* 0x00000000002e7805 */ /* 0x000fe2000001ff00 */
[----:B------:R-:W-:Y:S01]  /*1290*/  MOV R158, RZ ;  /* 0x000000ff009e7202 */ /* 0x000fe20000000f00 */
[----:B------:R-:W-:Y:S01]  /*12a0*/  CS2R R48, SRZ ;  /* 0x0000000000307805 */ /* 0x000fe2000001ff00 */
[----:B------:R-:W-:Y:S01]  /*12b0*/  IMAD.MOV.U32 R154, RZ, RZ, RZ ;  /* 0x000000ffff9a7224 */ /* 0x000fe200078e00ff */
[----:B------:R-:W-:Y:S01]  /*12c0*/  CS2R R50, SRZ ;  /* 0x0000000000327805 */ /* 0x000fe2000001ff00 */
[----:B------:R-:W-:Y:S01]  /*12d0*/  MOV R150, RZ ;  /* 0x000000ff00967202 */ /* 0x000fe20000000f00 */
        /* <DEDUP_REMOVED lines=20> */
[----:B------:R1:W-:Y:S04]  /*1420*/  STL [R1], R55 ;  /* 0x0000003701007387 */ /* 0x0003e80000100800 */
[----:B------:R1:W-:Y:S04]  /*1430*/  STL [R1+0x50], R56 ;  /* 0x0000503801007387 */ /* 0x0003e80000100800 */
[----:B------:R1:W-:Y:S04]  /*1440*/  STL [R1+0x4c], R60 ;  /* 0x00004c3c01007387 */ /* 0x0003e80000100800 */
[----:B------:R1:W-:Y:S01]  /*1450*/  STL [R1+0x48], R52 ;  /* 0x0000483401007387 */ /* 0x0003e20000100800 */
[----:B------:R-:W-:Y:S05]  /*1460*/  @!P0 BRA `(.L_x_1203) ;  /* 0x0001004000008947 */ /* 0x000fea0003800000 */
[----:B-1----:R-:W2:Y:S01]  /*1470*/  LDL R52, [R1+0x90] ;  /* 0x0000900001347983 */ /* 0x002ea20000100800 */
[----:B------:R-:W-:Y:S01]  /*1480*/  IMAD.MOV.U32 R62, RZ, RZ, R55 ;  /* 0x000000ffff3e7224 */ /* 0x000fe200078e0037 */
[----:B------:R-:W-:-:S02]  /*1490*/  ISETP.NE.U32.AND P0, PT, RZ, c[0x0][0x340], PT ;  /* 0x0000d000ff007a0c */ /* 0x000fc40003f05070 */
[----:B------:R-:W3:Y:S02]  /*14a0*/  LDL R55, [R1+0x40] ;  /* 0x0000400001377983 */ /* 0x000ee40000100800 */
[----:B------:R-:W-:Y:S02]  /*14b0*/  ISETP.NE.AND.EX P0, PT, RZ, c[0x0][0x344], PT, P0 ;  /* 0x0000d100ff007a0c */ /* 0x000fe40003f05300 */
[----:B------:R-:W4:Y:S04]  /*14c0*/  LDL.64 R58, [R1+0x38] ;  /* 0x00003800013a7983 */ /* 0x000f280000100a00 */
[----:B------:R-:W5:Y:S04]  /*14d0*/  LDL R18, [R1+0x34] ;  /* 0x0000340001127983 */ /* 0x000f680000100800 */
[----:B------:R-:W3:Y:S03]  /*14e0*/  LDL R17, [R1+0x44] ;  /* 0x0000440001117983 */ /* 0x000ee60000100800 */
[----:B------:R-:W-:-:S04]  /*14f0*/  @P0 IMAD.MOV.U32 R2, RZ, RZ, 0x4 ;  /* 0x00000004ff020424 */ /* 0x000fc800078e00ff */
[----:B------:R-:W-:-:S05]  /*1500*/  @P0 IMAD.WIDE R2, R56, R2, c[0x0][0x340] ;  /* 0x0000d00038020625 */ /* 0x000fca00078e0202 */
[----:B------:R1:W4:Y:S04]  /*1510*/  @P0 LDG.E R16, [R2.64] ;  /* 0x0000000802100981 */ /* 0x000328000c1e1900 */
[----:B------:R-:W2:Y:S01]  /*1520*/  S2R R63, SR_TID.X ;  /* 0x00000000003f7919 */ /* 0x000ea20000002100 */
[----:B------:R-:W-:-:S05]  /*1530*/  SHF.R.S32.HI R13, RZ, 0x1f, R60 ;  /* 0x0000001fff0d7819 */ /* 0x000fca000001143c */
[----:B------:R-:W-:Y:S01]  /*1540*/  IMAD R5, R13, c[0x0][0x1b8], RZ ;  /* 0x00006e000d057a24 */ /* 0x000fe200078e02ff */
[----:B------:R-:W-:-:S03]  /*1550*/  SHF.R.S32.HI R15, RZ, 0x1f, R56 ;  /* 0x0000001fff0f7819 */ /* 0x000fc60000011438 */
[C---:B------:R-:W-:Y:S02]  /*1560*/  IMAD R5, R60.reuse, c[0x0][0x1bc], R5 ;  /* 0x00006f003c057a24 */ /* 0x040fe400078e0205 */
[----:B-1----:R-:W-:-:S05]  /*1570*/  IMAD.WIDE.U32 R2, R60, c[0x0][0x1b8], RZ ;  /* 0x00006e003c027a25 */ /* 0x002fca00078e00ff */
[----:B------:R-:W-:Y:S01]  /*1580*/  IADD3 R3, R3, R5, RZ ;  /* 0x0000000503037210 */ /* 0x000fe20007ffe0ff */
[----:B------:R-:W-:-:S04]  /*1590*/  IMAD R5, R15, c[0x0][0x1c0], RZ ;  /* 0x000070000f057a24 */ /* 0x000fc800078e02ff */
[C---:B------:R-:W-:Y:S02]  /*15a0*/  IMAD R5, R56.reuse, c[0x0][0x1c4], R5 ;  /* 0x0000710038057a24 */ /* 0x040fe400078e0205 */
[----:B------:R-:W-:-:S05]  /*15b0*/  IMAD.WIDE.U32 R2, R56, c[0x0][0x1c0], R2 ;  /* 0x0000700038027a25 */ /* 0x000fca00078e0002 */
[----:B------:R-:W-:Y:S02]  /*15c0*/  IADD3 R3, R3, R5, RZ ;  /* 0x0000000503037210 */ /* 0x000fe40007ffe0ff */
[----:B------:R-:W-:Y:S02]  /*15d0*/  LOP3.LUT R62, R62, 0xfffffffe, RZ, 0xc0, !PT ;  /* 0xfffffffe3e3e7812 */ /* 0x000fe400078ec0ff */
[----:B--2---:R-:W-:Y:S02]  /*15e0*/  IADD3 R4, R52, R54, RZ ;  /* 0x0000003634047210 */ /* 0x004fe40007ffe0ff */
[----:B------:R-:W-:-:S03]  /*15f0*/  SHF.R.S32.HI R52, RZ, 0x1f, R63 ;  /* 0x0000001fff347819 */ /* 0x000fc6000001143f */
[----:B------:R-:W-:Y:S01]  /*1600*/  @P1 IMAD.HI.U32 R6, R4, c[0x0][0x2c8], RZ ;  /* 0x0000b20004061a27 */ /* 0x000fe200078e00ff */
[----:B------:R-:W-:-:S03]  /*1610*/  LEA.HI R52, R52, R63, RZ, 0x3 ;  /* 0x0000003f34347211 */ /* 0x000fc600078f18ff */
[----:B------:R-:W-:Y:S01]  /*1620*/  IMAD.MOV.U32 R0, RZ, RZ, R4 ;  /* 0x000000ffff007224 */ /* 0x000fe200078e0004 */
[----:B------:R-:W-:Y:S02]  /*1630*/  @P1 SHF.R.U32.HI R0, RZ, c[0x0][0x2cc], R6 ;  /* 0x0000b300ff001a19 */ /* 0x000fe40000011606 */
[----:B------:R-:W-:Y:S02]  /*1640*/  SHF.R.S32.HI R52, RZ, 0x3, R52 ;  /* 0x00000003ff347819 */ /* 0x000fe40000011434 */
[--C-:B------:R-:W-:Y:S01]  /*1650*/  SHF.R.S32.HI R6, RZ, 0x1f, R0.reuse ;  /* 0x0000001fff067819 */ /* 0x100fe20000011400 */
[----:B------:R-:W-:Y:S01]  /*1660*/  IMAD.MOV R8, RZ, RZ, -R0 ;  /* 0x000000ffff087224 */ /* 0x000fe200078e0a00 */
[----:B------:R-:W-:Y:S02]  /*1670*/  SHF.R.S32.HI R9, RZ, 0x1f, R52 ;  /* 0x0000001fff097819 */ /* 0x000fe40000011434 */
[----:B---3--:R-:W-:Y:S01]  /*1680*/  ISETP.GE.AND P2, PT, R55, c[0x0][0x1d4], PT ;  /* 0x0000750037007a0c */ /* 0x008fe20003f46270 */
[----:B------:R-:W-:-:S02]  /*1690*/  IMAD R5, R6, c[0x0][0x1b0], RZ ;  /* 0x00006c0006057a24 */ /* 0x000fc400078e02ff */
[----:B------:R-:W-:Y:S01]  /*16a0*/  IMAD.WIDE.U32 R2, R0, c[0x0][0x1b0], R2 ;  /* 0x00006c0000027a25 */ /* 0x000fe200078e0002 */
[----:B------:R-:W-:-:S03]  /*16b0*/  SEL R10, RZ, 0xffffffff, P2 ;  /* 0xffffffffff0a7807 */ /* 0x000fc60001000000 */
[----:B------:R-:W-:Y:S02]  /*16c0*/  IMAD R12, R0, c[0x0][0x1b4], R5 ;  /* 0x00006d00000c7a24 */ /* 0x000fe400078e0205 */
[----:B------:R-:W-:Y:S02]  /*16d0*/  IMAD R8, R8, c[0x0][0x2c4], R4 ;  /* 0x0000b10008087a24 */ /* 0x000fe400078e0204 */
[----:B------:R-:W-:Y:S02]  /*16e0*/  IMAD R0, R9, c[0x0][0x1e0], RZ ;  /* 0x0000780009007a24 */ /* 0x000fe400078e02ff */
[----:B----4-:R-:W-:-:S04]  /*16f0*/  IMAD.WIDE.U32 R6, R52, c[0x0][0x1e0], R58 ;  /* 0x0000780034067a25 */ /* 0x010fc800078e003a */
[----:B------:R-:W-:Y:S02]  /*1700*/  IMAD R0, R52, c[0x0][0x1e4], R0 ;  /* 0x0000790034007a24 */ /* 0x000fe400078e0200 */
[----:B------:R-:W-:Y:S01]  /*1710*/  IMAD.SHL.U32 R14, R10, 0x2, RZ ;  /* 0x000000020a0e7824 */ /* 0x000fe200078e00ff */
[----:B------:R-:W-:Y:S01]  /*1720*/  SHF.R.S32.HI R10, RZ, 0x1f, R8 ;  /* 0x0000001fff0a7819 */ /* 0x000fe20000011408 */
[----:B------:R-:W-:Y:S01]  /*1730*/  IMAD R9, R9, c[0x0][0x208], RZ ;  /* 0x0000820009097a24 */ /* 0x000fe200078e02ff */
[----:B------:R-:W-:Y:S01]  /*1740*/  IADD3 R7, R7, R0, RZ ;  /* 0x0000000007077210 */ /* 0x000fe20007ffe0ff */
[----:B------:R-:W-:Y:S01]  /*1750*/  IMAD.WIDE.U32 R4, R52, c[0x0][0x208], R58 ;  /* 0x0000820034047a25 */ /* 0x000fe200078e003a */
[----:B------:R-:W-:-:S03]  /*1760*/  IADD3 R3, R3, R12, RZ ;  /* 0x0000000c03037210 */ /* 0x000fc60007ffe0ff */
[----:B------:R-:W-:Y:S02]  /*1770*/  IMAD R9, R52, c[0x0][0x20c], R9 ;  /* 0x0000830034097a24 */ /* 0x000fe400078e0209 */
[----:B------:R-:W-:Y:S02]  /*1780*/  IMAD R0, R10, c[0x0][0x1a8], RZ ;  /* 0x00006a000a007a24 */ /* 0x000fe400078e02ff */
[----:B------:R-:W-:Y:S02]  /*1790*/  IMAD.IADD R5, R5, 0x1, R9 ;  /* 0x0000000105057824 */ /* 0x000fe400078e0209 */
[C---:B------:R-:W-:Y:S02]  /*17a0*/  IMAD R12, R8.reuse, c[0x0][0x1ac], R0 ;  /* 0x00006b00080c7a24 */ /* 0x040fe400078e0200 */
[----:B------:R-:W-:Y:S01]  /*17b0*/  IMAD.WIDE.U32 R8, R8, c[0x0][0x1a8], R2 ;  /* 0x00006a0008087a25 */ /* 0x000fe200078e0002 */
[----:B------:R-:W-:-:S03]  /*17c0*/  ISETP.GE.AND P1, PT, R58, c[0x0][0x1d4], PT ;  /* 0x000075003a007a0c */ /* 0x000fc60003f26270 */
[C---:B------:R-:W-:Y:S02]  /*17d0*/  IMAD R2, R13.reuse, c[0x0][0x210], RZ ;  /* 0x000084000d027a24 */ /* 0x040fe400078e02ff */
[----:B------:R-:W-:Y:S02]  /*17e0*/  IMAD R0, R13, c[0x0][0x1e8], RZ ;  /* 0x00007a000d007a24 */ /* 0x000fe400078e02ff */
[C---:B------:R-:W-:Y:S02]  /*17f0*/  IMAD R2, R60.reuse, c[0x0][0x214], R2 ;  /* 0x000085003c027a24 */ /* 0x040fe400078e0202 */
[----:B------:R-:W-:Y:S01]  /*1800*/  IMAD.WIDE.U32 R4, R60, c[0x0][0x210], R4 ;  /* 0x000084003c047a25 */ /* 0x000fe200078e0004 */
[----:B------:R-:W-:Y:S02]  /*1810*/  @P2 LOP3.LUT R62, R62, 0x1, RZ, 0xfc, !PT ;  /* 0x000000013e3e2812 */ /* 0x000fe400078efcff */
[----:B------:R-:W-:Y:S01]  /*1820*/  @P0 SHF.R.S32.HI R3, RZ, 0x1f, R16 ;  /* 0x0000001fff030819 */ /* 0x000fe20000011410 */
[C---:B------:R-:W-:Y:S01]  /*1830*/  IMAD R0, R60.reuse, c[0x0][0x1ec], R0 ;  /* 0x00007b003c007a24 */ /* 0x040fe200078e0200 */
[----:B------:R-:W-:Y:S01]  /*1840*/  @!P0 MOV R3, R15 ;  /* 0x0000000f00038202 */ /* 0x000fe20000000f00 */
[----:B------:R-:W-:Y:S01]  /*1850*/  IMAD.WIDE.U32 R6, R60, c[0x0][0x1e8], R6 ;  /* 0x00007a003c067a25 */ /* 0x000fe200078e0006 */
[----:B------:R-:W-:-:S02]  /*1860*/  IADD3 R5, R5, R2, RZ ;  /* 0x0000000205057210 */ /* 0x000fc40007ffe0ff */
[----:B------:R-:W-:Y:S01]  /*1870*/  LOP3.LUT R62, R62, 0xfffffffd, RZ, 0xc0, !PT ;  /* 0xfffffffd3e3e7812 */ /* 0x000fe200078ec0ff */
[----:B------:R-:W-:Y:S01]  /*1880*/  IMAD.IADD R7, R7, 0x1, R0 ;  /* 0x0000000107077824 */ /* 0x000fe200078e0200 */
[----:B------:R-:W-:Y:S01]  /*1890*/  @P0 MOV R2, R16 ;  /* 0x0000001000020202 */ /* 0x000fe20000000f00 */
[----:B------:R-:W-:Y:S02]  /*18a0*/  @!P0 IMAD.MOV.U32 R2, RZ, RZ, R56 ;  /* 0x000000ffff028224 */ /* 0x000fe400078e0038 */
[C---:B------:R-:W-:Y:S01]  /*18b0*/  IMAD R0, R3.reuse, c[0x0][0x1f0], RZ ;  /* 0x00007c0003007a24 */ /* 0x040fe200078e02ff */
[----:B------:R-:W-:Y:S01]  /*18c0*/  @P1 LOP3.LUT R62, R62, 0x2, RZ, 0xfc, !PT ;  /* 0x000000023e3e1812 */ /* 0x000fe200078efcff */
[----:B------:R-:W-:Y:S02]  /*18d0*/  IMAD R3, R3, c[0x0][0x218], RZ ;  /* 0x0000860003037a24 */ /* 0x000fe400078e02ff */
[----:B------:R-:W-:-:S04]  /*18e0*/  IMAD.WIDE.U32 R6, R2, c[0x0][0x1f0], R6 ;  /* 0x00007c0002067a25 */ /* 0x000fc800078e0006 */
[C---:B------:R-:W-:Y:S01]  /*18f0*/  IMAD.WIDE.U32 R4, R2.reuse, c[0x0][0x218], R4 ;  /* 0x0000860002047a25 */ /* 0x040fe200078e0004 */
[----:B------:R-:W-:Y:S03]  /*1900*/  STL [R1], R62 ;  /* 0x0000003e01007387 */ /* 0x000fe60000100800 */
[C---:B------:R-:W-:Y:S02]  /*1910*/  IMAD R0, R2.reuse, c[0x0][0x1f4], R0 ;  /* 0x00007d0002007a24 */ /* 0x040fe400078e0200 */
[----:B------:R-:W-:Y:S01]  /*1920*/  IMAD R2, R2, c[0x0][0x21c], R3 ;  /* 0x0000870002027a24 */ /* 0x000fe200078e0203 */
[----:B------:R1:W-:Y:S04]  /*1930*/  STL.64 [R1+0x20], R6 ;  /* 0x0000200601007387 */ /* 0x0003e80000100a00 */
[----:B------:R2:W-:Y:S01]  /*1940*/  STL.64 [R1+0x28], R4 ;  /* 0x0000280401007387 */ /* 0x0005e20000100a00 */
[----:B------:R-:W-:-:S02]  /*1950*/  SEL R11, RZ, 0x1, P1 ;  /* 0x00000001ff0b7807 */ /* 0x000fc40000800000 */
[----:B-----5:R-:W-:Y:S02]  /*1960*/  ISETP.GE.AND P6, PT, R18, c[0x0][0x1d4], PT ;  /* 0x0000750012007a0c */ /* 0x020fe40003fc6270 */
[----:B------:R-:W-:Y:S02]  /*1970*/  ISETP.GE.AND P5, PT, R17, c[0x0][0x1d4], PT ;  /* 0x0000750011007a0c */ /* 0x000fe40003fa6270 */
[----:B-1----:R-:W-:Y:S02]  /*1980*/  IADD3 R6, R7, R0, RZ ;  /* 0x0000000007067210 */ /* 0x002fe40007ffe0ff */
[----:B------:R-:W-:-:S03]  /*1990*/  IADD3 R0, R5, R2, RZ ;  /* 0x0000000205007210 */ /* 0x000fc60007ffe0ff */
[----:B------:R2:W-:Y:S04]  /*19a0*/  STL [R1+0x18], R6 ;  /* 0x0000180601007387 */ /* 0x0005e80000100800 */
[----:B------:R2:W-:Y:S01]  /*19b0*/  STL [R1+0x30], R0 ;  /* 0x0000300001007387 */ /* 0x0005e20000100800 */
[----:B------:R-:W-:Y:S01]  /*19c0*/  LOP3.LUT R20, R14, 0x2, R11, 0xe2, !PT ;  /* 0x000000020e147812 */ /* 0x000fe200078ee20b */
[----:B------:R-:W-:Y:S01]  /*19d0*/  IMAD.IADD R12, R9, 0x1, R12 ;  /* 0x00000001090c7824 */ /* 0x000fe200078e020c */
[----:B------:R-:W-:Y:S02]  /*19e0*/  SEL R11, RZ, 0x4, P6 ;  /* 0x00000004ff0b7807 */ /* 0x000fe40003000000 */
[----:B------:R-:W-:Y:S02]  /*19f0*/  SEL R10, RZ, 0x8, P5 ;  /* 0x00000008ff0a7807 */ /* 0x000fe40002800000 */
[----:B------:R-:W-:-:S02]  /*1a00*/  LEA R14, P1, R8, c[0x0][0x160], 0x1 ;  /* 0x00005800080e7a11 */ /* 0x000fc400078208ff */
[----:B------:R-:W-:Y:S01]  /*1a10*/  ISETP.GE.AND P0, PT, R55, c[0x0][0x198], PT ;  /* 0x0000660037007a0c */ /* 0x000fe20003f06270 */
[----:B------:R-:W-:Y:S01]  /*1a20*/  IMAD.IADD R3, R52, 0x1, R54 ;  /* 0x0000000134037824 */ /* 0x000fe200078e0236 */
[----:B------:R-:W-:Y:S02]  /*1a30*/  LOP3.LUT R20, R10, R20, R11, 0xfe, !PT ;  /* 0x000000140a147212 */ /* 0x000fe400078efe0b */
[----:B------:R-:W-:Y:S02]  /*1a40*/  LEA.HI.X R12, R8, c[0x0][0x164], R12, 0x1, P1 ;  /* 0x00005900080c7a11 */ /* 0x000fe400008f0c0c */
[----:B------:R-:W-:Y:S02]  /*1a50*/  ISETP.GE.AND P2, PT, R58, c[0x0][0x198], PT ;  /* 0x000066003a007a0c */ /* 0x000fe40003f46270 */
[----:B------:R-:W-:Y:S02]  /*1a60*/  P2R R13, PR, RZ, 0x1 ;  /* 0x00000001ff0d7803 */ /* 0x000fe40000000000 */
[----:B------:R-:W-:-:S02]  /*1a70*/  ISETP.GE.AND P4, PT, R18, c[0x0][0x198], PT ;  /* 0x0000660012007a0c */ /* 0x000fc40003f86270 */
[----:B------:R-:W-:Y:S01]  /*1a80*/  ISETP.GE.AND P3, PT, R17, c[0x0][0x198], PT ;  /* 0x0000660011007a0c */ /* 0x000fe20003f66270 */
[----:B------:R-:W-:Y:S10]  /*1a90*/  BRA.DIV ~URZ, `(.L_x_1204) ;  /* 0x00011f027f007947 */ /* 0x000ff4000b800000 */
[----:B------:R1:W3:Y:S02]  /*1aa0*/  SHFL.IDX PT, R2, R12, RZ, 0x181f ;  /* 0x00181fff0c027589 */ /* 0x0002e400000e0000 */
.L_x_1254:
[----:B------:R-:W-:Y:S05]  /*1ab0*/  BRA.DIV ~URZ, `(.L_x_1205) ;  /* 0x00011f527f007947 */ /* 0x000fea000b800000 */
[----:B--2---:R2:W4:Y:S02]  /*1ac0*/  SHFL.IDX PT, R0, R14, RZ, 0x181f ;  /* 0x00181fff0e007589 */ /* 0x00452400000e0000 */
.L_x_1255:
        /* <DEDUP_REMOVED lines=12> */
[----:B------:R-:W-:-:S02]  /*1b90*/  ISETP.NE.AND P1, PT, R13, RZ, PT ;  /* 0x000000ff0d00720c */ /* 0x000fc40003f25270 */
[----:B-----5:R-:W-:-:S04]  /*1ba0*/  LEA R10, P0, R8, R0, 0x1 ;  /* 0x00000000080a7211 */ /* 0x020fc800078008ff */
[----:B------:R-:W-:Y:S02]  /*1bb0*/  LEA.HI.X R11, R8, R2, R9, 0x1, P0 ;  /* 0x00000002080b7211 */ /* 0x000fe400000f0c09 */
[----:B--2---:R-:W-:-:S03]  /*1bc0*/  LEA R8, P0, R6, R0, 0x1 ;  /* 0x0000000006087211 */ /* 0x004fc600078008ff */
[----:B------:R-:W-:Y:S01]  /*1bd0*/  @!PT LDS RZ, [RZ] ;  /* 0x00000000fffff984 */ /* 0x000fe20000000800 */
[----:B------:R-:W-:Y:S01]  /*1be0*/  @!PT LDS RZ, [RZ] ;  /* 0x00000000fffff984 */ /* 0x000fe20000000800 */
[----:B------:R-:W-:Y:S01]  /*1bf0*/  @!PT LDS RZ, [RZ] ;  /* 0x00000000fffff984 */ /* 0x000fe20000000800 */
[----:B------:R2:W-:Y:S01]  /*1c00*/  LDGSTS.E.BYPASS.LTC128B.128 [R251+0x18100], [R10.64], !P2 ;  /* 0x181000000afb7fae */ /* 0x0005e2000d101d48 */
[----:B----4-:R-:W-:Y:S02]  /*1c10*/  LEA.HI.X R9, R6, R2, R7, 0x1, P0 ;  /* 0x0000000206097211 */ /* 0x010fe400000f0c07 */
[----:B---3--:R-:W-:-:S03]  /*1c20*/  LEA R6, P0, R4, R0, 0x1 ;  /* 0x0000000004067211 */ /* 0x008fc600078008ff */
[----:B------:R2:W-:Y:S01]  /*1c30*/  LDGSTS.E.BYPASS.LTC128B.128 [R251+0x1c100], [R8.64], !P1 ;  /* 0x1c10000008fb7fae */ /* 0x0005e2000c901d48 */
[----:B------:R-:W-:Y:S02]  /*1c40*/  LEA.HI.X R7, R4, R2, R5, 0x1, P0 ;  /* 0x0000000204077211 */ /* 0x000fe400000f0c05 */
[----:B------:R-:W-:-:S03]  /*1c50*/  LEA R4, P0, R16, R0, 0x1 ;  /* 0x0000000010047211 */ /* 0x000fc600078008ff */
[----:B------:R2:W-:Y:S01]  /*1c60*/  LDGSTS.E.BYPASS.LTC128B.128 [R251+0x20100], [R6.64], !P4 ;  /* 0x2010000006fb7fae */ /* 0x0005e2000e101d48 */
[----:B------:R-:W-:-:S05]  /*1c70*/  LEA.HI.X R5, R16, R2, R17, 0x1, P0 ;  /* 0x0000000210057211 */ /* 0x000fca00000f0c11 */
[----:B------:R2:W-:Y:S04]  /*1c80*/  LDGSTS.E.BYPASS.LTC128B.128 [R251+0x24100], [R4.64], !P3 ;  /* 0x2410000004fb7fae */ /* 0x0005e8000d901d48 */
.L_x_1207:
[----:B------:R-:W-:Y:S05]  /*1c90*/  BSYNC B0 ;  /* 0x0000000000007941 */ /* 0x000fea0003800000 */
.L_x_1206:
[----:B------:R-:W-:Y:S05]  /*1ca0*/  BRA.DIV ~URZ, `(.L_x_1208) ;  /* 0x00011dc27f007947 */ /* 0x000fea000b800000 */
[----:B---3--:R3:W1:Y:S04]  /*1cb0*/  SHFL.IDX PT, R2, R12, 0x1, 0x181f ;  /* 0x00381f000c027f89 */ /* 0x00866800000e0000 */
[----:B----4-:R3:W4:Y:S02]  /*1cc0*/  SHFL.IDX PT, R0, R14, 0x1, 0x181f ;  /* 0x00381f000e007f89 */ /* 0x01072400000e0000 */
.L_x_1256:
[----:B--2---:R-:W-:Y:S01]  /*1cd0*/  IADD3 R4, R3, 0x20, RZ ;  /* 0x0000002003047810 */ /* 0x004fe20007ffe0ff */
[----:B------:R-:W-:Y:S03]  /*1ce0*/  BSSY B0, `(.L_x_1209) ;  /* 0x000001a000007945 */ /* 0x000fe60003800000 */
[----:B------:R-:W-:-:S13]  /*1cf0*/  ISETP.GE.AND P0, PT, R4, R15, PT ;  /* 0x0000000f0400720c */ /* 0x000fda0003f06270 */
[----:B------:R-:W-:Y:S05]  /*1d00*/  @P0 BRA `(.L_x_1210) ;  /* 0x0000017000000947 */ /* 0x000fea0003800000 */
[----:B------:R-:W2:Y:S04]  /*1d10*/  LDL.64 R8, [R1+0x38] ;  /* 0x0000380001087983 */ /* 0x000ea80000100a00 */
[----:B------:R-:W5:Y:S04]  /*1d20*/  LDL R6, [R1+0x40] ;  /* 0x0000400001067983 */ /* 0x000f680000100800 */
[----:B---3--:R-:W3:Y:S04]  /*1d30*/  LDL R7, [R1+0x64] ;  /* 0x0000640001077983 */ /* 0x008ee80000100800 */
[----:B----4-:R-:W4:Y:S04]  /*1d40*/  LDL R5, [R1+0x34] ;  /* 0x0000340001057983 */ /* 0x010f280000100800 */
[----:B------:R-:W4:Y:S04]  /*1d50*/  LDL R18, [R1+0x60] ;  /* 0x0000600001127983 */ /* 0x000f280000100800 */
[----:B------:R-:W4:Y:S04]  /*1d60*/  LDL R16, [R1+0x44] ;  /* 0x0000440001107983 */ /* 0x000f280000100800 */
[----:B------:R-:W4:Y:S01]  /*1d70*/  LDL R17, [R1+0x5c] ;  /* 0x00005c0001117983 */ /* 0x000f220000100800 */
[----:B------:R-:W-:-:S02]  /*1d80*/  ISETP.NE.AND P1, PT, R13, RZ, PT ;  /* 0x000000ff0d00720c */ /* 0x000fc40003f25270 */
[----:B--2---:R-:W-:-:S04]  /*1d90*/  LEA R10, P0, R8, R0, 0x1 ;  /* 0x00000000080a7211 */ /* 0x004fc800078008ff */
[----:B-1----:R-:W-:Y:S02]  /*1da0*/  LEA.HI.X R11, R8, R2, R9, 0x1, P0 ;  /* 0x00000002080b7211 */ /* 0x002fe400000f0c09 */
[----:B-----5:R-:W-:-:S03]  /*1db0*/  LEA R8, P0, R6, R0, 0x1 ;  /* 0x0000000006087211 */ /* 0x020fc600078008ff */
[----:B------:R-:W-:Y:S01]  /*1dc0*/  @!PT LDS RZ, [RZ] ;  /* 0x00000000fffff984 */ /* 0x000fe20000000800 */
[----:B------:R-:W-:Y:S01]  /*1dd0*/  @!PT LDS RZ, [RZ] ;  /* 0x00000000fffff984 */ /* 0x000fe20000000800 */
[----:B------:R-:W-:Y:S01]  /*1de0*/  @!PT LDS RZ, [RZ] ;  /* 0x00000000fffff984 */ /* 0x000fe20000000800 */
[----:B------:R1:W-:Y:S01]  /*1df0*/  LDGSTS.E.BYPASS.LTC128B.128 [R251+0x19100], [R10.64], !P2 ;  /* 0x191000000afb7fae */ /* 0x0003e2000d101d48 */
[----:B---3--:R-:W-:Y:S02]  /*1e00*/  LEA.HI.X R9, R6, R2, R7, 0x1, P0 ;  /* 0x0000000206097211 */ /* 0x008fe400000f0c07 */
[----:B----4-:R-:W-:-:S03]  /*1e10*/  LEA R6, P0, R5, R0, 0x1 ;  /* 0x0000000005067211 */ /* 0x010fc600078008ff */
[----:B------:R1:W-:Y:S01]  /*1e20*/  LDGSTS.E.BYPASS.LTC128B.128 [R251+0x1d100], [R8.64], !P1 ;  /* 0x1d10000008fb7fae */ /* 0x0003e2000c901d48 */
[----:B------:R-:W-:Y:S02]  /*1e30*/  LEA.HI.X R7, R5, R2, R18, 0x1, P0 ;  /* 0x0000000205077211 */ /* 0x000fe400000f0c12 */
[----:B------:R-:W-:-:S03]  /*1e40*/  LEA R4, P0, R16, R0, 0x1 ;  /* 0x0000000010047211 */ /* 0x000fc600078008ff */
[----:B------:R1:W-:Y:S01]  /*1e50*/  LDGSTS.E.BYPASS.LTC128B.128 [R251+0x21100], [R6.64], !P4 ;  /* 0x2110000006fb7fae */ /* 0x0003e2000e101d48 */
[----:B------:R-:W-:-:S05]  /*1e60*/  LEA.HI.X R5, R16, R2, R17, 0x1, P0 ;  /* 0x0000000210057211 */ /* 0x000fca00000f0c11 */
[----:B------:R1:W-:Y:S04]  /*1e70*/  LDGSTS.E.BYPASS.LTC128B.128 [R251+0x25100], [R4.64], !P3 ;  /* 0x2510000004fb7fae */ /* 0x0003e8000d901d48 */
.L_x_1210:
[----:B------:R-:W-:Y:S05]  /*1e80*/  BSYNC B0 ;  /* 0x0000000000007941 */ /* 0x000fea0003800000 */
.L_x_1209:
[----:B------:R-:W-:Y:S05]  /*1e90*/  BRA.DIV ~URZ, `(.L_x_1211) ;  /* 0x00011c927f007947 */ /* 0x000fea000b800000 */
[----:B-1----:R1:W2:Y:S02]  /*1ea0*/  SHFL.IDX PT, R2, R12, 0x2, 0x181f ;  /* 0x00581f000c027f89 */ /* 0x0022a400000e0000 */
.L_x_1257:
[----:B------:R-:W-:Y:S05]  /*1eb0*/  BRA.DIV ~URZ, `(.L_x_1212) ;  /* 0x00011ce27f007947 */ /* 0x000fea000b800000 */
[----:B----4-:R4:W1:Y:S02]  /*1ec0*/  SHFL.IDX PT, R0, R14, 0x2, 0x181f ;  /* 0x00581f000e007f89 */ /* 0x01086400000e0000 */
.L_x_1258:
        /* <DEDUP_REMOVED lines=11> */
[----:B------:R-:W-:-:S02]  /*1f80*/  ISETP.NE.AND P1, PT, R13, RZ, PT ;  /* 0x000000ff0d00720c */ /* 0x000fc40003f25270 */
[----:B-1---5:R-:W-:-:S04]  /*1f90*/  LEA R10, P0, R8, R0, 0x1 ;  /* 0x00000000080a7211 */ /* 0x022fc800078008ff */
[----:B------:R-:W-:Y:S02]  /*1fa0*/  LEA.HI.X R11, R8, R2, R9, 0x1, P0 ;  /* 0x00000002080b7211 */ /* 0x000fe400000f0c09 */
[----:B---3--:R-:W-:-:S03]  /*1fb0*/  LEA R8, P0, R6, R0, 0x1 ;  /* 0x0000000006087211 */ /* 0x008fc600078008ff */
[----:B------:R-:W-:Y:S01]  /*1fc0*/  @!PT LDS RZ, [RZ] ;  /* 0x00000000fffff984 */ /* 0x000fe20000000800 */
[----:B------:R-:W-:Y:S01]  /*1fd0*/  @!PT LDS RZ, [RZ] ;  /* 0x00000000fffff984 */ /* 0x000fe20000000800 */
[----:B------:R-:W-:Y:S01]  /*1fe0*/  @!PT LDS RZ, [RZ] ;  /* 0x00000000fffff984 */ /* 0x000fe20000000800 */
[----:B------:R1:W-:Y:S01]  /*1ff0*/  LDGSTS.E.BYPASS.LTC128B.128 [R251+0x1a100], [R10.64], !P2 ;  /* 0x1a1000000afb7fae */ /* 0x0003e2000d101d48 */
[----:B----4-:R-:W-:Y:S02]  /*2000*/  LEA.HI.X R9, R6, R2, R7, 0x1, P0 ;  /* 0x0000000206097211 */ /* 0x010fe400000f0c07 */
[----:B--2---:R-:W-:-:S03]  /*2010*/  LEA R6, P0, R5, R0, 0x1 ;  /* 0x0000000005067211 */ /* 0x004fc600078008ff */
[----:B------:R1:W-:Y:S01]  /*2020*/  LDGSTS.E.BYPASS.LTC128B.128 [R251+0x1e100], [R8.64], !P1 ;  /* 0x1e10000008fb7fae */ /* 0x0003e2000c901d48 */
[----:B------:R-:W-:Y:S02]  /*2030*/  LEA.HI.X R7, R5, R2, R18, 0x1, P0 ;  /* 0x0000000205077211 */ /* 0x000fe400000f0c12 */
[----:B------:R-:W-:-:S03]  /*2040*/  LEA R4, P0, R16, R0, 0x1 ;  /* 0x0000000010047211 */ /* 0x000fc600078008ff */
[----:B------:R1:W-:Y:S01]  /*2050*/  LDGSTS.E.BYPASS.LTC128B.128 [R251+0x22100], [R6.64], !P4 ;  /* 0x2210000006fb7fae */ /* 0x0003e2000e101d48 */
[----:B------:R-:W-:-:S05]  /*2060*/  LEA.HI.X R5, R16, R2, R17, 0x1, P0 ;  /* 0x0000000210057211 */ /* 0x000fca00000f0c11 */
[----:B------:R1:W-:Y:S04]  /*2070*/  LDGSTS.E.BYPASS.LTC128B.128 [R251+0x26100], [R4.64], !P3 ;  /* 0x2610000004fb7fae */ /* 0x0003e8000d901d48 */
.L_x_1214:
[----:B------:R-:W-:Y:S05]  /*2080*/  BSYNC B0 ;  /* 0x0000000000007941 */ /* 0x000fea0003800000 */
.L_x_1213:
[----:B------:R-:W-:Y:S05]  /*2090*/  BRA.DIV ~URZ, `(.L_x_1215) ;  /* 0x00011b627f007947 */ /* 0x000fea000b800000 */
[----:B--2---:R2:W3:Y:S04]  /*20a0*/  SHFL.IDX PT, R2, R12, 0x3, 0x181f ;  /* 0x00781f000c027f89 */ /* 0x0044e800000e0000 */
[----:B-1----:R2:W1:Y:S02]  /*20b0*/  SHFL.IDX PT, R0, R14, 0x3, 0x181f ;  /* 0x00781f000e007f89 */ /* 0x00246400000e0000 */
.L_x_1259:
[----:B------:R-:W5:Y:S04]  /*20c0*/  LDL.64 R8, [R1+0x38] ;  /* 0x0000380001087983 */ /* 0x000f680000100a00 */
[----:B--2---:R-:W2:Y:S04]  /*20d0*/  LDL R6, [R1+0x40] ;  /* 0x0000400001067983 */ /* 0x004ea80000100800 */
[----:B----4-:R-:W4:Y:S04]  /*20e0*/  LDL R7, [R1+0x64] ;  /* 0x0000640001077983 */ /* 0x010f280000100800 */
[----:B---3--:R-:W3:Y:S04]  /*20f0*/  LDL R12, [R1+0x34] ;  /* 0x00003400010c7983 */ /* 0x008ee80000100800 */
[----:B------:R-:W3:Y:S04]  /*2100*/  LDL R14, [R1+0x60] ;  /* 0x00006000010e7983 */ /* 0x000ee80000100800 */
[----:B------:R-:W3:Y:S04]  /*2110*/  LDL R10, [R1+0x44] ;  /* 0x00004400010a7983 */ /* 0x000ee80000100800 */
[----:B------:R-:W3:Y:S04]  /*2120*/  LDL R11, [R1+0x5c] ;  /* 0x00005c00010b7983 */ /* 0x000ee80000100800 */
[----:B------:R-:W3:Y:S01]  /*2130*/  LDL R126, [R1+0x48] ;  /* 0x00004800017e7983 */ /* 0x000ee20000100800 */
[----:B------:R-:W-:-:S04]  /*2140*/  IADD3 R3, R3, 0x60, RZ ;  /* 0x0000006003037810 */ /* 0x000fc80007ffe0ff */
[----:B------:R-:W-:-:S13]  /*2150*/  ISETP.GE.AND P0, PT, R3, R15, PT ;  /* 0x0000000f0300720c */ /* 0x000fda0003f06270 */
[----:B-1---5:R-:W-:-:S04]  /*2160*/  @!P0 LEA R4, P1, R8, R0, 0x1 ;  /* 0x0000000008048211 */ /* 0x022fc800078208ff */
[----:B------:R-:W-:Y:S02]  /*2170*/  @!P0 LEA.HI.X R5, R8, R2, R9, 0x1, P1 ;  /* 0x0000000208058211 */ /* 0x000fe400008f0c09 */
[----:B--2---:R-:W-:-:S03]  /*2180*/  @!P0 LEA R8, P1, R6, R0, 0x1 ;  /* 0x0000000006088211 */ /* 0x004fc600078208ff */
[----:B------:R-:W-:Y:S01]  /*2190*/  @!PT LDS RZ, [RZ] ;  /* 0x00000000fffff984 */ /* 0x000fe20000000800 */
[----:B------:R-:W-:Y:S01]  /*21a0*/  @!PT LDS RZ, [RZ] ;  /* 0x00000000fffff984 */ /* 0x000fe20000000800 */
[----:B------:R-:W-:Y:S01]  /*21b0*/  @!PT LDS RZ, [RZ] ;  /* 0x00000000fffff984 */ /* 0x000fe20000000800 */
[----:B------:R1:W-:Y:S01]  /*21c0*/  @!P0 LDGSTS.E.BYPASS.LTC128B.128 [R251+0x1b100], [R4.64], !P2 ;  /* 0x1b10000004fb8fae */ /* 0x0003e2000d101d48 */
[----:B----4-:R-:W-:Y:S02]  /*21d0*/  @!P0 LEA.HI.X R9, R6, R2, R7, 0x1, P1 ;  /* 0x0000000206098211 */ /* 0x010fe400008f0c07 */
[----:B------:R-:W-:Y:S02]  /*21e0*/  ISETP.NE.AND P2, PT, R13, RZ, PT ;  /* 0x000000ff0d00720c */ /* 0x000fe40003f45270 */
[----:B---3--:R-:W-:-:S04]  /*21f0*/  @!P0 LEA R6, P1, R12, R0, 0x1 ;  /* 0x000000000c068211 */ /* 0x008fc800078208ff */
[----:B------:R-:W-:-:S07]  /*2200*/  @!P0 LEA.HI.X R7, R12, R2, R14, 0x1, P1 ;  /* 0x000000020c078211 */ /* 0x000fce00008f0c0e */
[----:B------:R2:W-:Y:S04]  /*2210*/  @!P0 LDGSTS.E.BYPASS.LTC128B.128 [R251+0x1f100], [R8.64], !P2 ;  /* 0x1f10000008fb8fae */ /* 0x0005e8000d101d48 */
[----:B------:R3:W-:Y:S01]  /*2220*/  @!P0 LDGSTS.E.BYPASS.LTC128B.128 [R251+0x23100], [R6.64], !P4 ;  /* 0x2310000006fb8fae */ /* 0x0007e2000e101d48 */
[----:B-1----:R-:W-:-:S04]  /*2230*/  @!P0 LEA R4, P1, R10, R0, 0x1 ;  /* 0x000000000a048211 */ /* 0x002fc800078208ff */
[----:B------:R-:W-:-:S05]  /*2240*/  @!P0 LEA.HI.X R5, R10, R2, R11, 0x1, P1 ;  /* 0x000000020a058211 */ /* 0x000fca00008f0c0b */
[----:B------:R2:W-:Y:S04]  /*2250*/  @!P0 LDGSTS.E.BYPASS.LTC128B.128 [R251+0x27100], [R4.64], !P3 ;  /* 0x2710000004fb8fae */ /* 0x0005e8000d901d48 */
[----:B------:R-:W0:Y:S01]  /*2260*/  LDGDEPBAR ;  /* 0x00000000000079af */ /* 0x000e220000000000 */
[----:B------:R-:W-:Y:S01]  /*2270*/  WARPSYNC 0xffffffff ;  /* 0xffffffff00007948 */ /* 0x000fe20003800000 */
[----:B---3--:R-:W-:Y:S02]  /*2280*/  IADD3 R6, R126, -0x1, RZ ;  /* 0xffffffff7e067810 */ /* 0x008fe40007ffe0ff */
[----:B------:R-:W3:Y:S04]  /*2290*/  LDL R10, [R1+0x18] ;  /* 0x00001800010a7983 */ /* 0x000ee80000100800 */
[----:B------:R-:W4:Y:S04]  /*22a0*/  LDL.64 R16, [R1+0x20] ;  /* 0x0000200001107983 */ /* 0x000f280000100a00 */
[----:B------:R-:W5:Y:S04]  /*22b0*/  LDL R125, [R1] ;  /* 0x00000000017d7983 */ /* 0x000f680000100800 */
[----:B--2---:R-:W2:Y:S04]  /*22c0*/  LDL R11, [R1+0x30] ;  /* 0x00003000010b7983 */ /* 0x004ea80000100800 */
[----:B------:R-:W2:Y:S04]  /*22d0*/  LDL.64 R12, [R1+0x28] ;  /* 0x00002800010c7983 */ /* 0x000ea80000100a00 */
[----:B------:R-:W1:Y:S01]  /*22e0*/  S2R R18, SR_TID.X ;  /* 0x0000000000127919 */ /* 0x000e620000002100 */
[----:B------:R-:W-:Y:S01]  /*22f0*/  IMAD.MOV.U32 R120, RZ, RZ, -0x60 ;  /* 0xffffffa0ff787424 */ /* 0x000fe200078e00ff */
[----:B------:R-:W-:-:S03]  /*2300*/  SHF.R.S32.HI R8, RZ, 0x1f, R6 ;  /* 0x0000001fff087819 */ /* 0x000fc60000011406 */
[----:B------:R-:W-:Y:S02]  /*2310*/  IMAD R120, R126, R120, 0x60 ;  /* 0x000000607e787424 */ /* 0x000fe400078e0278 */
[----:B------:R-:W-:Y:S01]  /*2320*/  IMAD R2, R8, c[0x0][0x1e0], RZ ;  /* 0x0000780008027a24 */ /* 0x000fe200078e02ff */
[----:B-1----:R-:W-:-:S04]  /*2330*/  SHF.R.S32.HI R14, RZ, 0x1f, R18 ;  /* 0x0000001fff0e7819 */ /* 0x002fc80000011412 */
[----:B------:R-:W-:-:S04]  /*2340*/  LEA.HI R14, R14, R18, RZ, 0x3 ;  /* 0x000000120e0e7211 */ /* 0x000fc800078f18ff */
[----:B------:R-:W-:-:S04]  /*2350*/  SHF.R.S32.HI R14, RZ, 0x3, R14 ;  /* 0x00000003ff0e7819 */ /* 0x000fc8000001140e */
[----:B------:R-:W-:Y:S01]  /*2360*/  IADD3 R0, R120, c[0x0][0x1d0], -R14 ;  /* 0x0000740078007a10 */ /* 0x000fe20007ffe80e */
[----:B------:R-:W-:-:S03]  /*2370*/  IMAD.WIDE.U32 R4, R6, c[0x0][0x1e0], RZ ;  /* 0x0000780006047a25 */ /* 0x000fc600078e00ff */
[----:B------:R-:W-:Y:S01]  /*2380*/  ISETP.GE.AND P0, PT, R0, 0x1, PT ;  /* 0x000000010000780c */ /* 0x000fe20003f06270 */
[----:B------:R-:W-:-:S04]  /*2390*/  IMAD R2, R6, c[0x0][0x1e4], R2 ;  /* 0x0000790006027a24 */ /* 0x000fc800078e0202 */
[----:B------:R-:W-:-:S04]  /*23a0*/  IMAD.IADD R2, R5, 0x1, R2 ;  /* 0x0000000105027824 */ /* 0x000fc800078e0202 */
[----:B------:R-:W-:Y:S02]  /*23b0*/  IMAD R3, R2, 0x60, RZ ;  /* 0x0000006002037824 */ /* 0x000fe400078e02ff */
[----:B------:R-:W-:Y:S02]  /*23c0*/  IMAD.MOV.U32 R121, RZ, RZ, c[0x0][0x1e0] ;  /* 0x00007800ff797624 */ /* 0x000fe400078e00ff */
[----:B------:R-:W-:Y:S02]  /*23d0*/  IMAD.MOV.U32 R124, RZ, RZ, c[0x0][0x1e4] ;  /* 0x00007900ff7c7624 */ /* 0x000fe400078e00ff */
[----:B------:R-:W-:Y:S02]  /*23e0*/  IMAD.MOV.U32 R22, RZ, RZ, c[0x0][0x208] ;  /* 0x00008200ff167624 */ /* 0x000fe400078e00ff */
[----:B------:R-:W-:-:S05]  /*23f0*/  IMAD.MOV.U32 R21, RZ, RZ, 0x6 ;  /* 0x00000006ff157424 */ /* 0x000fca00078e00ff */
[C---:B------:R-:W-:Y:S01]  /*2400*/  SHF.L.U64.HI R21, R22.reuse, R21, c[0x0][0x20c] ;  /* 0x0000830016157619 */ /* 0x040fe20000010215 */
[----:B------:R-:W-:Y:S01]  /*2410*/  IMAD.SHL.U32 R22, R22, 0x40, RZ ;  /* 0x0000004016167824 */ /* 0x000fe200078e00ff */
[----:B------:R-:W-:Y:S01]  /*2420*/  BAR.SYNC.DEFER_BLOCKING 0x0 ;  /* 0x0000000000007b1d */ /* 0x000fe20000010000 */
[----:B------:R-:W-:Y:S01]  /*2430*/  LOP3.LUT P3, RZ, R20, 0x4, RZ, 0xc0, !PT ;  /* 0x0000000414ff7812 */ /* 0x000fe2000786c0ff */
[----:B---3--:R-:W-:Y:S02]  /*2440*/  IMAD.MOV.U32 R123, RZ, RZ, R10 ;  /* 0x000000ffff7b7224 */ /* 0x008fe400078e000a */
[----:B----4-:R-:W-:-:S04]  /*2450*/  IMAD.MOV.U32 R122, RZ, RZ, R16 ;  /* 0x000000ffff7a7224 */ /* 0x010fc800078e0010 */
[----:B------:R-:W-:Y:S01]  /*2460*/  IMAD.WIDE.U32 R4, R4, 0x60, R122 ;  /* 0x0000006004047825 */ /* 0x000fe200078e007a */
[----:B-----5:R-:W-:-:S03]  /*2470*/  LOP3.LUT P4, RZ, R125, 0x2, RZ, 0xc0, !PT ;  /* 0x000000027dff7812 */ /* 0x020fc6000788c0ff */
[----:B------:R-:W-:Y:S01]  /*2480*/  IMAD.IADD R5, R5, 0x1, R3 ;  /* 0x0000000105057824 */ /* 0x000fe200078e0203 */
[C---:B------:R-:W-:Y:S02]  /*2490*/  @P0 LEA R2, P1, R4.reuse, c[0x0][0x1c8], 0x1 ;  /* 0x0000720004020a11 */ /* 0x040fe400078208ff */
[----:B------:R-:W-:Y:S02]  /*24a0*/  LOP3.LUT P2, RZ, R125, 0x1, RZ, 0xc0, !PT ;  /* 0x000000017dff7812 */ /* 0x000fe4000784c0ff */
[----:B------:R-:W-:Y:S02]  /*24b0*/  @P0 LEA.HI.X R3, R4, c[0x0][0x1cc], R5, 0x1, P1 ;  /* 0x0000730004030a11 */ /* 0x000fe400008f0c05 */
[----:B------:R-:W-:-:S03]  /*24c0*/  ISETP.GE.AND P1, PT, R0, 0x21, PT ;  /* 0x000000210000780c */ /* 0x000fc60003f26270 */
[----:B------:R-:W-:Y:S01]  /*24d0*/  @!PT LDS RZ, [RZ] ;  /* 0x00000000fffff984 */ /* 0x000fe20000000800 */
[----:B------:R-:W-:Y:S01]  /*24e0*/  @!PT LDS RZ, [RZ] ;  /* 0x00000000fffff984 */ /* 0x000fe20000000800 */
[----:B------:R-:W-:Y:S01]  /*24f0*/  @!PT LDS RZ, [RZ] ;  /* 0x00000000fffff984 */ /* 0x000fe20000000800 */
[----:B------:R1:W-:Y:S06]  /*2500*/  @P0 LDGSTS.E.BYPASS.LTC128B.128 [R251+0xc100], [R2.64], !P4 ;  /* 0x0c10000002fb0fae */ /* 0x0003ec000e101d48 */
[----:B------:R1:W-:Y:S04]  /*2510*/  @P0 LDGSTS.E.BYPASS.LTC128B.128 [R251+0xf100], [R2.64+0x80], !P2 ;  /* 0x0f10008002fb0fae */ /* 0x0003e8000d101d48 */
[----:B------:R1:W-:Y:S04]  /*2520*/  @P0 LDGSTS.E.BYPASS.LTC128B.128 [R251+0x12100], [R2.64+0x100], !P6 ;  /* 0x1210010002fb0fae */ /* 0x0003e8000f101d48 */
[----:B------:R1:W-:Y:S01]  /*2530*/  @P0 LDGSTS.E.BYPASS.LTC128B.128 [R251+0x15100], [R2.64+0x180], !P5 ;  /* 0x1510018002fb0fae */ /* 0x0003e2000e901d48 */
[----:B------:R-:W-:-:S02]  /*2540*/  IMAD R10, R8, c[0x0][0x208], RZ ;  /* 0x00008200080a7a24 */ /* 0x000fc400078e02ff */
[----:B------:R-:W-:-:S04]  /*2550*/  IMAD.WIDE.U32 R8, R6, c[0x0][0x208], RZ ;  /* 0x0000820006087a25 */ /* 0x000fc800078e00ff */
[----:B------:R-:W-:Y:S02]  /*2560*/  IMAD R10, R6, c[0x0][0x20c], R10 ;  /* 0x00008300060a7a24 */ /* 0x000fe400078e020a */
[----:B--2---:R-:W-:Y:S01]  /*2570*/  IMAD.MOV.U32 R6, RZ, RZ, R12 ;  /* 0x000000ffff067224 */ /* 0x004fe200078e000c */
[----:B-1----:R-:W-:-:S04]  /*2580*/  @P1 LEA R3, P0, R121, R4, 0x5 ;  /* 0x0000000479031211 */ /* 0x002fc800078028ff */
[----:B------:R-:W-:Y:S02]  /*2590*/  @P1 LEA.HI.X R7, R121, R5, R124, 0x5, P0 ;  /* 0x0000000579071211 */ /* 0x000fe400000f2c7c */
[----:B------:R-:W-:-:S04]  /*25a0*/  @P1 LEA R2, P0, R3, c[0x0][0x1c8], 0x1 ;  /* 0x0000720003021a11 */ /* 0x000fc800078008ff */
[----:B------:R-:W-:Y:S02]  /*25b0*/  @P1 LEA.HI.X R3, R3, c[0x0][0x1cc], R7, 0x1, P0 ;  /* 0x0000730003031a11 */ /* 0x000fe400000f0c07 */
[----:B------:R-:W-:Y:S01]  /*25c0*/  ISETP.GE.AND P0, PT, R0, 0x41, PT ;  /* 0x000000410000780c */ /* 0x000fe20003f06270 */
[----:B------:R-:W-:Y:S02]  /*25d0*/  IMAD.MOV.U32 R7, RZ, RZ, R11 ;  /* 0x000000ffff077224 */ /* 0x000fe400078e000b */
[----:B------:R-:W-:Y:S01]  /*25e0*/  IMAD.IADD R9, R9, 0x1, R10 ;  /* 0x0000000109097824 */ /* 0x000fe200078e020a */
[----:B------:R1:W-:Y:S01]  /*25f0*/  @P1 LDGSTS.E.BYPASS.LTC128B.128 [R251+0xd100], [R2.64], !P4 ;  /* 0x0d10000002fb1fae */ /* 0x0003e2000e101d48 */
[----:B------:R-:W-:-:S03]  /*2600*/  IMAD.WIDE.U32 R10, R121, 0x40, RZ ;  /* 0x00000040790a7825 */ /* 0x000fc600078e00ff */
[----:B------:R1:W-:Y:S01]  /*2610*/  @P1 LDGSTS.E.BYPASS.LTC128B.128 [R251+0x10100], [R2.64+0x80], !P2 ;  /* 0x1010008002fb1fae */ /* 0x0003e2000d101d48 */
[----:B------:R-:W-:-:S03]  /*2620*/  IMAD.WIDE.U32 R6, R8, 0x60, R6 ;  /* 0x0000006008067825 */ /* 0x000fc600078e0006 */
[----:B------:R1:W-:Y:S04]  /*2630*/  @P1 LDGSTS.E.BYPASS.LTC128B.128 [R251+0x13100], [R2.64+0x100], !P6 ;  /* 0x1310010002fb1fae */ /* 0x0003e8000f101d48 */
[----:B------:R1:W-:Y:S01]  /*2640*/  @P1 LDGSTS.E.BYPASS.LTC128B.128 [R251+0x16100], [R2.64+0x180], !P5 ;  /* 0x1610018002fb1fae */ /* 0x0003e2000e901d48 */
[----:B------:R-:W-:Y:S01]  /*2650*/  @P0 IADD3 R8, P1, R4, R10, RZ ;  /* 0x0000000a04080210 */ /* 0x000fe20007f3e0ff */
[----:B-1----:R-:W-:Y:S02]  /*2660*/  IMAD.SHL.U32 R2, R124, 0x40, RZ ;  /* 0x000000407c027824 */ /* 0x002fe400078e00ff */
[----:B------:R-:W-:-:S03]  /*2670*/  IMAD R3, R9, 0x60, RZ ;  /* 0x0000006009037824 */ /* 0x000fc600078e02ff */
[----:B------:R-:W-:Y:S01]  /*2680*/  @P0 IADD3.X R5, R5, R11, R2, P1, !PT ;  /* 0x0000000b05050210 */ /* 0x000fe20000ffe402 */
[----:B------:R-:W-:Y:S01]  /*2690*/  IMAD.IADD R3, R7, 0x1, R3 ;  /* 0x0000000107037824 */ /* 0x000fe200078e0203 */
[----:B------:R-:W-:-:S04]  /*26a0*/  LEA R2, P1, R6, c[0x0][0x1f8], 0x1 ;  /* 0x00007e0006027a11 */ /* 0x000fc800078208ff */
[----:B------:R-:W-:Y:S02]  /*26b0*/  LEA.HI.X R3, R6, c[0x0][0x1fc], R3, 0x1, P1 ;  /* 0x00007f0006037a11 */ /* 0x000fe400008f0c03 */
[----:B------:R-:W-:-:S04]  /*26c0*/  @P0 LEA R4, P1, R8, c[0x0][0x1c8], 0x1 ;  /* 0x0000720008040a11 */ /* 0x000fc800078208ff */
[----:B------:R-:W-:-:S05]  /*26d0*/  @P0 LEA.HI.X R5, R8, c[0x0][0x1cc], R5, 0x1, P1 ;  /* 0x0000730008050a11 */ /* 0x000fca00008f0c05 */
[----:B------:R1:W-:Y:S04]  /*26e0*/  @P0 LDGSTS.E.BYPASS.LTC128B.128 [R251+0xe100], [R4.64], !P4 ;  /* 0x0e10000004fb0fae */ /* 0x0003e8000e101d48 */
[----:B------:R1:W-:Y:S04]  /*26f0*/  @P0 LDGSTS.E.BYPASS.LTC128B.128 [R251+0x11100], [R4.64+0x80], !P2 ;  /* 0x1110008004fb0fae */ /* 0x0003e8000d101d48 */
[----:B------:R1:W-:Y:S04]  /*2700*/  @P0 LDGSTS.E.BYPASS.LTC128B.128 [R251+0x14100], [R4.64+0x100], !P6 ;  /* 0x1410010004fb0fae */ /* 0x0003e8000f101d48 */
[----:B------:R1:W-:Y:S04]  /*2710*/  @P0 LDGSTS.E.BYPASS.LTC128B.128 [R251+0x17100], [R4.64+0x180], !P5 ;  /* 0x1710018004fb0fae */ /* 0x0003e8000e901d48 */
[----:B------:R-:W0:Y:S01]  /*2720*/  LDGDEPBAR ;  /* 0x00000000000079af */ /* 0x000e220000000000 */
[----:B------:R-:W-:-:S04]  /*2730*/  IADD3 R18, P1, P0, R22, 0x80, R2 ;  /* 0x0000008016127810 */ /* 0x000fc8000783e002 */
[----:B------:R-:W-:Y:S02]  /*2740*/  IADD3.X R19, R21, RZ, R3, P1, P0 ;  /* 0x000000ff15137210 */ /* 0x000fe40000fe0403 */
[----:B------:R-:W-:-:S04]  /*2750*/  IADD3 R16, P1, P0, R22, 0x100, R2 ;  /* 0x0000010016107810 */ /* 0x000fc8000783e002 */
[----:B------:R-:W-:Y:S02]  /*2760*/  IADD3.X R17, R21, RZ, R3, P1, P0 ;  /* 0x000000ff15117210 */ /* 0x000fe40000fe0403 */
[----:B------:R-:W-:Y:S01]  /*2770*/  IADD3 R14, P1, P0, R22, 0x180, R2 ;  /* 0x00000180160e7810 */ /* 0x000fe2000783e002 */
[----:B------:R-:W-:-:S04]  /*2780*/  DEPBAR.LE SB0, 0x1 ;  /* 0x000080400000791a */ /* 0x000fc80000000000 */
[----:B------:R-:W-:-:S04]  /*2790*/  DEPBAR.LE SB0, 0x0 ;  /* 0x000080000000791a */ /* 0x000fc80000000000 */
[----:B------:R-:W-:Y:S01]  /*27a0*/  BAR.SYNC.DEFER_BLOCKING 0x0 ;  /* 0x0000000000007b1d */ /* 0x000fe20000010000 */
[----:B-1----:R-:W-:Y:S02]  /*27b0*/  LOP3.LUT R4, R20, 0x1, RZ, 0xc0, !PT ;  /* 0x0000000114047812 */ /* 0x002fe400078ec0ff */
[----:B------:R-:W-:Y:S02]  /*27c0*/  IADD3.X R15, R21, RZ, R3, P1, P0 ;  /* 0x000000ff150f7210 */ /* 0x000fe40000fe0403 */
[----:B------:R-:W-:-:S04]  /*27d0*/  ISETP.NE.U32.AND P1, PT, R4, 0x1, PT ;  /* 0x000000010400780c */ /* 0x000fc80003f25070 */
[----:B------:R-:W-:Y:S02]  /*27e0*/  ISETP.LT.OR P0, PT, R0, 0x1, P1 ;  /* 0x000000010000780c */ /* 0x000fe40000f01670 */
[----:B------:R-:W-:Y:S01]  /*27f0*/  LOP3.LUT P4, RZ, R20, 0x2, RZ, 0xc0, !PT ;  /* 0x0000000214ff7812 */ /* 0x000fe2000788c0ff */
[----:B------:R-:W-:Y:S04]  /*2800*/  LDSM.16.M88.4 R4, [R223] ;  /* 0x00000000df04783b */ /* 0x000fe80000000200 */
[----:B------:R-:W-:Y:S04]  /*2810*/  LDSM.16.M88.4 R32, [R216] ;  /* 0x00000000d820783b */ /* 0x000fe80000000200 */
[----:B------:R-:W1:Y:S04]  /*2820*/  LDSM.16.M88.4 R28, [R216+0x800] ;  /* 0x00080000d81c783b */ /* 0x000e680000000200 */
[----:B------:R-:W2:Y:S04]  /*2830*/  LDSM.16.M88.4 R24, [R216+0x1000] ;  /* 0x00100000d818783b */ /* 0x000ea80000000200 */
[----:B------:R-:W3:Y:S04]  /*2840*/  LDSM.16.M88.4 R48, [R216+0x1800] ;  /* 0x00180000d830783b */ /* 0x000ee80000000200 */
[----:B------:R-:W4:Y:S04]  /*2850*/  LDSM.16.M88.4 R56, [R216+0x2000] ;  /* 0x00200000d838783b */ /* 0x000f280000000200 */
[----:B------:R-:W5:Y:S04]  /*2860*/  LDSM.16.M88.4 R68, [R216+0x2800] ;  /* 0x00280000d844783b */ /* 0x000f680000000200 */
[----:B------:R-:W-:Y:S04]  /*2870*/  LDSM.16.M88.4 R8, [R224] ;  /* 0x00000000e008783b */ /* 0x000fe80000000200 */
[----:B------:R-:W-:Y:S04]  /*2880*/  LDSM.16.M88.4 R64, [R227] ;  /* 0x00000000e340783b */ /* 0x000fe80000000200 */
[----:B------:R-:W1:Y:S04]  /*2890*/  LDSM.16.M88.4 R60, [R250] ;  /* 0x00000000fa3c783b */ /* 0x000e680000000200 */
[----:B------:R-:W1:Y:S04]  /*28a0*/  LDSM.16.M88.4 R80, [R249] ;  /* 0x00000000f950783b */ /* 0x000e680000000200 */
[----:B------:R-:W1:Y:S04]  /*28b0*/  LDSM.16.M88.4 R100, [R248] ;  /* 0x00000000f864783b */ /* 0x000e680000000200 */
[----:B------:R-:W-:Y:S04]  /*28c0*/  LDSM.16.M88.4 R104, [R247] ;  /* 0x00000000f768783b */ /* 0x000fe80000000200 */
[----:B------:R-:W1:Y:S04]  /*28d0*/  LDSM.16.M88.4 R108, [R246] ;  /* 0x00000000f66c783b */ /* 0x000e680000000200 */
[----:B------:R-:W-:Y:S01]  /*28e0*/  @!PT LDS RZ, [RZ] ;  /* 0x00000000fffff984 */ /* 0x000fe20000000800 */
[----:B------:R-:W-:Y:S01]  /*28f0*/  @!PT LDS RZ, [RZ] ;  /* 0x00000000fffff984 */ /* 0x000fe20000000800 */
[----:B------:R-:W-:Y:S01]  /*2900*/  @!PT LDS RZ, [RZ] ;  /* 0x00000000fffff984 */ /* 0x000fe20000000800 */
[----:B------:R1:W-:Y:S01]  /*2910*/  LDGSTS.E.BYPASS.LTC128B.128 [R251+0x100], [R2.64], !P0 ;  /* 0x0010000002fb7fae */ /* 0x0003e2000c101d48 */
[----:B------:R-:W-:-:S02]  /*2920*/  ISETP.LT.OR P0, PT, R0, 0x1, !P4 ;  /* 0x000000010000780c */ /* 0x000fc40006701670 */
        /* <DEDUP_REMOVED lines=8> */
[----:B-1----:R-:W-:-:S05]  /*29b0*/  IADD3 R2, P0, R12, R22, RZ ;  /* 0x000000160c027210 */ /* 0x002fca0007f1e0ff */
[----:B------:R-:W-:Y:S01]  /*29c0*/  IMAD.X R3, R13, 0x1, R21, P0 ;  /* 0x000000010d037824 */ /* 0x000fe200000e0615 */
[----:B------:R-:W-:-:S13]  /*29d0*/  ISETP.LT.OR P0, PT, R0, 0x21, P1 ;  /* 0x000000210000780c */ /* 0x000fda0000f01670 */
[----:B------:R1:W-:Y:S01]  /*29e0*/  LDGSTS.E.BYPASS.LTC128B.128 [R251+0x1100], [R12.64], !P0 ;  /* 0x011000000cfb7fae */ /* 0x0003e2000c101d48 */
[----:B------:R-:W-:-:S13]  /*29f0*/  ISETP.LT.OR P0, PT, R0, 0x21, !P4 ;  /* 0x000000210000780c */ /* 0x000fda0006701670 */
[----:B------:R4:W-:Y:S01]  /*2a00*/  LDGSTS.E.BYPASS.LTC128B.128 [R251+0x4100], [R18.64], !P0 ;  /* 0x0410000012fb7fae */ /* 0x0009e2000c101d48 */
[----:B------:R-:W-:-:S13]  /*2a10*/  ISETP.LT.OR P0, PT, R0, 0x21, !P3 ;  /* 0x000000210000780c */ /* 0x000fda0005f01670 */
[----:B------:R4:W-:Y:S01]  /*2a20*/  LDGSTS.E.BYPASS.LTC128B.128 [R251+0x7100], [R16.64], !P0 ;  /* 0x0710000010fb7fae */ /* 0x0009e2000c101d48 */
[----:B------:R-:W-:-:S13]  /*2a30*/  ISETP.LT.OR P0, PT, R0, 0x21, !P2 ;  /* 0x000000210000780c */ /* 0x000fda0005701670 */
[----:B------:R1:W-:Y:S01]  /*2a40*/  LDGSTS.E.BYPASS.LTC128B.128 [R251+0xa100], [R14.64], !P0 ;  /* 0x0a1000000efb7fae */ /* 0x0003e2000c101d48 */
[----:B------:R-:W-:-:S13]  /*2a50*/  ISETP.LT.OR P0, PT, R0, 0x41, P1 ;  /* 0x000000410000780c */ /* 0x000fda0000f01670 */
[----:B------:R1:W-:Y:S01]  /*2a60*/  LDGSTS.E.BYPASS.LTC128B.128 [R251+0x2100], [R2.64], !P0 ;  /* 0x0210000002fb7fae */ /* 0x0003e2000c101d48 */
[C---:B------:R-:W-:Y:S02]  /*2a70*/  ISETP.LT.OR P0, PT, R0.reuse, 0x41, !P4 ;  /* 0x000000410000780c */ /* 0x040fe40006701670 */
[C---:B------:R-:W-:Y:S01]  /*2a80*/  ISETP.LT.OR P1, PT, R0.reuse, 0x41, !P3 ;  /* 0x000000410000780c */ /* 0x040fe20005f21670 */
[C---:B------:R-:W-:Y:S10]  /*2a90*/  HMMA.16816.F32 R40, R4.reuse, R28, RZ ;  /* 0x0000001c0428723c */ /* 0x040ff400000018ff */
[----:B------:R1:W-:Y:S01]  /*2aa0*/  LDGSTS.E.BYPASS.LTC128B.128 [R251+0x5100], [R2.64+0x80], !P0 ;  /* 0x0510008002fb7fae */ /* 0x0003e2000c101d48 */
[----:B------:R-:W-:Y:S01]  /*2ab0*/  ISETP.LT.OR P0, PT, R0, 0x41, !P2 ;  /* 0x000000410000780c */ /* 0x000fe20005701670 */
[C---:B------:R-:W-:Y:S02]  /*2ac0*/  HMMA.16816.F32 R52, R4.reuse, R32, RZ ;  /* 0x000000200434723c */ /* 0x040fe400000018ff */
[----:B------:R1:W-:Y:S06]  /*2ad0*/  LDGSTS.E.BYPASS.LTC128B.128 [R251+0x8100], [R2.64+0x100], !P1 ;  /* 0x0810010002fb7fae */ /* 0x0003ec000c901d48 */
[C---:B------:R-:W-:Y:S04]  /*2ae0*/  HMMA.16816.F32 R44, R4.reuse, R34, RZ ;  /* 0x00000022042c723c */ /* 0x040fe800000018ff */
[----:B------:R1:W-:Y:S04]  /*2af0*/  LDGSTS.E.BYPASS.LTC128B.128 [R251+0xb100], [R2.64+0x180], !P0 ;  /* 0x0b10018002fb7fae */ /* 0x0003e8000c101d48 */
[C---:B------:R-:W-:Y:S01]  /*2b00*/  HMMA.16816.F32 R32, R4.reuse, R30, RZ ;  /* 0x0000001e0420723c */ /* 0x040fe200000018ff */
[----:B------:R-:W0:Y:S07]  /*2b10*/  LDGDEPBAR ;  /* 0x00000000000079af */ /* 0x000e2e0000000000 */
[C---:B--2---:R-:W-:Y:S08]  /*2b20*/  HMMA.16816.F32 R36, R4.reuse, R24, RZ ;  /* 0x000000180424723c */ /* 0x044ff000000018ff */
[C---:B------:R-:W-:Y:S08]  /*2b30*/  HMMA.16816.F32 R28, R4.reuse, R26, RZ ;  /* 0x0000001a041c723c */ /* 0x040ff000000018ff */
[C---:B---3--:R-:W-:Y:S08]  /*2b40*/  HMMA.16816.F32 R24, R4.reuse, R48, RZ ;  /* 0x000000300418723c */ /* 0x048ff000000018ff */
[C---:B------:R-:W-:Y:S08]  /*2b50*/  HMMA.16816.F32 R20, R4.reuse, R50, RZ ;  /* 0x000000320414723c */ /* 0x040ff000000018ff */
[C---:B----4-:R-:W-:Y:S08]  /*2b60*/  HMMA.16816.F32 R16, R4.reuse, R56, RZ ;  /* 0x000000380410723c */ /* 0x050ff000000018ff */
[C---:B-1----:R-:W-:Y:S08]  /*2b70*/  HMMA.16816.F32 R12, R4.reuse, R58, RZ ;  /* 0x0000003a040c723c */ /* 0x042ff000000018ff */
[C---:B-----5:R-:W-:Y:S08]  /*2b80*/  HMMA.16816.F32 R96, R4.reuse, R68, RZ ;  /* 0x000000440460723c */ /* 0x060ff000000018ff */
[----:B------:R-:W-:Y:S01]  /*2b90*/  HMMA.16816.F32 R92, R4, R70, RZ ;  /* 0x00000046045c723c */ /* 0x000fe200000018ff */
[----:B------:R-:W-:Y:S04]  /*2ba0*/  LDSM.16.M88.4 R4, [R226] ;  /* 0x00000000e204783b */ /* 0x000fe80000000200 */
[----:B------:R-:W1:Y:S03]  /*2bb0*/  LDSM.16.M88.4 R68, [R222+0x800] ;  /* 0x00080000de44783b */ /* 0x000e660000000200 */
[C---:B------:R-:W-:Y:S01]  /*2bc0*/  HMMA.16816.F32 R48, R8.reuse, R60, R40 ;  /* 0x0000003c0830723c */ /* 0x040fe20000001828 */
[----:B------:R-:W2:Y:S07]  /*2bd0*/  LDSM.16.M88.4 R40, [R222] ;  /* 0x00000000de28783b */ /* 0x000eae0000000200 */
[C---:B------:R-:W-:Y:S01]  /*2be0*/  HMMA.16816.F32 R76, R8.reuse, R62, R32 ;  /* 0x0000003e084c723c */ /* 0x040fe20000001820 */
[----:B------:R-:W3:Y:S04]  /*2bf0*/  LDSM.16.M88.4 R60, [R222+0x1000] ;  /* 0x00100000de3c783b */ /* 0x000ee80000000200 */
[----:B------:R-:W-:Y:S03]  /*2c00*/  LDSM.16.M88.4 R32, [R222+0x2000] ;  /* 0x00200000de20783b */ /* 0x000fe60000000200 */
[C---:B------:R-:W-:Y:S01]  /*2c10*/  HMMA.16816.F32 R72, R8.reuse, R80, R36 ;  /* 0x000000500848723c */ /* 0x040fe20000001824 */
[----:B------:R-:W4:Y:S07]  /*2c20*/  LDSM.16.M88.4 R36, [R222+0x1800] ;  /* 0x00180000de24783b */ /* 0x000f2e0000000200 */
[C---:B------:R-:W-:Y:S08]  /*2c30*/  HMMA.16816.F32 R88, R8.reuse, R64, R52 ;  /* 0x000000400858723c */ /* 0x040ff00000001834 */
[C---:B------:R-:W-:Y:S08]  /*2c40*/  HMMA.16816.F32 R84, R8.reuse, R66, R44 ;  /* 0x000000420854723c */ /* 0x040ff0000000182c */
[C---:B------:R-:W-:Y:S01]  /*2c50*/  HMMA.16816.F32 R64, R8.reuse, R82, R28 ;  /* 0x000000520840723c */ /* 0x040fe2000000181c */
[----:B------:R-:W5:Y:S04]  /*2c60*/  LDSM.16.M88.4 R28, [R222+0x2800] ;  /* 0x00280000de1c783b */ /* 0x000f680000000200 */
[----:B------:R-:W-:Y:S03]  /*2c70*/  LDSM.16.M88.4 R80, [R219] ;  /* 0x00000000db50783b */ /* 0x000fe60000000200 */
[C---:B------:R-:W-:Y:S08]  /*2c80*/  HMMA.16816.F32 R56, R8.reuse, R100, R24 ;  /* 0x000000640838723c */ /* 0x040ff00000001818 */
[C---:B------:R-:W-:Y:S01]  /*2c90*/  HMMA.16816.F32 R52, R8.reuse, R102, R20 ;  /* 0x000000660834723c */ /* 0x040fe20000001814 */
[----:B------:R-:W-:Y:S07]  /*2ca0*/  LDSM.16.M88.4 R100, [R219+0x800] ;  /* 0x00080000db64783b */ /* 0x000fee0000000200 */
[C---:B------:R-:W-:Y:S01]  /*2cb0*/  HMMA.16816.F32 R20, R8.reuse, R108, R96 ;  /* 0x0000006c0814723c */ /* 0x040fe20000001860 */
[----:B------:R-:W-:Y:S07]  /*2cc0*/  LDSM.16.M88.4 R96, [R219+0x2000] ;  /* 0x00200000db60783b */ /* 0x000fee0000000200 */
[C---:B------:R-:W-:Y:S01]  /*2cd0*/  HMMA.16816.F32 R44, R8.reuse, R104, R16 ;  /* 0x00000068082c723c */ /* 0x040fe20000001810 */
[----:B------:R-:W3:Y:S07]  /*2ce0*/  LDSM.16.M88.4 R16, [R225] ;  /* 0x00000000e110783b */ /* 0x000eee0000000200 */
[C---:B------:R-:W-:Y:S01]  /*2cf0*/  HMMA.16816.F32 R24, R8.reuse, R106, R12 ;  /* 0x0000006a0818723c */ /* 0x040fe2000000180c */
[----:B------:R-:W-:Y:S07]  /*2d00*/  LDSM.16.M88.4 R104, [R245] ;  /* 0x00000000f568783b */ /* 0x000fee0000000200 */
[----:B------:R-:W-:Y:S01]  /*2d10*/  HMMA.16816.F32 R12, R8, R110, R92 ;  /* 0x0000006e080c723c */ /* 0x000fe2000000185c */
[----:B------:R-:W4:Y:S04]  /*2d20*/  LDSM.16.M88.4 R92, [R219+0x1000] ;  /* 0x00100000db5c783b */ /* 0x000f280000000200 */
[----:B------:R-:W-:Y:S03]  /*2d30*/  LDSM.16.M88.4 R108, [R242] ;  /* 0x00000000f26c783b */ /* 0x000fe60000000200 */
[C---:B-1----:R-:W-:Y:S08]  /*2d40*/  HMMA.16816.F32 R48, R4.reuse, R68, R48 ;  /* 0x000000440430723c */ /* 0x042ff00000001830 */
[C---:B------:R-:W-:Y:S01]  /*2d50*/  HMMA.16816.F32 R76, R4.reuse, R70, R76 ;  /* 0x00000046044c723c */ /* 0x040fe2000000184c */
[----:B------:R-:W1:Y:S07]  /*2d60*/  LDSM.16.M88.4 R68, [R219+0x1800] ;  /* 0x00180000db44783b */ /* 0x000e6e0000000200 */
[C---:B--2---:R-:W-:Y:S08]  /*2d70*/  HMMA.16816.F32 R8, R4.reuse, R40, R88 ;  /* 0x000000280408723c */ /* 0x044ff00000001858 */
[C---:B------:R-:W-:Y:S08]  /*2d80*/  HMMA.16816.F32 R40, R4.reuse, R42, R84 ;  /* 0x0000002a0428723c */ /* 0x040ff00000001854 */
[C---:B---3--:R-:W-:Y:S08]  /*2d90*/  HMMA.16816.F32 R72, R4.reuse, R60, R72 ;  /* 0x0000003c0448723c */ /* 0x048ff00000001848 */
[C---:B------:R-:W-:Y:S08]  /*2da0*/  HMMA.16816.F32 R64, R4.reuse, R62, R64 ;  /* 0x0000003e0440723c */ /* 0x040ff00000001840 */
[C---:B----4-:R-:W-:Y:S08]  /*2db0*/  HMMA.16816.F32 R60, R4.reuse, R36, R56 ;  /* 0x00000024043c723c */ /* 0x050ff00000001838 */
[C---:B------:R-:W-:Y:S08]  /*2dc0*/  HMMA.16816.F32 R56, R4.reuse, R38, R52 ;  /* 0x000000260438723c */ /* 0x040ff00000001834 */
[C---:B-----5:R-:W-:Y:S01]  /*2dd0*/  HMMA.16816.F32 R88, R4.reuse, R28, R20 ;  /* 0x0000001c0458723c */ /* 0x060fe20000001814 */
[----:B------:R-:W2:Y:S07]  /*2de0*/  LDSM.16.M88.4 R20, [R219+0x2800] ;  /* 0x00280000db14783b */ /* 0x000eae0000000200 */
[C---:B------:R-:W-:Y:S01]  /*2df0*/  HMMA.16816.F32 R52, R4.reuse, R32, R44 ;  /* 0x000000200434723c */ /* 0x040fe2000000182c */
[----:B------:R-:W-:Y:S07]  /*2e00*/  LDSM.16.M88.4 R44, [R216+0x3800] ;  /* 0x00380000d82c783b */ /* 0x000fee0000000200 */
[C---:B------:R-:W-:Y:S08]  /*2e10*/  HMMA.16816.F32 R32, R4.reuse, R34, R24 ;  /* 0x000000220420723c */ /* 0x040ff00000001818 */
[----:B------:R-:W-:Y:S01]  /*2e20*/  HMMA.16816.F32 R24, R4, R30, R12 ;  /* 0x0000001e0418723c */ /* 0x000fe2000000180c */
[----:B------:R-:W-:Y:S04]  /*2e30*/  LDSM.16.M88.4 R4, [R223+0x4000] ;  /* 0x00400000df04783b */ /* 0x000fe80000000200 */
[----:B------:R-:W3:Y:S03]  /*2e40*/  LDSM.16.M88.4 R28, [R216+0x3000] ;  /* 0x00300000d81c783b */ /* 0x000ee60000000200 */
[C---:B------:R-:W-:Y:S01]  /*2e50*/  HMMA.16816.F32 R8, R16.reuse, R80, R8 ;  /* 0x000000501008723c */ /* 0x040fe20000001808 */
[----:B------:R-:W-:Y:S07]  /*2e60*/  LDSM.16.M88.4 R12, [R224+0x4000] ;  /* 0x00400000e00c783b */ /* 0x000fee0000000200 */
[C---:B------:R-:W-:Y:S08]  /*2e70*/  HMMA.16816.F32 R36, R16.reuse, R82, R40 ;  /* 0x000000521024723c */ /* 0x040ff00000001828 */
[C---:B------:R-:W-:Y:S08]  /*2e80*/  HMMA.16816.F32 R80, R16.reuse, R92, R72 ;  /* 0x0000005c1050723c */ /* 0x040ff00000001848 */
[C---:B-1----:R-:W-:Y:S01]  /*2e90*/  HMMA.16816.F32 R72, R16.reuse, R68, R60 ;  /* 0x000000441048723c */ /* 0x042fe2000000183c */
[----:B------:R-:W1:Y:S07]  /*2ea0*/  LDSM.16.M88.4 R60, [R216+0x4800] ;  /* 0x00480000d83c783b */ /* 0x000e6e0000000200 */
[C---:B------:R-:W-:Y:S08]  /*2eb0*/  HMMA.16816.F32 R84, R16.reuse, R102, R76 ;  /* 0x000000661054723c */ /* 0x040ff0000000184c */
[C---:B------:R-:W-:Y:S01]  /*2ec0*/  HMMA.16816.F32 R68, R16.reuse, R70, R56 ;  /* 0x000000461044723c */ /* 0x040fe20000001838 */
[----:B------:R-:W4:Y:S07]  /*2ed0*/  LDSM.16.M88.4 R56, [R216+0x5000] ;  /* 0x00500000d838783b */ /* 0x000f2e0000000200 */
[C---:B------:R-:W-:Y:S01]  /*2ee0*/  HMMA.16816.F32 R76, R16.reuse, R94, R64 ;  /* 0x0000005e104c723c */ /* 0x040fe20000001840 */
[----:B------:R-:W5:Y:S04]  /*2ef0*/  LDSM.16.M88.4 R64, [R216+0x4000] ;  /* 0x00400000d840783b */ /* 0x000f680000000200 */
[----:B------:R-:W1:Y:S03]  /*2f00*/  LDSM.16.M88.4 R92, [R216+0x5800] ;  /* 0x00580000d85c783b */ /* 0x000e660000000200 */
[C---:B------:R-:W-:Y:S01]  /*2f10*/  HMMA.16816.F32 R40, R16.reuse, R100, R48 ;  /* 0x000000641028723c */ /* 0x040fe20000001830 */
[----:B------:R-:W-:Y:S07]  /*2f20*/  LDSM.16.M88.4 R100, [R243] ;  /* 0x00000000f364783b */ /* 0x000fee0000000200 */
[C---:B------:R-:W-:Y:S08]  /*2f30*/  HMMA.16816.F32 R52, R16.reuse, R96, R52 ;  /* 0x000000601034723c */ /* 0x040ff00000001834 */
[C---:B------:R-:W-:Y:S01]  /*2f40*/  HMMA.16816.F32 R48, R16.reuse, R98, R32 ;  /* 0x000000621030723c */ /* 0x040fe20000001820 */
[----:B------:R-:W1:Y:S07]  /*2f50*/  LDSM.16.M88.4 R96, [R244] ;  /* 0x00000000f460783b */ /* 0x000e6e0000000200 */
[C---:B--2---:R-:W-:Y:S08]  /*2f60*/  HMMA.16816.F32 R88, R16.reuse, R20, R88 ;  /* 0x000000141058723c */ /* 0x044ff00000001858 */
[----:B------:R-:W-:Y:S08]  /*2f70*/  HMMA.16816.F32 R32, R16, R22, R24 ;  /* 0x000000161020723c */ /* 0x000ff00000001818 */
[C---:B---3--:R-:W-:Y:S08]  /*2f80*/  HMMA.16816.F32 R24, R4.reuse, R28, R8 ;  /* 0x0000001c0418723c */ /* 0x048ff00000001808 */
[C---:B------:R-:W-:Y:S01]  /*2f90*/  HMMA.16816.F32 R20, R4.reuse, R30, R36 ;  /* 0x0000001e0414723c */ /* 0x040fe20000001824 */
[----:B------:R-:W-:Y:S04]  /*2fa0*/  LDSM.16.M88.4 R36, [R240] ;  /* 0x00000000f024783b */ /* 0x000fe80000000200 */
[----:B------:R-:W-:Y:S03]  /*2fb0*/  LDSM.16.M88.4 R28, [R222+0x3000] ;  /* 0x00300000de1c783b */ /* 0x000fe60000000200 */
[C---:B------:R-:W-:Y:S08]  /*2fc0*/  HMMA.16816.F32 R8, R4.reuse, R46, R84 ;  /* 0x0000002e0408723c */ /* 0x040ff00000001854 */
[C---:B-1----:R-:W-:Y:S08]  /*2fd0*/  HMMA.16816.F32 R72, R4.reuse, R60, R72 ;  /* 0x0000003c0448723c */ /* 0x042ff00000001848 */
[C---:B------:R-:W-:Y:S08]  /*2fe0*/  HMMA.16816.F32 R84, R4.reuse, R62, R68 ;  /* 0x0000003e0454723c */ /* 0x040ff00000001844 */
[C---:B------:R-:W-:Y:S01]  /*2ff0*/  HMMA.16816.F32 R16, R4.reuse, R44, R40 ;  /* 0x0000002c0410723c */ /* 0x040fe20000001828 */
[----:B------:R-:W1:Y:S07]  /*3000*/  LDSM.16.M88.4 R44, [R241] ;  /* 0x00000000f12c783b */ /* 0x000e6e0000000200 */
[C---:B----4-:R-:W-:Y:S08]  /*3010*/  HMMA.16816.F32 R68, R4.reuse, R56, R52 ;  /* 0x000000380444723c */ /* 0x050ff00000001834 */
[C---:B------:R-:W-:Y:S08]  /*3020*/  HMMA.16816.F32 R60, R4.reuse, R58, R48 ;  /* 0x0000003a043c723c */ /* 0x040ff00000001830 */
[C---:B-----5:R-:W-:Y:S08]  /*3030*/  HMMA.16816.F32 R80, R4.reuse, R64, R80 ;  /* 0x000000400450723c */ /* 0x060ff00000001850 */
[C---:B------:R-:W-:Y:S01]  /*3040*/  HMMA.16816.F32 R76, R4.reuse, R66, R76 ;  /* 0x00000042044c723c */ /* 0x040fe2000000184c */
[----:B------:R-:W-:Y:S07]  /*3050*/  LDSM.16.M88.4 R64, [R222+0x4000] ;  /* 0x00400000de40783b */ /* 0x000fee0000000200 */
[C---:B------:R-:W-:Y:S01]  /*3060*/  HMMA.16816.F32 R56, R4.reuse, R92, R88 ;  /* 0x0000005c0438723c */ /* 0x040fe20000001858 */
[----:B------:R-:W-:Y:S07]  /*3070*/  LDSM.16.M88.4 R88, [R222+0x5000] ;  /* 0x00500000de58783b */ /* 0x000fee0000000200 */
[----:B------:R-:W-:Y:S01]  /*3080*/  HMMA.16816.F32 R52, R4, R94, R32 ;  /* 0x0000005e0434723c */ /* 0x000fe20000001820 */
[----:B------:R-:W2:Y:S07]  /*3090*/  LDSM.16.M88.4 R4, [R226+0x4000] ;  /* 0x00400000e204783b */ /* 0x000eae0000000200 */
[C---:B------:R-:W-:Y:S01]  /*30a0*/  HMMA.16816.F32 R48, R12.reuse, R104, R24 ;  /* 0x000000680c30723c */ /* 0x040fe20000001818 */
[----:B------:R-:W3:Y:S07]  /*30b0*/  LDSM.16.M88.4 R24, [R222+0x3800] ;  /* 0x00380000de18783b */ /* 0x000eee0000000200 */
[C---:B------:R-:W-:Y:S01]  /*30c0*/  HMMA.16816.F32 R40, R12.reuse, R106, R20 ;  /* 0x0000006a0c28723c */ /* 0x040fe20000001814 */
[----:B------:R-:W-:Y:S07]  /*30d0*/  LDSM.16.M88.4 R104, [R219+0x3800] ;  /* 0x00380000db68783b */ /* 0x000fee0000000200 */
[C---:B------:R-:W-:Y:S08]  /*30e0*/  HMMA.16816.F32 R32, R12.reuse, R96, R16 ;  /* 0x000000600c20723c */ /* 0x040ff00000001810 */
[C---:B------:R-:W-:Y:S01]  /*30f0*/  HMMA.16816.F32 R16, R12.reuse, R100, R80 ;  /* 0x000000640c10723c */ /* 0x040fe20000001850 */
[----:B------:R-:W4:Y:S07]  /*3100*/  LDSM.16.M88.4 R80, [R222+0x4800] ;  /* 0x00480000de50783b */ /* 0x000f2e0000000200 */
[C---:B------:R-:W-:Y:S08]  /*3110*/  HMMA.16816.F32 R76, R12.reuse, R102, R76 ;  /* 0x000000660c4c723c */ /* 0x040ff0000000184c */
[C---:B------:R-:W-:Y:S01]  /*3120*/  HMMA.16816.F32 R20, R12.reuse, R98, R8 ;  /* 0x000000620c14723c */ /* 0x040fe20000001808 */
[----:B------:R-:W5:Y:S04]  /*3130*/  LDSM.16.M88.4 R96, [R222+0x5800] ;  /* 0x00580000de60783b */ /* 0x000f680000000200 */
[----:B------:R-:W-:Y:S03]  /*3140*/  LDSM.16.M88.4 R8, [R225+0x4000] ;  /* 0x00400000e108783b */ /* 0x000fe60000000200 */
[C---:B------:R-:W-:Y:S08]  /*3150*/  HMMA.16816.F32 R72, R12.reuse, R108, R72 ;  /* 0x0000006c0c48723c */ /* 0x040ff00000001848 */
[C---:B------:R-:W-:Y:S01]  /*3160*/  HMMA.16816.F32 R84, R12.reuse, R110, R84 ;  /* 0x0000006e0c54723c */ /* 0x040fe20000001854 */
[----:B------:R-:W3:Y:S07]  /*3170*/  LDSM.16.M88.4 R108, [R219+0x3000] ;  /* 0x00300000db6c783b */ /* 0x000eee0000000200 */
[C---:B-1----:R-:W-:Y:S08]  /*3180*/  HMMA.16816.F32 R68, R12.reuse, R44, R68 ;  /* 0x0000002c0c44723c */ /* 0x042ff00000001844 */
[C---:B------:R-:W-:Y:S08]  /*3190*/  HMMA.16816.F32 R60, R12.reuse, R46, R60 ;  /* 0x0000002e0c3c723c */ /* 0x040ff0000000183c */
[C---:B------:R-:W-:Y:S08]  /*31a0*/  HMMA.16816.F32 R56, R12.reuse, R36, R56 ;  /* 0x000000240c38723c */ /* 0x040ff00000001838 */
[----:B------:R-:W-:Y:S08]  /*31b0*/  HMMA.16816.F32 R52, R12, R38, R52 ;  /* 0x000000260c34723c */ /* 0x000ff00000001834 */
[C---:B--2---:R-:W-:Y:S01]  /*31c0*/  HMMA.16816.F32 R12, R4.reuse, R30, R40 ;  /* 0x0000001e040c723c */ /* 0x044fe20000001828 */
[----:B------:R-:W1:Y:S07]  /*31d0*/  LDSM.16.M88.4 R40, [R219+0x4000] ;  /* 0x00400000db28783b */ /* 0x000e6e0000000200 */
[C---:B------:R-:W-:Y:S08]  /*31e0*/  HMMA.16816.F32 R48, R4.reuse, R28, R48 ;  /* 0x0000001c0430723c */ /* 0x040ff00000001830 */
[C---:B---3--:R-:W-:Y:S08]  /*31f0*/  HMMA.16816.F32 R44, R4.reuse, R24, R32 ;  /* 0x00000018042c723c */ /* 0x048ff00000001820 */
[C---:B------:R-:W-:Y:S01]  /*3200*/  HMMA.16816.F32 R32, R4.reuse, R64, R16 ;  /* 0x000000400420723c */ /* 0x040fe20000001810 */
[----:B------:R-:W2:Y:S07]  /*3210*/  LDSM.16.M88.4 R16, [R219+0x4800] ;  /* 0x00480000db10783b */ /* 0x000eae0000000200 */
[C---:B------:R-:W-:Y:S08]  /*3220*/  HMMA.16816.F32 R28, R4.reuse, R66, R76 ;  /* 0x00000042041c723c */ /* 0x040ff0000000184c */
[C---:B------:R-:W-:Y:S08]  /*3230*/  HMMA.16816.F32 R36, R4.reuse, R26, R20 ;  /* 0x0000001a0424723c */ /* 0x040ff00000001814 */
[C---:B----4-:R-:W-:Y:S01]  /*3240*/  HMMA.16816.F32 R24, R4.reuse, R80, R72 ;  /* 0x000000500418723c */ /* 0x050fe20000001848 */
[----:B------:R-:W-:Y:S07]  /*3250*/  LDSM.16.M88.4 R72, [R216+0x6000] ;  /* 0x00600000d848783b */ /* 0x000fee0000000200 */
[C---:B------:R-:W-:Y:S08]  /*3260*/  HMMA.16816.F32 R20, R4.reuse, R82, R84 ;  /* 0x000000520414723c */ /* 0x040ff00000001854 */
[C---:B------:R-:W-:Y:S08]  /*3270*/  HMMA.16816.F32 R84, R4.reuse, R88, R68 ;  /* 0x000000580454723c */ /* 0x040ff00000001844 */
[C---:B-----5:R-:W-:Y:S01]  /*3280*/  HMMA.16816.F32 R100, R4.reuse, R96, R56 ;  /* 0x000000600464723c */ /* 0x060fe20000001838 */
[----:B------:R-:W3:Y:S07]  /*3290*/  LDSM.16.M88.4 R56, [R219+0x5800] ;  /* 0x00580000db38783b */ /* 0x000eee0000000200 */
[C---:B------:R-:W-:Y:S08]  /*32a0*/  HMMA.16816.F32 R80, R4.reuse, R90, R60 ;  /* 0x0000005a0450723c */ /* 0x040ff0000000183c */
[----:B------:R-:W-:Y:S01]  /*32b0*/  HMMA.16816.F32 R96, R4, R98, R52 ;  /* 0x000000620460723c */ /* 0x000fe20000001834 */
[----:B------:R-:W-:Y:S04]  /*32c0*/  LDSM.16.M88.4 R4, [R223+0x8000] ;  /* 0x00800000df04783b */ /* 0x000fe80000000200 */
[----:B------:R-:W-:Y:S03]  /*32d0*/  LDSM.16.M88.4 R52, [R216+0x7000] ;  /* 0x00700000d834783b */ /* 0x000fe60000000200 */
[C---:B------:R-:W-:Y:S08]  /*32e0*/  HMMA.16816.F32 R92, R8.reuse, R108, R48 ;  /* 0x0000006c085c723c */ /* 0x040ff00000001830 */
[C---:B-1----:R-:W-:Y:S01]  /*32f0*/  HMMA.16816.F32 R68, R8.reuse, R42, R28 ;  /* 0x0000002a0844723c */ /* 0x042fe2000000181c */
[----:B------:R-:W1:Y:S07]  /*3300*/  LDSM.16.M88.4 R28, [R216+0x6800] ;  /* 0x00680000d81c783b */ /* 0x000e6e0000000200 */
[C---:B------:R-:W-:Y:S01]  /*3310*/  HMMA.16816.F32 R108, R8.reuse, R110, R12 ;  /* 0x0000006e086c723c */ /* 0x040fe2000000180c */
[----:B------:R-:W4:Y:S07]  /*3320*/  LDSM.16.M88.4 R12, [R219+0x5000] ;  /* 0x00500000db0c783b */ /* 0x000f2e0000000200 */
[C---:B------:R-:W-:Y:S01]  /*3330*/  HMMA.16816.F32 R88, R8.reuse, R104, R44 ;  /* 0x000000680858723c */ /* 0x040fe2000000182c */
[----:B------:R-:W-:Y:S07]  /*3340*/  LDSM.16.M88.4 R44, [R216+0x8000] ;  /* 0x00800000d82c783b */ /* 0x000fee0000000200 */
[C---:B--2---:R-:W-:Y:S01]  /*3350*/  HMMA.16816.F32 R60, R8.reuse, R16, R24 ;  /* 0x00000010083c723c */ /* 0x044fe20000001818 */
[----:B------:R-:W2:Y:S07]  /*3360*/  LDSM.16.M88.4 R24, [R216+0x7800] ;  /* 0x00780000d818783b */ /* 0x000eae0000000200 */
[C---:B------:R-:W-:Y:S08]  /*3370*/  HMMA.16816.F32 R76, R8.reuse, R106, R36 ;  /* 0x0000006a084c723c */ /* 0x040ff00000001824 */
[C---:B------:R-:W-:Y:S08]  /*3380*/  HMMA.16816.F32 R64, R8.reuse, R40, R32 ;  /* 0x000000280840723c */ /* 0x040ff00000001820 */
[C---:B------:R-:W-:Y:S01]  /*3390*/  HMMA.16816.F32 R40, R8.reuse, R18, R20 ;  /* 0x000000120828723c */ /* 0x040fe20000001814 */
[----:B------:R-:W5:Y:S07]  /*33a0*/  LDSM.16.M88.4 R20, [R216+0x8800] ;  /* 0x00880000d814783b */ /* 0x000f6e0000000200 */
[----:B---3--:R-:W-:Y:S08]  /*33b0*/  HMMA.16816.F32 R16, R8, R58, R96 ;  /* 0x0000003a0810723c */ /* 0x008ff00000001860 */
[----:B-1----:R-:W-:Y:S08]  /*33c0*/  HMMA.16816.F32 R96, R4, R28, R88 ;  /* 0x0000001c0460723c */ /* 0x002ff00000001858 */
[C---:B----4-:R-:W-:Y:S08]  /*33d0*/  HMMA.16816.F32 R48, R8.reuse, R12, R84 ;  /* 0x0000000c0830723c */ /* 0x050ff00000001854 */
[----:B------:R-:W-:Y:S01]  /*33e0*/  HMMA.16816.F32 R36, R8, R14, R80 ;  /* 0x0000000e0824723c */ /* 0x000fe20000001850 */
[----:B------:R-:W-:Y:S07]  /*33f0*/  LDSM.16.M88.4 R12, [R224+0x8000] ;  /* 0x00800000e00c783b */ /* 0x000fee0000000200 */
[----:B------:R-:W-:Y:S01]  /*3400*/  HMMA.16816.F32 R88, R4, R30, R76 ;  /* 0x0000001e0458723c */ /* 0x000fe2000000184c */
[----:B------:R-:W1:Y:S04]  /*3410*/  LDSM.16.M88.4 R28, [R239] ;  /* 0x00000000ef1c783b */ /* 0x000e680000000200 */
[----:B------:R-:W-:Y:S03]  /*3420*/  LDSM.16.M88.4 R76, [R235] ;  /* 0x00000000eb4c783b */ /* 0x000fe60000000200 */
[----:B------:R-:W-:Y:S01]  /*3430*/  HMMA.16816.F32 R32, R8, R56, R100 ;  /* 0x000000380820723c */ /* 0x000fe20000001864 */
[----:B------:R-:W-:Y:S07]  /*3440*/  LDSM.16.M88.4 R56, [R222+0x6000] ;  /* 0x00600000de38783b */ /* 0x000fee0000000200 */
[C---:B------:R-:W-:Y:S08]  /*3450*/  HMMA.16816.F32 R104, R4.reuse, R74, R108 ;  /* 0x0000004a0468723c */ /* 0x040ff0000000186c */
[C---:B--2---:R-:W-:Y:S08]  /*3460*/  HMMA.16816.F32 R108, R4.reuse, R24, R60 ;  /* 0x00000018046c723c */ /* 0x044ff0000000183c */
[C---:B------:R-:W-:Y:S01]  /*3470*/  HMMA.16816.F32 R100, R4.reuse, R26, R40 ;  /* 0x0000001a0464723c */ /* 0x040fe20000001828 */
[----:B------:R-:W2:Y:S04]  /*3480*/  LDSM.16.M88.4 R24, [R238] ;  /* 0x00000000ee18783b */ /* 0x000ea80000000200 */
[----:B------:R-:W-:Y:S03]  /*3490*/  LDSM.16.M88.4 R40, [R222+0x7000] ;  /* 0x00700000de28783b */ /* 0x000fe60000000200 */
[C---:B------:R-:W-:Y:S01]  /*34a0*/  HMMA.16816.F32 R8, R4.reuse, R72, R92 ;  /* 0x000000480408723c */ /* 0x040fe2000000185c */
[----:B------:R-:W3:Y:S07]  /*34b0*/  LDSM.16.M88.4 R72, [R237] ;  /* 0x00000000ed48783b */ /* 0x000eee0000000200 */
[C---:B------:R-:W-:Y:S01]  /*34c0*/  HMMA.16816.F32 R112, R4.reuse, R54, R68 ;  /* 0x000000360470723c */ /* 0x040fe20000001844 */
[----:B------:R-:W4:Y:S07]  /*34d0*/  LDSM.16.M88.4 R68, [R236] ;  /* 0x00000000ec44783b */ /* 0x000f2e0000000200 */
[C---:B------:R-:W-:Y:S01]  /*34e0*/  HMMA.16816.F32 R116, R4.reuse, R52, R64 ;  /* 0x000000340474723c */ /* 0x040fe20000001840 */
[----:B------:R-:W2:Y:S07]  /*34f0*/  LDSM.16.M88.4 R64, [R234] ;  /* 0x00000000ea40783b */ /* 0x000eae0000000200 */
[C---:B------:R-:W-:Y:S08]  /*3500*/  HMMA.16816.F32 R92, R4.reuse, R44, R48 ;  /* 0x0000002c045c723c */ /* 0x040ff00000001830 */
[C---:B------:R-:W-:Y:S01]  /*3510*/  HMMA.16816.F32 R84, R4.reuse, R46, R36 ;  /* 0x0000002e0454723c */ /* 0x040fe20000001824 */
[----:B------:R-:W-:Y:S04]  /*3520*/  LDSM.16.M88.4 R44, [R222+0x6800] ;  /* 0x00680000de2c783b */ /* 0x000fe80000000200 */
[----:B------:R-:W-:Y:S03]  /*3530*/  LDSM.16.M88.4 R36, [R222+0x7800] ;  /* 0x00780000de24783b */ /* 0x000fe60000000200 */
[C---:B-----5:R-:W-:Y:S08]  /*3540*/  HMMA.16816.F32 R80, R4.reuse, R20, R32 ;  /* 0x000000140450723c */ /* 0x060ff00000001820 */
[----:B------:R-:W-:Y:S08]  /*3550*/  HMMA.16816.F32 R60, R4, R22, R16 ;  /* 0x00000016043c723c */ /* 0x000ff00000001810 */
[C---:B-1----:R-:W-:Y:S01]  /*3560*/  HMMA.16816.F32 R4, R12.reuse, R28, R8 ;  /* 0x0000001c0c04723c */ /* 0x042fe20000001808 */
[----:B------:R-:W1:Y:S07]  /*3570*/  LDSM.16.M88.4 R8, [R226+0x8000] ;  /* 0x00800000e208783b */ /* 0x000e6e0000000200 */
[C---:B------:R-:W-:Y:S01]  /*3580*/  HMMA.16816.F32 R52, R12.reuse, R30, R104 ;  /* 0x0000001e0c34723c */ /* 0x040fe20000001868 */
[----:B------:R-:W-:Y:S07]  /*3590*/  LDSM.16.M88.4 R104, [R222+0x8800] ;  /* 0x00880000de68783b */ /* 0x000fee0000000200 */
[C---:B--2---:R-:W-:Y:S08]  /*35a0*/  HMMA.16816.F32 R48, R12.reuse, R24, R96 ;  /* 0x000000180c30723c */ /* 0x044ff00000001860 */
[C---:B------:R-:W-:Y:S08]  /*35b0*/  HMMA.16816.F32 R32, R12.reuse, R26, R88 ;  /* 0x0000001a0c20723c */ /* 0x040ff00000001858 */
[C---:B---3--:R-:W-:Y:S01]  /*35c0*/  HMMA.16816.F32 R28, R12.reuse, R72, R116 ;  /* 0x000000480c1c723c */ /* 0x048fe20000001874 */
[----:B------:R-:W2:Y:S07]  /*35d0*/  LDSM.16.M88.4 R116, [R222+0x8000] ;  /* 0x00800000de74783b */ /* 0x000eae0000000200 */
[C---:B------:R-:W-:Y:S01]  /*35e0*/  HMMA.16816.F32 R24, R12.reuse, R74, R112 ;  /* 0x0000004a0c18723c */ /* 0x040fe20000001870 */
[----:B------:R-:W-:Y:S07]  /*35f0*/  LDSM.16.M88.4 R112, [R222+0x9000] ;  /* 0x00900000de70783b */ /* 0x000fee0000000200 */
[C---:B----4-:R-:W-:Y:S01]  /*3600*/  HMMA.16816.F32 R20, R12.reuse, R68, R108 ;  /* 0x000000440c14723c */ /* 0x050fe2000000186c */
[----:B------:R-:W-:Y:S07]  /*3610*/  LDSM.16.M88.4 R108, [R228] ;  /* 0x00000000e46c783b */ /* 0x000fee0000000200 */
[C---:B------:R-:W-:Y:S08]  /*3620*/  HMMA.16816.F32 R16, R12.reuse, R70, R100 ;  /* 0x000000460c10723c */ /* 0x040ff00000001864 */
[C---:B------:R-:W-:Y:S01]  /*3630*/  HMMA.16816.F32 R68, R12.reuse, R76, R92 ;  /* 0x0000004c0c44723c */ /* 0x040fe2000000185c */
[----:B------:R-:W-:Y:S07]  /*3640*/  LDSM.16.M88.4 R92, [R219+0x6000] ;  /* 0x00600000db5c783b */ /* 0x000fee0000000200 */
[C---:B------:R-:W-:Y:S08]  /*3650*/  HMMA.16816.F32 R84, R12.reuse, R78, R84 ;  /* 0x0000004e0c54723c */ /* 0x040ff00000001854 */
[C---:B------:R-:W-:Y:S08]  /*3660*/  HMMA.16816.F32 R100, R12.reuse, R64, R80 ;  /* 0x000000400c64723c */ /* 0x040ff00000001850 */
[----:B------:R-:W-:Y:S01]  /*3670*/  HMMA.16816.F32 R96, R12, R66, R60 ;  /* 0x000000420c60723c */ /* 0x000fe2000000183c */
[----:B------:R-:W-:Y:S07]  /*3680*/  LDSM.16.M88.4 R12, [R223+0xc000] ;  /* 0x00c00000df0c783b */ /* 0x000fee0000000200 */
[C---:B-1----:R-:W-:Y:S01]  /*3690*/  HMMA.16816.F32 R88, R8.reuse, R56, R4 ;  /* 0x000000380858723c */ /* 0x042fe20000001804 */
[----:B------:R-:W-:Y:S07]  /*36a0*/  LDSM.16.M88.4 R4, [R225+0x8000] ;  /* 0x00800000e104783b */ /* 0x000fee0000000200 */
[C---:B------:R-:W-:Y:S08]  /*36b0*/  HMMA.16816.F32 R72, R8.reuse, R40, R28 ;  /* 0x000000280848723c */ /* 0x040ff0000000181c */
[C---:B------:R-:W-:Y:S01]  /*36c0*/  HMMA.16816.F32 R60, R8.reuse, R42, R24 ;  /* 0x0000002a083c723c */ /* 0x040fe20000001818 */
[----:B------:R-:W1:Y:S07]  /*36d0*/  LDSM.16.M88.4 R40, [R219+0x7800] ;  /* 0x00780000db28783b */ /* 0x000e6e0000000200 */
[C---:B------:R-:W-:Y:S01]  /*36e0*/  HMMA.16816.F32 R76, R8.reuse, R46, R32 ;  /* 0x0000002e084c723c */ /* 0x040fe20000001820 */
[----:B------:R-:W3:Y:S07]  /*36f0*/  LDSM.16.M88.4 R32, [R219+0x8800] ;  /* 0x00880000db20783b */ /* 0x000eee0000000200 */
[C---:B------:R-:W-:Y:S01]  /*3700*/  HMMA.16816.F32 R80, R8.reuse, R44, R48 ;  /* 0x0000002c0850723c */ /* 0x040fe20000001830 */
[----:B------:R-:W4:Y:S04]  /*3710*/  LDSM.16.M88.4 R48, [R219+0x6800] ;  /* 0x00680000db30783b */ /* 0x000f280000000200 */
[----:B------:R-:W5:Y:S03]  /*3720*/  LDSM.16.M88.4 R44, [R219+0x7000] ;  /* 0x00700000db2c783b */ /* 0x000f660000000200 */
[C---:B------:R-:W-:Y:S08]  /*3730*/  HMMA.16816.F32 R64, R8.reuse, R58, R52 ;  /* 0x0000003a0840723c */ /* 0x040ff00000001834 */
[C---:B------:R-:W-:Y:S08]  /*3740*/  HMMA.16816.F32 R56, R8.reuse, R36, R20 ;  /* 0x000000240838723c */ /* 0x040ff00000001814 */
[C---:B------:R-:W-:Y:S01]  /*3750*/  HMMA.16816.F32 R28, R8.reuse, R38, R16 ;  /* 0x00000026081c723c */ /* 0x040fe20000001810 */
[----:B------:R-:W3:Y:S07]  /*3760*/  LDSM.16.M88.4 R36, [R219+0x8000] ;  /* 0x00800000db24783b */ /* 0x000eee0000000200 */
[C---:B--2---:R-:W-:Y:S08]  /*3770*/  HMMA.16816.F32 R24, R8.reuse, R116, R68 ;  /* 0x000000740818723c */ /* 0x044ff00000001844 */
[C---:B------:R-:W-:Y:S08]  /*3780*/  HMMA.16816.F32 R20, R8.reuse, R118, R84 ;  /* 0x000000760814723c */ /* 0x040ff00000001854 */
[C---:B------:R-:W-:Y:S01]  /*3790*/  HMMA.16816.F32 R16, R8.reuse, R104, R100 ;  /* 0x000000680810723c */ /* 0x040fe20000001864 */
[----:B------:R-:W2:Y:S07]  /*37a0*/  LDSM.16.M88.4 R100, [R216+0x9000] ;  /* 0x00900000d864783b */ /* 0x000eae0000000200 */
[----:B------:R-:W-:Y:S01]  /*37b0*/  HMMA.16816.F32 R8, R8, R106, R96 ;  /* 0x0000006a0808723c */ /* 0x000fe20000001860 */
[----:B------:R-:W2:Y:S04]  /*37c0*/  LDSM.16.M88.4 R96, [R216+0x9800] ;  /* 0x00980000d860783b */ /* 0x000ea80000000200 */
[----:B------:R-:W2:Y:S03]  /*37d0*/  LDSM.16.M88.4 R104, [R216+0xa000] ;  /* 0x00a00000d868783b */ /* 0x000ea60000000200 */
[C---:B-1----:R-:W-:Y:S08]  /*37e0*/  HMMA.16816.F32 R84, R4.reuse, R40, R56 ;  /* 0x000000280454723c */ /* 0x042ff00000001838 */
[C---:B---3--:R-:W-:Y:S01]  /*37f0*/  HMMA.16816.F32 R56, R4.reuse, R32, R16 ;  /* 0x000000200438723c */ /* 0x048fe20000001810 */
[----:B------:R-:W-:Y:S07]  /*3800*/  LDSM.16.M88.4 R16, [R216+0xb000] ;  /* 0x00b00000d810783b */ /* 0x000fee0000000200 */
[C---:B------:R-:W-:Y:S01]  /*3810*/  HMMA.16816.F32 R32, R4.reuse, R34, R8 ;  /* 0x000000220420723c */ /* 0x040fe20000001808 */
[----:B------:R-:W1:Y:S07]  /*3820*/  LDSM.16.M88.4 R8, [R216+0xa800] ;  /* 0x00a80000d808783b */ /* 0x000e6e0000000200 */
[C---:B------:R-:W-:Y:S08]  /*3830*/  HMMA.16816.F32 R52, R4.reuse, R92, R88 ;  /* 0x0000005c0434723c */ /* 0x040ff00000001858 */
[C---:B----4-:R-:W-:Y:S08]  /*3840*/  HMMA.16816.F32 R68, R4.reuse, R48, R80 ;  /* 0x000000300444723c */ /* 0x050ff00000001850 */
[C---:B------:R-:W-:Y:S08]  /*3850*/  HMMA.16816.F32 R64, R4.reuse, R94, R64 ;  /* 0x0000005e0440723c */ /* 0x040ff00000001840 */
[C---:B------:R-:W-:Y:S08]  /*3860*/  HMMA.16816.F32 R48, R4.reuse, R50, R76 ;  /* 0x000000320430723c */ /* 0x040ff0000000184c */
[C---:B-----5:R-:W-:Y:S08]  /*3870*/  HMMA.16816.F32 R88, R4.reuse, R44, R72 ;  /* 0x0000002c0458723c */ /* 0x060ff00000001848 */
[C---:B------:R-:W-:Y:S01]  /*3880*/  HMMA.16816.F32 R92, R4.reuse, R46, R60 ;  /* 0x0000002e045c723c */ /* 0x040fe2000000183c */
[----:B------:R-:W-:Y:S04]  /*3890*/  LDSM.16.M88.4 R44, [R232] ;  /* 0x00000000e82c783b */ /* 0x000fe80000000200 */
[----:B------:R-:W-:Y:S03]  /*38a0*/  LDSM.16.M88.4 R60, [R231] ;  /* 0x00000000e73c783b */ /* 0x000fe60000000200 */
[C---:B------:R-:W-:Y:S08]  /*38b0*/  HMMA.16816.F32 R76, R4.reuse, R36, R24 ;  /* 0x00000024044c723c */ /* 0x040ff00000001818 */
[C---:B------:R-:W-:Y:S01]  /*38c0*/  HMMA.16816.F32 R72, R4.reuse, R38, R20 ;  /* 0x000000260448723c */ /* 0x040fe20000001814 */
[----:B------:R-:W3:Y:S07]  /*38d0*/  LDSM.16.M88.4 R36, [R216+0xb800] ;  /* 0x00b80000d824783b */ /* 0x000eee0000000200 */
[----:B------:R-:W-:Y:S01]  /*38e0*/  HMMA.16816.F32 R80, R4, R42, R28 ;  /* 0x0000002a0450723c */ /* 0x000fe2000000181c */
[----:B------:R-:W-:Y:S04]  /*38f0*/  LDSM.16.M88.4 R4, [R224+0xc000] ;  /* 0x00c00000e004783b */ /* 0x000fe80000000200 */
[----:B------:R-:W4:Y:S03]  /*3900*/  LDSM.16.M88.4 R28, [R233] ;  /* 0x00000000e91c783b */ /* 0x000f260000000200 */
[C---:B--2---:R-:W-:Y:S08]  /*3910*/  HMMA.16816.F32 R24, R12.reuse, R100, R52 ;  /* 0x000000640c18723c */ /* 0x044ff00000001834 */
[C---:B------:R-:W-:Y:S01]  /*3920*/  HMMA.16816.F32 R20, R12.reuse, R102, R64 ;  /* 0x000000660c14723c */ /* 0x040fe20000001840 */
[----:B------:R-:W2:Y:S07]  /*3930*/  LDSM.16.M88.4 R100, [R230] ;  /* 0x00000000e664783b */ /* 0x000eae0000000200 */
[C---:B------:R-:W-:Y:S08]  /*3940*/  HMMA.16816.F32 R40, R12.reuse, R96, R68 ;  /* 0x000000600c28723c */ /* 0x040ff00000001844 */
[C---:B------:R-:W-:Y:S01]  /*3950*/  HMMA.16816.F32 R48, R12.reuse, R98, R48 ;  /* 0x000000620c30723c */ /* 0x040fe20000001830 */
[----:B------:R-:W-:Y:S07]  /*3960*/  LDSM.16.M88.4 R96, [R222+0xb000] ;  /* 0x00b00000de60783b */ /* 0x000fee0000000200 */
[C---:B------:R-:W-:Y:S01]  /*3970*/  HMMA.16816.F32 R68, R12.reuse, R106, R92 ;  /* 0x0000006a0c44723c */ /* 0x040fe2000000185c */
[----:B------:R-:W5:Y:S07]  /*3980*/  LDSM.16.M88.4 R92, [R229] ;  /* 0x00000000e55c783b */ /* 0x000f6e0000000200 */
[C---:B-1----:R-:W-:Y:S08]  /*3990*/  HMMA.16816.F32 R84, R12.reuse, R8, R84 ;  /* 0x000000080c54723c */ /* 0x042ff00000001854 */
[C---:B------:R-:W-:Y:S01]  /*39a0*/  HMMA.16816.F32 R80, R12.reuse, R10, R80 ;  /* 0x0000000a0c50723c */ /* 0x040fe20000001850 */
[----:B------:R-:W1:Y:S07]  /*39b0*/  LDSM.16.M88.4 R8, [R226+0xc000] ;  /* 0x00c00000e208783b */ /* 0x000e6e0000000200 */
[C---:B------:R-:W-:Y:S01]  /*39c0*/  HMMA.16816.F32 R52, R12.reuse, R104, R88 ;  /* 0x000000680c34723c */ /* 0x040fe20000001858 */
[----:B------:R-:W-:Y:S07]  /*39d0*/  LDSM.16.M88.4 R104, [R222+0xb800] ;  /* 0x00b80000de68783b */ /* 0x000fee0000000200 */
[C---:B------:R-:W-:Y:S08]  /*39e0*/  HMMA.16816.F32 R88, R12.reuse, R16, R76 ;  /* 0x000000100c58723c */ /* 0x040ff0000000184c */
[C---:B------:R-:W-:Y:S08]  /*39f0*/  HMMA.16816.F32 R76, R12.reuse, R18, R72 ;  /* 0x000000120c4c723c */ /* 0x040ff00000001848 */
[C---:B---3--:R-:W-:Y:S08]  /*3a00*/  HMMA.16816.F32 R72, R12.reuse, R36, R56 ;  /* 0x000000240c48723c */ /* 0x048ff00000001838 */
[----:B------:R-:W-:Y:S01]  /*3a10*/  HMMA.16816.F32 R64, R12, R38, R32 ;  /* 0x000000260c40723c */ /* 0x000fe20000001820 */
[----:B------:R-:W3:Y:S04]  /*3a20*/  LDSM.16.M88.4 R36, [R222+0x9800] ;  /* 0x00980000de24783b */ /* 0x000ee80000000200 */
[----:B------:R-:W1:Y:S03]  /*3a30*/  LDSM.16.M88.4 R32, [R222+0xa000] ;  /* 0x00a00000de20783b */ /* 0x000e660000000200 */
[C---:B----4-:R-:W-:Y:S08]  /*3a40*/  HMMA.16816.F32 R56, R4.reuse, R28, R24 ;  /* 0x0000001c0438723c */ /* 0x050ff00000001818 */
[C---:B------:R-:W-:Y:S08]  /*3a50*/  HMMA.16816.F32 R28, R4.reuse, R30, R20 ;  /* 0x0000001e041c723c */ /* 0x040ff00000001814 */
[C---:B------:R-:W-:Y:S08]  /*3a60*/  HMMA.16816.F32 R24, R4.reuse, R44, R40 ;  /* 0x0000002c0418723c */ /* 0x040ff00000001828 */
[C---:B------:R-:W-:Y:S01]  /*3a70*/  HMMA.16816.F32 R20, R4.reuse, R46, R48 ;  /* 0x0000002e0414723c */ /* 0x040fe20000001830 */
[----:B------:R-:W4:Y:S07]  /*3a80*/  LDSM.16.M88.4 R44, [R222+0xa800] ;  /* 0x00a80000de2c783b */ /* 0x000f2e0000000200 */
[C---:B------:R-:W-:Y:S08]  /*3a90*/  HMMA.16816.F32 R16, R4.reuse, R60, R52 ;  /* 0x0000003c0410723c */ /* 0x040ff00000001834 */
[C---:B------:R-:W-:Y:S01]  /*3aa0*/  HMMA.16816.F32 R12, R4.reuse, R62, R68 ;  /* 0x0000003e040c723c */ /* 0x040fe20000001844 */
[----:B------:R-:W-:Y:S07]  /*3ab0*/  LDSM.16.M88.4 R68, [R219+0x9800] ;  /* 0x00980000db44783b */ /* 0x000fee0000000200 */
[C---:B--2---:R-:W-:Y:S08]  /*3ac0*/  HMMA.16816.F32 R40, R4.reuse, R100, R84 ;  /* 0x000000640428723c */ /* 0x044ff00000001854 */
[C---:B------:R-:W-:Y:S01]  /*3ad0*/  HMMA.16816.F32 R52, R4.reuse, R102, R80 ;  /* 0x000000660434723c */ /* 0x040fe20000001850 */
[----:B------:R-:W-:Y:S07]  /*3ae0*/  LDSM.16.M88.4 R100, [R219+0xa800] ;  /* 0x00a80000db64783b */ /* 0x000fee0000000200 */
[C---:B-----5:R-:W-:Y:S08]  /*3af0*/  HMMA.16816.F32 R88, R4.reuse, R92, R88 ;  /* 0x0000005c0458723c */ /* 0x060ff00000001858 */
[C---:B------:R-:W-:Y:S01]  /*3b00*/  HMMA.16816.F32 R84, R4.reuse, R94, R76 ;  /* 0x0000005e0454723c */ /* 0x040fe2000000184c */
[----:B------:R-:W-:Y:S04]  /*3b10*/  LDSM.16.M88.4 R92, [R219+0xa000] ;  /* 0x00a00000db5c783b */ /* 0x000fe80000000200 */
[----:B------:R-:W-:Y:S03]  /*3b20*/  LDSM.16.M88.4 R76, [R219+0x9000] ;  /* 0x00900000db4c783b */ /* 0x000fe60000000200 */
[C---:B------:R-:W-:Y:S08]  /*3b30*/  HMMA.16816.F32 R80, R4.reuse, R108, R72 ;  /* 0x0000006c0450723c */ /* 0x040ff00000001848 */
[----:B------:R-:W-:Y:S01]  /*3b40*/  HMMA.16816.F32 R72, R4, R110, R64 ;  /* 0x0000006e0448723c */ /* 0x000fe20000001840 */
[----:B------:R-:W2:Y:S04]  /*3b50*/  LDSM.16.M88.4 R4, [R225+0xc000] ;  /* 0x00c00000e104783b */ /* 0x000ea80000000200 */
[----:B------:R-:W5:Y:S03]  /*3b60*/  LDSM.16.M88.4 R108, [R219+0xb000] ;  /* 0x00b00000db6c783b */ /* 0x000f660000000200 */
[C---:B-1----:R-:W-:Y:S08]  /*3b70*/  HMMA.16816.F32 R64, R8.reuse, R112, R56 ;  /* 0x000000700840723c */ /* 0x042ff00000001838 */
[----:B------:R-:W-:Y:S01]  /*3b80*/  HMMA.16816.F32 R60, R8, R114, R28 ;  /* 0x00000072083c723c */ /* 0x000fe2000000181c */
[----:B------:R-:W1:Y:S01]  /*3b90*/  LDSM.16.M88.4 R112, [R219+0xb800] ;  /* 0x00b80000db70783b */ /* 0x000e620000000200 */
[----:B------:R-:W-:-:S06]  /*3ba0*/  DEPBAR.LE SB0, 0x0 ;  /* 0x000080000000791a */ /* 0x000fcc0000000000 */
[C---:B---3--:R-:W-:Y:S08]  /*3bb0*/  HMMA.16816.F32 R56, R8.reuse, R36, R24 ;  /* 0x000000240838723c */ /* 0x048ff00000001818 */
        /* <DEDUP_REMOVED lines=8> */
[----:B------:R-:W-:Y:S01]  /*3c40*/  HMMA.16816.F32 R8, R8, R106, R72 ;  /* 0x0000006a0808723c */ /* 0x000fe20000001848 */
[----:B------:R-:W-:-:S05]  /*3c50*/  IMAD.MOV.U32 R105, RZ, RZ, R126 ;  /* 0x000000ffff697224 */ /* 0x000fca00078e007e */
[----:B------:R-:W-:Y:S01]  /*3c60*/  ISETP.GE.AND P0, PT, R105, 0x2, PT ;  /* 0x000000026900780c */ /* 0x000fe20003f06270 */
[----:B------:R-:W-:Y:S01]  /*3c70*/  BSSY B0, `(.L_x_1216) ;  /* 0x0000038000007945 */ /* 0x000fe20003800000 */
        /* <DEDUP_REMOVED lines=10> */
[C---:B-1----:R-:W-:Y:S08]  /*3d20*/  HMMA.16816.F32 R52, R4.reuse, R112, R12 ;  /* 0x000000700434723c */ /* 0x042ff0000000180c */
[----:B------:R-:W-:Y:S01]  /*3d30*/  HMMA.16816.F32 R44, R4, R114, R8 ;  /* 0x00000072042c723c */ /* 0x000fe20000001808 */
[----:B------:R-:W-:Y:S06]  /*3d40*/  BAR.SYNC.DEFER_BLOCKING 0x0 ;  /* 0x0000000000007b1d */ /* 0x000fec0000010000 */
[----:B------:R-:W-:Y:S01]  /*3d50*/  @!UPT UIADD3 URZ, URZ, URZ, URZ ;  /* 0x0000003f3f3ff290 */ /* 0x000fe2000fffe03f */
[----:B------:R-:W-:Y:S11]  /*3d60*/  @!P0 BRA `(.L_x_1217) ;  /* 0x0000028000008947 */ /* 0x000ff60003800000 */
[----:B------:R-:W-:Y:S01]  /*3d70*/  IADD3 R0, R105, -0x2, RZ ;  /* 0xfffffffe69007810 */ /* 0x000fe20007ffe0ff */
[----:B------:R-:W-:Y:S01]  /*3d80*/  IMAD.SHL.U32 R7, R121, 0x40, RZ ;  /* 0x0000004079077824 */ /* 0x000fe200078e00ff */
[----:B------:R-:W-:-:S02]  /*3d90*/  LOP3.LUT P3, RZ, R125, 0x2, RZ, 0xc0, !PT ;  /* 0x000000027dff7812 */ /* 0x000fc4000786c0ff */
[----:B------:R-:W-:Y:S02]  /*3da0*/  SHF.R.S32.HI R2, RZ, 0x1f, R0 ;  /* 0x0000001fff027819 */ /* 0x000fe40000011400 */
[----:B------:R-:W-:-:S03]  /*3db0*/  LOP3.LUT P4, RZ, R125, 0x1, RZ, 0xc0, !PT ;  /* 0x000000017dff7812 */ /* 0x000fc6000788c0ff */
[----:B------:R-:W-:Y:S02]  /*3dc0*/  IMAD R4, R2, c[0x0][0x1e0], RZ ;  /* 0x0000780002047a24 */ /* 0x000fe400078e02ff */
[----:B------:R-:W-:-:S04]  /*3dd0*/  IMAD.WIDE.U32 R2, R0, c[0x0][0x1e0], RZ ;  /* 0x0000780000027a25 */ /* 0x000fc800078e00ff */
[----:B------:R-:W-:Y:S02]  /*3de0*/  IMAD R0, R0, c[0x0][0x1e4], R4 ;  /* 0x0000790000007a24 */ /* 0x000fe400078e0204 */
[----:B------:R-:W-:-:S04]  /*3df0*/  IMAD.WIDE.U32 R4, R2, 0x60, R122 ;  /* 0x0000006002047825 */ /* 0x000fc800078e007a */
[----:B------:R-:W-:Y:S01]  /*3e00*/  IMAD.IADD R0, R3, 0x1, R0 ;  /* 0x0000000103007824 */ /* 0x000fe200078e0200 */
[----:B------:R-:W-:-:S03]  /*3e10*/  LEA R2, P0, R4, c[0x0][0x1c8], 0x1 ;  /* 0x0000720004027a11 */ /* 0x000fc600078008ff */
[----:B------:R-:W-:-:S04]  /*3e20*/  IMAD R0, R0, 0x60, RZ ;  /* 0x0000006000007824 */ /* 0x000fc800078e02ff */
        /* <DEDUP_REMOVED lines=28> */
.L_x_1217:
[----:B------:R-:W-:Y:S05]  /*3ff0*/  BSYNC B0 ;  /* 0x0000000000007941 */ /* 0x000fea0003800000 */
.L_x_1216:
[----:B-1----:R-:W2:Y:S04]  /*4000*/  LDL R2, [R1+0x58] ;  /* 0x0000580001027983 */ /* 0x002ea80000100800 */
[----:B------:R-:W2:Y:S04]  /*4010*/  LDL R0, [R1+0x8c] ;  /* 0x00008c0001007983 */ /* 0x000ea80000100800 */
[----:B------:R-:W3:Y:S01]  /*4020*/  LDL R6, [R1+0x54] ;  /* 0x0000540001067983 */ /* 0x000ee20000100800 */
[----:B------:R-:W-:-:S03]  /*4030*/  IMAD.MOV.U32 R3, RZ, RZ, c[0x0][0x2c4] ;  /* 0x0000b100ff037624 */ /* 0x000fc600078e00ff */
[----:B------:R-:W-:Y:S02]  /*4040*/  STL [R1+0xa4], R223 ;  /* 0x0000a4df01007387 */ /* 0x000fe40000100800 */
[----:B------:R-:W-:Y:S02]  /*4050*/  ISETP.NE.AND P2, PT, R3, 0x1, PT ;  /* 0x000000010300780c */ /* 0x000fe40003f45270 */
[----:B------:R-:W-:Y:S04]  /*4060*/  STL [R1+0xa0], R222 ;  /* 0x0000a0de01007387 */ /* 0x000fe80000100800 */
[----:B------:R-:W-:Y:S04]  /*4070*/  STL [R1+0x9c], R219 ;  /* 0x00009cdb01007387 */ /* 0x000fe80000100800 */
[----:B------:R-:W-:Y:S04]  /*4080*/  STL [R1+0x98], R216 ;  /* 0x000098d801007387 */ /* 0x000fe80000100800 */
[----:B------:R-:W0:Y:S01]  /*4090*/  LDGDEPBAR ;  /* 0x00000000000079af */ /* 0x000e220000000000 */
[----:B--2---:R-:W-:-:S04]  /*40a0*/  IMAD.IADD R0, R0, 0x1, R2 ;  /* 0x0000000100007824 */ /* 0x004fc800078e0202 */
[----:B------:R-:W-:-:S05]  /*40b0*/  @P2 IMAD.HI.U32 R2, R0, c[0x0][0x2c8], RZ ;  /* 0x0000b20000022a27 */ /* 0x000fca00078e00ff */
[----:B------:R-:W-:Y:S02]  /*40c0*/  @P2 SHF.R.U32.HI R0, RZ, c[0x0][0x2cc], R2 ;  /* 0x0000b300ff002a19 */ /* 0x000fe40000011602 */
[----:B------:R-:W-:-:S03]  /*40d0*/  IADD3 R2, R120, c[0x0][0x1d0], RZ ;  /* 0x0000740078027a10 */ /* 0x000fc60007ffe0ff */
[----:B------:R-:W1:Y:S01]  /*40e0*/  SHFL.IDX PT, R5, R0, RZ, 0x1c1f ;  /* 0x001c1fff00057589 */ /* 0x000e6200000e0000 */
[----:B---3--:R-:W-:-:S03]  /*40f0*/  IADD3 R3, -R6, 0x1, R2 ;  /* 0x0000000106037810 */ /* 0x008fc60007ffe102 */
[----:B------:R-:W2:Y:S01]  /*4100*/  SHFL.IDX PT, R0, R0, 0x1, 0x1c1f ;  /* 0x003c1f0000007f89 */ /* 0x000ea200000e0000 */
[----:B------:R-:W-:Y:S02]  /*4110*/  IADD3 R4, R3, -c[0x0][0x168], RZ ;  /* 0x80005a0003047a10 */ /* 0x000fe40007ffe0ff */
[----:B------:R-:W-:-:S03]  /*4120*/  IADD3 R3, -R6, R2, RZ ;  /* 0x0000000206037210 */ /* 0x000fc60007ffe1ff */
[C---:B-1----:R-:W-:Y:S02]  /*4130*/  IMAD.IADD R2, R4.reuse, 0x1, R5 ;  /* 0x0000000104027824 */ /* 0x042fe400078e0205 */
[----:B--2---:R-:W-:-:S03]  /*4140*/  IMAD.IADD R0, R4, 0x1, R0 ;  /* 0x0000000104007824 */ /* 0x004fc600078e0200 */
[----:B------:R-:W-:-:S04]  /*4150*/  IMNMX R2, R3, R2, PT ;  /* 0x0000000203027217 */ /* 0x000fc80003800200 */
[C---:B------:R-:W-:Y:S02]  /*4160*/  ISETP.GT.AND P0, PT, R2.reuse, RZ, PT ;  /* 0x000000ff0200720c */ /* 0x040fe40003f04270 */
[----:B------:R-:W-:Y:S02]  /*4170*/  ISETP.GT.AND P1, PT, R2, 0x1, PT ;  /* 0x000000010200780c */ /* 0x000fe40003f24270 */
[----:B------:R-:W-:Y:S02]  /*4180*/  FSEL R5, R64, -INF , P0 ;  /* 0xff80000040057808 */ /* 0x000fe40000000000 */
[C---:B------:R-:W-:Y:S02]  /*4190*/  ISETP.GT.AND P0, PT, R2.reuse, 0x8, PT ;  /* 0x000000080200780c */ /* 0x040fe40003f04270 */
[----:B------:R-:W-:Y:S02]  /*41a0*/  FSEL R6, R65, -INF , P1 ;  /* 0xff80000041067808 */ /* 0x000fe40000800000 */
[----:B------:R-:W-:-:S02]  /*41b0*/  ISETP.GT.AND P1, PT, R2, 0x9, PT ;  /* 0x000000090200780c */ /* 0x000fc40003f24270 */
[----:B------:R-:W-:Y:S02]  /*41c0*/  FSEL R7, R60, -INF , P0 ;  /* 0xff8000003c077808 */ /* 0x000fe40000000000 */
[C---:B------:R-:W-:Y:S02]  /*41d0*/  ISETP.GT.AND P0, PT, R2.reuse, 0x10, PT ;  /* 0x000000100200780c */ /* 0x040fe40003f04270 */
[----:B------:R-:W-:Y:S02]  /*41e0*/  FSEL R9, R61, -INF , P1 ;  /* 0xff8000003d097808 */ /* 0x000fe40000800000 */
[----:B------:R-:W-:Y:S02]  /*41f0*/  ISETP.GT.AND P1, PT, R2, 0x11, PT ;  /* 0x000000110200780c */ /* 0x000fe40003f24270 */
[----:B------:R-:W-:Y:S02]  /*4200*/  FSEL R10, R56, -INF , P0 ;  /* 0xff800000380a7808 */ /* 0x000fe40000000000 */
[----:B------:R-:W-:-:S02]  /*4210*/  ISETP.GT.AND P0, PT, R2, 0x18, PT ;  /* 0x000000180200780c */ /* 0x000fc40003f04270 */
[----:B------:R-:W-:Y:S02]  /*4220*/  FSEL R13, R57, -INF , P1 ;  /* 0xff800000390d7808 */ /* 0x000fe40000800000 */
        /* <DEDUP_REMOVED lines=11> */
[----:B------:R-:W-:Y:S02]  /*42e0*/  IMNMX R0, R3, R0, PT ;  /* 0x0000000003007217 */ /* 0x000fe40003800200 */
[----:B------:R-:W-:Y:S02]  /*42f0*/  FSEL R77, R33, -INF , P1 ;  /* 0xff800000214d7808 */ /* 0x000fe40000800000 */
[----:B------:R-:W-:Y:S02]  /*4300*/  FMNMX.FTZ R3, R5, R6, !PT ;  /* 0x0000000605037209 */ /* 0x000fe40007810000 */
[----:B------:R-:W-:Y:S02]  /*4310*/  ISETP.GT.AND P1, PT, R2, 0x31, PT ;  /* 0x000000310200780c */ /* 0x000fe40003f24270 */
[----:B------:R-:W-:Y:S02]  /*4320*/  FSEL R99, R28, -INF , P0 ;  /* 0xff8000001c637808 */ /* 0x000fe40000000000 */
[----:B------:R-:W-:-:S02]  /*4330*/  ISETP.GT.AND P0, PT, R2, 0x38, PT ;  /* 0x000000380200780c */ /* 0x000fc40003f04270 */
[----:B------:R-:W-:Y:S02]  /*4340*/  FMNMX.FTZ R3, R7, R3, !PT ;  /* 0x0000000307037209 */ /* 0x000fe40007810000 */
[----:B------:R-:W-:Y:S02]  /*4350*/  FSEL R252, R29, -INF , P1 ;  /* 0xff8000001dfc7808 */ /* 0x000fe40000800000 */
[----:B------:R-:W-:Y:S02]  /*4360*/  ISETP.GT.AND P1, PT, R2, 0x39, PT ;  /* 0x000000390200780c */ /* 0x000fe40003f24270 */
[----:B------:R-:W-:Y:S02]  /*4370*/  FSEL R215, R24, -INF , P0 ;  /* 0xff80000018d77808 */ /* 0x000fe40000000000 */
[----:B------:R-:W-:Y:S02]  /*4380*/  ISETP.GT.AND P0, PT, R2, 0x40, PT ;  /* 0x000000400200780c */ /* 0x000fe40003f04270 */
[----:B------:R-:W-:-:S02]  /*4390*/  FMNMX.FTZ R3, R9, R3, !PT ;  /* 0x0000000309037209 */ /* 0x000fc40007810000 */
[----:B------:R-:W-:Y:S02]  /*43a0*/  FSEL R214, R25, -INF , P1 ;  /* 0xff80000019d67808 */ /* 0x000fe40000800000 */
[----:B------:R-:W-:Y:S02]  /*43b0*/  ISETP.GT.AND P1, PT, R2, 0x41, PT ;  /* 0x000000410200780c */ /* 0x000fe40003f24270 */
[----:B------:R-:W-:Y:S02]  /*43c0*/  FSEL R95, R20, -INF , P0 ;  /* 0xff800000145f7808 */ /* 0x000fe40000000000 */
[----:B------:R-:W-:Y:S02]  /*43d0*/  ISETP.GT.AND P0, PT, R2, 0x48, PT ;  /* 0x000000480200780c */ /* 0x000fe40003f04270 */
[----:B------:R-:W-:Y:S02]  /*43e0*/  FMNMX.FTZ R3, R10, R3, !PT ;  /* 0x000000030a037209 */ /* 0x000fe40007810000 */
[----:B------:R-:W-:-:S02]  /*43f0*/  FSEL R107, R21, -INF , P1 ;  /* 0xff800000156b7808 */ /* 0x000fc40000800000 */
[----:B------:R-:W-:Y:S02]  /*4400*/  ISETP.GT.AND P1, PT, R0, RZ, PT ;  /* 0x000000ff0000720c */ /* 0x000fe40003f24270 */
[----:B------:R-:W-:Y:S02]  /*4410*/  FSEL R106, R36, -INF , P0 ;  /* 0xff800000246a7808 */ /* 0x000fe40000000000 */
[----:B------:R-:W-:Y:S02]  /*4420*/  FMNMX.FTZ R3, R13, R3, !PT ;  /* 0x000000030d037209 */ /* 0x000fe40007810000 */
[----:B------:R-:W-:Y:S02]  /*4430*/  ISETP.GT.AND P0, PT, R0, 0x1, PT ;  /* 0x000000010000780c */ /* 0x000fe40003f04270 */
[----:B------:R-:W-:Y:S02]  /*4440*/  FSEL R8, R66, -INF , P1 ;  /* 0xff80000042087808 */ /* 0x000fe40000800000 */
[----:B------:R-:W-:-:S02]  /*4450*/  FMNMX.FTZ R3, R17, R3, !PT ;  /* 0x0000000311037209 */ /* 0x000fc40007810000 */
[C---:B------:R-:W-:Y:S02]  /*4460*/  ISETP.GT.AND P1, PT, R0.reuse, 0x8, PT ;  /* 0x000000080000780c */ /* 0x040fe40003f24270 */
[----:B------:R-:W-:Y:S02]  /*4470*/  FSEL R12, R67, -INF , P0 ;  /* 0xff800000430c7808 */ /* 0x000fe40000000000 */
[----:B------:R-:W-:Y:S01]  /*4480*/  ISETP.GT.AND P0, PT, R0, 0x9, PT ;  /* 0x000000090000780c */ /* 0x000fe20003f04270 */
[----:B------:R-:W-:Y:S01]  /*4490*/  LDSM.16.MT88.4 R64, [R221+0x6000] ;  /* 0x00600000dd40783b */ /* 0x000fe20000004200 */
[----:B------:R-:W-:Y:S02]  /*44a0*/  FMNMX.FTZ R3, R18, R3, !PT ;  /* 0x0000000312037209 */ /* 0x000fe40007810000 */
[----:B------:R-:W-:Y:S02]  /*44b0*/  FSEL R11, R62, -INF , P1 ;  /* 0xff8000003e0b7808 */ /* 0x000fe40000800000 */
[----:B------:R-:W-:-:S02]  /*44c0*/  FMNMX.FTZ R4, R8, R12, !PT ;  /* 0x0000000c08047209 */ /* 0x000fc40007810000 */
[----:B------:R-:W-:Y:S02]  /*44d0*/  FSEL R14, R63, -INF , P0 ;  /* 0xff8000003f0e7808 */ /* 0x000fe40000000000 */
[----:B------:R-:W-:Y:S01]  /*44e0*/  ISETP.GT.AND P0, PT, R0, 0x11, PT ;  /* 0x000000110000780c */ /* 0x000fe20003f04270 */
[----:B------:R-:W-:Y:S01]  /*44f0*/  LDSM.16.MT88.4 R60, [R220+0x800] ;  /* 0x00080000dc3c783b */ /* 0x000fe20000004200 */
[----:B------:R-:W-:Y:S02]  /*4500*/  FMNMX.FTZ R3, R76, R3, !PT ;  /* 0x000000034c037209 */ /* 0x000fe40007810000 */
[----:B------:R-:W-:Y:S02]  /*4510*/  ISETP.GT.AND P1, PT, R0, 0x10, PT ;  /* 0x000000100000780c */ /* 0x000fe40003f24270 */
[----:B------:R-:W-:Y:S02]  /*4520*/  FMNMX.FTZ R4, R11, R4, !PT ;  /* 0x000000040b047209 */ /* 0x000fe40007810000 */
[----:B------:R-:W-:-:S02]  /*4530*/  FSEL R19, R59, -INF , P0 ;  /* 0xff8000003b137808 */ /* 0x000fc40000000000 */
[----:B------:R-:W-:Y:S02]  /*4540*/  ISETP.GT.AND P0, PT, R0, 0x19, PT ;  /* 0x000000190000780c */ /* 0x000fe40003f04270 */
[----:B------:R-:W-:Y:S02]  /*4550*/  FMNMX.FTZ R3, R79, R3, !PT ;  /* 0x000000034f037209 */ /* 0x000fe40007810000 */
[----:B------:R-:W-:Y:S02]  /*4560*/  FSEL R16, R58, -INF , P1 ;  /* 0xff8000003a107808 */ /* 0x000fe40000800000 */
[----:B------:R-:W-:Y:S01]  /*4570*/  FMNMX.FTZ R4, R14, R4, !PT ;  /* 0x000000040e047209 */ /* 0x000fe20007810000 */
[----:B------:R-:W-:Y:S01]  /*4580*/  LDSM.16.MT88.4 R56, [R217+0x3000] ;  /* 0x00300000d938783b */ /* 0x000fe20000004200 */
[----:B------:R-:W-:Y:S02]  /*4590*/  FSEL R25, R51, -INF , P0 ;  /* 0xff80000033197808 */ /* 0x000fe40000000000 */
[----:B------:R-:W-:-:S02]  /*45a0*/  FMNMX.FTZ R3, R78, R3, !PT ;  /* 0x000000034e037209 */ /* 0x000fc40007810000 */
[C---:B------:R-:W-:Y:S02]  /*45b0*/  ISETP.GT.AND P1, PT, R0.reuse, 0x18, PT ;  /* 0x000000180000780c */ /* 0x040fe40003f24270 */
[----:B------:R-:W-:Y:S02]  /*45c0*/  ISETP.GT.AND P0, PT, R0, 0x20, PT ;  /* 0x000000200000780c */ /* 0x000fe40003f04270 */
[----:B------:R-:W-:Y:S02]  /*45d0*/  FMNMX.FTZ R4, R16, R4, !PT ;  /* 0x0000000410047209 */ /* 0x000fe40007810000 */
[----:B------:R-:W-:Y:S02]  /*45e0*/  FMNMX.FTZ R3, R77, R3, !PT ;  /* 0x000000034d037209 */ /* 0x000fe40007810000 */
[----:B------:R-:W-:Y:S02]  /*45f0*/  FSEL R24, R50, -INF , P1 ;  /* 0xff80000032187808 */ /* 0x000fe40000800000 */
[----:B------:R-:W-:Y:S01]  /*4600*/  FSEL R75, R42, -INF , P0 ;  /* 0xff8000002a4b7808 */ /* 0x000fe20000000000 */
[----:B------:R-:W-:Y:S01]  /*4610*/  LDSM.16.MT88.4 R48, [R221+0x800] ;  /* 0x00080000dd30783b */ /* 0x000fe20000004200 */
[----:B------:R-:W-:-:S02]  /*4620*/  FMNMX.FTZ R4, R19, R4, !PT ;  /* 0x0000000413047209 */ /* 0x000fc40007810000 */
[C---:B------:R-:W-:Y:S02]  /*4630*/  ISETP.GT.AND P0, PT, R2.reuse, 0x50, PT ;  /* 0x000000500200780c */ /* 0x040fe40003f04270 */
[----:B------:R-:W-:Y:S02]  /*4640*/  ISETP.GT.AND P1, PT, R2, 0x49, PT ;  /* 0x000000490200780c */ /* 0x000fe40003f24270 */
[----:B------:R-:W-:Y:S02]  /*4650*/  FMNMX.FTZ R3, R99, R3, !PT ;  /* 0x0000000363037209 */ /* 0x000fe40007810000 */
[----:B------:R-:W-:Y:S02]  /*4660*/  FMNMX.FTZ R4, R24, R4, !PT ;  /* 0x0000000418047209 */ /* 0x000fe40007810000 */
[----:B------:R-:W-:Y:S02]  /*4670*/  FSEL R93, R52, -INF , P0 ;  /* 0xff800000345d7808 */ /* 0x000fe40000000000 */
[----:B------:R-:W-:-:S02]  /*4680*/  ISETP.GT.AND P0, PT, R0, 0x28, PT ;  /* 0x000000280000780c */ /* 0x000fc40003f04270 */
[----:B------:R-:W-:Y:S02]  /*4690*/  FSEL R104, R37, -INF , P1 ;  /* 0xff80000025687808 */ /* 0x000fe40000800000 */
[----:B------:R-:W-:Y:S02]  /*46a0*/  FMNMX.FTZ R3, R252, R3, !PT ;  /* 0x00000003fc037209 */ /* 0x000fe40007810000 */
[----:B------:R-:W-:Y:S02]  /*46b0*/  ISETP.GT.AND P1, PT, R0, 0x21, PT ;  /* 0x000000210000780c */ /* 0x000fe40003f24270 */
[----:B------:R-:W-:Y:S02]  /*46c0*/  FMNMX.FTZ R4, R25, R4, !PT ;  /* 0x0000000419047209 */ /* 0x000fe40007810000 */
[----:B------:R-:W-:Y:S02]  /*46d0*/  FSEL R73, R34, -INF , P0 ;  /* 0xff80000022497808 */ /* 0x000fe40000000000 */
[----:B------:R-:W-:-:S02]  /*46e0*/  ISETP.GT.AND P0, PT, R2, 0x51, PT ;  /* 0x000000510200780c */ /* 0x000fc40003f04270 */
[----:B------:R-:W-:Y:S02]  /*46f0*/  FMNMX.FTZ R3, R215, R3, !PT ;  /* 0x00000003d7037209 */ /* 0x000fe40007810000 */
[----:B------:R-:W-:Y:S02]  /*4700*/  FSEL R74, R43, -INF , P1 ;  /* 0xff8000002b4a7808 */ /* 0x000fe40000800000 */
[----:B------:R-:W-:Y:S01]  /*4710*/  FMNMX.FTZ R4, R75, R4, !PT ;  /* 0x000000044b047209 */ /* 0x000fe20007810000 */
[----:B------:R-:W-:Y:S01]  /*4720*/  LDSM.16.MT88.4 R40, [R221] ;  /* 0x00000000dd28783b */ /* 0x000fe20000004200 */
[----:B------:R-:W-:Y:S02]  /*4730*/  FSEL R92, R53, -INF , P0 ;  /* 0xff800000355c7808 */ /* 0x000fe40000000000 */
[----:B------:R-:W-:Y:S02]  /*4740*/  FMNMX.FTZ R3, R214, R3, !PT ;  /* 0x00000003d6037209 */ /* 0x000fe40007810000 */
[----:B------:R-:W-:-:S02]  /*4750*/  ISETP.GT.AND P1, PT, R0, 0x29, PT ;  /* 0x000000290000780c */ /* 0x000fc40003f24270 */
[----:B------:R-:W-:Y:S02]  /*4760*/  ISETP.GT.AND P0, PT, R0, 0x30, PT ;  /* 0x000000300000780c */ /* 0x000fe40003f04270 */
[----:B------:R-:W-:Y:S02]  /*4770*/  FMNMX.FTZ R4, R74, R4, !PT ;  /* 0x000000044a047209 */ /* 0x000fe40007810000 */
[----:B------:R-:W-:Y:S02]  /*4780*/  FMNMX.FTZ R3, R95, R3, !PT ;  /* 0x000000035f037209 */ /* 0x000fe40007810000 */
[----:B------:R-:W-:Y:S02]  /*4790*/  FSEL R72, R35, -INF , P1 ;  /* 0xff80000023487808 */ /* 0x000fe40000800000 */
[----:B------:R-:W-:Y:S01]  /*47a0*/  FSEL R211, R30, -INF , P0 ;  /* 0xff8000001ed37808 */ /* 0x000fe20000000000 */
[----:B------:R-:W-:Y:S01]  /*47b0*/  LDSM.16.MT88.4 R32, [R218+0x800] ;  /* 0x00080000da20783b */ /* 0x000fe20000004200 */
[----:B------:R-:W-:-:S02]  /*47c0*/  FMNMX.FTZ R4, R73, R4, !PT ;  /* 0x0000000449047209 */ /* 0x000fc40007810000 */
[----:B------:R-:W-:Y:S02]  /*47d0*/  ISETP.GT.AND P0, PT, R2, 0x58, PT ;  /* 0x000000580200780c */ /* 0x000fe40003f04270 */
[----:B------:R-:W-:Y:S02]  /*47e0*/  FMNMX.FTZ R3, R107, R3, !PT ;  /* 0x000000036b037209 */ /* 0x000fe40007810000 */
[----:B------:R-:W-:Y:S02]  /*47f0*/  ISETP.GT.AND P1, PT, R0, 0x31, PT ;  /* 0x000000310000780c */ /* 0x000fe40003f24270 */
[----:B------:R-:W-:Y:S02]  /*4800*/  FMNMX.FTZ R4, R72, R4, !PT ;  /* 0x0000000448047209 */ /* 0x000fe40007810000 */
[----:B------:R-:W-:Y:S02]  /*4810*/  FSEL R223, R44, -INF , P0 ;  /* 0xff8000002cdf7808 */ /* 0x000fe40000000000 */
[----:B------:R-:W-:-:S02]  /*4820*/  ISETP.GT.AND P0, PT, R0, 0x38, PT ;  /* 0x000000380000780c */ /* 0x000fc40003f04270 */
[----:B------:R-:W-:Y:S02]  /*4830*/  FMNMX.FTZ R173, R106, R3, !PT ;  /* 0x000000036aad7209 */ /* 0x000fe40007810000 */
[----:B------:R-:W-:Y:S02]  /*4840*/  FSEL R213, R31, -INF , P1 ;  /* 0xff8000001fd57808 */ /* 0x000fe40000800000 */
[----:B------:R-:W-:Y:S02]  /*4850*/  FMNMX.FTZ R3, R211, R4, !PT ;  /* 0x00000004d3037209 */ /* 0x000fe40007810000 */
[----:B------:R-:W-:Y:S02]  /*4860*/  FSEL R212, R26, -INF , P0 ;  /* 0xff8000001ad47808 */ /* 0x000fe40000000000 */
[----:B------:R-:W-:Y:S02]  /*4870*/  ISETP.GT.AND P1, PT, R0, 0x39, PT ;  /* 0x000000390000780c */ /* 0x000fe40003f24270 */
[----:B------:R-:W-:-:S02]  /*4880*/  ISETP.GT.AND P0, PT, R2, 0x59, PT ;  /* 0x000000590200780c */ /* 0x000fc40003f04270 */
[----:B------:R-:W-:Y:S02]  /*4890*/  FMNMX.FTZ R173, R104, R173, !PT ;  /* 0x000000ad68ad7209 */ /* 0x000fe40007810000 */
[----:B------:R-:W-:Y:S02]  /*48a0*/  FMNMX.FTZ R2, R213, R3, !PT ;  /* 0x00000003d5027209 */ /* 0x000fe40007810000 */
[----:B------:R-:W-:Y:S02]  /*48b0*/  FSEL R210, R27, -INF , P1 ;  /* 0xff8000001bd27808 */ /* 0x000fe40000800000 */
[----:B------:R-:W-:Y:S02]  /*48c0*/  FMNMX.FTZ R173, R93, R173, !PT ;  /* 0x000000ad5dad7209 */ /* 0x000fe40007810000 */
[----:B------:R-:W-:Y:S02]  /*48d0*/  ISETP.GT.AND P1, PT, R0, 0x40, PT ;  /* 0x000000400000780c */ /* 0x000fe40003f24270 */
[----:B------:R-:W-:-:S02]  /*48e0*/  FMNMX.FTZ R2, R212, R2, !PT ;  /* 0x00000002d4027209 */ /* 0x000fc40007810000 */
[----:B------:R-:W-:Y:S02]  /*48f0*/  FSEL R100, R45, -INF , P0 ;  /* 0xff8000002d647808 */ /* 0x000fe40000000000 */
[----:B------:R-:W-:Y:S02]  /*4900*/  FMNMX.FTZ R173, R92, R173, !PT ;  /* 0x000000ad5cad7209 */ /* 0x000fe40007810000 */
[----:B------:R-:W-:Y:S02]  /*4910*/  ISETP.GT.AND P0, PT, R0, 0x41, PT ;  /* 0x000000410000780c */ /* 0x000fe40003f04270 */
[----:B------:R-:W-:Y:S02]  /*4920*/  FSEL R96, R22, -INF , P1 ;  /* 0xff80000016607808 */ /* 0x000fe40000800000 */
[----:B------:R-:W-:Y:S02]  /*4930*/  FMNMX.FTZ R2, R210, R2, !PT ;  /* 0x00000002d2027209 */ /* 0x000fe40007810000 */
[----:B------:R-:W-:-:S02]  /*4940*/  FMNMX.FTZ R173, R223, R173, !PT ;  /* 0x000000addfad7209 */ /* 0x000fc40007810000 */
[----:B------:R-:W-:Y:S02]  /*4950*/  FSEL R111, R23, -INF , P0 ;  /* 0xff800000176f7808 */ /* 0x000fe40000000000 */
[----:B------:R-:W-:Y:S02]  /*4960*/  ISETP.GT.AND P1, PT, R0, 0x48, PT ;  /* 0x000000480000780c */ /* 0x000fe40003f24270 */
[----:B------:R-:W-:Y:S02]  /*4970*/  FMNMX.FTZ R2, R96, R2, !PT ;  /* 0x0000000260027209 */ /* 0x000fe40007810000 */
[----:B------:R-:W-:Y:S02]  /*4980*/  FMNMX.FTZ R173, R100, R173, !PT ;  /* 0x000000ad64ad7209 */ /* 0x000fe40007810000 */
[----:B------:R-:W-:Y:S02]  /*4990*/  ISETP.GT.AND P0, PT, R0, 0x49, PT ;  /* 0x000000490000780c */ /* 0x000fe40003f04270 */
[----:B------:R-:W-:Y:S01]  /*49a0*/  FSEL R216, R38, -INF , P1 ;  /* 0xff80000026d87808 */ /* 0x000fe20000800000 */
[----:B------:R-:W1:Y:S01]  /*49b0*/  SHFL.BFLY PT, R3, R173, 0x2, 0x1f ;  /* 0x0c401f00ad037f89 */ /* 0x000e6200000e0000 */
[----:B------:R-:W-:-:S02]  /*49c0*/  FMNMX.FTZ R2, R111, R2, !PT ;  /* 0x000000026f027209 */ /* 0x000fc40007810000 */
[----:B------:R-:W-:Y:S02]  /*49d0*/  FSEL R109, R39, -INF , P0 ;  /* 0xff800000276d7808 */ /* 0x000fe40000000000 */
[----:B------:R-:W-:Y:S01]  /*49e0*/  ISETP.GT.AND P1, PT, R0, 0x50, PT ;  /* 0x000000500000780c */ /* 0x000fe20003f24270 */
[----:B------:R-:W-:Y:S01]  /*49f0*/  LDSM.16.MT88.4 R36, [R217+0x800] ;  /* 0x00080000d924783b */ /* 0x000fe20000004200 */
[----:B------:R-:W-:Y:S02]  /*4a00*/  FMNMX.FTZ R2, R216, R2, !PT ;  /* 0x00000002d8027209 */ /* 0x000fe40007810000 */
[----:B------:R-:W-:Y:S02]  /*4a10*/  ISETP.GT.AND P0, PT, R0, 0x51, PT ;  /* 0x000000510000780c */ /* 0x000fe40003f04270 */
[----:B------:R-:W-:Y:S02]  /*4a20*/  FSEL R103, R54, -INF , P1 ;  /* 0xff80000036677808 */ /* 0x000fe40000800000 */
[----:B------:R-:W-:-:S02]  /*4a30*/  FMNMX.FTZ R2, R109, R2, !PT ;  /* 0x000000026d027209 */ /* 0x000fc40007810000 */
[----:B------:R-:W-:Y:S02]  /*4a40*/  FSEL R108, R55, -INF , P0 ;  /* 0xff800000376c7808 */ /* 0x000fe40000000000 */
[C---:B------:R-:W-:Y:S01]  /*4a50*/  ISETP.GT.AND P1, PT, R0.reuse, 0x58, PT ;  /* 0x000000580000780c */ /* 0x040fe20003f24270 */
[----:B------:R-:W-:Y:S01]  /*4a60*/  LDSM.16.MT88.4 R52, [R218+0x3800] ;  /* 0x00380000da34783b */ /* 0x000fe20000004200 */
[----:B------:R-:W-:Y:S02]  /*4a70*/  FMNMX.FTZ R2, R103, R2, !PT ;  /* 0x0000000267027209 */ /* 0x000fe40007810000 */
[----:B------:R-:W-:Y:S02]  /*4a80*/  ISETP.GT.AND P0, PT, R0, 0x59, PT ;  /* 0x000000590000780c */ /* 0x000fe40003f04270 */
[----:B------:R-:W-:Y:S02]  /*4a90*/  FSEL R97, R46, -INF , P1 ;  /* 0xff8000002e617808 */ /* 0x000fe40000800000 */
[----:B------:R-:W-:-:S02]  /*4aa0*/  FMNMX.FTZ R0, R108, R2, !PT ;  /* 0x000000026c007209 */ /* 0x000fc40007810000 */
[----:B------:R-:W-:Y:S02]  /*4ab0*/  FSEL R98, R47, -INF , P0 ;  /* 0xff8000002f627808 */ /* 0x000fe40000000000 */
[----:B------:R-:W-:Y:S01]  /*4ac0*/  FMNMX.FTZ R0, R97, R0, !PT ;  /* 0x0000000061007209 */ /* 0x000fe20007810000 */
[----:B------:R-:W-:Y:S01]  /*4ad0*/  LDSM.16.MT88.4 R44, [R220] ;  /* 0x00000000dc2c783b */ /* 0x000fe20000004200 */
[----:B-1----:R-:W-:Y:S02]  /*4ae0*/  FMNMX.FTZ R173, R173, R3, !PT ;  /* 0x00000003adad7209 */ /* 0x002fe40007810000 */
        /* <DEDUP_REMOVED lines=17> */
[----:B-1----:R-:W-:-:S05]  /*4c00*/  FMUL.FTZ R0, R172, c[0x0][0x2d0] ;  /* 0x0000b400ac007a20 */ /* 0x002fca0000410000 */
[----:B------:R-:W-:Y:S01]  /*4c10*/  FSEL R0, R0, RZ, P0 ;  /* 0x000000ff00007208 */ /* 0x000fe20000000000 */
[----:B--2---:R-:W-:Y:S02]  /*4c20*/  FFMA.FTZ R3, R7, c[0x0][0x2d0], -R2 ;  /* 0x0000b40007037a23 */ /* 0x004fe40000010802 */
[----:B------:R-:W1:Y:S01]  /*4c30*/  LDSM.16.MT88.4 R4, [R217] ;  /* 0x00000000d904783b */ /* 0x000e620000004200 */
[----:B---3--:R-:W-:Y:S01]  /*4c40*/  FADD.FTZ R123, R71, R70 ;  /* 0x00000046477b7221 */ /* 0x008fe20000010000 */
[----:B------:R2:W3:Y:S02]  /*4c50*/  MUFU.EX2 R207, R3 ;  /* 0x0000000300cf7308 */ /* 0x0004e40000000800 */
[----:B--2---:R-:W-:Y:S01]  /*4c60*/  FFMA.FTZ R3, R10, c[0x0][0x2d0], -R2 ;  /* 0x0000b4000a037a23 */ /* 0x004fe20000010802 */
[----:B---3--:R-:W-:-:S05]  /*4c70*/  F2FP.PACK_AB R10, R206, R207 ;  /* 0x000000cfce0a723e */ /* 0x008fca00000000ff */
[----:B------:R2:W-:Y:S02]  /*4c80*/  MUFU.EX2 R209, R3 ;  /* 0x0000000300d17308 */ /* 0x0005e40000000800 */
[----:B--2---:R-:W-:-:S06]  /*4c90*/  FFMA.FTZ R3, R13, c[0x0][0x2d0], -R2 ;  /* 0x0000b4000d037a23 */ /* 0x004fcc0000010802 */
[----:B------:R2:W-:Y:S02]  /*4ca0*/  MUFU.EX2 R208, R3 ;  /* 0x0000000300d07308 */ /* 0x0005e40000000800 */
[----:B--2---:R-:W-:Y:S01]  /*4cb0*/  FFMA.FTZ R3, R8, c[0x0][0x2d0], -R0 ;  /* 0x0000b40008037a23 */ /* 0x004fe20000010800 */
[----:B------:R-:W-:-:S05]  /*4cc0*/  F2FP.PACK_AB R8, R70, R71 ;  /* 0x000000474608723e */ /* 0x000fca00000000ff */
[----:B------:R2:W-:Y:S02]  /*4cd0*/  MUFU.EX2 R69, R3 ;  /* 0x0000000300457308 */ /* 0x0005e40000000800 */
[----:B--2---:R-:W-:-:S06]  /*4ce0*/  FFMA.FTZ R3, R12, c[0x0][0x2d0], -R0 ;  /* 0x0000b4000c037a23 */ /* 0x004fcc0000010800 */
[----:B------:R2:W3:Y:S02]  /*4cf0*/  MUFU.EX2 R68, R3 ;  /* 0x0000000300447308 */ /* 0x0004e40000000800 */
[----:B--2---:R-:W-:Y:S01]  /*4d00*/  FFMA.FTZ R3, R11, c[0x0][0x2d0], -R0 ;  /* 0x0000b4000b037a23 */ /* 0x004fe20000010800 */
[----:B---3--:R-:W-:Y:S01]  /*4d10*/  F2FP.PACK_AB R9, R68, R69 ;  /* 0x000000454409723e */ /* 0x008fe200000000ff */
[----:B------:R-:W-:Y:S01]  /*4d20*/  FADD.FTZ R122, R69, R68 ;  /* 0x00000044457a7221 */ /* 0x000fe20000010000 */
[----:B------:R-:W-:-:S03]  /*4d30*/  MOV R68, R93 ;  /* 0x0000005d00447202 */ /* 0x000fc60000000f00 */
[----:B------:R2:W-:Y:S01]  /*4d40*/  MUFU.EX2 R174, R3 ;  /* 0x0000000300ae7308 */ /* 0x0005e20000000800 */
[----:B------:R-:W-:Y:S02]  /*4d50*/  IMAD.MOV.U32 R69, RZ, RZ, R92 ;  /* 0x000000ffff457224 */ /* 0x000fe400078e005c */
[----:B--2---:R-:W-:Y:S02]  /*4d60*/  FFMA.FTZ R3, R14, c[0x0][0x2d0], -R0 ;  /* 0x0000b4000e037a23 */ /* 0x004fe40000010800 */
[----:B------:R-:W2:Y:S03]  /*4d70*/  LDSM.16.MT88.4 R12, [R218] ;  /* 0x00000000da0c783b */ /* 0x000ea60000004200 */
[----:B------:R3:W4:Y:S02]  /*4d80*/  MUFU.EX2 R204, R3 ;  /* 0x0000000300cc7308 */ /* 0x0007240000000800 */
[----:B---3--:R-:W-:Y:S01]  /*4d90*/  FFMA.FTZ R3, R17, c[0x0][0x2d0], -R2 ;  /* 0x0000b40011037a23 */ /* 0x008fe20000010802 */
[----:B----4-:R-:W-:-:S05]  /*4da0*/  F2FP.PACK_AB R11, R204, R174 ;  /* 0x000000aecc0b723e */ /* 0x010fca00000000ff */
[----:B------:R3:W-:Y:S02]  /*4db0*/  MUFU.EX2 R110, R3 ;  /* 0x00000003006e7308 */ /* 0x0007e40000000800 */
[C---:B-1----:R-:W-:Y:S07]  /*4dc0*/  HMMA.16816.F32 R28, R8.reuse, R4, RZ ;  /* 0x00000004081c723c */ /* 0x042fee00000018ff */
[----:B------:R-:W-:Y:S01]  /*4dd0*/  F2FP.PACK_AB R4, R208, R209 ;  /* 0x000000d1d004723e */ /* 0x000fe200000000ff */
[----:B------:R-:W-:Y:S01]  /*4de0*/  HMMA.16816.F32 R20, R8, R6, RZ ;  /* 0x000000060814723c */ /* 0x000fe200000018ff */
[----:B---3--:R-:W-:-:S04]  /*4df0*/  FFMA.FTZ R3, R18, c[0x0][0x2d0], -R2 ;  /* 0x0000b40012037a23 */ /* 0x008fc80000010802 */
[----:B------:R1:W3:Y:S02]  /*4e00*/  MUFU.EX2 R101, R3 ;  /* 0x0000000300657308 */ /* 0x0002e40000000800 */
[----:B-1----:R-:W-:Y:S01]  /*4e10*/  FFMA.FTZ R3, R16, c[0x0][0x2d0], -R0 ;  /* 0x0000b40010037a23 */ /* 0x002fe20000010800 */
[----:B---3--:R-:W-:-:S05]  /*4e20*/  F2FP.PACK_AB R6, R101, R110 ;  /* 0x0000006e6506723e */ /* 0x008fca00000000ff */
[----:B------:R1:W-:Y:S02]  /*4e30*/  MUFU.EX2 R205, R3 ;  /* 0x0000000300cd7308 */ /* 0x0003e40000000800 */
[--C-:B-1----:R-:W-:Y:S02]  /*4e40*/  FFMA.FTZ R3, R19, c[0x0][0x2d0], -R0.reuse ;  /* 0x0000b40013037a23 */ /* 0x102fe40000010800 */
[C---:B--2---:R-:W-:Y:S04]  /*4e50*/  HMMA.16816.F32 R16, R8.reuse, R12, RZ ;  /* 0x0000000c0810723c */ /* 0x044fe800000018ff */
[----:B------:R1:W2:Y:S04]  /*4e60*/  MUFU.EX2 R175, R3 ;  /* 0x0000000300af7308 */ /* 0x0002a80000000800 */
[----:B------:R-:W-:Y:S01]  /*4e70*/  HMMA.16816.F32 R12, R8, R14, RZ ;  /* 0x0000000e080c723c */ /* 0x000fe200000018ff */
[----:B-1----:R-:W-:Y:S01]  /*4e80*/  FFMA.FTZ R3, R24, c[0x0][0x2d0], -R0 ;  /* 0x0000b40018037a23 */ /* 0x002fe20000010800 */
[----:B--2---:R-:W-:-:S03]  /*4e90*/  F2FP.PACK_AB R5, R175, R205 ;  /* 0x000000cdaf05723e */ /* 0x004fc600000000ff */
[----:B------:R1:W2:Y:S02]  /*4ea0*/  MUFU.EX2 R94, R3 ;  /* 0x00000003005e7308 */ /* 0x0002a40000000800 */
[----:B-1----:R-:W-:Y:S02]  /*4eb0*/  FFMA.FTZ R3, R25, c[0x0][0x2d0], -R0 ;  /* 0x0000b40019037a23 */ /* 0x002fe40000010800 */
[----:B------:R-:W-:Y:S01]  /*4ec0*/  HMMA.16816.F32 R24, R8, R40, RZ ;  /* 0x000000280818723c */ /* 0x000fe200000018ff */
[----:B--2---:R-:W-:-:S03]  /*4ed0*/  IMAD.MOV.U32 R70, RZ, RZ, R94 ;  /* 0x000000ffff467224 */ /* 0x004fc600078e005e */
[----:B------:R-:W1:Y:S02]  /*4ee0*/  MUFU.EX2 R102, R3 ;  /* 0x0000000300667308 */ /* 0x000e640000000800 */
[----:B-1----:R-:W-:Y:S01]  /*4ef0*/  F2FP.PACK_AB R7, R102, R94 ;  /* 0x0000005e6607723e */ /* 0x002fe200000000ff */
[----:B------:R-:W-:-:S05]  /*4f00*/  FFMA.FTZ R3, R76, c[0x0][0x2d0], -R2 ;  /* 0x0000b4004c037a23 */ /* 0x000fca0000010802 */
[----:B------:R1:W-:Y:S01]  /*4f10*/  MUFU.EX2 R121, R3 ;  /* 0x0000000300797308 */ /* 0x0003e20000000800 */
[C---:B------:R-:W-:Y:S08]  /*4f20*/  HMMA.16816.F32 R200, R4.reuse, R32, R16 ;  /* 0x0000002004c8723c */ /* 0x040ff00000001810 */
[----:B------:R-:W-:Y:S01]  /*4f30*/  HMMA.16816.F32 R88, R4, R36, R28 ;  /* 0x000000240458723c */ /* 0x000fe2000000181c */
[----:B------:R-:W2:Y:S01]  /*4f40*/  LDSM.16.MT88.4 R28, [R218+0x3000] ;  /* 0x00300000da1c783b */ /* 0x000ea20000004200 */
[----:B-1----:R-:W-:-:S06]  /*4f50*/  FFMA.FTZ R3, R79, c[0x0][0x2d0], -R2 ;  /* 0x0000b4004f037a23 */ /* 0x002fcc0000010802 */
[----:B------:R-:W-:Y:S01]  /*4f60*/  HMMA.16816.F32 R16, R8, R42, RZ ;  /* 0x0000002a0810723c */ /* 0x000fe200000018ff */
[----:B------:R-:W-:Y:S07]  /*4f70*/  LDSM.16.MT88.4 R40, [R221+0x3000] ;  /* 0x00300000dd28783b */ /* 0x000fee0000004200 */
[----:B------:R-:W-:Y:S01]  /*4f80*/  HMMA.16816.F32 R196, R4, R34, R12 ;  /* 0x0000002204c4723c */ /* 0x000fe2000000180c */
[----:B------:R-:W1:Y:S07]  /*4f90*/  LDSM.16.MT88.4 R32, [R217+0x3800] ;  /* 0x00380000d920783b */ /* 0x000e6e0000004200 */
[----:B------:R-:W-:Y:S08]  /*4fa0*/  HMMA.16816.F32 R12, R8, R44, RZ ;  /* 0x0000002c080c723c */ /* 0x000ff000000018ff */
[C---:B------:R-:W-:Y:S01]  /*4fb0*/  HMMA.16816.F32 R84, R4.reuse, R38, R20 ;  /* 0x000000260454723c */ /* 0x040fe20000001814 */
[----:B------:R-:W-:Y:S07]  /*4fc0*/  LDSM.16.MT88.4 R36, [R217+0x6000] ;  /* 0x00600000d924783b */ /* 0x000fee0000004200 */
[C---:B------:R-:W-:Y:S08]  /*4fd0*/  HMMA.16816.F32 R80, R4.reuse, R48, R24 ;  /* 0x000000300450723c */ /* 0x040ff00000001818 */
[----:B------:R-:W-:Y:S01]  /*4fe0*/  HMMA.16816.F32 R188, R4, R50, R16 ;  /* 0x0000003204bc723c */ /* 0x000fe20000001810 */
[----:B------:R-:W-:Y:S07]  /*4ff0*/  LDSM.16.MT88.4 R48, [R221+0x3800] ;  /* 0x00380000dd30783b */ /* 0x000fee0000004200 */
[C---:B------:R-:W-:Y:S01]  /*5000*/  HMMA.16816.F32 R24, R8.reuse, R46, RZ ;  /* 0x0000002e0818723c */ /* 0x040fe200000018ff */
[----:B------:R-:W3:Y:S07]  /*5010*/  LDSM.16.MT88.4 R44, [R220+0x3000] ;  /* 0x00300000dc2c783b */ /* 0x000eee0000004200 */
[C---:B------:R-:W-:Y:S08]  /*5020*/  HMMA.16816.F32 R20, R8.reuse, R56, RZ ;  /* 0x000000380814723c */ /* 0x040ff000000018ff */
[----:B------:R-:W-:Y:S01]  /*5030*/  HMMA.16816.F32 R16, R8, R58, RZ ;  /* 0x0000003a0810723c */ /* 0x000fe200000018ff */
[----:B------:R-:W-:Y:S07]  /*5040*/  LDSM.16.MT88.4 R56, [R218+0x6000] ;  /* 0x00600000da38783b */ /* 0x000fee0000004200 */
[----:B------:R-:W-:Y:S08]  /*5050*/  HMMA.16816.F32 R192, R4, R60, R12 ;  /* 0x0000003c04c0723c */ /* 0x000ff0000000180c */
[----:B--2---:R-:W-:Y:S08]  /*5060*/  HMMA.16816.F32 R12, R8, R28, RZ ;  /* 0x0000001c080c723c */ /* 0x004ff000000018ff */
[C---:B-1----:R-:W-:Y:S08]  /*5070*/  HMMA.16816.F32 R180, R4.reuse, R32, R20 ;  /* 0x0000002004b4723c */ /* 0x042ff00000001814 */
[----:B------:R-:W-:Y:S01]  /*5080*/  HMMA.16816.F32 R168, R4, R34, R16 ;  /* 0x0000002204a8723c */ /* 0x000fe20000001810 */
[----:B------:R-:W1:Y:S07]  /*5090*/  LDSM.16.MT88.4 R32, [R220+0x3800] ;  /* 0x00380000dc20783b */ /* 0x000e6e0000004200 */
[----:B------:R-:W-:Y:S08]  /*50a0*/  HMMA.16816.F32 R28, R8, R30, RZ ;  /* 0x0000001e081c723c */ /* 0x000ff000000018ff */
[----:B------:R-:W-:Y:S01]  /*50b0*/  HMMA.16816.F32 R184, R4, R62, R24 ;  /* 0x0000003e04b8723c */ /* 0x000fe20000001818 */
[----:B------:R-:W2:Y:S07]  /*50c0*/  LDSM.16.MT88.4 R60, [R217+0x6800] ;  /* 0x00680000d93c783b */ /* 0x000eae0000004200 */
[----:B------:R-:W-:Y:S08]  /*50d0*/  HMMA.16816.F32 R24, R8, R40, RZ ;  /* 0x000000280818723c */ /* 0x000ff000000018ff */
[----:B------:R-:W-:Y:S08]  /*50e0*/  HMMA.16816.F32 R164, R4, R52, R12 ;  /* 0x0000003404a4723c */ /* 0x000ff0000000180c */
[C---:B---3--:R-:W-:Y:S08]  /*50f0*/  HMMA.16816.F32 R16, R8.reuse, R44, RZ ;  /* 0x0000002c0810723c */ /* 0x048ff000000018ff */
[C---:B------:R-:W-:Y:S01]  /*5100*/  HMMA.16816.F32 R12, R8.reuse, R46, RZ ;  /* 0x0000002e080c723c */ /* 0x040fe200000018ff */
[----:B------:R-:W-:Y:S07]  /*5110*/  LDSM.16.MT88.4 R44, [R220+0x6000] ;  /* 0x00600000dc2c783b */ /* 0x000fee0000004200 */
[----:B------:R-:W-:Y:S01]  /*5120*/  HMMA.16816.F32 R20, R8, R42, RZ ;  /* 0x0000002a0814723c */ /* 0x000fe200000018ff */
[----:B------:R-:W-:Y:S07]  /*5130*/  LDSM.16.MT88.4 R40, [R218+0x6800] ;  /* 0x00680000da28783b */ /* 0x000fee0000004200 */
[----:B------:R-:W-:Y:S01]  /*5140*/  HMMA.16816.F32 R156, R4, R54, R28 ;  /* 0x00000036049c723c */ /* 0x000fe2000000181c */
[----:B------:R-:W3:Y:S07]  /*5150*/  LDSM.16.MT88.4 R52, [R221+0x6800] ;  /* 0x00680000dd34783b */ /* 0x000eee0000004200 */
[----:B------:R-:W-:Y:S08]  /*5160*/  HMMA.16816.F32 R28, R8, R36, RZ ;  /* 0x00000024081c723c */ /* 0x000ff000000018ff */
[----:B------:R-:W-:Y:S08]  /*5170*/  HMMA.16816.F32 R160, R4, R48, R24 ;  /* 0x0000003004a0723c */ /* 0x000ff00000001818 */
[----:B------:R-:W-:Y:S01]  /*5180*/  HMMA.16816.F32 R24, R8, R38, RZ ;  /* 0x000000260818723c */ /* 0x000fe200000018ff */
[----:B------:R-:W-:Y:S07]  /*5190*/  LDSM.16.MT88.4 R36, [R218+0x9000] ;  /* 0x00900000da24783b */ /* 0x000fee0000004200 */
[C---:B-1----:R-:W-:Y:S08]  /*51a0*/  HMMA.16816.F32 R152, R4.reuse, R32, R16 ;  /* 0x000000200498723c */ /* 0x042ff00000001810 */
[C---:B------:R-:W-:Y:S01]  /*51b0*/  HMMA.16816.F32 R144, R4.reuse, R34, R12 ;  /* 0x000000220490723c */ /* 0x040fe2000000180c */
[----:B------:R-:W1:Y:S07]  /*51c0*/  LDSM.16.MT88.4 R32, [R220+0x6800] ;  /* 0x00680000dc20783b */ /* 0x000e6e0000004200 */
[----:B------:R-:W-:Y:S08]  /*51d0*/  HMMA.16816.F32 R148, R4, R50, R20 ;  /* 0x000000320494723c */ /* 0x000ff00000001814 */
[C---:B------:R-:W-:Y:S08]  /*51e0*/  HMMA.16816.F32 R16, R8.reuse, R58, RZ ;  /* 0x0000003a0810723c */ /* 0x040ff000000018ff */
[C---:B------:R-:W-:Y:S07]  /*51f0*/  HMMA.16816.F32 R12, R8.reuse, R64, RZ ;  /* 0x00000040080c723c */ /* 0x040fee00000018ff */
[----:B------:R-:W-:Y:S01]  /*5200*/  MOV R65, R99 ;  /* 0x0000006300417202 */ /* 0x000fe20000000f00 */
[----:B------:R-:W-:Y:S08]  /*5210*/  HMMA.16816.F32 R20, R8, R56, RZ ;  /* 0x000000380814723c */ /* 0x000ff000000018ff */
[C---:B--2---:R-:W-:Y:S01]  /*5220*/  HMMA.16816.F32 R56, R4.reuse, R60, R28 ;  /* 0x0000003c0438723c */ /* 0x044fe2000000181c */
[----:B------:R-:W2:Y:S06]  /*5230*/  LDSM.16.MT88.4 R28, [R217+0x9000] ;  /* 0x00900000d91c783b */ /* 0x000eac0000004200 */
[----:B------:R-:W-:Y:S01]  /*5240*/  IMAD.MOV.U32 R61, RZ, RZ, R98 ;  /* 0x000000ffff3d7224 */ /* 0x000fe200078e0062 */
[C---:B------:R-:W-:Y:S01]  /*5250*/  HMMA.16816.F32 R140, R4.reuse, R62, R24 ;  /* 0x0000003e048c723c */ /* 0x040fe20000001818 */
[----:B------:R-:W-:Y:S01]  /*5260*/  IMAD.MOV.U32 R60, RZ, RZ, R97 ;  /* 0x000000ffff3c7224 */ /* 0x000fe200078e0061 */
[----:B------:R-:W4:Y:S01]  /*5270*/  LDSM.16.MT88.4 R24, [R217+0x9800] ;  /* 0x00980000d918783b */ /* 0x000f220000004200 */
[----:B------:R1:W1:Y:S04]  /*5280*/  MUFU.EX2 R63, R3 ;  /* 0x00000003003f7308 */ /* 0x0002680000000800 */
[----:B------:R-:W-:Y:S01]  /*5290*/  MOV R62, R96 ;  /* 0x00000060003e7202 */ /* 0x000fe20000000f00 */
[C---:B---3--:R-:W-:Y:S08]  /*52a0*/  HMMA.16816.F32 R136, R4.reuse, R52, R12 ;  /* 0x000000340488723c */ /* 0x048ff0000000180c */
[----:B------:R-:W-:Y:S01]  /*52b0*/  HMMA.16816.F32 R96, R4, R42, R16 ;  /* 0x0000002a0460723c */ /* 0x000fe20000001810 */
[----:B-1----:R-:W-:-:S04]  /*52c0*/  FFMA.FTZ R3, R78, c[0x0][0x2d0], -R2 ;  /* 0x0000b4004e037a23 */ /* 0x002fc80000010802 */
[----:B------:R1:W-:Y:S03]  /*52d0*/  MUFU.EX2 R222, R3 ;  /* 0x0000000300de7308 */ /* 0x0003e60000000800 */
[----:B------:R-:W-:Y:S08]  /*52e0*/  HMMA.16816.F32 R176, R4, R40, R20 ;  /* 0x0000002804b0723c */ /* 0x000ff00000001814 */
[----:B------:R-:W-:Y:S01]  /*52f0*/  HMMA.16816.F32 R16, R8, R44, RZ ;  /* 0x0000002c0810723c */ /* 0x000fe200000018ff */
[----:B-1----:R-:W-:-:S07]  /*5300*/  FFMA.FTZ R3, R77, c[0x0][0x2d0], -R2 ;  /* 0x0000b4004d037a23 */ /* 0x002fce0000010802 */
[C---:B------:R-:W-:Y:S01]  /*5310*/  HMMA.16816.F32 R12, R8.reuse, R46, RZ ;  /* 0x0000002e080c723c */ /* 0x040fe200000018ff */
[----:B------:R1:W-:Y:S07]  /*5320*/  MUFU.EX2 R64, R3 ;  /* 0x0000000300407308 */ /* 0x0003ee0000000800 */
[----:B------:R-:W-:Y:S07]  /*5330*/  HMMA.16816.F32 R20, R8, R66, RZ ;  /* 0x000000420814723c */ /* 0x000fee00000018ff */
[----:B------:R-:W-:Y:S01]  /*5340*/  IMAD.MOV.U32 R67, RZ, RZ, R111 ;  /* 0x000000ffff437224 */ /* 0x000fe200078e006f */
[----:B------:R-:W-:Y:S01]  /*5350*/  HMMA.16816.F32 R128, R4, R32, R16 ;  /* 0x000000200480723c */ /* 0x000fe20000001810 */
[----:B------:R-:W-:-:S02]  /*5360*/  IMAD.MOV.U32 R66, RZ, RZ, R110 ;  /* 0x000000ffff427224 */ /* 0x000fc400078e006e */
[----:B-1----:R-:W-:-:S04]  /*5370*/  FFMA.FTZ R3, R75, c[0x0][0x2d0], -R0 ;  /* 0x0000b4004b037a23 */ /* 0x002fc80000010800 */
[----:B------:R1:W-:Y:S01]  /*5380*/  MUFU.EX2 R120, R3 ;  /* 0x0000000300787308 */ /* 0x0003e20000000800 */
[C---:B------:R-:W-:Y:S01]  /*5390*/  HMMA.16816.F32 R124, R4.reuse, R34, R12 ;  /* 0x00000022047c723c */ /* 0x040fe2000000180c */
[----:B------:R-:W3:Y:S07]  /*53a0*/  LDSM.16.MT88.4 R32, [R218+0x9800] ;  /* 0x00980000da20783b */ /* 0x000eee0000004200 */
[----:B------:R-:W-:Y:S01]  /*53b0*/  HMMA.16816.F32 R132, R4, R54, R20 ;  /* 0x000000360484723c */ /* 0x000fe20000001814 */
[----:B-1----:R-:W-:-:S07]  /*53c0*/  FFMA.FTZ R3, R74, c[0x0][0x2d0], -R0 ;  /* 0x0000b4004a037a23 */ /* 0x002fce0000010800 */
[C---:B--2---:R-:W-:Y:S01]  /*53d0*/  HMMA.16816.F32 R20, R8.reuse, R28, RZ ;  /* 0x0000001c0814723c */ /* 0x044fe200000018ff */
[----:B------:R1:W2:Y:S06]  /*53e0*/  MUFU.EX2 R219, R3 ;  /* 0x0000000300db7308 */ /* 0x0002ac0000000800 */
[----:B------:R-:W-:Y:S01]  /*53f0*/  MOV R29, R109 ;  /* 0x0000006d001d7202 */ /* 0x000fe20000000f00 */
[----:B------:R-:W-:Y:S01]  /*5400*/  HMMA.16816.F32 R12, R8, R36, RZ ;  /* 0x00000024080c723c */ /* 0x000fe200000018ff */
[----:B------:R-:W-:-:S07]  /*5410*/  IMAD.MOV.U32 R28, RZ, RZ, R108 ;  /* 0x000000ffff1c7224 */ /* 0x000fce00078e006c */
[----:B------:R-:W-:Y:S01]  /*5420*/  HMMA.16816.F32 R16, R8, R30, RZ ;  /* 0x0000001e0810723c */ /* 0x000fe200000018ff */
[----:B-1----:R-:W-:-:S06]  /*5430*/  FFMA.FTZ R3, R73, c[0x0][0x2d0], -R0 ;  /* 0x0000b40049037a23 */ /* 0x002fcc0000010800 */
[----:B------:R-:W-:Y:S01]  /*5440*/  IMAD.MOV.U32 R31, RZ, RZ, R107 ;  /* 0x000000ffff1f7224 */ /* 0x000fe200078e006b */
[----:B----4-:R-:W-:Y:S01]  /*5450*/  HMMA.16816.F32 R116, R4, R24, R20 ;  /* 0x000000180474723c */ /* 0x010fe20000001814 */
[----:B------:R-:W1:Y:S01]  /*5460*/  LDSM.16.MT88.4 R20, [R221+0x9000] ;  /* 0x00900000dd14783b */ /* 0x000e620000004200 */
[----:B------:R-:W-:-:S05]  /*5470*/  MOV R30, R106 ;  /* 0x0000006a001e7202 */ /* 0x000fca0000000f00 */
[----:B------:R-:W-:Y:S01]  /*5480*/  IMAD.MOV.U32 R25, RZ, RZ, R104 ;  /* 0x000000ffff197224 */ /* 0x000fe200078e0068 */
[----:B---3--:R-:W-:Y:S01]  /*5490*/  HMMA.16816.F32 R108, R4, R32, R12 ;  /* 0x00000020046c723c */ /* 0x008fe2000000180c */
[----:B------:R-:W-:-:S06]  /*54a0*/  IMAD.MOV.U32 R24, RZ, RZ, R103 ;  /* 0x000000ffff187224 */ /* 0x000fcc00078e0067 */
[----:B------:R-:W-:Y:S01]  /*54b0*/  IMAD.MOV.U32 R33, RZ, RZ, R102 ;  /* 0x000000ffff217224 */ /* 0x000fe200078e0066 */
[----:B------:R-:W-:Y:S01]  /*54c0*/  HMMA.16816.F32 R12, R8, R38, RZ ;  /* 0x00000026080c723c */ /* 0x000fe200000018ff */
[----:B------:R-:W-:-:S07]  /*54d0*/  IMAD.MOV.U32 R32, RZ, RZ, R101 ;  /* 0x000000ffff207224 */ /* 0x000fce00078e0065 */
[----:B------:R-:W-:Y:S01]  /*54e0*/  HMMA.16816.F32 R112, R4, R26, R16 ;  /* 0x0000001a0470723c */ /* 0x000fe20000001810 */
[----:B------:R-:W3:Y:S01]  /*54f0*/  LDSM.16.MT88.4 R16, [R221+0x9800] ;  /* 0x00980000dd10783b */ /* 0x000ee20000004200 */
[----:B------:R4:W-:Y:S05]  /*5500*/  MUFU.EX2 R27, R3 ;  /* 0x00000003001b7308 */ /* 0x0009ea0000000800 */
[----:B------:R-:W-:-:S09]  /*5510*/  MOV R26, R105 ;  /* 0x00000069001a7202 */ /* 0x000fd20000000f00 */
[----:B------:R-:W-:Y:S01]  /*5520*/  HMMA.16816.F32 R104, R4, R34, R12 ;  /* 0x000000220468723c */ /* 0x000fe2000000180c */
[----:B----4-:R-:W-:-:S04]  /*5530*/  FFMA.FTZ R3, R72, c[0x0][0x2d0], -R0 ;  /* 0x0000b40048037a23 */ /* 0x010fc80000010800 */
[----:B------:R4:W2:Y:S02]  /*5540*/  MUFU.EX2 R71, R3 ;  /* 0x0000000300477308 */ /* 0x0008a40000000800 */
[----:B------:R-:W-:Y:S01]  /*5550*/  MOV R35, R100 ;  /* 0x0000006400237202 */ /* 0x000fe20000000f00 */
[----:B-1----:R-:W-:Y:S01]  /*5560*/  HMMA.16816.F32 R12, R8, R20, RZ ;  /* 0x00000014080c723c */ /* 0x002fe200000018ff */
[----:B------:R-:W-:Y:S02]  /*5570*/  IMAD.MOV.U32 R34, RZ, RZ, R95 ;  /* 0x000000ffff227224 */ /* 0x000fe400078e005f */
[----:B----4-:R-:W-:-:S04]  /*5580*/  IMAD.MOV.U32 R3, RZ, RZ, R65 ;  /* 0x000000ffff037224 */ /* 0x010fc800078e0041 */
[----:B------:R-:W-:Y:S11]  /*5590*/  FFMA.FTZ R3, R3, c[0x0][0x2d0], -R2 ;  /* 0x0000b40003037a23 */ /* 0x000ff60000010802 */
[----:B------:R-:W-:Y:S06]  /*55a0*/  @!UPT UIADD3 URZ, URZ, URZ, URZ ;  /* 0x0000003f3f3ff290 */ /* 0x000fec000fffe03f */
[----:B---3--:R-:W-:Y:S08]  /*55b0*/  HMMA.16816.F32 R100, R4, R16, R12 ;  /* 0x000000100464723c */ /* 0x008ff0000000180c */
        /* <DEDUP_REMOVED lines=9> */
[C---:B-1----:R-:W-:Y:S08]  /*5650*/  HMMA.16816.F32 R52, R4.reuse, R12, R16 ;  /* 0x0000000c0434723c */ /* 0x042ff00000001810 */
[----:B------:R-:W-:Y:S01]  /*5660*/  HMMA.16816.F32 R12, R4, R14, R8 ;  /* 0x0000000e040c723c */ /* 0x000fe20000001808 */
[----:B------:R-:W1:Y:S06]  /*5670*/  LDSM.16.MT88.4 R8, [R217+0x1000] ;  /* 0x00100000d908783b */ /* 0x000e6c0000004200 */
[----:B------:R-:W-:-:S02]  /*5680*/  F2FP.PACK_AB R4, R63, R121 ;  /* 0x000000793f04723e */ /* 0x000fc400000000ff */
[----:B--2---:R-:W-:Y:S02]  /*5690*/  F2FP.PACK_AB R5, R219, R120 ;  /* 0x00000078db05723e */ /* 0x004fe400000000ff */
[----:B------:R-:W-:Y:S02]  /*56a0*/  F2FP.PACK_AB R6, R64, R222 ;  /* 0x000000de4006723e */ /* 0x000fe400000000ff */
[----:B------:R-:W-:-:S07]  /*56b0*/  F2FP.PACK_AB R7, R71, R27 ;  /* 0x0000001b4707723e */ /* 0x000fce00000000ff */
[C---:B-1----:R-:W-:Y:S08]  /*56c0*/  HMMA.16816.F32 R88, R4.reuse, R8, R88 ;  /* 0x000000080458723c */ /* 0x042ff00000001858 */
[C---:B------:R-:W-:Y:S01]  /*56d0*/  HMMA.16816.F32 R48, R4.reuse, R10, R84 ;  /* 0x0000000a0430723c */ /* 0x040fe20000001854 */
[----:B------:R-:W1:Y:S07]  /*56e0*/  LDSM.16.MT88.4 R8, [R218+0x1000] ;  /* 0x00100000da08783b */ /* 0x000e6e0000004200 */
[C---:B-1----:R-:W-:Y:S07]  /*56f0*/  HMMA.16816.F32 R84, R4.reuse, R8, R200 ;  /* 0x000000080454723c */ /* 0x042fee00000018c8 */
[----:B------:R-:W-:Y:S01]  /*5700*/  MOV R203, R64 ;  /* 0x0000004000cb7202 */ /* 0x000fe20000000f00 */
[----:B------:R-:W-:Y:S01]  /*5710*/  HMMA.16816.F32 R44, R4, R10, R196 ;  /* 0x0000000a042c723c */ /* 0x000fe200000018c4 */
[----:B------:R-:W1:Y:S01]  /*5720*/  LDSM.16.MT88.4 R8, [R221+0x1000] ;  /* 0x00100000dd08783b */ /* 0x000e620000004200 */
[----:B------:R-:W-:Y:S01]  /*5730*/  MOV R200, R63 ;  /* 0x0000003f00c87202 */ /* 0x000fe20000000f00 */
[----:B------:R-:W-:-:S02]  /*5740*/  IMAD.MOV.U32 R201, RZ, RZ, R60 ;  /* 0x000000ffffc97224 */ /* 0x000fc400078e003c */
[----:B------:R-:W-:Y:S02]  /*5750*/  IMAD.MOV.U32 R202, RZ, RZ, R61 ;  /* 0x000000ffffca7224 */ /* 0x000fe400078e003d */
[----:B------:R-:W-:Y:S01]  /*5760*/  MOV R199, R34 ;  /* 0x0000002200c77202 */ /* 0x000fe20000000f00 */
[----:B------:R-:W-:Y:S01]  /*5770*/  IMAD.MOV.U32 R197, RZ, RZ, R71 ;  /* 0x000000ffffc57224 */ /* 0x000fe200078e0047 */
[----:B------:R-:W-:Y:S01]  /*5780*/  MOV R196, R68 ;  /* 0x0000004400c47202 */ /* 0x000fe20000000f00 */
[----:B------:R-:W-:Y:S01]  /*5790*/  IMAD.MOV.U32 R198, RZ, RZ, R70 ;  /* 0x000000ffffc67224 */ /* 0x000fe200078e0046 */
[C---:B-1----:R-:W-:Y:S08]  /*57a0*/  HMMA.16816.F32 R80, R4.reuse, R8, R80 ;  /* 0x000000080450723c */ /* 0x042ff00000001850 */
[----:B------:R-:W-:Y:S01]  /*57b0*/  HMMA.16816.F32 R40, R4, R10, R188 ;  /* 0x0000000a0428723c */ /* 0x000fe200000018bc */
[----:B------:R-:W1:Y:S06]  /*57c0*/  LDSM.16.MT88.4 R8, [R220+0x1000] ;  /* 0x00100000dc08783b */ /* 0x000e6c0000004200 */
[----:B------:R-:W-:Y:S01]  /*57d0*/  IMAD.MOV.U32 R188, RZ, RZ, R29 ;  /* 0x000000ffffbc7224 */ /* 0x000fe200078e001d */
[----:B------:R-:W-:Y:S01]  /*57e0*/  MOV R189, R66 ;  /* 0x0000004200bd7202 */ /* 0x000fe20000000f00 */
[----:B------:R-:W-:-:S02]  /*57f0*/  IMAD.MOV.U32 R190, RZ, RZ, R67 ;  /* 0x000000ffffbe7224 */ /* 0x000fc400078e0043 */
[----:B------:R-:W-:Y:S01]  /*5800*/  IMAD.MOV.U32 R191, RZ, RZ, R62 ;  /* 0x000000ffffbf7224 */ /* 0x000fe200078e003e */
[C---:B-1----:R-:W-:Y:S07]  /*5810*/  HMMA.16816.F32 R76, R4.reuse, R8, R192 ;  /* 0x00000008044c723c */ /* 0x042fee00000018c0 */
[----:B------:R-:W-:Y:S01]  /*5820*/  IMAD.MOV.U32 R193, RZ, RZ, R30 ;  /* 0x000000ffffc17224 */ /* 0x000fe200078e001e */
[----:B------:R-:W-:Y:S01]  /*5830*/  HMMA.16816.F32 R36, R4, R10, R184 ;  /* 0x0000000a0424723c */ /* 0x000fe200000018b8 */
[----:B------:R-:W1:Y:S01]  /*5840*/  LDSM.16.MT88.4 R8, [R217+0x4000] ;  /* 0x00400000d908783b */ /* 0x000e620000004200 */
[----:B------:R-:W-:Y:S01]  /*5850*/  MOV R194, R31 ;  /* 0x0000001f00c27202 */ /* 0x000fe20000000f00 */
[----:B------:R-:W-:-:S02]  /*5860*/  IMAD.MOV.U32 R195, RZ, RZ, R28 ;  /* 0x000000ffffc37224 */ /* 0x000fc400078e001c */
[----:B------:R-:W-:Y:S02]  /*5870*/  IMAD.MOV.U32 R192, RZ, RZ, R25 ;  /* 0x000000ffffc07224 */ /* 0x000fe400078e0019 */
[----:B------:R-:W-:Y:S01]  /*5880*/  IMAD.MOV.U32 R186, RZ, RZ, R35 ;  /* 0x000000ffffba7224 */ /* 0x000fe200078e0023 */
[----:B------:R-:W-:Y:S01]  /*5890*/  MOV R184, R33 ;  /* 0x0000002100b87202 */ /* 0x000fe20000000f00 */
[----:B------:R-:W-:Y:S02]  /*58a0*/  IMAD.MOV.U32 R185, RZ, RZ, R32 ;  /* 0x000000ffffb97224 */ /* 0x000fe400078e0020 */
[----:B------:R-:W-:Y:S01]  /*58b0*/  IMAD.MOV.U32 R187, RZ, RZ, R69 ;  /* 0x000000ffffbb7224 */ /* 0x000fe200078e0045 */
[C---:B-1----:R-:W-:Y:S07]  /*58c0*/  HMMA.16816.F32 R72, R4.reuse, R8, R180 ;  /* 0x000000080448723c */ /* 0x042fee00000018b4 */
[----:B------:R-:W-:Y:S01]  /*58d0*/  IMAD.MOV.U32 R181, RZ, RZ, R26 ;  /* 0x000000ffffb57224 */ /* 0x000fe200078e001a */
[----:B------:R-:W-:Y:S01]  /*58e0*/  HMMA.16816.F32 R32, R4, R10, R168 ;  /* 0x0000000a0420723c */ /* 0x000fe200000018a8 */
[----:B------:R-:W1:Y:S01]  /*58f0*/  LDSM.16.MT88.4 R8, [R218+0x4000] ;  /* 0x00400000da08783b */ /* 0x000e620000004200 */
[----:B------:R-:W-:Y:S01]  /*5900*/  IMAD.MOV.U32 R182, RZ, RZ, R27 ;  /* 0x000000ffffb67224 */ /* 0x000fe200078e001b */
[----:B------:R-:W-:Y:S01]  /*5910*/  MOV R183, R24 ;  /* 0x0000001800b77202 */ /* 0x000fe20000000f00 */
[----:B------:R-:W-:Y:S01]  /*5920*/  IMAD.MOV.U32 R180, RZ, RZ, R184 ;  /* 0x000000ffffb47224 */ /* 0x000fe200078e00b8 */
[----:B------:R-:W-:Y:S01]  /*5930*/  MOV R184, R185 ;  /* 0x000000b900b87202 */ /* 0x000fe20000000f00 */
[----:B------:R-:W-:-:S02]  /*5940*/  IMAD.MOV.U32 R185, RZ, RZ, R186 ;  /* 0x000000ffffb97224 */ /* 0x000fc400078e00ba */
[----:B------:R-:W-:Y:S01]  /*5950*/  IMAD.MOV.U32 R186, RZ, RZ, R223 ;  /* 0x000000ffffba7224 */ /* 0x000fe200078e00df */
        /* <DEDUP_REMOVED lines=19> */
[----:B------:R-:W-:Y:S01]  /*5a90*/  IMAD.MOV.U32 R131, RZ, RZ, R180 ;  /* 0x000000ffff837224 */ /* 0x000fe200078e00b4 */
[----:B------:R-:W-:Y:S01]  /*5aa0*/  HMMA.16816.F32 R140, R4, R10, R124 ;  /* 0x0000000a048c723c */ /* 0x000fe2000000187c */
[----:B------:R-:W1:Y:S01]  /*5ab0*/  LDSM.16.MT88.4 R8, [R217+0xa000] ;  /* 0x00a00000d908783b */ /* 0x000e620000004200 */
[----:B------:R-:W-:Y:S01]  /*5ac0*/  IMAD.MOV.U32 R130, RZ, RZ, R181 ;  /* 0x000000ffff827224 */ /* 0x000fe200078e00b5 */
[----:B------:R-:W-:-:S02]  /*5ad0*/  MOV R129, R182 ;  /* 0x000000b600817202 */ /* 0x000fc40000000f00 */
[----:B------:R-:W-:Y:S02]  /*5ae0*/  MOV R128, R200 ;  /* 0x000000c800807202 */ /* 0x000fe40000000f00 */
        /* <DEDUP_REMOVED lines=10> */
[----:B------:R-:W-:-:S04]  /*5b90*/  IMAD.MOV.U32 R119, RZ, RZ, R194 ;  /* 0x000000ffff777224 */ /* 0x000fc800078e00c2 */
[C---:B-1----:R-:W-:Y:S08]  /*5ba0*/  HMMA.16816.F32 R156, R4.reuse, R8, R108 ;  /* 0x00000008049c723c */ /* 0x042ff0000000186c */
[----:B------:R-:W-:Y:S01]  /*5bb0*/  HMMA.16816.F32 R132, R4, R10, R104 ;  /* 0x0000000a0484723c */ /* 0x000fe20000001868 */
[----:B------:R-:W1:Y:S01]  /*5bc0*/  LDSM.16.MT88.4 R8, [R221+0xa000] ;  /* 0x00a00000dd08783b */ /* 0x000e620000004200 */
[----:B------:R2:W-:Y:S02]  /*5bd0*/  MUFU.EX2 R105, R3 ;  /* 0x0000000300697308 */ /* 0x0005e40000000800 */
[----:B--2---:R-:W-:-:S02]  /*5be0*/  FFMA.FTZ R3, R252, c[0x0][0x2d0], -R2 ;  /* 0x0000b400fc037a23 */ /* 0x004fc40000010802 */
[----:B------:R-:W-:Y:S02]  /*5bf0*/  IMAD.MOV.U32 R252, RZ, RZ, R127 ;  /* 0x000000fffffc7224 */ /* 0x000fe400078e007f */
[C---:B-1----:R-:W-:Y:S08]  /*5c00*/  HMMA.16816.F32 R152, R4.reuse, R8, R100 ;  /* 0x000000080498723c */ /* 0x042ff00000001864 */
[----:B------:R-:W-:Y:S01]  /*5c10*/  HMMA.16816.F32 R100, R4, R10, R92 ;  /* 0x0000000a0464723c */ /* 0x000fe2000000185c */
[----:B------:R-:W1:Y:S01]  /*5c20*/  LDSM.16.MT88.4 R8, [R220+0xa000] ;  /* 0x00a00000dc08783b */ /* 0x000e620000004200 */
[----:B------:R2:W3:Y:S02]  /*5c30*/  MUFU.EX2 R95, R3 ;  /* 0x00000003005f7308 */ /* 0x0004e40000000800 */
[----:B--2---:R-:W-:-:S04]  /*5c40*/  FFMA.FTZ R3, R215, c[0x0][0x2d0], -R2 ;  /* 0x0000b400d7037a23 */ /* 0x004fc80000010802 */
[C---:B-1----:R-:W-:Y:S08]  /*5c50*/  HMMA.16816.F32 R148, R4.reuse, R8, R52 ;  /* 0x000000080494723c */ /* 0x042ff00000001834 */
[----:B------:R-:W-:Y:S01]  /*5c60*/  HMMA.16816.F32 R12, R4, R10, R12 ;  /* 0x0000000a040c723c */ /* 0x000fe2000000180c */
[----:B------:R1:W-:Y:S01]  /*5c70*/  MUFU.EX2 R6, R3 ;  /* 0x0000000300067308 */ /* 0x0003e20000000800 */
[----:B------:R-:W2:Y:S05]  /*5c80*/  LDSM.16.MT88.4 R8, [R217+0x1800] ;  /* 0x00180000d908783b */ /* 0x000eaa0000004200 */
[----:B------:R-:W-:-:S02]  /*5c90*/  FFMA.FTZ R4, R211, c[0x0][0x2d0], -R0 ;  /* 0x0000b400d3047a23 */ /* 0x000fc40000010800 */
[----:B------:R-:W-:Y:S01]  /*5ca0*/  FADD.FTZ R5, R174, R122 ;  /* 0x0000007aae057221 */ /* 0x000fe20000010000 */
[----:B------:R-:W-:Y:S01]  /*5cb0*/  MOV R122, R129 ;  /* 0x00000081007a7202 */ /* 0x000fe20000000f00 */
[----:B------:R-:W-:Y:S02]  /*5cc0*/  MUFU.EX2 R106, R4 ;  /* 0x00000004006a7308 */ /* 0x000fe40000000800 */
[----:B------:R-:W-:Y:S02]  /*5cd0*/  FADD.FTZ R5, R204, R5 ;  /* 0x00000005cc057221 */ /* 0x000fe40000010000 */
[----:B-1----:R-:W-:-:S04]  /*5ce0*/  FFMA.FTZ R3, R214, c[0x0][0x2d0], -R2 ;  /* 0x0000b400d6037a23 */ /* 0x002fc80000010802 */
[----:B------:R1:W-:Y:S02]  /*5cf0*/  MUFU.EX2 R104, R3 ;  /* 0x0000000300687308 */ /* 0x0003e40000000800 */
[----:B-1----:R-:W-:Y:S02]  /*5d00*/  FADD.FTZ R3, R207, R123 ;  /* 0x0000007bcf037221 */ /* 0x002fe40000010000 */
[----:B------:R-:W-:Y:S02]  /*5d10*/  IMAD.MOV.U32 R123, RZ, RZ, R128 ;  /* 0x000000ffff7b7224 */ /* 0x000fe400078e0080 */
[----:B------:R-:W-:Y:S02]  /*5d20*/  FADD.FTZ R4, R206, R3 ;  /* 0x00000003ce047221 */ /* 0x000fe40000010000 */
[----:B------:R-:W-:Y:S02]  /*5d30*/  FFMA.FTZ R3, R213, c[0x0][0x2d0], -R0 ;  /* 0x0000b400d5037a23 */ /* 0x000fe40000010800 */
[----:B------:R-:W-:-:S02]  /*5d40*/  FADD.FTZ R4, R209, R4 ;  /* 0x00000004d1047221 */ /* 0x000fc40000010000 */
[----:B------:R1:W4:Y:S02]  /*5d50*/  MUFU.EX2 R94, R3 ;  /* 0x00000003005e7308 */ /* 0x0003240000000800 */
[----:B------:R-:W-:Y:S01]  /*5d60*/  FADD.FTZ R92, R208, R4 ;  /* 0x00000004d05c7221 */ /* 0x000fe20000010000 */
[----:B---3--:R-:W-:Y:S01]  /*5d70*/  F2FP.PACK_AB R4, R95, R105 ;  /* 0x000000695f04723e */ /* 0x008fe200000000ff */
[----:B-1----:R-:W-:-:S04]  /*5d80*/  FFMA.FTZ R3, R212, c[0x0][0x2d0], -R0 ;  /* 0x0000b400d4037a23 */ /* 0x002fc80000010800 */
[----:B------:R1:W-:Y:S02]  /*5d90*/  MUFU.EX2 R223, R3 ;  /* 0x0000000300df7308 */ /* 0x0003e40000000800 */
[----:B-1----:R-:W-:-:S06]  /*5da0*/  FFMA.FTZ R3, R210, c[0x0][0x2d0], -R0 ;  /* 0x0000b400d2037a23 */ /* 0x002fcc0000010800 */
[----:B------:R1:W3:Y:S02]  /*5db0*/  MUFU.EX2 R174, R3 ;  /* 0x0000000300ae7308 */ /* 0x0002e40000000800 */
[----:B-1----:R-:W-:Y:S01]  /*5dc0*/  FADD.FTZ R3, R205, R5 ;  /* 0x00000005cd037221 */ /* 0x002fe20000010000 */
[----:B----4-:R-:W-:Y:S02]  /*5dd0*/  F2FP.PACK_AB R5, R94, R106 ;  /* 0x0000006a5e05723e */ /* 0x010fe400000000ff */
[----:B---3--:R-:W-:Y:S01]  /*5de0*/  F2FP.PACK_AB R7, R174, R223 ;  /* 0x000000dfae07723e */ /* 0x008fe200000000ff */
[----:B------:R-:W-:Y:S01]  /*5df0*/  FADD.FTZ R93, R175, R3 ;  /* 0x00000003af5d7221 */ /* 0x000fe20000010000 */
[----:B------:R-:W-:-:S04]  /*5e00*/  MOV R175, R6 ;  /* 0x0000000600af7202 */ /* 0x000fc80000000f00 */
[----:B------:R-:W-:-:S07]  /*5e10*/  F2FP.PACK_AB R6, R104, R175 ;  /* 0x000000af6806723e */ /* 0x000fce00000000ff */
[C---:B--2---:R-:W-:Y:S08]  /*5e20*/  HMMA.16816.F32 R180, R4.reuse, R8, R88 ;  /* 0x0000000804b4723c */ /* 0x044ff00000001858 */
[C---:B------:R-:W-:Y:S01]  /*5e30*/  HMMA.16816.F32 R192, R4.reuse, R10, R48 ;  /* 0x0000000a04c0723c */ /* 0x040fe20000001830 */
[----:B------:R-:W1:Y:S07]  /*5e40*/  LDSM.16.MT88.4 R8, [R218+0x1800] ;  /* 0x00180000da08783b */ /* 0x000e6e0000004200 */
[C---:B-1----:R-:W-:Y:S07]  /*5e50*/  HMMA.16816.F32 R52, R4.reuse, R8, R84 ;  /* 0x000000080434723c */ /* 0x042fee0000001854 */
[----:B------:R-:W-:Y:S01]  /*5e60*/  IMAD.MOV.U32 R84, RZ, RZ, R198 ;  /* 0x000000ffff547224 */ /* 0x000fe200078e00c6 */
[----:B------:R-:W-:Y:S01]  /*5e70*/  HMMA.16816.F32 R212, R4, R10, R44 ;  /* 0x0000000a04d4723c */ /* 0x000fe2000000182c */
[----:B------:R-:W1:Y:S01]  /*5e80*/  LDSM.16.MT88.4 R8, [R221+0x1800] ;  /* 0x00180000dd08783b */ /* 0x000e620000004200 */
[----:B------:R-:W-:Y:S01]  /*5e90*/  MOV R87, R106 ;  /* 0x0000006a00577202 */ /* 0x000fe20000000f00 */
[----:B------:R-:W-:Y:S01]  /*5ea0*/  IMAD.MOV.U32 R86, RZ, RZ, R104 ;  /* 0x000000ffff567224 */ /* 0x000fe200078e0068 */
[----:B------:R-:W-:-:S03]  /*5eb0*/  MOV R85, R105 ;  /* 0x0000006900557202 */ /* 0x000fc60000000f00 */
[----:B------:R-:W-:Y:S01]  /*5ec0*/  IMAD.MOV.U32 R47, RZ, RZ, R189 ;  /* 0x000000ffff2f7224 */ /* 0x000fe200078e00bd */
[----:B------:R-:W-:Y:S01]  /*5ed0*/  MOV R46, R190 ;  /* 0x000000be002e7202 */ /* 0x000fe20000000f00 */
[----:B------:R-:W-:Y:S02]  /*5ee0*/  IMAD.MOV.U32 R45, RZ, RZ, R191 ;  /* 0x000000ffff2d7224 */ /* 0x000fe400078e00bf */
[----:B------:R-:W-:-:S05]  /*5ef0*/  IMAD.MOV.U32 R44, RZ, RZ, R197 ;  /* 0x000000ffff2c7224 */ /* 0x000fca00078e00c5 */
[----:B------:R-:W-:Y:S01]  /*5f00*/  IMAD.MOV.U32 R3, RZ, RZ, R52 ;  /* 0x000000ffff037224 */ /* 0x000fe200078e0034 */
[----:B------:R-:W-:Y:S01]  /*5f10*/  MOV R48, R53 ;  /* 0x0000003500307202 */ /* 0x000fe20000000f00 */
[----:B------:R-:W-:Y:S02]  /*5f20*/  IMAD.MOV.U32 R52, RZ, RZ, R188 ;  /* 0x000000ffff347224 */ /* 0x000fe400078e00bc */
[----:B------:R-:W-:Y:S02]  /*5f30*/  IMAD.MOV.U32 R50, RZ, RZ, R54 ;  /* 0x000000ffff327224 */ /* 0x000fe400078e0036 */
[----:B------:R-:W-:Y:S01]  /*5f40*/  IMAD.MOV.U32 R49, RZ, RZ, R55 ;  /* 0x000000ffff317224 */ /* 0x000fe200078e0037 */
[----:B------:R-:W-:Y:S01]  /*5f50*/  MOV R55, R117 ;  /* 0x0000007500377202 */ /* 0x000fe20000000f00 */
[----:B------:R-:W-:Y:S02]  /*5f60*/  IMAD.MOV.U32 R54, RZ, RZ, R118 ;  /* 0x000000ffff367224 */ /* 0x000fe400078e0076 */
[----:B------:R-:W-:Y:S01]  /*5f70*/  IMAD.MOV.U32 R53, RZ, RZ, R119 ;  /* 0x000000ffff357224 */ /* 0x000fe200078e0077 */
[C---:B-1----:R-:W-:Y:S07]  /*5f80*/  HMMA.16816.F32 R208, R4.reuse, R8, R80 ;  /* 0x0000000804d0723c */ /* 0x042fee0000001850 */
[----:B------:R-:W-:Y:S01]  /*5f90*/  MOV R80, R185 ;  /* 0x000000b900507202 */ /* 0x000fe20000000f00 */
[----:B------:R-:W-:Y:S01]  /*5fa0*/  HMMA.16816.F32 R204, R4, R10, R40 ;  /* 0x0000000a04cc723c */ /* 0x000fe20000001828 */
[----:B------:R-:W1:Y:S01]  /*5fb0*/  LDSM.16.MT88.4 R8, [R220+0x1800] ;  /* 0x00180000dc08783b */ /* 0x000e620000004200 */
[----:B------:R-:W-:Y:S01]  /*5fc0*/  IMAD.MOV.U32 R81, RZ, RZ, R186 ;  /* 0x000000ffff517224 */ /* 0x000fe200078e00ba */
[----:B------:R-:W-:Y:S01]  /*5fd0*/  MOV R83, R196 ;  /* 0x000000c400537202 */ /* 0x000fe20000000f00 */
[----:B------:R-:W-:-:S03]  /*5fe0*/  IMAD.MOV.U32 R82, RZ, RZ, R187 ;  /* 0x000000ffff527224 */ /* 0x000fc600078e00bb */
[----:B------:R-:W-:Y:S01]  /*5ff0*/  MOV R41, R3 ;  /* 0x0000000300297202 */ /* 0x000fe20000000f00 */
[----:B------:R-:W-:Y:S02]  /*6000*/  IMAD.MOV.U32 R43, RZ, RZ, R184 ;  /* 0x000000ffff2b7224 */ /* 0x000fe400078e00b8 */
[----:B------:R-:W-:Y:S02]  /*6010*/  IMAD.MOV.U32 R3, RZ, RZ, R199 ;  /* 0x000000ffff037224 */ /* 0x000fe400078e00c7 */
[----:B------:R-:W-:Y:S02]  /*6020*/  IMAD.MOV.U32 R42, RZ, RZ, R131 ;  /* 0x000000ffff2a7224 */ /* 0x000fe400078e0083 */
[----:B------:R-:W-:Y:S02]  /*6030*/  IMAD.MOV.U32 R40, RZ, RZ, R48 ;  /* 0x000000ffff287224 */ /* 0x000fe400078e0030 */
[----:B------:R-:W-:Y:S01]  /*6040*/  FFMA.FTZ R3, R3, c[0x0][0x2d0], -R2 ;  /* 0x0000b40003037a23 */ /* 0x000fe20000010802 */
[C---:B-1----:R-:W-:Y:S07]  /*6050*/  HMMA.16816.F32 R200, R4.reuse, R8, R76 ;  /* 0x0000000804c8723c */ /* 0x042fee000000184c */
[----:B------:R-:W-:Y:S01]  /*6060*/  MOV R76, R124 ;  /* 0x0000007c004c7202 */ /* 0x000fe20000000f00 */
[----:B------:R-:W-:Y:S01]  /*6070*/  HMMA.16816.F32 R188, R4, R10, R36 ;  /* 0x0000000a04bc723c */ /* 0x000fe20000001824 */
[----:B------:R-:W1:Y:S01]  /*6080*/  LDSM.16.MT88.4 R8, [R217+0x4800] ;  /* 0x00480000d908783b */ /* 0x000e620000004200 */
[----:B------:R-:W-:Y:S01]  /*6090*/  IMAD.MOV.U32 R77, RZ, RZ, R116 ;  /* 0x000000ffff4d7224 */ /* 0x000fe200078e0074 */
[----:B------:R-:W-:Y:S01]  /*60a0*/  MOV R79, R49 ;  /* 0x00000031004f7202 */ /* 0x000fe20000000f00 */
[----:B------:R-:W-:-:S03]  /*60b0*/  IMAD.MOV.U32 R78, RZ, RZ, R50 ;  /* 0x000000ffff4e7224 */ /* 0x000fc600078e0032 */
[----:B------:R-:W-:Y:S02]  /*60c0*/  IMAD.MOV.U32 R39, RZ, RZ, R125 ;  /* 0x000000ffff277224 */ /* 0x000fe400078e007d */
[----:B------:R-:W-:Y:S02]  /*60d0*/  IMAD.MOV.U32 R38, RZ, RZ, R126 ;  /* 0x000000ffff267224 */ /* 0x000fe400078e007e */
        /* <DEDUP_REMOVED lines=22> */
[C---:B------:R-:W-:Y:S01]  /*6240*/  HMMA.16816.F32 R60, R4.reuse, R10, R16 ;  /* 0x0000000a043c723c */ /* 0x040fe20000001810 */
[----:B------:R-:W1:Y:S06]  /*6250*/  LDSM.16.MT88.4 R8, [R218+0x7800] ;  /* 0x00780000da08783b */ /* 0x000e6c0000004200 */
[----:B------:R-:W-:Y:S01]  /*6260*/  IMAD.MOV.U32 R18, RZ, RZ, R85 ;  /* 0x000000ffff127224 */ /* 0x000fe200078e0055 */
[----:B------:R-:W-:Y:S01]  /*6270*/  MOV R16, R86 ;  /* 0x0000005600107202 */ /* 0x000fe20000000f00 */
[----:B------:R-:W-:Y:S01]  /*6280*/  IMAD.MOV.U32 R19, RZ, RZ, R87 ;  /* 0x000000ffff137224 */ /* 0x000fe200078e0057 */
[----:B------:R-:W-:Y:S01]  /*6290*/  MOV R17, R44 ;  /* 0x0000002c00117202 */ /* 0x000fe20000000f00 */
[C---:B-1----:R-:W-:Y:S07]  /*62a0*/  HMMA.16816.F32 R48, R4.reuse, R8, R176 ;  /* 0x000000080430723c */ /* 0x042fee00000018b0 */
[----:B------:R-:W-:Y:S01]  /*62b0*/  MOV R178, R37 ;  /* 0x0000002500b27202 */ /* 0x000fe20000000f00 */
[----:B------:R-:W-:Y:S01]  /*62c0*/  IMAD.MOV.U32 R176, RZ, RZ, R78 ;  /* 0x000000ffffb07224 */ /* 0x000fe200078e004e */
[----:B------:R-:W-:Y:S01]  /*62d0*/  HMMA.16816.F32 R36, R4, R10, R96 ;  /* 0x0000000a0424723c */ /* 0x000fe20000001860 */
[----:B------:R-:W1:Y:S01]  /*62e0*/  LDSM.16.MT88.4 R8, [R221+0x7800] ;  /* 0x00780000dd08783b */ /* 0x000e620000004200 */
[----:B------:R-:W-:Y:S01]  /*62f0*/  MOV R177, R79 ;  /* 0x0000004f00b17202 */ /* 0x000fe20000000f00 */
[----:B------:R-:W-:-:S04]  /*6300*/  IMAD.MOV.U32 R179, RZ, RZ, R84 ;  /* 0x000000ffffb37224 */ /* 0x000fc800078e0054 */
[----:B------:R-:W-:Y:S01]  /*6310*/  MOV R97, R42 ;  /* 0x0000002a00617202 */ /* 0x000fe20000000f00 */
[----:B------:R-:W-:Y:S02]  /*6320*/  IMAD.MOV.U32 R96, RZ, RZ, R43 ;  /* 0x000000ffff607224 */ /* 0x000fe400078e002b */
[----:B------:R-:W-:Y:S02]  /*6330*/  IMAD.MOV.U32 R98, RZ, RZ, R41 ;  /* 0x000000ffff627224 */ /* 0x000fe400078e0029 */
        /* <DEDUP_REMOVED lines=8> */
[----:B------:R-:W-:Y:S01]  /*63c0*/  MOV R145, R53 ;  /* 0x0000003500917202 */ /* 0x000fe20000000f00 */
        /* <DEDUP_REMOVED lines=16> */
[----:B------:R-:W-:Y:S02]  /*64d0*/  IMAD.MOV.U32 R178, RZ, RZ, R174 ;  /* 0x000000ffffb27224 */ /* 0x000fe400078e00ae */
[----:B------:R2:W-:Y:S01]  /*64e0*/  MUFU.EX2 R174, R3 ;  /* 0x0000000300ae7308 */ /* 0x0005e20000000800 */
[C---:B-1----:R-:W-:Y:S07]  /*64f0*/  HMMA.16816.F32 R68, R4.reuse, R8, R164 ;  /* 0x000000080444723c */ /* 0x042fee00000018a4 */
[----:B------:R-:W-:Y:S01]  /*6500*/  MOV R167, R145 ;  /* 0x0000009100a77202 */ /* 0x000fe20000000f00 */
[----:B------:R-:W-:Y:S01]  /*6510*/  HMMA.16816.F32 R56, R4, R10, R140 ;  /* 0x0000000a0438723c */ /* 0x000fe2000000188c */
[----:B------:R-:W1:Y:S01]  /*6520*/  LDSM.16.MT88.4 R8, [R217+0xa800] ;  /* 0x00a80000d908783b */ /* 0x000e620000004200 */
[----:B--2---:R-:W-:-:S02]  /*6530*/  FFMA.FTZ R3, R144, c[0x0][0x2d0], -R2 ;  /* 0x0000b40090037a23 */ /* 0x004fc40000010802 */
        /* <DEDUP_REMOVED lines=8> */
[C---:B-1----:R-:W-:Y:S08]  /*65c0*/  HMMA.16816.F32 R44, R4.reuse, R8, R160 ;  /* 0x00000008042c723c */ /* 0x042ff000000018a0 */
[----:B------:R-:W-:Y:S01]  /*65d0*/  HMMA.16816.F32 R32, R4, R10, R136 ;  /* 0x0000000a0420723c */ /* 0x000fe20000001888 */
[----:B------:R-:W1:Y:S01]  /*65e0*/  LDSM.16.MT88.4 R8, [R218+0xa800] ;  /* 0x00a80000da08783b */ /* 0x000e620000004200 */
[----:B------:R2:W-:Y:S01]  /*65f0*/  MUFU.EX2 R177, R3 ;  /* 0x0000000300b17308 */ /* 0x0005e20000000800 */
[----:B------:R-:W-:Y:S01]  /*6600*/  IMAD.MOV.U32 R96, RZ, RZ, R97 ;  /* 0x000000ffff607224 */ /* 0x000fe200078e0061 */
[----:B------:R-:W-:Y:S01]  /*6610*/  MOV R97, R98 ;  /* 0x0000006200617202 */ /* 0x000fe20000000f00 */
[----:B------:R-:W-:-:S02]  /*6620*/  IMAD.MOV.U32 R98, RZ, RZ, R99 ;  /* 0x000000ffff627224 */ /* 0x000fc400078e0063 */
[----:B------:R-:W-:Y:S02]  /*6630*/  IMAD.MOV.U32 R99, RZ, RZ, R176 ;  /* 0x000000ffff637224 */ /* 0x000fe400078e00b0 */
[----:B------:R-:W-:Y:S02]  /*6640*/  IMAD.MOV.U32 R176, RZ, RZ, R178 ;  /* 0x000000ffffb07224 */ /* 0x000fe400078e00b2 */
[----:B------:R-:W-:Y:S01]  /*6650*/  IMAD.MOV.U32 R178, RZ, RZ, R16 ;  /* 0x000000ffffb27224 */ /* 0x000fe200078e0010 */
[----:B------:R-:W-:Y:S01]  /*6660*/  MOV R16, R223 ;  /* 0x000000df00107202 */ /* 0x000fe20000000f00 */
[--C-:B------:R-:W-:Y:S01]  /*6670*/  FFMA.FTZ R26, R26, c[0x0][0x2d0], -R2.reuse ;  /* 0x0000b4001a1a7a23 */ /* 0x100fe20000010802 */
[----:B------:R3:W5:Y:S01]  /*6680*/  LDL.LU R223, [R1+0xa4] ;  /* 0x0000a40001df7983 */ /* 0x0007620000300800 */
[C---:B-1----:R-:W-:Y:S08]  /*6690*/  HMMA.16816.F32 R80, R4.reuse, R8, R156 ;  /* 0x000000080450723c */ /* 0x042ff0000000189c */
[----:B------:R-:W-:Y:S01]  /*66a0*/  HMMA.16816.F32 R72, R4, R10, R132 ;  /* 0x0000000a0448723c */ /* 0x000fe20000001884 */
[----:B------:R-:W1:Y:S01]  /*66b0*/  LDSM.16.MT88.4 R8, [R221+0xa800] ;  /* 0x00a80000dd08783b */ /* 0x000e620000004200 */
[----:B--2---:R-:W-:-:S02]  /*66c0*/  FFMA.FTZ R3, R167, c[0x0][0x2d0], -R2 ;  /* 0x0000b400a7037a23 */ /* 0x004fc40000010802 */
[----:B------:R-:W-:Y:S02]  /*66d0*/  IMAD.MOV.U32 R167, RZ, RZ, R144 ;  /* 0x000000ffffa77224 */ /* 0x000fe400078e0090 */
[----:B------:R-:W-:Y:S01]  /*66e0*/  IMAD.MOV.U32 R144, RZ, RZ, R145 ;  /* 0x000000ffff907224 */ /* 0x000fe200078e0091 */
[----:B------:R-:W-:Y:S01]  /*66f0*/  MOV R145, R146 ;  /* 0x0000009200917202 */ /* 0x000fe20000000f00 */
[----:B------:R-:W-:Y:S02]  /*6700*/  IMAD.MOV.U32 R146, RZ, RZ, R147 ;  /* 0x000000ffff927224 */ /* 0x000fe400078e0093 */
[----:B------:R-:W-:Y:S01]  /*6710*/  IMAD.MOV.U32 R147, RZ, RZ, R168 ;  /* 0x000000ffff937224 */ /* 0x000fe200078e00a8 */
[----:B------:R-:W-:Y:S01]  /*6720*/  MOV R168, R169 ;  /* 0x000000a900a87202 */ /* 0x000fe20000000f00 */
[----:B------:R-:W-:Y:S01]  /*6730*/  IMAD.MOV.U32 R169, RZ, RZ, R170 ;  /* 0x000000ffffa97224 */ /* 0x000fe200078e00aa */
[C---:B-1----:R-:W-:Y:S08]  /*6740*/  HMMA.16816.F32 R64, R4.reuse, R8, R152 ;  /* 0x000000080440723c */ /* 0x042ff00000001898 */
[----:B------:R-:W-:Y:S01]  /*6750*/  HMMA.16816.F32 R52, R4, R10, R100 ;  /* 0x0000000a0434723c */ /* 0x000fe20000001864 */
[----:B------:R-:W1:Y:S01]  /*6760*/  LDSM.16.MT88.4 R8, [R220+0xa800] ;  /* 0x00a80000dc08783b */ /* 0x000e620000004200 */
[----:B------:R-:W-:Y:S01]  /*6770*/  IMAD.MOV.U32 R170, RZ, RZ, R171 ;  /* 0x000000ffffaa7224 */ /* 0x000fe200078e00ab */
[----:B------:R-:W-:Y:S01]  /*6780*/  MOV R171, R176 ;  /* 0x000000b000ab7202 */ /* 0x000fe20000000f00 */
[----:B------:R-:W-:-:S02]  /*6790*/  IMAD.MOV.U32 R176, RZ, RZ, R178 ;  /* 0x000000ffffb07224 */ /* 0x000fc400078e00b2 */
[----:B------:R2:W-:Y:S02]  /*67a0*/  MUFU.EX2 R178, R3 ;  /* 0x0000000300b27308 */ /* 0x0005e40000000800 */
[----:B--2---:R-:W-:Y:S02]  /*67b0*/  FFMA.FTZ R3, R167, c[0x0][0x2d0], -R2 ;  /* 0x0000b400a7037a23 */ /* 0x004fe40000010802 */
        /* <DEDUP_REMOVED lines=14> */
[----:B------:R-:W1:Y:S01]  /*68a0*/  LDSM.16.MT88.4 R12, [R221+0x2000] ;  /* 0x00200000dd0c783b */ /* 0x000e620000004200 */
[----:B------:R2:W4:Y:S01]  /*68b0*/  MUFU.EX2 R136, R3 ;  /* 0x0000000300887308 */ /* 0x0005220000000800 */
[----:B------:R-:W-:-:S02]  /*68c0*/  IMAD.MOV.U32 R144, RZ, RZ, R146 ;  /* 0x000000ffff907224 */ /* 0x000fc400078e0092 */
[----:B------:R-:W-:Y:S01]  /*68d0*/  IMAD.MOV.U32 R146, RZ, RZ, R168 ;  /* 0x000000ffff927224 */ /* 0x000fe200078e00a8 */
[----:B------:R-:W-:Y:S01]  /*68e0*/  MOV R168, R170 ;  /* 0x000000aa00a87202 */ /* 0x000fe20000000f00 */
[----:B------:R-:W-:Y:S01]  /*68f0*/  IMAD.MOV.U32 R122, RZ, RZ, R222 ;  /* 0x000000ffff7a7224 */ /* 0x000fe200078e00de */
[----:B------:R-:W-:Y:S01]  /*6900*/  HMMA.16816.F32 R40, R4, R8, R148 ;  /* 0x000000080428723c */ /* 0x000fe20000001894 */
[----:B------:R-:W-:Y:S01]  /*6910*/  IMAD.MOV.U32 R170, RZ, RZ, R176 ;  /* 0x000000ffffaa7224 */ /* 0x000fe200078e00b0 */
[----:B------:R-:W1:Y:S01]  /*6920*/  LDSM.16.MT88.4 R8, [R217+0x2000] ;  /* 0x00200000d908783b */ /* 0x000e620000004200 */
[----:B------:R-:W-:Y:S02]  /*6930*/  IMAD.MOV.U32 R176, RZ, RZ, R175 ;  /* 0x000000ffffb07224 */ /* 0x000fe400078e00af */
[----:B------:R-:W-:Y:S01]  /*6940*/  FFMA.FTZ R25, R25, c[0x0][0x2d0], -R2 ;  /* 0x0000b40019197a23 */ /* 0x000fe20000010802 */
[----:B------:R3:W5:Y:S01]  /*6950*/  LDL.LU R222, [R1+0xa0] ;  /* 0x0000a00001de7983 */ /* 0x0007620000300800 */
[----:B------:R-:W-:-:S02]  /*6960*/  FFMA.FTZ R4, R166, c[0x0][0x2d0], -R0 ;  /* 0x0000b400a6047a23 */ /* 0x000fc40000010800 */
[----:B--2---:R-:W-:Y:S02]  /*6970*/  FFMA.FTZ R3, R167, c[0x0][0x2d0], -R0 ;  /* 0x0000b400a7037a23 */ /* 0x004fe40000010800 */
[----:B------:R-:W-:Y:S01]  /*6980*/  IMAD.MOV.U32 R167, RZ, RZ, R145 ;  /* 0x000000ffffa77224 */ /* 0x000fe200078e0091 */
[----:B------:R-:W-:Y:S01]  /*6990*/  MOV R145, R147 ;  /* 0x0000009300917202 */ /* 0x000fe20000000f00 */
[----:B------:R-:W-:Y:S01]  /*69a0*/  IMAD.MOV.U32 R147, RZ, RZ, R169 ;  /* 0x000000ffff937224 */ /* 0x000fe200078e00a9 */
[----:B------:R-:W-:Y:S01]  /*69b0*/  MOV R166, R144 ;  /* 0x0000009000a67202 */ /* 0x000fe20000000f00 */
        /* <DEDUP_REMOVED lines=11> */
[----:B------:R2:W-:Y:S01]  /*6a70*/  MUFU.EX2 R175, R3 ;  /* 0x0000000300af7308 */ /* 0x0005e20000000800 */
[----:B------:R-:W-:Y:S02]  /*6a80*/  IMAD.MOV.U32 R147, RZ, RZ, R169 ;  /* 0x000000ffff937224 */ /* 0x000fe400078e00a9 */
[----:B------:R-:W-:Y:S01]  /*6a90*/  IMAD.MOV.U32 R169, RZ, RZ, R171 ;  /* 0x000000ffffa97224 */ /* 0x000fe200078e00ab */
[----:B------:R-:W-:Y:S01]  /*6aa0*/  MOV R171, R16 ;  /* 0x0000001000ab7202 */ /* 0x000fe20000000f00 */
[----:B------:R-:W-:-:S03]  /*6ab0*/  IMAD.MOV.U32 R16, RZ, RZ, R122 ;  /* 0x000000ffff107224 */ /* 0x000fc600078e007a */
[----:B------:R1:W1:Y:S01]  /*6ac0*/  MUFU.EX2 R176, R4 ;  /* 0x0000000400b07308 */ /* 0x0002620000000800 */
[----:B------:R-:W-:Y:S02]  /*6ad0*/  IMAD.MOV.U32 R122, RZ, RZ, R252 ;  /* 0x000000ffff7a7224 */ /* 0x000fe400078e00fc */
[----:B------:R-:W-:Y:S02]  /*6ae0*/  FADD.FTZ R5, R179, R93 ;  /* 0x0000005db3057221 */ /* 0x000fe40000010000 */
[----:B--2---:R-:W-:-:S04]  /*6af0*/  FFMA.FTZ R3, R216, c[0x0][0x2d0], -R0 ;  /* 0x0000b400d8037a23 */ /* 0x004fc80000010800 */
[----:B------:R-:W-:Y:S01]  /*6b00*/  MUFU.EX2 R252, R3 ;  /* 0x0000000300fc7308 */ /* 0x000fe20000000800 */
[----:B-1----:R-:W-:-:S07]  /*6b10*/  FFMA.FTZ R4, R166, c[0x0][0x2d0], -R0 ;  /* 0x0000b400a6047a23 */ /* 0x002fce0000010800 */
[----:B------:R1:W2:Y:S01]  /*6b20*/  MUFU.EX2 R179, R4 ;  /* 0x0000000400b37308 */ /* 0x0002a20000000800 */
[--C-:B------:R-:W-:Y:S02]  /*6b30*/  FFMA.FTZ R24, R24, c[0x0][0x2d0], -R2.reuse ;  /* 0x0000b40018187a23 */ /* 0x100fe40000010802 */
[----:B------:R-:W-:Y:S01]  /*6b40*/  FFMA.FTZ R23, R23, c[0x0][0x2d0], -R2 ;  /* 0x0000b40017177a23 */ /* 0x000fe20000010802 */
[----:B----4-:R-:W-:Y:S01]  /*6b50*/  F2FP.PACK_AB R6, R136, R178 ;  /* 0x000000b28806723e */ /* 0x010fe200000000ff */
[----:B------:R-:W-:Y:S01]  /*6b60*/  FADD.FTZ R2, R144, R5 ;  /* 0x0000000590027221 */ /* 0x000fe20000010000 */
[----:B------:R-:W-:Y:S02]  /*6b70*/  F2FP.PACK_AB R5, R176, R175 ;  /* 0x000000afb005723e */ /* 0x000fe400000000ff */
[----:B-1----:R-:W-:Y:S02]  /*6b80*/  F2FP.PACK_AB R4, R177, R174 ;  /* 0x000000aeb104723e */ /* 0x002fe400000000ff */
[----:B--2---:R-:W-:-:S07]  /*6b90*/  F2FP.PACK_AB R7, R179, R252 ;  /* 0x000000fcb307723e */ /* 0x004fce00000000ff */
[C---:B------:R-:W-:Y:S08]  /*6ba0*/  HMMA.16816.F32 R140, R4.reuse, R12, R208 ;  /* 0x0000000c048c723c */ /* 0x040ff000000018d0 */
[----:B------:R-:W-:Y:S01]  /*6bb0*/  HMMA.16816.F32 R100, R4, R14, R204 ;  /* 0x0000000e0464723c */ /* 0x000fe200000018cc */
[----:B------:R-:W1:Y:S01]  /*6bc0*/  LDSM.16.MT88.4 R12, [R218+0x5000] ;  /* 0x00500000da0c783b */ /* 0x000e620000004200 */
[----:B------:R-:W-:-:S02]  /*6bd0*/  FADD.FTZ R3, R165, R92 ;  /* 0x0000005ca5037221 */ /* 0x000fc40000010000 */
[----:B------:R-:W-:Y:S02]  /*6be0*/  IMAD.MOV.U32 R166, RZ, RZ, R146 ;  /* 0x000000ffffa67224 */ /* 0x000fe400078e0092 */
[----:B------:R-:W-:Y:S01]  /*6bf0*/  IMAD.MOV.U32 R165, RZ, RZ, R147 ;  /* 0x000000ffffa57224 */ /* 0x000fe200078e0093 */
[----:B------:R-:W-:Y:S01]  /*6c00*/  MOV R147, R170 ;  /* 0x000000aa00937202 */ /* 0x000fe20000000f00 */
[----:B------:R-:W-:Y:S01]  /*6c10*/  IMAD.MOV.U32 R146, RZ, RZ, R171 ;  /* 0x000000ffff927224 */ /* 0x000fe200078e00ab */
[----:B------:R-:W-:Y:S01]  /*6c20*/  MOV R171, R95 ;  /* 0x0000005f00ab7202 */ /* 0x000fe20000000f00 */
[----:B------:R-:W-:Y:S01]  /*6c30*/  IMAD.MOV.U32 R170, RZ, RZ, R94 ;  /* 0x000000ffffaa7224 */ /* 0x000fe200078e005e */
[C---:B------:R-:W-:Y:S08]  /*6c40*/  HMMA.16816.F32 R180, R4.reuse, R8, R180 ;  /* 0x0000000804b4723c */ /* 0x040ff000000018b4 */
[----:B------:R-:W-:Y:S01]  /*6c50*/  HMMA.16816.F32 R92, R4, R10, R192 ;  /* 0x0000000a045c723c */ /* 0x000fe200000018c0 */
[----:B------:R-:W2:Y:S01]  /*6c60*/  LDSM.16.MT88.4 R8, [R220+0x2000] ;  /* 0x00200000dc08783b */ /* 0x000ea20000004200 */
[----:B------:R-:W-:Y:S01]  /*6c70*/  FADD.FTZ R3, R167, R3 ;  /* 0x00000003a7037221 */ /* 0x000fe20000010000 */
[----:B------:R-:W-:Y:S01]  /*6c80*/  MOV R167, R145 ;  /* 0x0000009100a77202 */ /* 0x000fe20000000f00 */
[----:B------:R-:W-:-:S02]  /*6c90*/  IMAD.MOV.U32 R163, RZ, RZ, R18 ;  /* 0x000000ffffa37224 */ /* 0x000fc400078e0012 */
[----:B------:R-:W-:Y:S01]  /*6ca0*/  IMAD.MOV.U32 R164, RZ, RZ, R19 ;  /* 0x000000ffffa47224 */ /* 0x000fe200078e0013 */
[----:B------:R-:W-:Y:S01]  /*6cb0*/  MOV R162, R166 ;  /* 0x000000a600a27202 */ /* 0x000fe20000000f00 */
[----:B------:R-:W-:Y:S01]  /*6cc0*/  IMAD.MOV.U32 R137, RZ, RZ, R167 ;  /* 0x000000ffff897224 */ /* 0x000fe200078e00a7 */
[----:B------:R-:W-:Y:S01]  /*6cd0*/  MOV R139, R163 ;  /* 0x000000a3008b7202 */ /* 0x000fe20000000f00 */
[----:B------:R-:W-:Y:S02]  /*6ce0*/  IMAD.MOV.U32 R138, RZ, RZ, R164 ;  /* 0x000000ffff8a7224 */ /* 0x000fe400078e00a4 */
[----:B------:R-:W-:Y:S02]  /*6cf0*/  IMAD.MOV.U32 R163, RZ, RZ, R165 ;  /* 0x000000ffffa37224 */ /* 0x000fe400078e00a5 */
[C---:B-1----:R-:W-:Y:S08]  /*6d00*/  HMMA.16816.F32 R164, R4.reuse, R12, R128 ;  /* 0x0000000c04a4723c */ /* 0x042ff00000001880 */
[C---:B------:R-:W-:Y:S01]  /*6d10*/  HMMA.16816.F32 R192, R4.reuse, R14, R124 ;  /* 0x0000000e04c0723c */ /* 0x040fe2000000187c */
[----:B------:R-:W1:Y:S07]  /*6d20*/  LDSM.16.MT88.4 R12, [R217+0x8000] ;  /* 0x00800000d90c783b */ /* 0x000e6e0000004200 */
[C---:B--2---:R-:W-:Y:S08]  /*6d30*/  HMMA.16816.F32 R148, R4.reuse, R8, R200 ;  /* 0x000000080494723c */ /* 0x044ff000000018c8 */
[C---:B------:R-:W-:Y:S01]  /*6d40*/  HMMA.16816.F32 R156, R4.reuse, R10, R188 ;  /* 0x0000000a049c723c */ /* 0x040fe200000018bc */
[----:B------:R-:W2:Y:S07]  /*6d50*/  LDSM.16.MT88.4 R8, [R221+0x5000] ;  /* 0x00500000dd08783b */ /* 0x000eae0000004200 */
[C---:B-1----:R-:W-:Y:S08]  /*6d60*/  HMMA.16816.F32 R88, R4.reuse, R12, R88 ;  /* 0x0000000c0458723c */ /* 0x042ff00000001858 */
[----:B------:R-:W-:Y:S01]  /*6d70*/  HMMA.16816.F32 R12, R4, R14, R60 ;  /* 0x0000000e040c723c */ /* 0x000fe2000000183c */
[----:B------:R-:W-:Y:S01]  /*6d80*/  IMAD.MOV.U32 R145, RZ, RZ, R16 ;  /* 0x000000ffff917224 */ /* 0x000fe200078e0010 */
[----:B------:R-:W-:-:S02]  /*6d90*/  MOV R144, R17 ;  /* 0x0000001100907202 */ /* 0x000fc40000000f00 */
[----:B------:R-:W1:Y:S04]  /*6da0*/  LDSM.16.MT88.4 R16, [R218+0x2000] ;  /* 0x00200000da10783b */ /* 0x000e680000004200 */
[C---:B--2---:R-:W-:Y:S08]  /*6db0*/  HMMA.16816.F32 R116, R4.reuse, R8, R116 ;  /* 0x000000080474723c */ /* 0x044ff00000001874 */
[----:B------:R-:W-:Y:S01]  /*6dc0*/  HMMA.16816.F32 R108, R4, R10, R108 ;  /* 0x0000000a046c723c */ /* 0x000fe2000000186c */
[----:B------:R-:W2:Y:S07]  /*6dd0*/  LDSM.16.MT88.4 R8, [R218+0x8000] ;  /* 0x00800000da08783b */ /* 0x000eae0000004200 */
[----:B------:R-:W-:Y:S01]  /*6de0*/  MOV R153, R12 ;  /* 0x0000000c00997202 */ /* 0x000fe20000000f00 */
[----:B------:R-:W-:Y:S01]  /*6df0*/  IMAD.MOV.U32 R152, RZ, RZ, R13 ;  /* 0x000000ffff987224 */ /* 0x000fe200078e000d */
[----:B------:R-:W-:Y:S01]  /*6e00*/  MOV R60, R15 ;  /* 0x0000000f003c7202 */ /* 0x000fe20000000f00 */
[----:B------:R-:W-:-:S02]  /*6e10*/  IMAD.MOV.U32 R61, RZ, RZ, R14 ;  /* 0x000000ffff3d7224 */ /* 0x000fc400078e000e */
[----:B------:R-:W4:Y:S01]  /*6e20*/  LDSM.16.MT88.4 R12, [R220+0x8000] ;  /* 0x00800000dc0c783b */ /* 0x000f220000004200 */
[C---:B-1----:R-:W-:Y:S08]  /*6e30*/  HMMA.16816.F32 R132, R4.reuse, R16, R96 ;  /* 0x000000100484723c */ /* 0x042ff00000001860 */
[C---:B------:R-:W-:Y:S01]  /*6e40*/  HMMA.16816.F32 R96, R4.reuse, R18, R212 ;  /* 0x000000120460723c */ /* 0x040fe200000018d4 */
[----:B------:R-:W1:Y:S07]  /*6e50*/  LDSM.16.MT88.4 R16, [R217+0x5000] ;  /* 0x00500000d910783b */ /* 0x000e6e0000004200 */
[C---:B--2---:R-:W-:Y:S08]  /*6e60*/  HMMA.16816.F32 R212, R4.reuse, R8, R48 ;  /* 0x0000000804d4723c */ /* 0x044ff00000001830 */
[C---:B------:R-:W-:Y:S01]  /*6e70*/  HMMA.16816.F32 R204, R4.reuse, R10, R36 ;  /* 0x0000000a04cc723c */ /* 0x040fe20000001824 */
[----:B------:R-:W-:Y:S01]  /*6e80*/  IMAD.MOV.U32 R123, RZ, RZ, R219 ;  /* 0x000000ffff7b7224 */ /* 0x000fe200078e00db */
[----:B------:R-:W-:Y:S01]  /*6e90*/  MOV R160, R157 ;  /* 0x0000009d00a07202 */ /* 0x000fe20000000f00 */
[----:B------:R-:W-:Y:S01]  /*6ea0*/  IMAD.MOV.U32 R161, RZ, RZ, R156 ;  /* 0x000000ffffa17224 */ /* 0x000fe200078e009c */
[----:B------:R3:W5:Y:S04]  /*6eb0*/  LDL.LU R219, [R1+0x9c] ;  /* 0x00009c0001db7983 */ /* 0x0007680000300800 */
[----:B----4-:R-:W-:Y:S01]  /*6ec0*/  HMMA.16816.F32 R48, R4, R12, R68 ;  /* 0x0000000c0430723c */ /* 0x010fe20000001844 */
[----:B------:R-:W-:Y:S01]  /*6ed0*/  IMAD.MOV.U32 R155, RZ, RZ, R158 ;  /* 0x000000ffff9b7224 */ /* 0x000fe200078e009e */
[----:B------:R3:W5:Y:S01]  /*6ee0*/  LDL.LU R216, [R1+0x98] ;  /* 0x0000980001d87983 */ /* 0x0007620000300800 */
[----:B------:R-:W-:-:S03]  /*6ef0*/  IMAD.MOV.U32 R154, RZ, RZ, R159 ;  /* 0x000000ffff9a7224 */ /* 0x000fc600078e009f */
[----:B------:R-:W-:Y:S02]  /*6f00*/  LDSM.16.MT88.4 R8, [R217+0xb000] ;  /* 0x00b00000d908783b */ /* 0x000fe40000004200 */
[C---:B------:R-:W-:Y:S02]  /*6f10*/  HMMA.16816.F32 R36, R4.reuse, R14, R56 ;  /* 0x0000000e0424723c */ /* 0x040fe40000001838 */
[----:B------:R-:W2:Y:S01]  /*6f20*/  LDSM.16.MT88.4 R12, [R221+0xb000] ;  /* 0x00b00000dd0c783b */ /* 0x000ea20000004200 */
[--C-:B------:R-:W-:Y:S02]  /*6f30*/  FFMA.FTZ R22, R22, c[0x0][0x2d0], -R0.reuse ;  /* 0x0000b40016167a23 */ /* 0x100fe40000010800 */
[--C-:B------:R-:W-:Y:S02]  /*6f40*/  FFMA.FTZ R21, R21, c[0x0][0x2d0], -R0.reuse ;  /* 0x0000b40015157a23 */ /* 0x100fe40000010800 */
[--C-:B------:R-:W-:Y:S02]  /*6f50*/  FFMA.FTZ R20, R20, c[0x0][0x2d0], -R0.reuse ;  /* 0x0000b40014147a23 */ /* 0x100fe40000010800 */
[----:B------:R-:W-:Y:S01]  /*6f60*/  FFMA.FTZ R27, R27, c[0x0][0x2d0], -R0 ;  /* 0x0000b4001b1b7a23 */ /* 0x000fe20000010800 */
[C---:B-1----:R-:W-:Y:S01]  /*6f70*/  HMMA.16816.F32 R156, R4.reuse, R16, R196 ;  /* 0x00000010049c723c */ /* 0x042fe200000018c4 */
[----:B------:R-:W-:Y:S01]  /*6f80*/  FADD.FTZ R2, R120, R2 ;  /* 0x0000000278027221 */ /* 0x000fe20000010000 */
[----:B------:R-:W-:Y:S01]  /*6f90*/  MOV R62, R122 ;  /* 0x0000007a003e7202 */ /* 0x000fe20000000f00 */
[----:B------:R-:W-:Y:S01]  /*6fa0*/  IMAD.MOV.U32 R63, RZ, RZ, R144 ;  /* 0x000000ffff3f7224 */ /* 0x000fe200078e0090 */
[----:B------:R-:W-:Y:S01]  /*6fb0*/  MOV R130, R89 ;  /* 0x0000005900827202 */ /* 0x000fe20000000f00 */
[----:B------:R-:W-:Y:S01]  /*6fc0*/  IMAD.MOV.U32 R128, RZ, RZ, R91 ;  /* 0x000000ffff807224 */ /* 0x000fe200078e005b */
[----:B------:R-:W-:Y:S02]  /*6fd0*/  LDSM.16.MT88.4 R56, [R221+0x5800] ;  /* 0x00580000dd38783b */ /* 0x000fe40000004200 */
[C---:B--2---:R-:W-:Y:S02]  /*6fe0*/  HMMA.16816.F32 R196, R4.reuse, R14, R52 ;  /* 0x0000000e04c4723c */ /* 0x044fe40000001834 */
[----:B------:R-:W2:Y:S06]  /*6ff0*/  LDL R15, [R1+0x58] ;  /* 0x00005800010f7983 */ /* 0x000eac0000100800 */
[----:B------:R-:W-:Y:S01]  /*7000*/  HMMA.16816.F32 R208, R4, R18, R184 ;  /* 0x0000001204d0723c */ /* 0x000fe200000018b8 */
[----:B------:R-:W1:Y:S01]  /*7010*/  LDSM.16.MT88.4 R16, [R220+0x5000] ;  /* 0x00500000dc10783b */ /* 0x000e620000004200 */
[----:B------:R-:W-:-:S06]  /*7020*/  FADD.FTZ R0, R121, R3 ;  /* 0x0000000379007221 */ /* 0x000fcc0000010000 */
[C---:B------:R-:W-:Y:S08]  /*7030*/  HMMA.16816.F32 R44, R4.reuse, R8, R44 ;  /* 0x00000008042c723c */ /* 0x040ff0000000182c */
[C---:B------:R-:W-:Y:S01]  /*7040*/  HMMA.16816.F32 R188, R4.reuse, R10, R32 ;  /* 0x0000000a04bc723c */ /* 0x040fe20000001820 */
[----:B------:R-:W-:Y:S01]  /*7050*/  IMAD.MOV.U32 R131, RZ, RZ, R88 ;  /* 0x000000ffff837224 */ /* 0x000fe200078e0058 */
[----:B------:R-:W-:Y:S01]  /*7060*/  LDSM.16.MT88.4 R8, [R220+0xb000] ;  /* 0x00b00000dc08783b */ /* 0x000fe20000004200 */
[----:B------:R-:W-:Y:S01]  /*7070*/  IMAD.MOV.U32 R129, RZ, RZ, R90 ;  /* 0x000000ffff817224 */ /* 0x000fe200078e005a */
[----:B------:R-:W-:Y:S01]  /*7080*/  MOV R89, R138 ;  /* 0x0000008a00597202 */ /* 0x000fe20000000f00 */
[----:B------:R-:W-:Y:S01]  /*7090*/  IMAD.MOV.U32 R91, RZ, RZ, R137 ;  /* 0x000000ffff5b7224 */ /* 0x000fe200078e0089 */
[----:B------:R-:W-:Y:S01]  /*70a0*/  MOV R69, R130 ;  /* 0x0000008200457202 */ /* 0x000fe20000000f00 */
[----:B------:R-:W-:Y:S01]  /*70b0*/  LDSM.16.MT88.4 R184, [R217+0x2800] ;  /* 0x00280000d9b8783b */ /* 0x000fe20000004200 */
[C---:B-1----:R-:W-:Y:S08]  /*70c0*/  HMMA.16816.F32 R112, R4.reuse, R16, R112 ;  /* 0x000000100470723c */ /* 0x042ff00000001870 */
[----:B------:R-:W-:Y:S01]  /*70d0*/  HMMA.16816.F32 R104, R4, R18, R104 ;  /* 0x000000120468723c */ /* 0x000fe20000001868 */
[----:B------:R-:W1:Y:S01]  /*70e0*/  LDSM.16.MT88.4 R16, [R221+0x8000] ;  /* 0x00800000dd10783b */ /* 0x000e620000004200 */
[----:B------:R-:W-:-:S04]  /*70f0*/  IMAD.MOV.U32 R3, RZ, RZ, R123 ;  /* 0x000000ffff037224 */ /* 0x000fc800078e007b */
[----:B------:R-:W-:Y:S02]  /*7100*/  FADD.FTZ R3, R3, R2 ;  /* 0x0000000203037221 */ /* 0x000fe40000010000 */
[----:B------:R-:W-:Y:S01]  /*7110*/  IMAD.MOV.U32 R90, RZ, RZ, R136 ;  /* 0x000000ffff5a7224 */ /* 0x000fe200078e0088 */
[C---:B-1----:R-:W-:Y:S08]  /*7120*/  HMMA.16816.F32 R84, R4.reuse, R16, R84 ;  /* 0x000000100454723c */ /* 0x042ff00000001854 */
[----:B------:R-:W-:Y:S01]  /*7130*/  HMMA.16816.F32 R120, R4, R18, R76 ;  /* 0x000000120478723c */ /* 0x000fe2000000184c */
[----:B------:R-:W1:Y:S06]  /*7140*/  LDSM.16.MT88.4 R16, [R218+0xb000] ;  /* 0x00b00000da10783b */ /* 0x000e6c0000004200 */
[----:B------:R-:W-:Y:S01]  /*7150*/  IMAD.MOV.U32 R77, RZ, RZ, R145 ;  /* 0x000000ffff4d7224 */ /* 0x000fe200078e0091 */
[----:B------:R-:W-:Y:S01]  /*7160*/  MOV R78, R146 ;  /* 0x00000092004e7202 */ /* 0x000fe20000000f00 */
[----:B------:R-:W-:-:S02]  /*7170*/  IMAD.MOV.U32 R79, RZ, RZ, R147 ;  /* 0x000000ffff4f7224 */ /* 0x000fc400078e0093 */
[----:B------:R-:W-:Y:S02]  /*7180*/  FADD.FTZ R0, R77, R0 ;  /* 0x000000004d007221 */ /* 0x000fe40000010000 */
[----:B------:R-:W-:Y:S01]  /*7190*/  IMAD.MOV.U32 R88, RZ, RZ, R139 ;  /* 0x000000ffff587224 */ /* 0x000fe200078e008b */
[C---:B------:R-:W-:Y:S01]  /*71a0*/  HMMA.16816.F32 R32, R4.reuse, R12, R64 ;  /* 0x0000000c0420723c */ /* 0x040fe20000001840 */
[----:B------:R-:W-:Y:S01]  /*71b0*/  FADD.FTZ R0, R78, R0 ;  /* 0x000000004e007221 */ /* 0x000fe20000010000 */
[----:B------:R-:W-:Y:S01]  /*71c0*/  MOV R71, R128 ;  /* 0x0000008000477202 */ /* 0x000fe20000000f00 */
[----:B------:R-:W-:Y:S01]  /*71d0*/  FADD.FTZ R3, R79, R3 ;  /* 0x000000034f037221 */ /* 0x000fe20000010000 */
[----:B------:R4:W-:Y:S01]  /*71e0*/  MUFU.EX2 R12, R23 ;  /* 0x00000017000c7308 */ /* 0x0009e20000000800 */
[----:B------:R-:W-:Y:S01]  /*71f0*/  FADD.FTZ R2, R62, R0 ;  /* 0x000000003e027221 */ /* 0x000fe20000010000 */
[----:B------:R-:W3:Y:S01]  /*7200*/  LDSM.16.MT88.4 R136, [R218+0x2800] ;  /* 0x00280000da88783b */ /* 0x000ee20000004200 */
[----:B------:R-:W-:Y:S01]  /*7210*/  FADD.FTZ R0, R63, R3 ;  /* 0x000000033f007221 */ /* 0x000fe20000010000 */
[----:B------:R-:W-:Y:S01]  /*7220*/  MOV R78, R91 ;  /* 0x0000005b004e7202 */ /* 0x000fe20000000f00 */
[----:B------:R-:W-:Y:S01]  /*7230*/  FADD.FTZ R2, R88, R2 ;  /* 0x0000000258027221 */ /* 0x000fe20000010000 */
[----:B------:R-:W-:Y:S01]  /*7240*/  HMMA.16816.F32 R40, R4, R8, R40 ;  /* 0x000000080428723c */ /* 0x000fe20000001828 */
[----:B------:R-:W-:Y:S01]  /*7250*/  FADD.FTZ R3, R89, R0 ;  /* 0x0000000059037221 */ /* 0x000fe20000010000 */
[----:B------:R-:W-:Y:S01]  /*7260*/  LDSM.16.MT88.4 R64, [R220+0x5800] ;  /* 0x00580000dc40783b */ /* 0x000fe20000004200 */
[----:B------:R-:W-:Y:S01]  /*7270*/  IMAD.MOV.U32 R79, RZ, RZ, R90 ;  /* 0x000000ffff4f7224 */ /* 0x000fe200078e005a */
[----:B------:R-:W-:Y:S01]  /*7280*/  MOV R90, R170 ;  /* 0x000000aa005a7202 */ /* 0x000fe20000000f00 */
[----:B------:R-:W-:Y:S01]  /*7290*/  IMAD.MOV.U32 R88, RZ, RZ, R168 ;  /* 0x000000ffff587224 */ /* 0x000fe200078e00a8 */
[----:B------:R-:W-:Y:S01]  /*72a0*/  LDSM.16.MT88.4 R144, [R221+0x2800] ;  /* 0x00280000dd90783b */ /* 0x000fe20000004200 */
[----:B------:R-:W-:-:S02]  /*72b0*/  IMAD.MOV.U32 R89, RZ, RZ, R169 ;  /* 0x000000ffff597224 */ /* 0x000fc400078e00a9 */
[----:B------:R-:W-:Y:S01]  /*72c0*/  IMAD.MOV.U32 R91, RZ, RZ, R171 ;  /* 0x000000ffff5b7224 */ /* 0x000fe200078e00ab */
[----:B------:R-:W-:Y:S01]  /*72d0*/  HMMA.16816.F32 R28, R4, R10, R28 ;  /* 0x0000000a041c723c */ /* 0x000fe2000000181c */
[----:B------:R3:W-:Y:S01]  /*72e0*/  MUFU.EX2 R11, R24 ;  /* 0x00000018000b7308 */ /* 0x0007e20000000800 */
[----:B----4-:R-:W-:-:S06]  /*72f0*/  IMAD.MOV.U32 R23, RZ, RZ, R90 ;  /* 0x000000ffff177224 */ /* 0x010fcc00078e005a */
[C---:B-1----:R-:W-:Y:S08]  /*7300*/  HMMA.16816.F32 R200, R4.reuse, R16, R80 ;  /* 0x0000001004c8723c */ /* 0x042ff00000001850 */
[----:B------:R-:W-:Y:S01]  /*7310*/  HMMA.16816.F32 R124, R4, R18, R72 ;  /* 0x00000012047c723c */ /* 0x000fe20000001848 */
[----:B------:R1:W-:Y:S01]  /*7320*/  MUFU.EX2 R5, R22 ;  /* 0x0000001600057308 */ /* 0x0003e20000000800 */
[----:B------:R-:W-:Y:S01]  /*7330*/  MOV R82, R155 ;  /* 0x0000009b00527202 */ /* 0x000fe20000000f00 */
[----:B------:R-:W-:Y:S01]  /*7340*/  IMAD.MOV.U32 R83, RZ, RZ, R154 ;  /* 0x000000ffff537224 */ /* 0x000fe200078e009a */
[----:B------:R-:W-:Y:S01]  /*7350*/  MOV R17, R152 ;  /* 0x0000009800117202 */ /* 0x000fe20000000f00 */
[----:B------:R-:W-:Y:S01]  /*7360*/  IMAD.MOV.U32 R16, RZ, RZ, R153 ;  /* 0x000000ffff107224 */ /* 0x000fe200078e0099 */
[----:B------:R-:W-:Y:S01]  /*7370*/  LDSM.16.MT88.4 R72, [R217+0x8800] ;  /* 0x00880000d948783b */ /* 0x000fe20000004200 */
[----:B---3--:R-:W-:Y:S01]  /*7380*/  IMAD.MOV.U32 R24, RZ, RZ, R88 ;  /* 0x000000ffff187224 */ /* 0x008fe200078e0058 */
[----:B------:R-:W-:-:S02]  /*7390*/  MOV R4, R89 ;  /* 0x0000005900047202 */ /* 0x000fc40000000f00 */
[----:B------:R-:W3:Y:S01]  /*73a0*/  LDSM.16.MT88.4 R152, [R220+0x2800] ;  /* 0x00280000dc98783b */ /* 0x000ee20000004200 */
[----:B------:R4:W-:Y:S01]  /*73b0*/  MUFU.EX2 R9, R26 ;  /* 0x0000001a00097308 */ /* 0x0009e20000000800 */
[----:B------:R-:W-:Y:S01]  /*73c0*/  IMAD.MOV.U32 R62, RZ, RZ, R162 ;  /* 0x000000ffff3e7224 */ /* 0x000fe200078e00a2 */
[----:B------:R-:W-:Y:S01]  /*73d0*/  MOV R63, R163 ;  /* 0x000000a3003f7202 */ /* 0x000fe20000000f00 */
[----:B------:R-:W-:-:S05]  /*73e0*/  IMAD.MOV.U32 R68, RZ, RZ, R131 ;  /* 0x000000ffff447224 */ /* 0x000fca00078e0083 */
[----:B------:R-:W-:Y:S01]  /*73f0*/  MUFU.EX2 R8, R20 ;  /* 0x0000001400087308 */ /* 0x000fe20000000800 */
[----:B-1----:R-:W-:Y:S01]  /*7400*/  MOV R22, R91 ;  /* 0x0000005b00167202 */ /* 0x002fe20000000f00 */
[----:B------:R-:W-:Y:S01]  /*7410*/  IMAD.MOV.U32 R70, RZ, RZ, R129 ;  /* 0x000000ffff467224 */ /* 0x000fe200078e0081 */
[----:B------:R-:W1:Y:S01]  /*7420*/  LDSM.16.MT88.4 R88, [R221+0x8800] ;  /* 0x00880000dd58783b */ /* 0x000e620000004200 */
[----:B------:R-:W-:Y:S01]  /*7430*/  FADD.FTZ R3, R23, R3 ;  /* 0x0000000317037221 */ /* 0x000fe20000010000 */
[----:B------:R-:W-:Y:S02]  /*7440*/  MOV R14, R79 ;  /* 0x0000004f000e7202 */ /* 0x000fe40000000f00 */
[----:B------:R-:W-:Y:S01]  /*7450*/  LDSM.16.MT88.4 R168, [R218+0x5800] ;  /* 0x00580000daa8783b */ /* 0x000fe20000004200 */
[----:B------:R4:W3:Y:S01]  /*7460*/  MUFU.EX2 R10, R25 ;  /* 0x00000019000a7308 */ /* 0x0008e20000000800 */
[----:B------:R-:W-:-:S07]  /*7470*/  FADD.FTZ R0, R22, R2 ;  /* 0x0000000216007221 */ /* 0x000fce0000010000 */
[----:B------:R-:W3:Y:S08]  /*7480*/  MUFU.EX2 R7, R21 ;  /* 0x0000001500077308 */ /* 0x000ef00000000800 */
[----:B------:R-:W1:Y:S01]  /*7490*/  MUFU.EX2 R6, R27 ;  /* 0x0000001b00067308 */ /* 0x000e620000000800 */
[----:B----4-:R-:W-:Y:S01]  /*74a0*/  IMAD.MOV.U32 R26, RZ, RZ, R62 ;  /* 0x000000ffff1a7224 */ /* 0x010fe200078e003e */
[----:B------:R-:W-:Y:S01]  /*74b0*/  MOV R25, R63 ;  /* 0x0000003f00197202 */ /* 0x000fe20000000f00 */
[----:B------:R-:W-:-:S02]  /*74c0*/  FADD.FTZ R3, R24, R3 ;  /* 0x0000000318037221 */ /* 0x000fc40000010000 */
[----:B------:R-:W-:Y:S02]  /*74d0*/  FADD.FTZ R4, R4, R0 ;  /* 0x0000000004047221 */ /* 0x000fe40000010000 */
[----:B------:R-:W-:Y:S01]  /*74e0*/  FADD.FTZ R3, R26, R3 ;  /* 0x000000031a037221 */ /* 0x000fe20000010000 */
[----:B---3--:R-:W-:Y:S01]  /*74f0*/  F2FP.PACK_AB R128, R10, R9 ;  /* 0x000000090a80723e */ /* 0x008fe200000000ff */
[----:B------:R-:W-:Y:S01]  /*7500*/  IMAD.MOV.U32 R80, RZ, RZ, R161 ;  /* 0x000000ffff507224 */ /* 0x000fe200078e00a1 */
[----:B------:R-:W-:Y:S01]  /*7510*/  F2FP.PACK_AB R129, R7, R5 ;  /* 0x000000050781723e */ /* 0x000fe200000000ff */
[----:B------:R-:W-:Y:S01]  /*7520*/  FADD.FTZ R3, R175, R3 ;  /* 0x00000003af037221 */ /* 0x000fe20000010000 */
[----:B------:R-:W-:Y:S01]  /*7530*/  F2FP.PACK_AB R130, R12, R11 ;  /* 0x0000000b0c82723e */ /* 0x000fe200000000ff */
[----:B------:R-:W-:Y:S01]  /*7540*/  IMAD.MOV.U32 R81, RZ, RZ, R160 ;  /* 0x000000ffff517224 */ /* 0x000fe200078e00a0 */
[----:B------:R-:W-:Y:S02]  /*7550*/  MOV R19, R60 ;  /* 0x0000003c00137202 */ /* 0x000fe40000000f00 */
[----:B-1----:R-:W-:Y:S01]  /*7560*/  F2FP.PACK_AB R131, R6, R8 ;  /* 0x000000080683723e */ /* 0x002fe200000000ff */
[----:B------:R-:W-:Y:S01]  /*7570*/  IMAD.MOV.U32 R18, RZ, RZ, R61 ;  /* 0x000000ffff127224 */ /* 0x000fe200078e003d */
[----:B------:R-:W-:Y:S01]  /*7580*/  LDSM.16.MT88.4 R160, [R217+0x5800] ;  /* 0x00580000d9a0783b */ /* 0x000fe20000004200 */
[----:B------:R-:W-:-:S04]  /*7590*/  FADD.FTZ R3, R176, R3 ;  /* 0x00000003b0037221 */ /* 0x000fc80000010000 */
[C---:B------:R-:W-:Y:S08]  /*75a0*/  HMMA.16816.F32 R132, R128.reuse, R136, R132 ;  /* 0x000000888084723c */ /* 0x040ff00000001884 */
[C---:B------:R-:W-:Y:S08]  /*75b0*/  HMMA.16816.F32 R148, R128.reuse, R152, R148 ;  /* 0x000000988094723c */ /* 0x040ff00000001894 */
[C---:B------:R-:W-:Y:S01]  /*75c0*/  HMMA.16816.F32 R60, R128.reuse, R64, R112 ;  /* 0x00000040803c723c */ /* 0x040fe20000001870 */
[----:B------:R-:W1:Y:S07]  /*75d0*/  LDSM.16.MT88.4 R112, [R218+0xb800] ;  /* 0x00b80000da70783b */ /* 0x000e6e0000004200 */
[C---:B------:R-:W-:Y:S08]  /*75e0*/  HMMA.16816.F32 R84, R128.reuse, R88, R84 ;  /* 0x000000588054723c */ /* 0x040ff00000001854 */
[C---:B------:R-:W-:Y:S01]  /*75f0*/  HMMA.16816.F32 R136, R128.reuse, R138, R96 ;  /* 0x0000008a8088723c */ /* 0x040fe20000001860 */
[----:B------:R-:W-:Y:S07]  /*7600*/  LDSM.16.MT88.4 R96, [R220+0x8800] ;  /* 0x00880000dc60783b */ /* 0x000fee0000004200 */
[C---:B------:R-:W-:Y:S01]  /*7610*/  HMMA.16816.F32 R152, R128.reuse, R154, R80 ;  /* 0x0000009a8098723c */ /* 0x040fe20000001850 */
[----:B------:R-:W3:Y:S07]  /*7620*/  LDSM.16.MT88.4 R80, [R218+0x8800] ;  /* 0x00880000da50783b */ /* 0x000eee0000004200 */
[C---:B------:R-:W-:Y:S01]  /*7630*/  HMMA.16816.F32 R64, R128.reuse, R66, R104 ;  /* 0x000000428040723c */ /* 0x040fe20000001868 */
[----:B------:R-:W4:Y:S07]  /*7640*/  LDSM.16.MT88.4 R104, [R217+0xb800] ;  /* 0x00b80000d968783b */ /* 0x000f2e0000004200 */
[----:B------:R-:W-:Y:S01]  /*7650*/  HMMA.16816.F32 R68, R128, R72, R68 ;  /* 0x000000488044723c */ /* 0x000fe20000001844 */
[----:B--2---:R-:W-:-:S04]  /*7660*/  @P2 IMAD.HI.U32 R2, R15, c[0x0][0x2c8], RZ ;  /* 0x0000b2000f022a27 */ /* 0x004fc800078e00ff */
[----:B------:R-:W-:Y:S01]  /*7670*/  IMAD.MOV.U32 R0, RZ, RZ, R15 ;  /* 0x000000ffff007224 */ /* 0x000fe200078e000f */
[----:B------:R-:W-:Y:S01]  /*7680*/  @P2 SHF.R.U32.HI R0, RZ, c[0x0][0x2cc], R2 ;  /* 0x0000b300ff002a19 */ /* 0x000fe20000011602 */
[----:B------:R-:W-:Y:S01]  /*7690*/  FADD.FTZ R2, R25, R4 ;  /* 0x0000000419027221 */ /* 0x000fe20000010000 */
[----:B------:R-:W-:-:S03]  /*76a0*/  MOV R4, c[0x0][0x168] ;  /* 0x00005a0000047a02 */ /* 0x000fc60000000f00 */
[----:B------:R-:W-:Y:S01]  /*76b0*/  FADD.FTZ R2, R174, R2 ;  /* 0x00000002ae027221 */ /* 0x000fe20000010000 */
[----:B------:R-:W-:-:S03]  /*76c0*/  IADD3 R0, R0, c[0x0][0x1d0], -R4 ;  /* 0x0000740000007a10 */ /* 0x000fc60007ffe804 */
[----:B------:R-:W-:Y:S01]  /*76d0*/  FADD.FTZ R2, R177, R2 ;  /* 0x00000002b1027221 */ /* 0x000fe20000010000 */
[C---:B------:R-:W-:Y:S01]  /*76e0*/  HMMA.16816.F32 R88, R128.reuse, R90, R120 ;  /* 0x0000005a8058723c */ /* 0x040fe20000001878 */
[----:B------:R-:W-:Y:S01]  /*76f0*/  IMAD.HI R4, R0, 0x2aaaaaab, RZ ;  /* 0x2aaaaaab00047827 */ /* 0x000fe200078e02ff */
[----:B------:R-:W2:Y:S03]  /*7700*/  LDSM.16.MT88.4 R120, [R221+0xb800] ;  /* 0x00b80000dd78783b */ /* 0x000ea60000004200 */
[----:B------:R-:W-:Y:S02]  /*7710*/  FADD.FTZ R0, R252, R3 ;  /* 0x00000003fc007221 */ /* 0x000fe40000010000 */
[----:B------:R-:W-:Y:S01]  /*7720*/  FADD.FTZ R2, R178, R2 ;  /* 0x00000002b2027221 */ /* 0x000fe20000010000 */
[----:B------:R-:W-:Y:S01]  /*7730*/  HMMA.16816.F32 R72, R128, R74, R16 ;  /* 0x0000004a8048723c */ /* 0x000fe20000001810 */
[----:B------:R-:W1:Y:S01]  /*7740*/  LDSM.16.MT88.4 R16, [R220+0xb800] ;  /* 0x00b80000dc10783b */ /* 0x000e620000004200 */
[----:B------:R-:W-:-:S02]  /*7750*/  FADD.FTZ R0, R179, R0 ;  /* 0x00000000b3007221 */ /* 0x000fc40000010000 */
[----:B------:R-:W-:Y:S02]  /*7760*/  FADD.FTZ R2, R14, R2 ;  /* 0x000000020e027221 */ /* 0x000fe40000010000 */
[----:B------:R-:W-:Y:S02]  /*7770*/  FADD.FTZ R0, R5, R0 ;  /* 0x0000000005007221 */ /* 0x000fe40000010000 */
[----:B------:R-:W-:Y:S01]  /*7780*/  FADD.FTZ R2, R9, R2 ;  /* 0x0000000209027221 */ /* 0x000fe20000010000 */
[----:B------:R-:W-:Y:S01]  /*7790*/  SHF.R.U32.HI R3, RZ, 0x1f, R4 ;  /* 0x0000001fff037819 */ /* 0x000fe20000011604 */
[----:B------:R-:W-:Y:S02]  /*77a0*/  FADD.FTZ R0, R7, R0 ;  /* 0x0000000007007221 */ /* 0x000fe40000010000 */
[----:B------:R-:W-:Y:S01]  /*77b0*/  FADD.FTZ R2, R10, R2 ;  /* 0x000000020a027221 */ /* 0x000fe20000010000 */
[----:B------:R-:W-:Y:S01]  /*77c0*/  LEA.HI.SX32 R3, R4, R3, 0x1c ;  /* 0x0000000304037211 */ /* 0x000fe200078fe2ff */
[----:B------:R-:W-:-:S02]  /*77d0*/  FADD.FTZ R0, R8, R0 ;  /* 0x0000000008007221 */ /* 0x000fc40000010000 */
[----:B------:R-:W-:Y:S01]  /*77e0*/  FADD.FTZ R2, R11, R2 ;  /* 0x000000020b027221 */ /* 0x000fe20000010000 */
[----:B------:R-:W-:Y:S01]  /*77f0*/  IMNMX R3, RZ, R3, !PT ;  /* 0x00000003ff037217 */ /* 0x000fe20007800200 */
[----:B------:R-:W-:Y:S02]  /*7800*/  FADD.FTZ R0, R6, R0 ;  /* 0x0000000006007221 */ /* 0x000fe40000010000 */
[----:B------:R-:W-:Y:S02]  /*7810*/  FADD.FTZ R2, R12, R2 ;  /* 0x000000020c027221 */ /* 0x000fe40000010000 */
[----:B------:R-:W-:Y:S01]  /*7820*/  IMAD.MOV.U32 R13, RZ, RZ, R78 ;  /* 0x000000ffff0d7224 */ /* 0x000fe200078e004e */
[----:B------:R1:W-:Y:S04]  /*7830*/  STL [R1+0x10], R3 ;  /* 0x0000100301007387 */ /* 0x0003e80000100800 */
[----:B------:R1:W-:Y:S01]  /*7840*/  STL [R1+0x8], R0 ;  /* 0x0000080001007387 */ /* 0x0003e20000100800 */
[----:B------:R-:W-:-:S03]  /*7850*/  IADD3 R252, R13, -0x2, RZ ;  /* 0xfffffffe0dfc7810 */ /* 0x000fc60007ffe0ff */
[----:B------:R1:W-:Y:S01]  /*7860*/  STL [R1+0x4], R2 ;  /* 0x0000040201007387 */ /* 0x0003e20000100800 */
[----:B------:R-:W-:Y:S01]  /*7870*/  ISETP.GE.AND P0, PT, R252, R3, PT ;  /* 0x00000003fc00720c */ /* 0x000fe20003f06270 */
        /* <DEDUP_REMOVED lines=11> */
[C---:B----4-:R-:W-:Y:S08]  /*7930*/  HMMA.16816.F32 R100, R128.reuse, R104, R44 ;  /* 0x000000688064723c */ /* 0x050ff0000000182c */
        /* <DEDUP_REMOVED lines=11> */
[----:B------:R-:W2:Y:S01]  /*79f0*/  LDL R13, [R1+0x8c] ;  /* 0x00008c00010d7983 */ /* 0x000ea20000100800 */
[----:B------:R-:W-:Y:S01]  /*7a00*/  IMAD.MOV.U32 R176, RZ, RZ, R172 ;  /* 0x000000ffffb07224 */ /* 0x000fe200078e00ac */
[----:B------:R-:W-:-:S02]  /*7a10*/  MOV R175, R173 ;  /* 0x000000ad00af7202 */ /* 0x000fc40000000f00 */
[----:B------:R-:W-:Y:S01]  /*7a20*/  MOV R201, R252 ;  /* 0x000000fc00c97202 */ /* 0x000fe20000000f00 */
[----:B--2---:R-:W-:-:S05]  /*7a30*/  IMAD.IADD R0, R13, 0x1, R15 ;  /* 0x000000010d007824 */ /* 0x004fca00078e020f */
[----:B------:R1:W-:Y:S02]  /*7a40*/  STL [R1+0xc], R0 ;  /* 0x00000c0001007387 */ /* 0x0003e40000100800 */
[----:B-1----:R-:W-:-:S05]  /*7a50*/  @P2 IMAD.HI.U32 R0, R0, c[0x0][0x2c8], RZ ;  /* 0x0000b20000002a27 */ /* 0x002fca00078e00ff */
[----:B------:R-:W-:-:S05]  /*7a60*/  @P2 SHF.R.U32.HI R0, RZ, c[0x0][0x2cc], R0 ;  /* 0x0000b300ff002a19 */ /* 0x000fca0000011600 */
[----:B------:R1:W-:Y:S02]  /*7a70*/  @P2 STL [R1+0x14], R0 ;  /* 0x0000140001002387 */ /* 0x0003e40000100800 */
.L_x_1219:
[----:B------:R-:W-:Y:S04]  /*7a80*/  DEPBAR.LE SB0, 0x0 ;  /* 0x000080000000791a */ /* 0x000fe80000000000 */
[----:B------:R-:W-:Y:S01]  /*7a90*/  WARPSYNC 0xffffffff ;  /* 0xffffffff00007948 */ /* 0x000fe20003800000 */
[----:B------:R-:W-:Y:S01]  /*7aa0*/  BAR.SYNC.DEFER_BLOCKING 0x0 ;  /* 0x0000000000007b1d */ /* 0x000fe20000010000 */
[C---:B------:R-:W-:Y:S02]  /*7ab0*/  ISETP.GE.AND P0, PT, R201.reuse, RZ, PT ;  /* 0x000000ffc900720c */ /* 0x040fe40003f06270 */
[----:B------:R-:W-:Y:S02]  /*7ac0*/  MOV R196, c[0x0][0x2c4] ;  /* 0x0000b10000c47a02 */ /* 0x000fe40000000f00 */
[C---:B------:R-:W-:Y:S09]  /*7ad0*/  IADD3 R252, R201.reuse, -0x1, RZ ;  /* 0xffffffffc9fc7810 */ /* 0x040ff20007ffe0ff */
[----:B-1----:R-:W-:Y:S01]  /*7ae0*/  @P0 SHF.R.S32.HI R0, RZ, 0x1f, R201 ;  /* 0x0000001fff000819 */ /* 0x002fe200000114c9 */
[C---:B------:R-:W-:Y:S04]  /*7af0*/  @P0 IMAD.WIDE.U32 R2, R201.reuse, c[0x0][0x208], RZ ;  /* 0x00008200c9020a25 */ /* 0x040fe800078e00ff */
[----:B------:R-:W-:Y:S04]  /*7b00*/  @P0 IMAD R0, R0, c[0x0][0x208], RZ ;  /* 0x0000820000000a24 */ /* 0x000fe800078e02ff */
[----:B------:R-:W-:Y:S01]  /*7b10*/  @P0 IMAD R0, R201, c[0x0][0x20c], R0 ;  /* 0x00008300c9000a24 */ /* 0x000fe200078e0200 */
[----:B-----5:R-:W-:Y:S04]  /*7b20*/  LDSM.16.M88.4 R48, [R223] ;  /* 0x00000000df30783b */ /* 0x020fe80000000200 */
[----:B------:R-:W-:Y:S02]  /*7b30*/  @P0 IADD3 R0, R3, R0, RZ ;  /* 0x0000000003000210 */ /* 0x000fe40007ffe0ff */
[----:B------:R-:W1:Y:S03]  /*7b40*/  LDSM.16.M88.4 R8, [R216] ;  /* 0x00000000d808783b */ /* 0x000e660000000200 */
[----:B------:R-:W-:Y:S03]  /*7b50*/  @P0 IMAD R0, R0, 0x60, RZ ;  /* 0x0000006000000824 */ /* 0x000fe600078e02ff */
[----:B------:R-:W2:Y:S06]  /*7b60*/  LDSM.16.M88.4 R16, [R216+0x800] ;  /* 0x00080000d810783b */ /* 0x000eac0000000200 */
[----:B------:R-:W3:Y:S06]  /*7b70*/  LDL R174, [R1+0x30] ;  /* 0x0000300001ae7983 */ /* 0x000eec0000100800 */
[----:B------:R-:W4:Y:S06]  /*7b80*/  LDL.64 R172, [R1+0x28] ;  /* 0x0000280001ac7983 */ /* 0x000f2c0000100a00 */
[----:B------:R-:W2:Y:S06]  /*7b90*/  LDSM.16.M88.4 R24, [R216+0x1000] ;  /* 0x00100000d818783b */ /* 0x000eac0000000200 */
[----:B------:R2:W-:Y:S06]  /*7ba0*/  STL [R1+0x98], R220 ;  /* 0x000098dc01007387 */ /* 0x0005ec0000100800 */
[----:B------:R-:W2:Y:S01]  /*7bb0*/  LDSM.16.M88.4 R32, [R216+0x1800] ;  /* 0x00180000d820783b */ /* 0x000ea20000000200 */
[C---:B-1----:R-:W-:Y:S05]  /*7bc0*/  HMMA.16816.F32 R4, R48.reuse, R8, RZ ;  /* 0x000000083004723c */ /* 0x042fea00000018ff */
[----:B------:R-:W1:Y:S03]  /*7bd0*/  LDSM.16.M88.4 R40, [R216+0x2000] ;  /* 0x00200000d828783b */ /* 0x000e660000000200 */
[C---:B------:R-:W-:Y:S03]  /*7be0*/  HMMA.16816.F32 R8, R48.reuse, R10, RZ ;  /* 0x0000000a3008723c */ /* 0x040fe600000018ff */
[----:B------:R-:W1:Y:S06]  /*7bf0*/  LDSM.16.M88.4 R188, [R216+0x2800] ;  /* 0x00280000d8bc783b */ /* 0x000e6c0000000200 */
[----:B--2---:R-:W2:Y:S01]  /*7c00*/  LDL R220, [R1] ;  /* 0x0000000001dc7983 */ /* 0x004ea20000100800 */
[C---:B------:R-:W-:Y:S05]  /*7c10*/  HMMA.16816.F32 R12, R48.reuse, R16, RZ ;  /* 0x00000010300c723c */ /* 0x040fea00000018ff */
[----:B------:R-:W-:Y:S03]  /*7c20*/  LDSM.16.M88.4 R192, [R227] ;  /* 0x00000000e3c0783b */ /* 0x000fe60000000200 */
[C---:B------:R-:W-:Y:S03]  /*7c30*/  HMMA.16816.F32 R16, R48.reuse, R18, RZ ;  /* 0x000000123010723c */ /* 0x040fe600000018ff */
[----:B------:R-:W2:Y:S05]  /*7c40*/  LDL R177, [R1+0x14] ;  /* 0x0000140001b17983 */ /* 0x000eaa0000100800 */
[C---:B------:R-:W-:Y:S08]  /*7c50*/  HMMA.16816.F32 R20, R48.reuse, R24, RZ ;  /* 0x000000183014723c */ /* 0x040ff000000018ff */
[C---:B------:R-:W-:Y:S08]  /*7c60*/  HMMA.16816.F32 R24, R48.reuse, R26, RZ ;  /* 0x0000001a3018723c */ /* 0x040ff000000018ff */
[C---:B------:R-:W-:Y:S08]  /*7c70*/  HMMA.16816.F32 R28, R48.reuse, R32, RZ ;  /* 0x00000020301c723c */ /* 0x040ff000000018ff */
[C---:B------:R-:W-:Y:S08]  /*7c80*/  HMMA.16816.F32 R32, R48.reuse, R34, RZ ;  /* 0x000000223020723c */ /* 0x040ff000000018ff */
[C---:B-1----:R-:W-:Y:S08]  /*7c90*/  HMMA.16816.F32 R36, R48.reuse, R40, RZ ;  /* 0x000000283024723c */ /* 0x042ff000000018ff */
[C---:B------:R-:W-:Y:S08]  /*7ca0*/  HMMA.16816.F32 R40, R48.reuse, R42, RZ ;  /* 0x0000002a3028723c */ /* 0x040ff000000018ff */
[C---:B------:R-:W-:Y:S08]  /*7cb0*/  HMMA.16816.F32 R44, R48.reuse, R188, RZ ;  /* 0x000000bc302c723c */ /* 0x040ff000000018ff */
[----:B------:R-:W-:Y:S01]  /*7cc0*/  HMMA.16816.F32 R48, R48, R190, RZ ;  /* 0x000000be3030723c */ /* 0x000fe200000018ff */
        /* <DEDUP_REMOVED lines=9> */
[----:B------:R-:W1:Y:S03]  /*7d60*/  LDSM.16.M88.4 R192, [R248] ;  /* 0x00000000f8c0783b */ /* 0x000e660000000200 */
[----:B---3--:R-:W-:Y:S03]  /*7d70*/  @P0 MOV R179, R174 ;  /* 0x000000ae00b30202 */ /* 0x008fe60000000f00 */
[----:B------:R-:W3:Y:S01]  /*7d80*/  LDL R174, [R1+0x54] ;  /* 0x0000540001ae7983 */ /* 0x000ee20000100800 */
[C---:B-1----:R-:W-:Y:S04]  /*7d90*/  HMMA.16816.F32 R28, R188.reuse, R192, R28 ;  /* 0x000000c0bc1c723c */ /* 0x042fe8000000181c */
[----:B----4-:R-:W-:Y:S04]  /*7da0*/  @P0 IMAD.MOV.U32 R178, RZ, RZ, R172 ;  /* 0x000000ffffb20224 */ /* 0x010fe800078e00ac */
[----:B------:R-:W-:Y:S01]  /*7db0*/  @P0 IMAD.WIDE.U32 R178, R2, 0x60, R178 ;  /* 0x0000006002b20825 */ /* 0x000fe200078e00b2 */
[C---:B------:R-:W-:Y:S01]  /*7dc0*/  HMMA.16816.F32 R32, R188.reuse, R194, R32 ;  /* 0x000000c2bc20723c */ /* 0x040fe20000001820 */
[----:B------:R-:W1:Y:S02]  /*7dd0*/  LDSM.16.M88.4 R192, [R247] ;  /* 0x00000000f7c0783b */ /* 0x000e640000000200 */
[----:B------:R-:W-:Y:S01]  /*7de0*/  @P0 IMAD.SHL.U32 R172, R178, 0x2, RZ ;  /* 0x00000002b2ac0824 */ /* 0x000fe200078e00ff */
[----:B------:R-:W-:Y:S04]  /*7df0*/  @P0 IADD3 R0, R179, R0, RZ ;  /* 0x00000000b3000210 */ /* 0x000fe80007ffe0ff */
[----:B------:R-:W-:Y:S04]  /*7e00*/  @P0 IADD3 R2, P1, R172, c[0x0][0x1f8], RZ ;  /* 0x00007e00ac020a10 */ /* 0x000fe80007f3e0ff */
[----:B------:R-:W-:Y:S02]  /*7e10*/  @P0 SHF.L.U64.HI R0, R178, 0x1, R0 ;  /* 0x00000001b2000819 */ /* 0x000fe40000010200 */
[----:B------:R-:W-:Y:S02]  /*7e20*/  @P0 IADD3 R178, P2, R172, 0x80, RZ ;  /* 0x00000080acb20810 */ /* 0x000fe40007f5e0ff */
[----:B------:R-:W-:Y:S02]  /*7e30*/  @P0 IADD3.X R3, R0, c[0x0][0x1fc], RZ, P1, !PT ;  /* 0x00007f0000030a10 */ /* 0x000fe40000ffe4ff */
[----:B------:R-:W-:Y:S04]  /*7e40*/  @P0 IADD3 R178, P1, R178, c[0x0][0x1f8], RZ ;  /* 0x00007e00b2b20a10 */ /* 0x000fe80007f3e0ff */
[--C-:B------:R-:W-:Y:S02]  /*7e50*/  @P0 IADD3.X R179, RZ, c[0x0][0x1fc], R0.reuse, P1, P2 ;  /* 0x00007f00ffb30a10 */ /* 0x100fe40000fe4400 */
[C---:B--2---:R-:W-:Y:S02]  /*7e60*/  LOP3.LUT P4, RZ, R220.reuse, 0x2, RZ, 0xc0, !PT ;  /* 0x00000002dcff7812 */ /* 0x044fe4000788c0ff */
[----:B------:R-:W-:Y:S01]  /*7e70*/  LOP3.LUT P3, RZ, R220, 0x1, RZ, 0xc0, !PT ;  /* 0x00000001dcff7812 */ /* 0x000fe2000786c0ff */
[C---:B-1----:R-:W-:Y:S08]  /*7e80*/  HMMA.16816.F32 R36, R188.reuse, R192, R36 ;  /* 0x000000c0bc24723c */ /* 0x042ff00000001824 */
[C---:B------:R-:W-:Y:S01]  /*7e90*/  HMMA.16816.F32 R40, R188.reuse, R194, R40 ;  /* 0x000000c2bc28723c */ /* 0x040fe20000001828 */
[----:B------:R-:W1:Y:S06]  /*7ea0*/  LDSM.16.M88.4 R192, [R246] ;  /* 0x00000000f6c0783b */ /* 0x000e6c0000000200 */
[----:B------:R-:W-:Y:S01]  /*7eb0*/  @!PT LDS RZ, [RZ] ;  /* 0x00000000fffff984 */ /* 0x000fe20000000800 */
[----:B------:R-:W-:Y:S01]  /*7ec0*/  @!PT LDS RZ, [RZ] ;  /* 0x00000000fffff984 */ /* 0x000fe20000000800 */
[----:B------:R-:W-:Y:S01]  /*7ed0*/  @!PT LDS RZ, [RZ] ;  /* 0x00000000fffff984 */ /* 0x000fe20000000800 */
[----:B------:R2:W-:Y:S06]  /*7ee0*/  @P0 LDGSTS.E.BYPASS.LTC128B.128 [R251+0x100], [R2.64], !P4 ;  /* 0x0010000002fb0fae */ /* 0x0005ec000e101d48 */
[----:B------:R4:W-:Y:S02]  /*7ef0*/  @P0 LDGSTS.E.BYPASS.LTC128B.128 [R251+0x3100], [R178.64], !P3 ;  /* 0x03100000b2fb0fae */ /* 0x0009e4000d901d48 */
[----:B----4-:R-:W-:Y:S01]  /*7f00*/  @P0 IADD3 R178, P2, R172, 0x100, RZ ;  /* 0x00000100acb20810 */ /* 0x010fe20007f5e0ff */
[C---:B-1----:R-:W-:Y:S03]  /*7f10*/  HMMA.16816.F32 R44, R188.reuse, R192, R44 ;  /* 0x000000c0bc2c723c */ /* 0x042fe6000000182c */
[----:B------:R-:W-:Y:S04]  /*7f20*/  @P0 IADD3 R178, P1, R178, c[0x0][0x1f8], RZ ;  /* 0x00007e00b2b20a10 */ /* 0x000fe80007f3e0ff */
[--C-:B------:R-:W-:Y:S01]  /*7f30*/  @P0 IADD3.X R179, RZ, c[0x0][0x1fc], R0.reuse, P1, P2 ;  /* 0x00007f00ffb30a10 */ /* 0x100fe20000fe4400 */
[----:B------:R-:W-:Y:S04]  /*7f40*/  HMMA.16816.F32 R48, R188, R194, R48 ;  /* 0x000000c2bc30723c */ /* 0x000fe80000001830 */
[----:B------:R-:W-:Y:S01]  /*7f50*/  @P0 IADD3 R172, P2, R172, 0x180, RZ ;  /* 0x00000180acac0810 */ /* 0x000fe20007f5e0ff */
[----:B------:R1:W-:Y:S03]  /*7f60*/  @P0 LDGSTS.E.BYPASS.LTC128B.128 [R251+0x6100], [R178.64], !P6 ;  /* 0x06100000b2fb0fae */ /* 0x0003e6000f101d48 */
[----:B------:R-:W-:Y:S04]  /*7f70*/  @P0 IADD3 R172, P1, R172, c[0x0][0x1f8], RZ ;  /* 0x00007e00acac0a10 */ /* 0x000fe80007f3e0ff */
[----:B------:R-:W-:Y:S01]  /*7f80*/  @P0 IADD3.X R173, RZ, c[0x0][0x1fc], R0, P1, P2 ;  /* 0x00007f00ffad0a10 */ /* 0x000fe20000fe4400 */
[----:B------:R-:W-:Y:S04]  /*7f90*/  @P0 IMAD.MOV.U32 R0, RZ, RZ, c[0x0][0x208] ;  /* 0x00008200ff000624 */ /* 0x000fe800078e00ff */
[----:B------:R4:W-:Y:S02]  /*7fa0*/  @P0 LDGSTS.E.BYPASS.LTC128B.128 [R251+0x9100], [R172.64], !P5 ;  /* 0x09100000acfb0fae */ /* 0x0009e4000e901d48 */
[C---:B----4-:R-:W-:Y:S01]  /*7fb0*/  @P0 IMAD.SHL.U32 R172, R0.reuse, 0x40, RZ ;  /* 0x0000004000ac0824 */ /* 0x050fe200078e00ff */
[----:B------:R-:W-:Y:S04]  /*7fc0*/  @P0 MOV R173, 0x6 ;  /* 0x0000000600ad0802 */ /* 0x000fe80000000f00 */
[----:B------:R-:W-:Y:S02]  /*7fd0*/  @P0 SHF.L.U64.HI R0, R0, R173, c[0x0][0x20c] ;  /* 0x0000830000000619 */ /* 0x000fe400000102ad */
[----:B--2---:R-:W-:Y:S04]  /*7fe0*/  @P0 IADD3 R2, P1, R2, R172, RZ ;  /* 0x000000ac02020210 */ /* 0x004fe80007f3e0ff */
[----:B------:R-:W-:Y:S02]  /*7ff0*/  @P0 IADD3.X R3, R3, R0, RZ, P1, !PT ;  /* 0x0000000003030210 */ /* 0x000fe40000ffe4ff */
[----:B------:R-:W-:Y:S03]  /*8000*/  @P0 IADD3 R172, P1, R172, R2, RZ ;  /* 0x00000002acac0210 */ /* 0x000fe60007f3e0ff */
[----:B------:R2:W-:Y:S02]  /*8010*/  @P0 LDGSTS.E.BYPASS.LTC128B.128 [R251+0x1100], [R2.64], !P4 ;  /* 0x0110000002fb0fae */ /* 0x0005e4000e101d48 */
[----:B------:R-:W-:Y:S01]  /*8020*/  @P0 IMAD.X R173, R0, 0x1, R3, P1 ;  /* 0x0000000100ad0824 */ /* 0x000fe200008e0603 */
[----:B------:R-:W-:Y:S03]  /*8030*/  ISETP.NE.AND P1, PT, R196, 0x1, PT ;  /* 0x00000001c400780c */ /* 0x000fe60003f25270 */
[----:B------:R2:W-:Y:S06]  /*8040*/  @P0 LDGSTS.E.BYPASS.LTC128B.128 [R251+0x4100], [R2.64+0x80], !P3 ;  /* 0x0410008002fb0fae */ /* 0x0005ec000d901d48 */
[----:B------:R2:W-:Y:S06]  /*8050*/  @P0 LDGSTS.E.BYPASS.LTC128B.128 [R251+0x7100], [R2.64+0x100], !P6 ;  /* 0x0710010002fb0fae */ /* 0x0005ec000f101d48 */
[----:B------:R2:W-:Y:S06]  /*8060*/  @P0 LDGSTS.E.BYPASS.LTC128B.128 [R251+0xa100], [R2.64+0x180], !P5 ;  /* 0x0a10018002fb0fae */ /* 0x0005ec000e901d48 */
[----:B------:R4:W-:Y:S06]  /*8070*/  @P0 LDGSTS.E.BYPASS.LTC128B.128 [R251+0x2100], [R172.64], !P4 ;  /* 0x02100000acfb0fae */ /* 0x0009ec000e101d48 */
[----:B------:R4:W-:Y:S06]  /*8080*/  @P0 LDGSTS.E.BYPASS.LTC128B.128 [R251+0x5100], [R172.64+0x80], !P3 ;  /* 0x05100080acfb0fae */ /* 0x0009ec000d901d48 */
[----:B------:R4:W-:Y:S06]  /*8090*/  @P0 LDGSTS.E.BYPASS.LTC128B.128 [R251+0x8100], [R172.64+0x100], !P6 ;  /* 0x08100100acfb0fae */ /* 0x0009ec000f101d48 */
[----:B------:R4:W-:Y:S06]  /*80a0*/  @P0 LDGSTS.E.BYPASS.LTC128B.128 [R251+0xb100], [R172.64+0x180], !P5 ;  /* 0x0b100180acfb0fae */ /* 0x0009ec000e901d48 */
[----:B------:R-:W-:Y:S06]  /*80b0*/  LDSM.16.M88.4 R188, [R226] ;  /* 0x00000000e2bc783b */ /* 0x000fec0000000200 */
[----:B------:R-:W1:Y:S06]  /*80c0*/  LDSM.16.M88.4 R192, [R222] ;  /* 0x00000000dec0783b */ /* 0x000e6c0000000200 */
[----:B------:R-:W0:Y:S06]  /*80d0*/  LDGDEPBAR ;  /* 0x00000000000079af */ /* 0x000e2c0000000000 */
[----:B------:R1:W2:Y:S02]  /*80e0*/  LDL R0, [R1+0xc] ;  /* 0x00000c0001007983 */ /* 0x0002a40000100800 */
        /* <DEDUP_REMOVED lines=17> */
[----:B------:R-:W-:Y:S06]  /*8200*/  LDSM.16.M88.4 R188, [R225] ;  /* 0x00000000e1bc783b */ /* 0x000fec0000000200 */
[----:B------:R-:W1:Y:S01]  /*8210*/  LDSM.16.M88.4 R192, [R219] ;  /* 0x00000000dbc0783b */ /* 0x000e620000000200 */
[----:B--2---:R-:W-:Y:S05]  /*8220*/  @P1 MOV R0, R177 ;  /* 0x000000b100001202 */ /* 0x004fea0000000f00 */
[----:B------:R-:W2:Y:S06]  /*8230*/  SHFL.IDX PT, R2, R0, RZ, 0x1c1f ;  /* 0x001c1fff00027589 */ /* 0x000eac00000e0000 */
[----:B------:R2:W3:Y:S01]  /*8240*/  SHFL.IDX PT, R3, R0, 0x1, 0x1c1f ;  /* 0x003c1f0000037f89 */ /* 0x0004e200000e0000 */
[C---:B-1----:R-:W-:Y:S03]  /*8250*/  HMMA.16816.F32 R4, R188.reuse, R192, R4 ;  /* 0x000000c0bc04723c */ /* 0x042fe60000001804 */
[----:B--2---:R-:W-:Y:S05]  /*8260*/  IMAD R0, R201, -0x60, RZ ;  /* 0xffffffa0c9007824 */ /* 0x004fea00078e02ff */
[C---:B------:R-:W-:Y:S01]  /*8270*/  HMMA.16816.F32 R8, R188.reuse, R194, R8 ;  /* 0x000000c2bc08723c */ /* 0x040fe20000001808 */
[----:B------:R-:W1:Y:S03]  /*8280*/  LDSM.16.M88.4 R192, [R219+0x800] ;  /* 0x00080000dbc0783b */ /* 0x000e660000000200 */
[----:B---3--:R-:W-:Y:S04]  /*8290*/  IADD3 R0, -R174, 0x1, R0 ;  /* 0x00000001ae007810 */ /* 0x008fe80007ffe100 */
[----:B------:R-:W-:Y:S04]  /*82a0*/  IADD3 R0, R0, c[0x0][0x1d0], RZ ;  /* 0x0000740000007a10 */ /* 0x000fe80007ffe0ff */
[----:B------:R-:W-:Y:S05]  /*82b0*/  IADD3 R0, R0, -c[0x0][0x168], RZ ;  /* 0x80005a0000007a10 */ /* 0x000fea0007ffe0ff */
[C---:B------:R-:W-:Y:S01]  /*82c0*/  IMAD.IADD R2, R0.reuse, 0x1, R2 ;  /* 0x0000000100027824 */ /* 0x040fe200078e0202 */
[----:B------:R-:W-:Y:S04]  /*82d0*/  IADD3 R0, R0, R3, RZ ;  /* 0x0000000300007210 */ /* 0x000fe80007ffe0ff */
[----:B------:R-:W-:Y:S02]  /*82e0*/  ISETP.GT.AND P1, PT, R0, RZ, PT ;  /* 0x000000ff0000720c */ /* 0x000fe40003f24270 */
[C---:B------:R-:W-:Y:S02]  /*82f0*/  ISETP.GT.AND P2, PT, R2.reuse, 0x1, PT ;  /* 0x000000010200780c */ /* 0x040fe40003f44270 */
[----:B------:R-:W-:Y:S01]  /*8300*/  ISETP.GT.AND P0, PT, R2, RZ, PT ;  /* 0x000000ff0200720c */ /* 0x000fe20003f04270 */
        /* <DEDUP_REMOVED lines=14> */
[----:B------:R-:W-:Y:S06]  /*83f0*/  LDSM.16.M88.4 R188, [R223+0x4000] ;  /* 0x00400000dfbc783b */ /* 0x000fec0000000200 */
[----:B------:R-:W1:Y:S02]  /*8400*/  LDSM.16.M88.4 R192, [R216+0x3000] ;  /* 0x00300000d8c0783b */ /* 0x000e640000000200 */
        /* <DEDUP_REMOVED lines=18> */
[----:B------:R-:W1:Y:S02]  /*8530*/  LDSM.16.M88.4 R192, [R245] ;  /* 0x00000000f5c0783b */ /* 0x000e640000000200 */
        /* <DEDUP_REMOVED lines=192> */
[----:B------:R-:W1:Y:S11]  /*9140*/  LDSM.16.M88.4 R192, [R219+0x9800] ;  /* 0x00980000dbc0783b */ /* 0x000e760000000200 */
[----:B------:R-:W-:Y:S04]  /*9150*/  @!UPT UIADD3 URZ, URZ, URZ, URZ ;  /* 0x0000003f3f3ff290 */ /* 0x000fe8000fffe03f */
[----:B------:R-:W-:Y:S02]  /*9160*/  FSEL R179, R5, -INF , P2 ;  /* 0xff80000005b37808 */ /* 0x000fe40001000000 */
[----:B------:R-:W-:Y:S02]  /*9170*/  FSEL R177, R6, -INF , P1 ;  /* 0xff80000006b17808 */ /* 0x000fe40000800000 */
[----:B------:R-:W-:Y:S02]  /*9180*/  ISETP.GT.AND P1, PT, R2, 0x8, PT ;  /* 0x000000080200780c */ /* 0x000fe40003f24270 */
[----:B------:R-:W-:Y:S02]  /*9190*/  FSEL R178, R4, -INF , P0 ;  /* 0xff80000004b27808 */ /* 0x000fe40000000000 */
[----:B------:R-:W-:Y:S02]  /*91a0*/  ISETP.GT.AND P0, PT, R0, 0x1, PT ;  /* 0x000000010000780c */ /* 0x000fe40003f04270 */
[----:B------:R-:W-:Y:S02]  /*91b0*/  FMNMX.FTZ R3, R177, R176, !PT ;  /* 0x000000b0b1037209 */ /* 0x000fe40007810000 */
[----:B----4-:R-:W-:Y:S02]  /*91c0*/  FMNMX.FTZ R173, R178, R175, !PT ;  /* 0x000000afb2ad7209 */ /* 0x010fe40007810000 */
[C---:B------:R-:W-:Y:S02]  /*91d0*/  ISETP.GT.AND P2, PT, R2.reuse, 0x39, PT ;  /* 0x000000390200780c */ /* 0x040fe40003f44270 */
[----:B------:R-:W-:Y:S01]  /*91e0*/  FMNMX.FTZ R173, R179, R173, !PT ;  /* 0x000000adb3ad7209 */ /* 0x000fe20007810000 */
        /* <DEDUP_REMOVED lines=8> */
[----:B------:R-:W1:Y:S11]  /*9270*/  LDSM.16.M88.4 R192, [R219+0xb000] ;  /* 0x00b00000dbc0783b */ /* 0x000e760000000200 */
[----:B------:R-:W-:Y:S11]  /*9280*/  @!UPT UIADD3 URZ, URZ, URZ, URZ ;  /* 0x0000003f3f3ff290 */ /* 0x000ff6000fffe03f */
[----:B------:R-:W-:Y:S01]  /*9290*/  @!UPT UIADD3 URZ, URZ, URZ, URZ ;  /* 0x0000003f3f3ff290 */ /* 0x000fe2000fffe03f */
[----:B------:R-:W-:Y:S02]  /*92a0*/  FSEL R213, R33, -INF , P2 ;  /* 0xff80000021d57808 */ /* 0x000fe40001000000 */
[C---:B------:R-:W-:Y:S01]  /*92b0*/  ISETP.GT.AND P2, PT, R2.reuse, 0x41, PT ;  /* 0x000000410200780c */ /* 0x040fe20003f44270 */
[C---:B-1----:R-:W-:Y:S08]  /*92c0*/  HMMA.16816.F32 R36, R188.reuse, R192, R36 ;  /* 0x000000c0bc24723c */ /* 0x042ff00000001824 */
[C---:B------:R-:W-:Y:S01]  /*92d0*/  HMMA.16816.F32 R40, R188.reuse, R194, R40 ;  /* 0x000000c2bc28723c */ /* 0x040fe20000001828 */
[----:B------:R-:W1:Y:S01]  /*92e0*/  LDSM.16.M88.4 R192, [R219+0xb800] ;  /* 0x00b80000dbc0783b */ /* 0x000e620000000200 */
[----:B------:R-:W-:Y:S05]  /*92f0*/  DEPBAR.LE SB0, 0x0 ;  /* 0x000080000000791a */ /* 0x000fea0000000000 */
[----:B------:R-:W-:Y:S09]  /*9300*/  BAR.SYNC.DEFER_BLOCKING 0x0 ;  /* 0x0000000000007b1d */ /* 0x000ff20000010000 */
[----:B------:R-:W-:Y:S02]  /*9310*/  FSEL R37, R37, -INF , P2 ;  /* 0xff80000025257808 */ /* 0x000fe40001000000 */
[----:B------:R-:W-:Y:S06]  /*9320*/  ISETP.GT.AND P2, PT, R2, 0x49, PT ;  /* 0x000000490200780c */ /* 0x000fec0003f44270 */
[----:B------:R-:W-:Y:S02]  /*9330*/  FSEL R41, R41, -INF , P2 ;  /* 0xff80000029297808 */ /* 0x000fe40001000000 */
[----:B------:R-:W-:Y:S11]  /*9340*/  ISETP.GE.AND P2, PT, R201, 0x1, PT ;  /* 0x00000001c900780c */ /* 0x000ff60003f46270 */
[----:B------:R-:W-:Y:S02]  /*9350*/  @!UPT UIADD3 URZ, URZ, URZ, URZ ;  /* 0x0000003f3f3ff290 */ /* 0x000fe4000fffe03f */
[----:B------:R-:W-:Y:S01]  /*9360*/  @P2 SHF.R.S32.HI R6, RZ, 0x1f, R252 ;  /* 0x0000001fff062819 */ /* 0x000fe200000114fc */
[C---:B-1----:R-:W-:Y:S05]  /*9370*/  HMMA.16816.F32 R44, R188.reuse, R192, R44 ;  /* 0x000000c0bc2c723c */ /* 0x042fea000000182c */
[----:B------:R-:W-:Y:S03]  /*9380*/  @P2 IMAD R6, R6, c[0x0][0x1e0], RZ ;  /* 0x0000780006062a24 */ /* 0x000fe600078e02ff */
[----:B------:R-:W-:Y:S01]  /*9390*/  HMMA.16816.F32 R48, R188, R194, R48 ;  /* 0x000000c2bc30723c */ /* 0x000fe20000001830 */
[----:B------:R-:W2:Y:S06]  /*93a0*/  LDL R191, [R1+0x18] ;  /* 0x0000180001bf7983 */ /* 0x000eac0000100800 */
[----:B------:R-:W-:Y:S02]  /*93b0*/  FSEL R188, R7, -INF , P0 ;  /* 0xff80000007bc7808 */ /* 0x000fe40000000000 */
[----:B------:R-:W-:Y:S03]  /*93c0*/  ISETP.GT.AND P0, PT, R2, 0x9, PT ;  /* 0x000000090200780c */ /* 0x000fe60003f04270 */
[----:B------:R-:W-:Y:S02]  /*93d0*/  FSEL R189, R8, -INF , P1 ;  /* 0xff80000008bd7808 */ /* 0x000fe40000800000 */
[----:B------:R-:W-:Y:S02]  /*93e0*/  FSEL R190, R9, -INF , P0 ;  /* 0xff80000009be7808 */ /* 0x000fe40000000000 */
[----:B------:R-:W3:Y:S01]  /*93f0*/  LDL.64 R8, [R1+0x20] ;  /* 0x0000200001087983 */ /* 0x000ee20000100a00 */
[C---:B------:R-:W-:Y:S02]  /*9400*/  ISETP.GT.AND P0, PT, R0.reuse, 0x9, PT ;  /* 0x000000090000780c */ /* 0x040fe40003f04270 */
[----:B------:R-:W-:Y:S02]  /*9410*/  ISETP.GT.AND P1, PT, R0, 0x8, PT ;  /* 0x000000080000780c */ /* 0x000fe40003f24270 */
[----:B------:R-:W-:Y:S02]  /*9420*/  FSEL R192, R11, -INF , P0 ;  /* 0xff8000000bc07808 */ /* 0x000fe40000000000 */
[----:B------:R-:W-:Y:S01]  /*9430*/  FSEL R10, R10, -INF , P1 ;  /* 0xff8000000a0a7808 */ /* 0x000fe20000800000 */
[----:B------:R-:W4:Y:S01]  /*9440*/  LDL.LU R11, [R1+0x4] ;  /* 0x00000400010b7983 */ /* 0x000f220000300800 */
[C---:B------:R-:W-:Y:S02]  /*9450*/  ISETP.GT.AND P1, PT, R2.reuse, 0x10, PT ;  /* 0x000000100200780c */ /* 0x040fe40003f24270 */
[----:B------:R-:W-:Y:S02]  /*9460*/  ISETP.GT.AND P0, PT, R2, 0x11, PT ;  /* 0x000000110200780c */ /* 0x000fe40003f04270 */
[----:B------:R-:W-:Y:S02]  /*9470*/  FMNMX.FTZ R3, R188, R3, !PT ;  /* 0x00000003bc037209 */ /* 0x000fe40007810000 */
[----:B------:R-:W-:Y:S02]  /*9480*/  FSEL R193, R12, -INF , P1 ;  /* 0xff8000000cc17808 */ /* 0x000fe40000800000 */
[----:B------:R-:W-:Y:S02]  /*9490*/  FSEL R194, R13, -INF , P0 ;  /* 0xff8000000dc27808 */ /* 0x000fe40000000000 */
[----:B------:R-:W-:Y:S02]  /*94a0*/  ISETP.GT.AND P0, PT, R0, 0x11, PT ;  /* 0x000000110000780c */ /* 0x000fe40003f04270 */
[----:B------:R-:W-:Y:S02]  /*94b0*/  FMNMX.FTZ R3, R10, R3, !PT ;  /* 0x000000030a037209 */ /* 0x000fe40007810000 */
        /* <DEDUP_REMOVED lines=10> */
[C---:B------:R-:W-:Y:S02]  /*9560*/  ISETP.GT.AND P1, PT, R0.reuse, 0x18, PT ;  /* 0x000000180000780c */ /* 0x040fe40003f24270 */
[----:B------:R-:W-:Y:S02]  /*9570*/  ISETP.GT.AND P0, PT, R0, 0x19, PT ;  /* 0x000000190000780c */ /* 0x000fe40003f04270 */
[----:B------:R-:W-:Y:S02]  /*9580*/  FMNMX.FTZ R3, R195, R3, !PT ;  /* 0x00000003c3037209 */ /* 0x000fe40007810000 */
[----:B------:R-:W-:Y:S02]  /*9590*/  FMNMX.FTZ R173, R193, R173, !PT ;  /* 0x000000adc1ad7209 */ /* 0x000fe40007810000 */
[----:B------:R-:W-:Y:S02]  /*95a0*/  FSEL R199, R18, -INF , P1 ;  /* 0xff80000012c77808 */ /* 0x000fe40000800000 */
[----:B------:R-:W-:Y:S02]  /*95b0*/  FSEL R200, R19, -INF , P0 ;  /* 0xff80000013c87808 */ /* 0x000fe40000000000 */
[----:B------:R-:W-:Y:S02]  /*95c0*/  FMNMX.FTZ R3, R196, R3, !PT ;  /* 0x00000003c4037209 */ /* 0x000fe40007810000 */
[C---:B------:R-:W-:Y:S02]  /*95d0*/  ISETP.GT.AND P1, PT, R2.reuse, 0x20, PT ;  /* 0x000000200200780c */ /* 0x040fe40003f24270 */
[----:B------:R-:W-:Y:S02]  /*95e0*/  ISETP.GT.AND P0, PT, R2, 0x21, PT ;  /* 0x000000210200780c */ /* 0x000fe40003f04270 */
[----:B------:R-:W-:Y:S02]  /*95f0*/  FMNMX.FTZ R173, R194, R173, !PT ;  /* 0x000000adc2ad7209 */ /* 0x000fe40007810000 */
[----:B------:R-:W-:Y:S02]  /*9600*/  FSEL R202, R20, -INF , P1 ;  /* 0xff80000014ca7808 */ /* 0x000fe40000800000 */
[C---:B------:R-:W-:Y:S02]  /*9610*/  ISETP.GT.AND P1, PT, R0.reuse, 0x20, PT ;  /* 0x000000200000780c */ /* 0x040fe40003f24270 */
[----:B------:R-:W-:Y:S02]  /*9620*/  FSEL R203, R21, -INF , P0 ;  /* 0xff80000015cb7808 */ /* 0x000fe40000000000 */
[----:B------:R-:W-:Y:S02]  /*9630*/  ISETP.GT.AND P0, PT, R0, 0x21, PT ;  /* 0x000000210000780c */ /* 0x000fe40003f04270 */
[----:B------:R-:W-:Y:S02]  /*9640*/  FMNMX.FTZ R3, R199, R3, !PT ;  /* 0x00000003c7037209 */ /* 0x000fe40007810000 */
        /* <DEDUP_REMOVED lines=8> */
[----:B------:R-:W-:Y:S02]  /*96d0*/  ISETP.GT.AND P1, PT, R0, 0x28, PT ;  /* 0x000000280000780c */ /* 0x000fe40003f24270 */
[----:B------:R-:W-:Y:S02]  /*96e0*/  FSEL R207, R25, -INF , P0 ;  /* 0xff80000019cf7808 */ /* 0x000fe40000000000 */
[----:B------:R-:W-:Y:S02]  /*96f0*/  FMNMX.FTZ R3, R204, R3, !PT ;  /* 0x00000003cc037209 */ /* 0x000fe40007810000 */
[----:B------:R-:W-:Y:S02]  /*9700*/  ISETP.GT.AND P0, PT, R0, 0x29, PT ;  /* 0x000000290000780c */ /* 0x000fe40003f04270 */
[----:B------:R-:W-:Y:S02]  /*9710*/  FMNMX.FTZ R173, R202, R173, !PT ;  /* 0x000000adcaad7209 */ /* 0x000fe40007810000 */
[----:B------:R-:W-:Y:S02]  /*9720*/  FSEL R208, R26, -INF , P1 ;  /* 0xff8000001ad07808 */ /* 0x000fe40000800000 */
[----:B------:R-:W-:Y:S02]  /*9730*/  FMNMX.FTZ R3, R205, R3, !PT ;  /* 0x00000003cd037209 */ /* 0x000fe40007810000 */
[----:B------:R-:W-:Y:S02]  /*9740*/  FSEL R209, R27, -INF , P0 ;  /* 0xff8000001bd17808 */ /* 0x000fe40000000000 */
[C---:B------:R-:W-:Y:S02]  /*9750*/  ISETP.GT.AND P1, PT, R2.reuse, 0x30, PT ;  /* 0x000000300200780c */ /* 0x040fe40003f24270 */
[----:B------:R-:W-:Y:S02]  /*9760*/  ISETP.GT.AND P0, PT, R2, 0x31, PT ;  /* 0x000000310200780c */ /* 0x000fe40003f04270 */
[----:B------:R-:W-:Y:S02]  /*9770*/  FMNMX.FTZ R173, R203, R173, !PT ;  /* 0x000000adcbad7209 */ /* 0x000fe40007810000 */
[----:B------:R-:W-:Y:S02]  /*9780*/  FMNMX.FTZ R3, R208, R3, !PT ;  /* 0x00000003d0037209 */ /* 0x000fe40007810000 */
[----:B------:R-:W-:Y:S02]  /*9790*/  FSEL R211, R28, -INF , P1 ;  /* 0xff8000001cd37808 */ /* 0x000fe40000800000 */
[----:B------:R-:W-:Y:S02]  /*97a0*/  FSEL R29, R29, -INF , P0 ;  /* 0xff8000001d1d7808 */ /* 0x000fe40000000000 */
[C---:B------:R-:W-:Y:S02]  /*97b0*/  ISETP.GT.AND P1, PT, R0.reuse, 0x30, PT ;  /* 0x000000300000780c */ /* 0x040fe40003f24270 */
[----:B------:R-:W-:Y:S02]  /*97c0*/  ISETP.GT.AND P0, PT, R0, 0x31, PT ;  /* 0x000000310000780c */ /* 0x000fe40003f04270 */
[----:B------:R-:W-:Y:S02]  /*97d0*/  FMNMX.FTZ R173, R206, R173, !PT ;  /* 0x000000adcead7209 */ /* 0x000fe40007810000 */
[----:B------:R-:W-:Y:S02]  /*97e0*/  FSEL R30, R30, -INF , P1 ;  /* 0xff8000001e1e7808 */ /* 0x000fe40000800000 */
[----:B------:R-:W-:Y:S02]  /*97f0*/  FSEL R31, R31, -INF , P0 ;  /* 0xff8000001f1f7808 */ /* 0x000fe40000000000 */
[----:B------:R-:W-:Y:S02]  /*9800*/  ISETP.GT.AND P0, PT, R2, 0x38, PT ;  /* 0x000000380200780c */ /* 0x000fe40003f04270 */
[----:B------:R-:W-:Y:S02]  /*9810*/  FMNMX.FTZ R3, R209, R3, !PT ;  /* 0x00000003d1037209 */ /* 0x000fe40007810000 */
[----:B------:R-:W-:Y:S02]  /*9820*/  FMNMX.FTZ R173, R207, R173, !PT ;  /* 0x000000adcfad7209 */ /* 0x000fe40007810000 */
[----:B------:R-:W-:Y:S02]  /*9830*/  FSEL R214, R32, -INF , P0 ;  /* 0xff80000020d67808 */ /* 0x000fe40000000000 */
[----:B------:R-:W-:Y:S02]  /*9840*/  FMNMX.FTZ R3, R30, R3, !PT ;  /* 0x000000031e037209 */ /* 0x000fe40007810000 */
        /* <DEDUP_REMOVED lines=21> */
[----:B------:R-:W-:Y:S02]  /*99a0*/  ISETP.GT.AND P1, PT, R0, 0x48, PT ;  /* 0x000000480000780c */ /* 0x000fe40003f24270 */
        /* <DEDUP_REMOVED lines=14> */
[----:B------:R-:W-:Y:S02]  /*9a90*/  FSEL R212, R48, -INF , P1 ;  /* 0xff80000030d47808 */ /* 0x000fe40000800000 */
[----:B------:R-:W-:Y:S02]  /*9aa0*/  ISETP.GT.AND P0, PT, R0, 0x51, PT ;  /* 0x000000510000780c */ /* 0x000fe40003f04270 */
        /* <DEDUP_REMOVED lines=8> */
[----:B------:R-:W-:Y:S02]  /*9b30*/  ISETP.GT.AND P0, PT, R0, 0x59, PT ;  /* 0x000000590000780c */ /* 0x000fe40003f04270 */
[----:B------:R-:W-:Y:S02]  /*9b40*/  FSEL R50, R50, -INF , P1 ;  /* 0xff80000032327808 */ /* 0x000fe40000800000 */
[----:B------:R-:W-:Y:S02]  /*9b50*/  FMNMX.FTZ R0, R47, R2, !PT ;  /* 0x000000022f007209 */ /* 0x000fe40007810000 */
[----:B------:R-:W-:Y:S02]  /*9b60*/  FMNMX.FTZ R173, R45, R173, !PT ;  /* 0x000000ad2dad7209 */ /* 0x000fe40007810000 */
[----:B------:R-:W-:Y:S02]  /*9b70*/  FSEL R174, R51, -INF , P0 ;  /* 0xff80000033ae7808 */ /* 0x000fe40000000000 */
[----:B------:R-:W-:Y:S02]  /*9b80*/  FMNMX.FTZ R0, R50, R0, !PT ;  /* 0x0000000032007209 */ /* 0x000fe40007810000 */
[----:B------:R-:W-:Y:S02]  /*9b90*/  FMNMX.FTZ R173, R212, R173, !PT ;  /* 0x000000add4ad7209 */ /* 0x000fe40007810000 */
[----:B------:R-:W-:Y:S02]  /*9ba0*/  FMNMX.FTZ R0, R174, R0, !PT ;  /* 0x00000000ae007209 */ /* 0x000fe40007810000 */
[----:B------:R-:W-:Y:S03]  /*9bb0*/  FMNMX.FTZ R173, R210, R173, !PT ;  /* 0x000000add2ad7209 */ /* 0x000fe60007810000 */
[----:B------:R-:W1:Y:S06]  /*9bc0*/  SHFL.BFLY PT, R2, R0, 0x2, 0x1f ;  /* 0x0c401f0000027f89 */ /* 0x000e6c00000e0000 */
[----:B------:R-:W1:Y:S02]  /*9bd0*/  SHFL.BFLY PT, R3, R173, 0x2, 0x1f ;  /* 0x0c401f00ad037f89 */ /* 0x000e6400000e0000 */
[----:B-1----:R-:W-:Y:S02]  /*9be0*/  FMNMX.FTZ R0, R0, R2, !PT ;  /* 0x0000000200007209 */ /* 0x002fe40007810000 */
[----:B------:R-:W-:Y:S03]  /*9bf0*/  FMNMX.FTZ R173, R173, R3, !PT ;  /* 0x00000003adad7209 */ /* 0x000fe60007810000 */
[----:B------:R-:W1:Y:S01]  /*9c00*/  SHFL.BFLY PT, R3, R0, 0x1, 0x1f ;  /* 0x0c201f0000037f89 */ /* 0x000e6200000e0000 */
[----:B--2---:R-:W-:Y:S05]  /*9c10*/  @P2 MOV R7, R191 ;  /* 0x000000bf00072202 */ /* 0x004fea0000000f00 */
[----:B------:R-:W2:Y:S01]  /*9c20*/  SHFL.BFLY PT, R4, R173, 0x1, 0x1f ;  /* 0x0c201f00ad047f89 */ /* 0x000ea200000e0000 */
[----:B-1----:R-:W-:Y:S04]  /*9c30*/  FMNMX.FTZ R172, R0, R3, !PT ;  /* 0x0000000300ac7209 */ /* 0x002fe80007810000 */
[----:B------:R-:W-:Y:S02]  /*9c40*/  FSETP.NEU.FTZ.AND P0, PT, R172, -INF , PT ;  /* 0xff800000ac00780b */ /* 0x000fe40003f1d000 */
[----:B--2---:R-:W-:Y:S01]  /*9c50*/  FMNMX.FTZ R173, R173, R4, !PT ;  /* 0x00000004adad7209 */ /* 0x004fe20007810000 */
[----:B------:R-:W-:Y:S01]  /*9c60*/  @P2 IMAD.WIDE.U32 R4, R252, c[0x0][0x1e0], RZ ;  /* 0x00007800fc042a25 */ /* 0x000fe200078e00ff */
[----:B------:R-:W-:Y:S02]  /*9c70*/  FSEL R0, R172, RZ, P0 ;  /* 0x000000ffac007208 */ /* 0x000fe40000000000 */
[C---:B------:R-:W-:Y:S03]  /*9c80*/  FSETP.NEU.FTZ.AND P1, PT, R173.reuse, -INF , PT ;  /* 0xff800000ad00780b */ /* 0x040fe60003f3d000 */
[----:B------:R-:W-:Y:S01]  /*9c90*/  FADD.FTZ R3, -R0, R176 ;  /* 0x000000b000037221 */ /* 0x000fe20000010100 */
[----:B------:R-:W-:Y:S01]  /*9ca0*/  FSEL R2, R173, RZ, P1 ;  /* 0x000000ffad027208 */ /* 0x000fe20000800000 */
[----:B------:R-:W-:Y:S02]  /*9cb0*/  @P2 IMAD R0, R252, c[0x0][0x1e4], R6 ;  /* 0x00007900fc002a24 */ /* 0x000fe400078e0206 */
[----:B---3--:R-:W-:Y:S02]  /*9cc0*/  @P2 IMAD.MOV.U32 R6, RZ, RZ, R8 ;  /* 0x000000ffff062224 */ /* 0x008fe400078e0008 */
[----:B------:R-:W-:Y:S01]  /*9cd0*/  FADD.FTZ R2, -R2, R175 ;  /* 0x000000af02027221 */ /* 0x000fe20000010100 */
[----:B------:R-:W-:Y:S01]  /*9ce0*/  @P2 IADD3 R0, R5, R0, RZ ;  /* 0x0000000005002210 */ /* 0x000fe20007ffe0ff */
[----:B------:R-:W-:Y:S04]  /*9cf0*/  @P2 IMAD.WIDE.U32 R6, R4, 0x60, R6 ;  /* 0x0000006004062825 */ /* 0x000fe800078e0006 */
[----:B------:R-:W-:Y:S02]  /*9d00*/  @P2 IMAD R0, R0, 0x60, RZ ;  /* 0x0000006000002824 */ /* 0x000fe400078e02ff */
[----:B------:R-:W-:Y:S02]  /*9d10*/  FMUL.FTZ R175, R173, c[0x0][0x2d0] ;  /* 0x0000b400adaf7a20 */ /* 0x000fe40000410000 */
[----:B------:R-:W-:Y:S01]  /*9d20*/  FMUL.FTZ R176, R172, c[0x0][0x2d0] ;  /* 0x0000b400acb07a20 */ /* 0x000fe20000410000 */
[----:B------:R-:W-:Y:S02]  /*9d30*/  @P2 IADD3 R0, R7, R0, RZ ;  /* 0x0000000007002210 */ /* 0x000fe40007ffe0ff */
[----:B------:R-:W-:Y:S02]  /*9d40*/  FSEL R175, R175, RZ, P1 ;  /* 0x000000ffafaf7208 */ /* 0x000fe40000800000 */
[C---:B------:R-:W-:Y:S01]  /*9d50*/  @P2 SHF.L.U64.HI R0, R6.reuse, 0x1, R0 ;  /* 0x0000000106002819 */ /* 0x040fe20000010200 */
[----:B------:R-:W-:Y:S01]  /*9d60*/  @P2 IMAD.SHL.U32 R6, R6, 0x2, RZ ;  /* 0x0000000206062824 */ /* 0x000fe200078e00ff */
[----:B------:R-:W-:Y:S01]  /*9d70*/  FSEL R176, R176, RZ, P0 ;  /* 0x000000ffb0b07208 */ /* 0x000fe20000000000 */
[--C-:B------:R-:W-:Y:S03]  /*9d80*/  FFMA.FTZ R190, R190, c[0x0][0x2d0], -R175.reuse ;  /* 0x0000b400bebe7a23 */ /* 0x100fe600000108af */
[----:B------:R-:W-:Y:S03]  /*9d90*/  @P2 IADD3 R4, P3, R6, c[0x0][0x1c8], RZ ;  /* 0x0000720006042a10 */ /* 0x000fe60007f7e0ff */
[----:B------:R-:W-:Y:S01]  /*9da0*/  MUFU.EX2 R190, R190 ;  /* 0x000000be00be7308 */ /* 0x000fe20000000800 */
[----:B------:R-:W-:Y:S05]  /*9db0*/  @P2 IADD3.X R5, R0, c[0x0][0x1cc], RZ, P3, !PT ;  /* 0x0000730000052a10 */ /* 0x000fea0001ffe4ff */
[----:B------:R1:W-:Y:S01]  /*9dc0*/  @P2 LDGSTS.E.BYPASS.LTC128B.128 [R251+0xc100], [R4.64], !P4 ;  /* 0x0c10000004fb2fae */ /* 0x0003e2000e101d48 */
[----:B------:R-:W-:Y:S04]  /*9dd0*/  @P2 IADD3 R8, P4, R6, 0x80, RZ ;  /* 0x0000008006082810 */ /* 0x000fe80007f9e0ff */
[----:B------:R-:W-:Y:S04]  /*9de0*/  @P2 IADD3 R8, P3, R8, c[0x0][0x1c8], RZ ;  /* 0x0000720008082a10 */ /* 0x000fe80007f7e0ff */
[--C-:B------:R-:W-:Y:S02]  /*9df0*/  @P2 IADD3.X R9, RZ, c[0x0][0x1cc], R0.reuse, P3, P4 ;  /* 0x00007300ff092a10 */ /* 0x100fe40001fe8400 */
[----:B------:R-:W-:Y:S11]  /*9e00*/  LOP3.LUT P4, RZ, R220, 0x1, RZ, 0xc0, !PT ;  /* 0x00000001dcff7812 */ /* 0x000ff6000788c0ff */
[----:B------:R-:W-:Y:S02]  /*9e10*/  @!UPT UIADD3 URZ, URZ, URZ, URZ ;  /* 0x0000003f3f3ff290 */ /* 0x000fe4000fffe03f */
[----:B------:R2:W-:Y:S02]  /*9e20*/  @P2 LDGSTS.E.BYPASS.LTC128B.128 [R251+0xf100], [R8.64], !P4 ;  /* 0x0f10000008fb2fae */ /* 0x0005e4000e101d48 */
[----:B--2---:R-:W-:Y:S04]  /*9e30*/  @P2 IADD3 R8, P4, R6, 0x100, RZ ;  /* 0x0000010006082810 */ /* 0x004fe80007f9e0ff */
[----:B------:R-:W-:Y:S04]  /*9e40*/  @P2 IADD3 R8, P3, R8, c[0x0][0x1c8], RZ ;  /* 0x0000720008082a10 */ /* 0x000fe80007f7e0ff */
[--C-:B------:R-:W-:Y:S02]  /*9e50*/  @P2 IADD3.X R9, RZ, c[0x0][0x1cc], R0.reuse, P3, P4 ;  /* 0x00007300ff092a10 */ /* 0x100fe40001fe8400 */
[----:B------:R-:W-:Y:S03]  /*9e60*/  @P2 IADD3 R6, P4, R6, 0x180, RZ ;  /* 0x0000018006062810 */ /* 0x000fe60007f9e0ff */
[----:B------:R2:W-:Y:S01]  /*9e70*/  @P2 LDGSTS.E.BYPASS.LTC128B.128 [R251+0x12100], [R8.64], !P6 ;  /* 0x1210000008fb2fae */ /* 0x0005e2000f101d48 */
[----:B------:R-:W-:Y:S04]  /*9e80*/  @P2 IADD3 R6, P3, R6, c[0x0][0x1c8], RZ ;  /* 0x0000720006062a10 */ /* 0x000fe80007f7e0ff */
[----:B------:R-:W-:Y:S01]  /*9e90*/  @P2 IADD3.X R7, RZ, c[0x0][0x1cc], R0, P3, P4 ;  /* 0x00007300ff072a10 */ /* 0x000fe20001fe8400 */
[--C-:B------:R-:W-:Y:S01]  /*9ea0*/  FFMA.FTZ R0, R178, c[0x0][0x2d0], -R175.reuse ;  /* 0x0000b400b2007a23 */ /* 0x100fe200000108af */
[----:B------:R-:W-:Y:S03]  /*9eb0*/  LOP3.LUT P4, RZ, R220, 0x1, RZ, 0xc0, !PT ;  /* 0x00000001dcff7812 */ /* 0x000fe6000788c0ff */
[----:B------:R3:W-:Y:S01]  /*9ec0*/  @P2 LDGSTS.E.BYPASS.LTC128B.128 [R251+0x15100], [R6.64], !P5 ;  /* 0x1510000006fb2fae */ /* 0x0007e2000e901d48 */
[----:B------:R1:W-:Y:S02]  /*9ed0*/  MUFU.EX2 R178, R0 ;  /* 0x0000000000b27308 */ /* 0x0003e40000000800 */
[--C-:B-1----:R-:W-:Y:S01]  /*9ee0*/  FFMA.FTZ R0, R177, c[0x0][0x2d0], -R176.reuse ;  /* 0x0000b400b1007a23 */ /* 0x102fe200000108b0 */
[----:B---3--:R-:W-:Y:S02]  /*9ef0*/  @P2 MOV R6, c[0x0][0x1e0] ;  /* 0x0000780000062a02 */ /* 0x008fe40000000f00 */
[----:B------:R-:W-:Y:S05]  /*9f00*/  @P2 MOV R7, 0x6 ;  /* 0x0000000600072802 */ /* 0x000fea0000000f00 */
[----:B------:R1:W-:Y:S01]  /*9f10*/  MUFU.EX2 R191, R0 ;  /* 0x0000000000bf7308 */ /* 0x0003e20000000800 */
[C---:B------:R-:W-:Y:S01]  /*9f20*/  @P2 SHF.L.U64.HI R7, R6.reuse, R7, c[0x0][0x1e4] ;  /* 0x0000790006072619 */ /* 0x040fe20000010207 */
[----:B------:R-:W-:Y:S05]  /*9f30*/  @P2 IMAD.SHL.U32 R6, R6, 0x40, RZ ;  /* 0x0000004006062824 */ /* 0x000fea00078e00ff */
[----:B------:R-:W-:Y:S04]  /*9f40*/  @P2 IADD3 R4, P3, R4, R6, RZ ;  /* 0x0000000604042210 */ /* 0x000fe80007f7e0ff */
[C---:B------:R-:W-:Y:S02]  /*9f50*/  @P2 IADD3.X R5, R7.reuse, R5, RZ, P3, !PT ;  /* 0x0000000507052210 */ /* 0x040fe40001ffe4ff */
[----:B------:R-:W-:Y:S02]  /*9f60*/  LOP3.LUT P3, RZ, R220, 0x2, RZ, 0xc0, !PT ;  /* 0x00000002dcff7812 */ /* 0x000fe4000786c0ff */
[----:B------:R-:W3:Y:S01]  /*9f70*/  LDL.LU R220, [R1+0x98] ;  /* 0x0000980001dc7983 */ /* 0x000ee20000300800 */
[----:B------:R-:W-:Y:S04]  /*9f80*/  @P2 IADD3 R6, P0, R6, R4, RZ ;  /* 0x0000000406062210 */ /* 0x000fe80007f1e0ff */
[----:B------:R-:W-:Y:S01]  /*9f90*/  @P2 IADD3.X R7, R7, R5, RZ, P0, !PT ;  /* 0x0000000507072210 */ /* 0x000fe200007fe4ff */
[--C-:B-1----:R-:W-:Y:S04]  /*9fa0*/  FFMA.FTZ R0, R179, c[0x0][0x2d0], -R175.reuse ;  /* 0x0000b400b3007a23 */ /* 0x102fe800000108af */
[----:B------:R1:W-:Y:S01]  /*9fb0*/  MUFU.EX2 R177, R0 ;  /* 0x0000000000b17308 */ /* 0x0003e20000000800 */
[----:B------:R2:W-:Y:S06]  /*9fc0*/  @P2 LDGSTS.E.BYPASS.LTC128B.128 [R251+0xd100], [R4.64], !P3 ;  /* 0x0d10000004fb2fae */ /* 0x0005ec000d901d48 */
[----:B------:R2:W-:Y:S06]  /*9fd0*/  @P2 LDGSTS.E.BYPASS.LTC128B.128 [R251+0x10100], [R4.64+0x80], !P4 ;  /* 0x1010008004fb2fae */ /* 0x0005ec000e101d48 */
[----:B------:R2:W-:Y:S06]  /*9fe0*/  @P2 LDGSTS.E.BYPASS.LTC128B.128 [R251+0x13100], [R4.64+0x100], !P6 ;  /* 0x1310010004fb2fae */ /* 0x0005ec000f101d48 */
[----:B------:R2:W-:Y:S01]  /*9ff0*/  @P2 LDGSTS.E.BYPASS.LTC128B.128 [R251+0x16100], [R4.64+0x180], !P5 ;  /* 0x1610018004fb2fae */ /* 0x0005e2000e901d48 */
[----:B-1----:R-:W-:Y:S05]  /*a000*/  FMUL.FTZ R0, R2, c[0x0][0x2d0] ;  /* 0x0000b40002007a20 */ /* 0x002fea0000410000 */
[----:B------:R1:W-:Y:S01]  /*a010*/  @P2 LDGSTS.E.BYPASS.LTC128B.128 [R251+0xe100], [R6.64], !P3 ;  /* 0x0e10000006fb2fae */ /* 0x0003e2000d901d48 */
[----:B------:R-:W-:Y:S04]  /*a020*/  FFMA.FTZ R2, R188, c[0x0][0x2d0], -R176 ;  /* 0x0000b400bc027a23 */ /* 0x000fe800000108b0 */
[----:B------:R1:W-:Y:S01]  /*a030*/  MUFU.EX2 R188, R2 ;  /* 0x0000000200bc7308 */ /* 0x0003e20000000800 */
[----:B------:R2:W-:Y:S06]  /*a040*/  @P2 LDGSTS.E.BYPASS.LTC128B.128 [R251+0x11100], [R6.64+0x80], !P4 ;  /* 0x1110008006fb2fae */ /* 0x0005ec000e101d48 */
[----:B------:R2:W-:Y:S03]  /*a050*/  @P2 LDGSTS.E.BYPASS.LTC128B.128 [R251+0x14100], [R6.64+0x100], !P6 ;  /* 0x1410010006fb2fae */ /* 0x0005e6000f101d48 */
[----:B------:R-:W2:Y:S03]  /*a060*/  MUFU.EX2 R0, R0 ;  /* 0x0000000000007308 */ /* 0x000ea60000000800 */
[----:B------:R4:W-:Y:S06]  /*a070*/  @P2 LDGSTS.E.BYPASS.LTC128B.128 [R251+0x17100], [R6.64+0x180], !P5 ;  /* 0x1710018006fb2fae */ /* 0x0009ec000e901d48 */
[----:B------:R-:W0:Y:S01]  /*a080*/  LDGDEPBAR ;  /* 0x00000000000079af */ /* 0x000e220000000000 */
[----:B-1----:R-:W-:Y:S01]  /*a090*/  FFMA.FTZ R2, R189, c[0x0][0x2d0], -R175 ;  /* 0x0000b400bd027a23 */ /* 0x002fe200000108af */
[----:B------:R-:W-:Y:S03]  /*a0a0*/  MOV R189, R38 ;  /* 0x0000002600bd7202 */ /* 0x000fe60000000f00 */
[----:B------:R1:W-:Y:S01]  /*a0b0*/  MUFU.EX2 R179, R2 ;  /* 0x0000000200b37308 */ /* 0x0003e20000000800 */
[C---:B--2---:R-:W-:Y:S01]  /*a0c0*/  FMUL.FTZ R20, R0.reuse, R140 ;  /* 0x0000008c00147220 */ /* 0x044fe20000410000 */
[----:B------:R-:W-:Y:S01]  /*a0d0*/  MOV R140, R40 ;  /* 0x00000028008c7202 */ /* 0x000fe20000000f00 */
[C---:B------:R-:W-:Y:S02]  /*a0e0*/  FMUL.FTZ R4, R0.reuse, R180 ;  /* 0x000000b400047220 */ /* 0x040fe40000410000 */
[C---:B------:R-:W-:Y:S01]  /*a0f0*/  FMUL.FTZ R5, R0.reuse, R181 ;  /* 0x000000b500057220 */ /* 0x040fe20000410000 */
[----:B------:R-:W-:Y:S01]  /*a100*/  MOV R181, R47 ;  /* 0x0000002f00b57202 */ /* 0x000fe20000000f00 */
[C---:B------:R-:W-:Y:S01]  /*a110*/  FMUL.FTZ R8, R0.reuse, R184 ;  /* 0x000000b800087220 */ /* 0x040fe20000410000 */
[----:B------:R-:W-:Y:S01]  /*a120*/  MOV R184, R46 ;  /* 0x0000002e00b87202 */ /* 0x000fe20000000f00 */
[C---:B------:R-:W-:Y:S02]  /*a130*/  FMUL.FTZ R9, R0.reuse, R185 ;  /* 0x000000b900097220 */ /* 0x040fe40000410000 */
[C---:B------:R-:W-:Y:S02]  /*a140*/  FMUL.FTZ R12, R0.reuse, R132 ;  /* 0x00000084000c7220 */ /* 0x040fe40000410000 */
[----:B------:R-:W-:Y:S02]  /*a150*/  IMAD.MOV.U32 R132, RZ, RZ, R29 ;  /* 0x000000ffff847224 */ /* 0x000fe400078e001d */
[C---:B------:R-:W-:Y:S01]  /*a160*/  FMUL.FTZ R13, R0.reuse, R133 ;  /* 0x00000085000d7220 */ /* 0x040fe20000410000 */
[----:B------:R-:W-:Y:S01]  /*a170*/  MOV R133, R30 ;  /* 0x0000001e00857202 */ /* 0x000fe20000000f00 */
[C---:B------:R-:W-:Y:S02]  /*a180*/  FMUL.FTZ R16, R0.reuse, R136 ;  /* 0x0000008800107220 */ /* 0x040fe40000410000 */
[----:B-1----:R-:W-:Y:S02]  /*a190*/  FMUL.FTZ R2, R3, c[0x0][0x2d0] ;  /* 0x0000b40003027a20 */ /* 0x002fe40000410000 */
[----:B------:R-:W-:Y:S02]  /*a1a0*/  IMAD.MOV.U32 R136, RZ, RZ, R36 ;  /* 0x000000ffff887224 */ /* 0x000fe400078e0024 */
[C---:B------:R-:W-:Y:S02]  /*a1b0*/  FMUL.FTZ R36, R0.reuse, R156 ;  /* 0x0000009c00247220 */ /* 0x040fe40000410000 */
[----:B------:R-:W1:Y:S01]  /*a1c0*/  MUFU.EX2 R2, R2 ;  /* 0x0000000200027308 */ /* 0x000e620000000800 */
[C---:B------:R-:W-:Y:S01]  /*a1d0*/  FMUL.FTZ R17, R0.reuse, R137 ;  /* 0x0000008900117220 */ /* 0x040fe20000410000 */
[----:B------:R-:W-:Y:S01]  /*a1e0*/  MOV R137, R37 ;  /* 0x0000002500897202 */ /* 0x000fe20000000f00 */
[C---:B------:R-:W-:Y:S01]  /*a1f0*/  FMUL.FTZ R21, R0.reuse, R141 ;  /* 0x0000008d00157220 */ /* 0x040fe20000410000 */
[----:B------:R-:W2:Y:S01]  /*a200*/  LDL.LU R156, [R1+0x8] ;  /* 0x00000800019c7983 */ /* 0x000ea20000300800 */
[----:B------:R-:W-:Y:S02]  /*a210*/  IMAD.MOV.U32 R141, RZ, RZ, R41 ;  /* 0x000000ffff8d7224 */ /* 0x000fe400078e0029 */
        /* <DEDUP_REMOVED lines=8> */
[C---:B------:R-:W-:Y:S02]  /*a2a0*/  FMUL.FTZ R32, R0.reuse, R152 ;  /* 0x0000009800207220 */ /* 0x040fe40000410000 */
[C---:B------:R-:W-:Y:S01]  /*a2b0*/  FMUL.FTZ R33, R0.reuse, R153 ;  /* 0x0000009900217220 */ /* 0x040fe20000410000 */
[----:B------:R-:W-:Y:S01]  /*a2c0*/  MOV R153, R35 ;  /* 0x0000002300997202 */ /* 0x000fe20000000f00 */
[C---:B------:R-:W-:Y:S01]  /*a2d0*/  FMUL.FTZ R37, R0.reuse, R157 ;  /* 0x0000009d00257220 */ /* 0x040fe20000410000 */
[----:B------:R-:W-:Y:S01]  /*a2e0*/  MOV R157, R149 ;  /* 0x00000095009d7202 */ /* 0x000fe20000000f00 */
[C---:B------:R-:W-:Y:S01]  /*a2f0*/  FMUL.FTZ R40, R0.reuse, R160 ;  /* 0x000000a000287220 */ /* 0x040fe20000410000 */
[----:B------:R-:W-:Y:S01]  /*a300*/  MOV R149, R141 ;  /* 0x0000008d00957202 */ /* 0x000fe20000000f00 */
[C---:B------:R-:W-:Y:S02]  /*a310*/  FMUL.FTZ R41, R0.reuse, R161 ;  /* 0x000000a100297220 */ /* 0x040fe40000410000 */
[C---:B------:R-:W-:Y:S02]  /*a320*/  FMUL.FTZ R44, R0.reuse, R164 ;  /* 0x000000a4002c7220 */ /* 0x040fe40000410000 */
[C---:B------:R-:W-:Y:S01]  /*a330*/  FMUL.FTZ R45, R0.reuse, R165 ;  /* 0x000000a5002d7220 */ /* 0x040fe20000410000 */
[----:B------:R-:W-:Y:S01]  /*a340*/  MOV R165, R148 ;  /* 0x0000009400a57202 */ /* 0x000fe20000000f00 */
[C---:B------:R-:W-:Y:S02]  /*a350*/  FMUL.FTZ R48, R0.reuse, R168 ;  /* 0x000000a800307220 */ /* 0x040fe40000410000 */
[C---:B------:R-:W-:Y:S01]  /*a360*/  FMUL.FTZ R49, R0.reuse, R169 ;  /* 0x000000a900317220 */ /* 0x040fe20000410000 */
[----:B------:R-:W-:Y:S01]  /*a370*/  MOV R169, R144 ;  /* 0x0000009000a97202 */ /* 0x000fe20000000f00 */
        /* <DEDUP_REMOVED lines=40> */
[----:B----4-:R-:W-:Y:S02]  /*a600*/  FFMA.FTZ R3, R0, R11, R178 ;  /* 0x0000000b00037223 */ /* 0x010fe400000100b2 */
[----:B------:R-:W-:Y:S02]  /*a610*/  FFMA.FTZ R0, R10, c[0x0][0x2d0], -R176 ;  /* 0x0000b4000a007a23 */ /* 0x000fe400000108b0 */
[C---:B-1----:R-:W-:Y:S02]  /*a620*/  FMUL.FTZ R6, R2.reuse, R182 ;  /* 0x000000b602067220 */ /* 0x042fe40000410000 */
[----:B------:R-:W-:Y:S02]  /*a630*/  IMAD.MOV.U32 R182, RZ, RZ, R140 ;  /* 0x000000ffffb67224 */ /* 0x000fe400078e008c */
[----:B------:R1:W-:Y:S01]  /*a640*/  MUFU.EX2 R140, R0 ;  /* 0x00000000008c7308 */ /* 0x0003e20000000800 */
[C---:B------:R-:W-:Y:S02]  /*a650*/  FMUL.FTZ R18, R2.reuse, R138 ;  /* 0x0000008a02127220 */ /* 0x040fe40000410000 */
[C---:B------:R-:W-:Y:S02]  /*a660*/  FMUL.FTZ R19, R2.reuse, R139 ;  /* 0x0000008b02137220 */ /* 0x040fe40000410000 */
[C---:B------:R-:W-:Y:S01]  /*a670*/  FMUL.FTZ R7, R2.reuse, R183 ;  /* 0x000000b702077220 */ /* 0x040fe20000410000 */
[----:B------:R-:W-:Y:S01]  /*a680*/  MOV R183, R137 ;  /* 0x0000008900b77202 */ /* 0x000fe20000000f00 */
[C---:B------:R-:W-:Y:S01]  /*a690*/  FMUL.FTZ R10, R2.reuse, R186 ;  /* 0x000000ba020a7220 */ /* 0x040fe20000410000 */
[----:B------:R-:W-:Y:S01]  /*a6a0*/  MOV R186, R136 ;  /* 0x0000008800ba7202 */ /* 0x000fe20000000f00 */
[C---:B------:R-:W-:Y:S01]  /*a6b0*/  FMUL.FTZ R27, R2.reuse, R147 ;  /* 0x00000093021b7220 */ /* 0x040fe20000410000 */
[----:B------:R-:W4:Y:S01]  /*a6c0*/  LDSM.16.MT88.4 R136, [R217] ;  /* 0x00000000d988783b */ /* 0x000f220000004200 */
[----:B------:R-:W-:Y:S02]  /*a6d0*/  IMAD.MOV.U32 R180, RZ, RZ, R50 ;  /* 0x000000ffffb47224 */ /* 0x000fe400078e0032 */
[C---:B------:R-:W-:Y:S02]  /*a6e0*/  FMUL.FTZ R11, R2.reuse, R187 ;  /* 0x000000bb020b7220 */ /* 0x040fe40000410000 */
[----:B------:R-:W-:Y:S01]  /*a6f0*/  FMUL.FTZ R14, R2, R134 ;  /* 0x00000086020e7220 */ /* 0x000fe20000410000 */
[----:B------:R-:W-:Y:S01]  /*a700*/  F2FP.PACK_AB R134, R190, R179 ;  /* 0x000000b3be86723e */ /* 0x000fe200000000ff */
[C---:B------:R-:W-:Y:S02]  /*a710*/  FMUL.FTZ R15, R2.reuse, R135 ;  /* 0x00000087020f7220 */ /* 0x040fe40000410000 */
[C---:B------:R-:W-:Y:S01]  /*a720*/  FMUL.FTZ R50, R2.reuse, R170 ;  /* 0x000000aa02327220 */ /* 0x040fe20000410000 */
[----:B------:R-:W-:Y:S01]  /*a730*/  MOV R170, R132 ;  /* 0x0000008400aa7202 */ /* 0x000fe20000000f00 */
[----:B------:R-:W-:Y:S01]  /*a740*/  IMAD.MOV.U32 R187, RZ, RZ, R133 ;  /* 0x000000ffffbb7224 */ /* 0x000fe200078e0085 */
[----:B------:R-:W-:Y:S01]  /*a750*/  F2FP.PACK_AB R132, R177, R178 ;  /* 0x000000b2b184723e */ /* 0x000fe200000000ff */
[----:B------:R-:W-:Y:S01]  /*a760*/  FMUL.FTZ R22, R2, R142 ;  /* 0x0000008e02167220 */ /* 0x000fe20000410000 */
[----:B------:R-:W-:Y:S01]  /*a770*/  F2FP.PACK_AB R133, R188, R191 ;  /* 0x000000bfbc85723e */ /* 0x000fe200000000ff */
[--C-:B-1----:R-:W-:Y:S02]  /*a780*/  FFMA.FTZ R0, R192, c[0x0][0x2d0], -R176.reuse ;  /* 0x0000b400c0007a23 */ /* 0x102fe400000108b0 */
[C---:B------:R-:W-:Y:S02]  /*a790*/  FMUL.FTZ R23, R2.reuse, R143 ;  /* 0x0000008f02177220 */ /* 0x040fe40000410000 */
[----:B------:R-:W1:Y:S01]  /*a7a0*/  MUFU.EX2 R147, R0 ;  /* 0x0000000000937308 */ /* 0x000e620000000800 */
[C---:B------:R-:W-:Y:S02]  /*a7b0*/  FMUL.FTZ R26, R2.reuse, R146 ;  /* 0x00000092021a7220 */ /* 0x040fe40000410000 */
[C---:B------:R-:W-:Y:S02]  /*a7c0*/  FMUL.FTZ R30, R2.reuse, R150 ;  /* 0x00000096021e7220 */ /* 0x040fe40000410000 */
[----:B------:R-:W-:Y:S02]  /*a7d0*/  IMAD.MOV.U32 R152, RZ, RZ, R31 ;  /* 0x000000ffff987224 */ /* 0x000fe400078e001f */
[C---:B------:R-:W-:Y:S02]  /*a7e0*/  FMUL.FTZ R31, R2.reuse, R151 ;  /* 0x00000097021f7220 */ /* 0x040fe40000410000 */
[C---:B------:R-:W-:Y:S02]  /*a7f0*/  FMUL.FTZ R34, R2.reuse, R154 ;  /* 0x0000009a02227220 */ /* 0x040fe40000410000 */
[C---:B------:R-:W-:Y:S02]  /*a800*/  FMUL.FTZ R35, R2.reuse, R155 ;  /* 0x0000009b02237220 */ /* 0x040fe40000410000 */
[C---:B------:R-:W-:Y:S02]  /*a810*/  FMUL.FTZ R38, R2.reuse, R158 ;  /* 0x0000009e02267220 */ /* 0x040fe40000410000 */
[C---:B------:R-:W-:Y:S02]  /*a820*/  FMUL.FTZ R39, R2.reuse, R159 ;  /* 0x0000009f02277220 */ /* 0x040fe40000410000 */
[----:B------:R-:W-:Y:S02]  /*a830*/  IMAD.MOV.U32 R185, RZ, RZ, R43 ;  /* 0x000000ffffb97224 */ /* 0x000fe400078e002b */
[C---:B------:R-:W-:Y:S02]  /*a840*/  FMUL.FTZ R42, R2.reuse, R162 ;  /* 0x000000a2022a7220 */ /* 0x040fe40000410000 */
[C---:B------:R-:W-:Y:S02]  /*a850*/  FMUL.FTZ R43, R2.reuse, R163 ;  /* 0x000000a3022b7220 */ /* 0x040fe40000410000 */
[C---:B------:R-:W-:Y:S01]  /*a860*/  FMUL.FTZ R46, R2.reuse, R166 ;  /* 0x000000a6022e7220 */ /* 0x040fe20000410000 */
[----:B-1----:R-:W-:Y:S01]  /*a870*/  F2FP.PACK_AB R135, R147, R140 ;  /* 0x0000008c9387723e */ /* 0x002fe200000000ff */
[C---:B------:R-:W-:Y:S01]  /*a880*/  FMUL.FTZ R51, R2.reuse, R171 ;  /* 0x000000ab02337220 */ /* 0x040fe20000410000 */
[----:B------:R-:W-:Y:S01]  /*a890*/  MOV R166, R153 ;  /* 0x0000009900a67202 */ /* 0x000fe20000000f00 */
[--C-:B------:R-:W-:Y:S02]  /*a8a0*/  FFMA.FTZ R149, R149, c[0x0][0x2d0], -R175.reuse ;  /* 0x0000b40095957a23 */ /* 0x100fe400000108af */
[C---:B------:R-:W-:Y:S02]  /*a8b0*/  FMUL.FTZ R47, R2.reuse, R167 ;  /* 0x000000a7022f7220 */ /* 0x040fe40000410000 */
[C---:B----4-:R-:W-:Y:S05]  /*a8c0*/  HMMA.16816.F32 R4, R132.reuse, R136, R4 ;  /* 0x000000888404723c */ /* 0x050fea0000001804 */
        /* <DEDUP_REMOVED lines=29> */
[----:B------:R-:W-:Y:S02]  /*aaa0*/  FFMA.FTZ R0, R193, c[0x0][0x2d0], -R175 ;  /* 0x0000b400c1007a23 */ /* 0x000fe400000108af */
[C---:B------:R-:W-:Y:S02]  /*aab0*/  FMUL.FTZ R102, R2.reuse, R102 ;  /* 0x0000006602667220 */ /* 0x040fe40000410000 */
[----:B------:R4:W-:Y:S02]  /*aac0*/  MUFU.EX2 R146, R0 ;  /* 0x0000000000927308 */ /* 0x0009e40000000800 */
[C---:B------:R-:W-:Y:S02]  /*aad0*/  FMUL.FTZ R103, R2.reuse, R103 ;  /* 0x0000006702677220 */ /* 0x040fe40000410000 */
        /* <DEDUP_REMOVED lines=8> */
[C---:B------:R-:W-:Y:S02]  /*ab60*/  FMUL.FTZ R119, R2.reuse, R119 ;  /* 0x0000007702777220 */ /* 0x040fe40000410000 */
[----:B------:R-:W-:Y:S02]  /*ab70*/  FMUL.FTZ R122, R2, R122 ;  /* 0x0000007a027a7220 */ /* 0x000fe40000410000 */
[----:B----4-:R-:W-:Y:S02]  /*ab80*/  FFMA.FTZ R0, R194, c[0x0][0x2d0], -R175 ;  /* 0x0000b400c2007a23 */ /* 0x010fe400000108af */
[C---:B------:R-:W-:Y:S02]  /*ab90*/  FMUL.FTZ R123, R2.reuse, R123 ;  /* 0x0000007b027b7220 */ /* 0x040fe40000410000 */
[----:B------:R4:W-:Y:S01]  /*aba0*/  MUFU.EX2 R145, R0 ;  /* 0x0000000000917308 */ /* 0x0009e20000000800 */
[C---:B------:R-:W-:Y:S01]  /*abb0*/  FMUL.FTZ R126, R2.reuse, R126 ;  /* 0x0000007e027e7220 */ /* 0x040fe20000410000 */
[C---:B-1----:R-:W-:Y:S03]  /*abc0*/  HMMA.16816.F32 R20, R132.reuse, R136, R20 ;  /* 0x000000888414723c */ /* 0x042fe60000001814 */
[C---:B------:R-:W-:Y:S02]  /*abd0*/  FMUL.FTZ R127, R2.reuse, R127 ;  /* 0x0000007f027f7220 */ /* 0x040fe40000410000 */
[C---:B------:R-:W-:Y:S02]  /*abe0*/  FMUL.FTZ R130, R2.reuse, R130 ;  /* 0x0000008202827220 */ /* 0x040fe40000410000 */
[C---:B------:R-:W-:Y:S01]  /*abf0*/  FMUL.FTZ R131, R2.reuse, R131 ;  /* 0x0000008302837220 */ /* 0x040fe20000410000 */
[C---:B------:R-:W-:Y:S01]  /*ac00*/  HMMA.16816.F32 R24, R132.reuse, R138, R24 ;  /* 0x0000008a8418723c */ /* 0x040fe20000001818 */
[----:B---3--:R-:W1:Y:S03]  /*ac10*/  LDSM.16.MT88.4 R136, [R220] ;  /* 0x00000000dc88783b */ /* 0x008e660000004200 */
[----:B------:R-:W-:Y:S02]  /*ac20*/  FADD.FTZ R177, R177, R3 ;  /* 0x00000003b1b17221 */ /* 0x000fe40000010000 */
[----:B------:R-:W-:Y:S02]  /*ac30*/  FFMA.FTZ R3, R199, c[0x0][0x2d0], -R176 ;  /* 0x0000b400c7037a23 */ /* 0x000fe400000108b0 */
[----:B------:R-:W-:Y:S02]  /*ac40*/  IMAD.MOV.U32 R167, RZ, RZ, R152 ;  /* 0x000000ffffa77224 */ /* 0x000fe400078e0098 */
[----:B------:R3:W-:Y:S02]  /*ac50*/  MUFU.EX2 R152, R3 ;  /* 0x0000000300987308 */ /* 0x0007e40000000800 */
[----:B----4-:R-:W-:Y:S02]  /*ac60*/  FFMA.FTZ R0, R195, c[0x0][0x2d0], -R176 ;  /* 0x0000b400c3007a23 */ /* 0x010fe400000108b0 */
[----:B--2---:R-:W-:Y:S06]  /*ac70*/  FFMA.FTZ R2, R2, R156, R191 ;  /* 0x0000009c02027223 */ /* 0x004fec00000100bf */
[----:B------:R2:W4:Y:S01]  /*ac80*/  MUFU.EX2 R144, R0 ;  /* 0x0000000000907308 */ /* 0x0005220000000800 */
[----:B------:R-:W-:Y:S04]  /*ac90*/  FADD.FTZ R2, R188, R2 ;  /* 0x00000002bc027221 */ /* 0x000fe80000010000 */
[----:B------:R-:W-:Y:S02]  /*aca0*/  FADD.FTZ R2, R140, R2 ;  /* 0x000000028c027221 */ /* 0x000fe40000010000 */
[----:B------:R-:W-:Y:S02]  /*acb0*/  LDSM.16.MT88.4 R140, [R218+0x1000] ;  /* 0x00100000da8c783b */ /* 0x000fe40000004200 */
[----:B------:R-:W-:Y:S02]  /*acc0*/  FADD.FTZ R2, R147, R2 ;  /* 0x0000000293027221 */ /* 0x000fe40000010000 */
[--C-:B---3--:R-:W-:Y:S02]  /*acd0*/  FFMA.FTZ R3, R208, c[0x0][0x2d0], -R176.reuse ;  /* 0x0000b400d0037a23 */ /* 0x108fe400000108b0 */
[----:B------:R-:W3:Y:S02]  /*ace0*/  LDL R208, [R1+0x10] ;  /* 0x0000100001d07983 */ /* 0x000ee40000100800 */
[----:B------:R4:W-:Y:S01]  /*acf0*/  MUFU.EX2 R159, R3 ;  /* 0x00000003009f7308 */ /* 0x0009e20000000800 */
[C---:B-1----:R-:W-:Y:S03]  /*ad00*/  HMMA.16816.F32 R28, R132.reuse, R136, R28 ;  /* 0x00000088841c723c */ /* 0x042fe6000000181c */
[----:B--2---:R-:W-:Y:S06]  /*ad10*/  FFMA.FTZ R0, R196, c[0x0][0x2d0], -R176 ;  /* 0x0000b400c4007a23 */ /* 0x004fec00000108b0 */
[----:B------:R-:W-:Y:S01]  /*ad20*/  MUFU.EX2 R196, R149 ;  /* 0x0000009500c47308 */ /* 0x000fe20000000800 */
[C---:B------:R-:W-:Y:S01]  /*ad30*/  HMMA.16816.F32 R32, R132.reuse, R138, R32 ;  /* 0x0000008a8420723c */ /* 0x040fe20000001820 */
[----:B------:R-:W1:Y:S08]  /*ad40*/  LDSM.16.MT88.4 R136, [R217+0x3000] ;  /* 0x00300000d988783b */ /* 0x000e700000004200 */
[----:B------:R2:W-:Y:S03]  /*ad50*/  MUFU.EX2 R148, R0 ;  /* 0x0000000000947308 */ /* 0x0005e60000000800 */
[----:B----4-:R-:W-:Y:S02]  /*ad60*/  FADD.FTZ R3, R144, R2 ;  /* 0x0000000290037221 */ /* 0x010fe40000010000 */
[--C-:B------:R-:W-:Y:S02]  /*ad70*/  FFMA.FTZ R2, R170, c[0x0][0x2d0], -R175.reuse ;  /* 0x0000b400aa027a23 */ /* 0x100fe400000108af */
[--C-:B--2---:R-:W-:Y:S04]  /*ad80*/  FFMA.FTZ R0, R197, c[0x0][0x2d0], -R175.reuse ;  /* 0x0000b400c5007a23 */ /* 0x104fe800000108af */
[----:B------:R2:W4:Y:S01]  /*ad90*/  MUFU.EX2 R151, R0 ;  /* 0x0000000000977308 */ /* 0x0005220000000800 */
[C---:B-1----:R-:W-:Y:S08]  /*ada0*/  HMMA.16816.F32 R36, R132.reuse, R136, R36 ;  /* 0x000000888424723c */ /* 0x042ff00000001824 */
[C---:B------:R-:W-:Y:S01]  /*adb0*/  HMMA.16816.F32 R40, R132.reuse, R138, R40 ;  /* 0x0000008a8428723c */ /* 0x040fe20000001828 */
[----:B------:R-:W1:Y:S03]  /*adc0*/  LDSM.16.MT88.4 R136, [R218+0x3000] ;  /* 0x00300000da88783b */ /* 0x000e660000004200 */
[----:B--2---:R-:W-:Y:S04]  /*add0*/  FFMA.FTZ R0, R198, c[0x0][0x2d0], -R175 ;  /* 0x0000b400c6007a23 */ /* 0x004fe800000108af */
[----:B------:R2:W1:Y:S04]  /*ade0*/  MUFU.EX2 R156, R0 ;  /* 0x00000000009c7308 */ /* 0x0004680000000800 */
[----:B--2---:R-:W-:Y:S01]  /*adf0*/  FFMA.FTZ R0, R200, c[0x0][0x2d0], -R176 ;  /* 0x0000b400c8007a23 */ /* 0x004fe200000108b0 */
[C---:B-1----:R-:W-:Y:S05]  /*ae00*/  HMMA.16816.F32 R44, R132.reuse, R136, R44 ;  /* 0x00000088842c723c */ /* 0x042fea000000182c */
[----:B------:R1:W-:Y:S03]  /*ae10*/  MUFU.EX2 R155, R0 ;  /* 0x00000000009b7308 */ /* 0x0003e60000000800 */
[C---:B------:R-:W-:Y:S01]  /*ae20*/  HMMA.16816.F32 R48, R132.reuse, R138, R48 ;  /* 0x0000008a8430723c */ /* 0x040fe20000001830 */
[----:B------:R-:W2:Y:S03]  /*ae30*/  LDSM.16.MT88.4 R136, [R221+0x3000] ;  /* 0x00300000dd88783b */ /* 0x000ea60000004200 */
[----:B-1----:R-:W-:Y:S04]  /*ae40*/  FADD.FTZ R0, R179, R177 ;  /* 0x000000b1b3007221 */ /* 0x002fe80000010000 */
[----:B------:R-:W-:Y:S04]  /*ae50*/  FADD.FTZ R190, R190, R0 ;  /* 0x00000000bebe7221 */ /* 0x000fe80000010000 */
[--C-:B------:R-:W-:Y:S04]  /*ae60*/  FFMA.FTZ R0, R202, c[0x0][0x2d0], -R175.reuse ;  /* 0x0000b400ca007a23 */ /* 0x100fe800000108af */
[----:B------:R1:W1:Y:S01]  /*ae70*/  MUFU.EX2 R154, R0 ;  /* 0x00000000009a7308 */ /* 0x0002620000000800 */
[C---:B--2---:R-:W-:Y:S08]  /*ae80*/  HMMA.16816.F32 R52, R132.reuse, R136, R52 ;  /* 0x000000888434723c */ /* 0x044ff00000001834 */
[C---:B------:R-:W-:Y:S01]  /*ae90*/  HMMA.16816.F32 R56, R132.reuse, R138, R56 ;  /* 0x0000008a8438723c */ /* 0x040fe20000001838 */
[----:B------:R-:W2:Y:S03]  /*aea0*/  LDSM.16.MT88.4 R136, [R220+0x3000] ;  /* 0x00300000dc88783b */ /* 0x000ea60000004200 */
[--C-:B-1----:R-:W-:Y:S04]  /*aeb0*/  FFMA.FTZ R0, R203, c[0x0][0x2d0], -R175.reuse ;  /* 0x0000b400cb007a23 */ /* 0x102fe800000108af */
[----:B------:R1:W1:Y:S04]  /*aec0*/  MUFU.EX2 R163, R0 ;  /* 0x0000000000a37308 */ /* 0x0002680000000800 */
[--C-:B-1----:R-:W-:Y:S06]  /*aed0*/  FFMA.FTZ R0, R204, c[0x0][0x2d0], -R176.reuse ;  /* 0x0000b400cc007a23 */ /* 0x102fec00000108b0 */
[----:B------:R1:W-:Y:S01]  /*aee0*/  MUFU.EX2 R153, R0 ;  /* 0x0000000000997308 */ /* 0x0003e20000000800 */
[C---:B--2---:R-:W-:Y:S08]  /*aef0*/  HMMA.16816.F32 R60, R132.reuse, R136, R60 ;  /* 0x00000088843c723c */ /* 0x044ff0000000183c */
[C---:B------:R-:W-:Y:S01]  /*af00*/  HMMA.16816.F32 R64, R132.reuse, R138, R64 ;  /* 0x0000008a8440723c */ /* 0x040fe20000001840 */
[----:B------:R-:W2:Y:S03]  /*af10*/  LDSM.16.MT88.4 R136, [R217+0x6000] ;  /* 0x00600000d988783b */ /* 0x000ea60000004200 */
[----:B-1----:R-:W-:Y:S04]  /*af20*/  FFMA.FTZ R0, R205, c[0x0][0x2d0], -R176 ;  /* 0x0000b400cd007a23 */ /* 0x002fe800000108b0 */
[----:B------:R1:W-:Y:S04]  /*af30*/  MUFU.EX2 R161, R0 ;  /* 0x0000000000a17308 */ /* 0x0003e80000000800 */
[--C-:B-1----:R-:W-:Y:S01]  /*af40*/  FFMA.FTZ R0, R206, c[0x0][0x2d0], -R175.reuse ;  /* 0x0000b400ce007a23 */ /* 0x102fe200000108af */
[C---:B--2---:R-:W-:Y:S05]  /*af50*/  HMMA.16816.F32 R68, R132.reuse, R136, R68 ;  /* 0x000000888444723c */ /* 0x044fea0000001844 */
[----:B------:R-:W-:Y:S03]  /*af60*/  MUFU.EX2 R206, R2 ;  /* 0x0000000200ce7308 */ /* 0x000fe60000000800 */
[C---:B------:R-:W-:Y:S01]  /*af70*/  HMMA.16816.F32 R72, R132.reuse, R138, R72 ;  /* 0x0000008a8448723c */ /* 0x040fe20000001848 */
[----:B------:R-:W1:Y:S06]  /*af80*/  LDSM.16.MT88.4 R136, [R218+0x6000] ;  /* 0x00600000da88783b */ /* 0x000e6c0000004200 */
[----:B------:R2:W1:Y:S02]  /*af90*/  MUFU.EX2 R162, R0 ;  /* 0x0000000000a27308 */ /* 0x0004640000000800 */
[--C-:B--2---:R-:W-:Y:S08]  /*afa0*/  FFMA.FTZ R0, R207, c[0x0][0x2d0], -R175.reuse ;  /* 0x0000b400cf007a23 */ /* 0x104ff000000108af */
[----:B------:R2:W2:Y:S01]  /*afb0*/  MUFU.EX2 R164, R0 ;  /* 0x0000000000a47308 */ /* 0x0004a20000000800 */
[C---:B-1----:R-:W-:Y:S03]  /*afc0*/  HMMA.16816.F32 R76, R132.reuse, R136, R76 ;  /* 0x00000088844c723c */ /* 0x042fe6000000184c */
[----:B---3--:R-:W-:Y:S01]  /*afd0*/  ISETP.GT.AND P0, PT, R201, R208, PT ;  /* 0x000000d0c900720c */ /* 0x008fe20003f04270 */
[----:B------:R-:W-:Y:S04]  /*afe0*/  IMAD.MOV.U32 R201, RZ, RZ, R252 ;  /* 0x000000ffffc97224 */ /* 0x000fe800078e00fc */
[C---:B------:R-:W-:Y:S01]  /*aff0*/  HMMA.16816.F32 R80, R132.reuse, R138, R80 ;  /* 0x0000008a8450723c */ /* 0x040fe20000001850 */
[----:B------:R-:W1:Y:S03]  /*b000*/  LDSM.16.MT88.4 R136, [R221+0x6000] ;  /* 0x00600000dd88783b */ /* 0x000e660000004200 */
[----:B--2---:R-:W-:Y:S04]  /*b010*/  FFMA.FTZ R0, R209, c[0x0][0x2d0], -R176 ;  /* 0x0000b400d1007a23 */ /* 0x004fe800000108b0 */
[----:B------:R2:W-:Y:S04]  /*b020*/  MUFU.EX2 R160, R0 ;  /* 0x0000000000a07308 */ /* 0x0005e80000000800 */
[----:B--2---:R-:W-:Y:S02]  /*b030*/  FADD.FTZ R0, R146, R190 ;  /* 0x000000be92007221 */ /* 0x004fe40000010000 */
[----:B------:R-:W-:Y:S02]  /*b040*/  FFMA.FTZ R190, R181, c[0x0][0x2d0], -R176 ;  /* 0x0000b400b5be7a23 */ /* 0x000fe400000108b0 */
[----:B------:R-:W-:Y:S02]  /*b050*/  FADD.FTZ R150, R145, R0 ;  /* 0x0000000091967221 */ /* 0x000fe40000010000 */
[----:B------:R-:W-:Y:S01]  /*b060*/  FFMA.FTZ R0, R211, c[0x0][0x2d0], -R175 ;  /* 0x0000b400d3007a23 */ /* 0x000fe200000108af */
[C---:B-1----:R-:W-:Y:S01]  /*b070*/  HMMA.16816.F32 R84, R132.reuse, R136, R84 ;  /* 0x000000888454723c */ /* 0x042fe20000001854 */
[----:B------:R-:W-:Y:S02]  /*b080*/  MUFU.EX2 R190, R190 ;  /* 0x000000be00be7308 */ /* 0x000fe40000000800 */
[----:B----4-:R-:W-:Y:S05]  /*b090*/  FADD.FTZ R150, R151, R150 ;  /* 0x0000009697967221 */ /* 0x010fea0000010000 */
[C---:B------:R-:W-:Y:S01]  /*b0a0*/  HMMA.16816.F32 R88, R132.reuse, R138, R88 ;  /* 0x0000008a8458723c */ /* 0x040fe20000001858 */
[----:B------:R-:W1:Y:S02]  /*b0b0*/  LDSM.16.MT88.4 R136, [R220+0x6000] ;  /* 0x00600000dc88783b */ /* 0x000e640000004200 */
[----:B------:R2:W3:Y:S02]  /*b0c0*/  MUFU.EX2 R158, R0 ;  /* 0x00000000009e7308 */ /* 0x0004e40000000800 */
[----:B--2---:R-:W-:Y:S01]  /*b0d0*/  FFMA.FTZ R0, R187, c[0x0][0x2d0], -R176 ;  /* 0x0000b400bb007a23 */ /* 0x004fe200000108b0 */
[----:B------:R-:W-:Y:S01]  /*b0e0*/  MOV R187, R186 ;  /* 0x000000ba00bb7202 */ /* 0x000fe20000000f00 */
[----:B------:R-:W-:Y:S01]  /*b0f0*/  IMAD.MOV.U32 R186, RZ, RZ, R183 ;  /* 0x000000ffffba7224 */ /* 0x000fe200078e00b7 */
[----:B------:R-:W-:Y:S04]  /*b100*/  MOV R183, R182 ;  /* 0x000000b600b77202 */ /* 0x000fe80000000f00 */
[----:B------:R-:W-:Y:S01]  /*b110*/  MOV R182, R169 ;  /* 0x000000a900b67202 */ /* 0x000fe20000000f00 */
[--C-:B------:R-:W-:Y:S02]  /*b120*/  FFMA.FTZ R2, R187, c[0x0][0x2d0], -R175.reuse ;  /* 0x0000b400bb027a23 */ /* 0x100fe400000108af */
[----:B------:R-:W-:Y:S01]  /*b130*/  IMAD.MOV.U32 R169, RZ, RZ, R168 ;  /* 0x000000ffffa97224 */ /* 0x000fe200078e00a8 */
[----:B------:R-:W-:Y:S01]  /*b140*/  MOV R168, R157 ;  /* 0x0000009d00a87202 */ /* 0x000fe20000000f00 */
[----:B------:R2:W-:Y:S01]  /*b150*/  MUFU.EX2 R200, R2 ;  /* 0x0000000200c87308 */ /* 0x0005e20000000800 */
[--C-:B------:R-:W-:Y:S02]  /*b160*/  FFMA.FTZ R191, R182, c[0x0][0x2d0], -R175.reuse ;  /* 0x0000b400b6bf7a23 */ /* 0x100fe400000108af */
[--C-:B------:R-:W-:Y:S01]  /*b170*/  FFMA.FTZ R192, R169, c[0x0][0x2d0], -R175.reuse ;  /* 0x0000b400a9c07a23 */ /* 0x100fe200000108af */
[C---:B-1----:R-:W-:Y:S03]  /*b180*/  HMMA.16816.F32 R92, R132.reuse, R136, R92 ;  /* 0x00000088845c723c */ /* 0x042fe6000000185c */
[----:B------:R-:W-:Y:S01]  /*b190*/  MOV R169, R189 ;  /* 0x000000bd00a97202 */ /* 0x000fe20000000f00 */
[--C-:B------:R-:W-:Y:S02]  /*b1a0*/  FFMA.FTZ R189, R212, c[0x0][0x2d0], -R175.reuse ;  /* 0x0000b400d4bd7a23 */ /* 0x100fe400000108af */
[----:B------:R1:W-:Y:S02]  /*b1b0*/  MUFU.EX2 R157, R0 ;  /* 0x00000000009d7308 */ /* 0x0003e40000000800 */
[C---:B------:R-:W-:Y:S01]  /*b1c0*/  HMMA.16816.F32 R96, R132.reuse, R138, R96 ;  /* 0x0000008a8460723c */ /* 0x040fe20000001860 */
[----:B------:R-:W4:Y:S07]  /*b1d0*/  LDSM.16.MT88.4 R136, [R217+0x9000] ;  /* 0x00900000d988783b */ /* 0x000f2e0000004200 */
[----:B------:R-:W-:Y:S01]  /*b1e0*/  MUFU.EX2 R191, R191 ;  /* 0x000000bf00bf7308 */ /* 0x000fe20000000800 */
[----:B--2---:R-:W-:Y:S04]  /*b1f0*/  FADD.FTZ R2, R156, R150 ;  /* 0x000000969c027221 */ /* 0x004fe80000010000 */
[----:B------:R-:W-:Y:S05]  /*b200*/  FADD.FTZ R2, R154, R2 ;  /* 0x000000029a027221 */ /* 0x000fea0000010000 */
[----:B------:R-:W-:Y:S01]  /*b210*/  MUFU.EX2 R192, R192 ;  /* 0x000000c000c07308 */ /* 0x000fe20000000800 */
[----:B------:R-:W-:Y:S02]  /*b220*/  FADD.FTZ R2, R163, R2 ;  /* 0x00000002a3027221 */ /* 0x000fe40000010000 */
[----:B-1----:R-:W-:Y:S02]  /*b230*/  FFMA.FTZ R0, R167, c[0x0][0x2d0], -R176 ;  /* 0x0000b400a7007a23 */ /* 0x002fe400000108b0 */
[----:B------:R-:W-:Y:S05]  /*b240*/  FADD.FTZ R2, R162, R2 ;  /* 0x00000002a2027221 */ /* 0x000fea0000010000 */
[----:B------:R1:W-:Y:S01]  /*b250*/  MUFU.EX2 R204, R0 ;  /* 0x0000000000cc7308 */ /* 0x0003e20000000800 */
[----:B------:R-:W-:Y:S04]  /*b260*/  FADD.FTZ R2, R164, R2 ;  /* 0x00000002a4027221 */ /* 0x000fe80000010000 */
[----:B---3--:R-:W-:Y:S04]  /*b270*/  FADD.FTZ R2, R158, R2 ;  /* 0x000000029e027221 */ /* 0x008fe80000010000 */
[----:B------:R-:W-:Y:S01]  /*b280*/  FADD.FTZ R2, R206, R2 ;  /* 0x00000002ce027221 */ /* 0x000fe20000010000 */
[----:B------:R-:W-:Y:S01]  /*b290*/  MUFU.EX2 R189, R189 ;  /* 0x000000bd00bd7308 */ /* 0x000fe20000000800 */
[C---:B----4-:R-:W-:Y:S08]  /*b2a0*/  HMMA.16816.F32 R100, R132.reuse, R136, R100 ;  /* 0x000000888464723c */ /* 0x050ff00000001864 */
[C---:B------:R-:W-:Y:S01]  /*b2b0*/  HMMA.16816.F32 R104, R132.reuse, R138, R104 ;  /* 0x0000008a8468723c */ /* 0x040fe20000001868 */
[----:B------:R-:W2:Y:S03]  /*b2c0*/  LDSM.16.MT88.4 R136, [R218+0x9000] ;  /* 0x00900000da88783b */ /* 0x000ea60000004200 */
[--C-:B-1----:R-:W-:Y:S04]  /*b2d0*/  FFMA.FTZ R0, R214, c[0x0][0x2d0], -R175.reuse ;  /* 0x0000b400d6007a23 */ /* 0x102fe800000108af */
[----:B------:R1:W3:Y:S04]  /*b2e0*/  MUFU.EX2 R205, R0 ;  /* 0x0000000000cd7308 */ /* 0x0002e80000000800 */
[----:B-1----:R-:W-:Y:S02]  /*b2f0*/  FFMA.FTZ R0, R213, c[0x0][0x2d0], -R175 ;  /* 0x0000b400d5007a23 */ /* 0x002fe400000108af */
[----:B---3--:R-:W-:Y:S04]  /*b300*/  FADD.FTZ R2, R205, R2 ;  /* 0x00000002cd027221 */ /* 0x008fe80000010000 */
[----:B------:R1:W3:Y:S01]  /*b310*/  MUFU.EX2 R207, R0 ;  /* 0x0000000000cf7308 */ /* 0x0002e20000000800 */
[C---:B--2---:R-:W-:Y:S08]  /*b320*/  HMMA.16816.F32 R108, R132.reuse, R136, R108 ;  /* 0x00000088846c723c */ /* 0x044ff0000000186c */
[C---:B------:R-:W-:Y:S01]  /*b330*/  HMMA.16816.F32 R112, R132.reuse, R138, R112 ;  /* 0x0000008a8470723c */ /* 0x040fe20000001870 */
[----:B------:R-:W2:Y:S03]  /*b340*/  LDSM.16.MT88.4 R136, [R221+0x9000] ;  /* 0x00900000dd88783b */ /* 0x000ea60000004200 */
[----:B-1----:R-:W-:Y:S02]  /*b350*/  FFMA.FTZ R0, R215, c[0x0][0x2d0], -R176 ;  /* 0x0000b400d7007a23 */ /* 0x002fe400000108b0 */
[----:B---3--:R-:W-:Y:S02]  /*b360*/  FADD.FTZ R2, R207, R2 ;  /* 0x00000002cf027221 */ /* 0x008fe40000010000 */
[----:B------:R1:W-:Y:S04]  /*b370*/  MUFU.EX2 R203, R0 ;  /* 0x0000000000cb7308 */ /* 0x0003e80000000800 */
[----:B------:R-:W-:Y:S02]  /*b380*/  FADD.FTZ R2, R200, R2 ;  /* 0x00000002c8027221 */ /* 0x000fe40000010000 */
[--C-:B-1----:R-:W-:Y:S01]  /*b390*/  FFMA.FTZ R0, R166, c[0x0][0x2d0], -R176.reuse ;  /* 0x0000b400a6007a23 */ /* 0x102fe200000108b0 */
[C---:B--2---:R-:W-:Y:S03]  /*b3a0*/  HMMA.16816.F32 R116, R132.reuse, R136, R116 ;  /* 0x000000888474723c */ /* 0x044fe60000001874 */
[----:B------:R1:W-:Y:S05]  /*b3b0*/  MUFU.EX2 R202, R0 ;  /* 0x0000000000ca7308 */ /* 0x0003ea0000000800 */
[C---:B------:R-:W-:Y:S01]  /*b3c0*/  HMMA.16816.F32 R120, R132.reuse, R138, R120 ;  /* 0x0000008a8478723c */ /* 0x040fe20000001878 */
[----:B------:R-:W2:Y:S03]  /*b3d0*/  LDSM.16.MT88.4 R136, [R220+0x9000] ;  /* 0x00900000dc88783b */ /* 0x000ea60000004200 */
[----:B-1----:R-:W-:Y:S02]  /*b3e0*/  FADD.FTZ R0, R148, R3 ;  /* 0x0000000394007221 */ /* 0x002fe40000010000 */
[--C-:B------:R-:W-:Y:S04]  /*b3f0*/  FFMA.FTZ R3, R186, c[0x0][0x2d0], -R175.reuse ;  /* 0x0000b400ba037a23 */ /* 0x100fe800000108af */
[----:B------:R1:W3:Y:S01]  /*b400*/  MUFU.EX2 R199, R3 ;  /* 0x0000000300c77308 */ /* 0x0002e20000000800 */
[C---:B--2---:R-:W-:Y:S08]  /*b410*/  HMMA.16816.F32 R124, R132.reuse, R136, R124 ;  /* 0x00000088847c723c */ /* 0x044ff0000000187c */
[----:B------:R-:W-:Y:S01]  /*b420*/  HMMA.16816.F32 R128, R132, R138, R128 ;  /* 0x0000008a8480723c */ /* 0x000fe20000001880 */
[----:B------:R-:W2:Y:S03]  /*b430*/  LDSM.16.MT88.4 R136, [R217+0x800] ;  /* 0x00080000d988783b */ /* 0x000ea60000004200 */
[----:B-1----:R-:W-:Y:S02]  /*b440*/  FFMA.FTZ R3, R184, c[0x0][0x2d0], -R176 ;  /* 0x0000b400b8037a23 */ /* 0x002fe400000108b0 */
[----:B---3--:R-:W-:Y:S01]  /*b450*/  FADD.FTZ R2, R199, R2 ;  /* 0x00000002c7027221 */ /* 0x008fe20000010000 */
[----:B------:R-:W-:Y:S02]  /*b460*/  F2FP.PACK_AB R132, R145, R146 ;  /* 0x000000929184723e */ /* 0x000fe400000000ff */
[----:B------:R-:W-:Y:S01]  /*b470*/  F2FP.PACK_AB R133, R148, R144 ;  /* 0x000000909485723e */ /* 0x000fe200000000ff */
[----:B------:R-:W1:Y:S01]  /*b480*/  MUFU.EX2 R3, R3 ;  /* 0x0000000300037308 */ /* 0x000e620000000800 */
[----:B------:R-:W-:Y:S01]  /*b490*/  LDSM.16.MT88.4 R144, [R221+0x1800] ;  /* 0x00180000dd90783b */ /* 0x000fe20000004200 */
[----:B------:R-:W-:Y:S01]  /*b4a0*/  F2FP.PACK_AB R134, R156, R151 ;  /* 0x000000979c86723e */ /* 0x000fe200000000ff */
[--C-:B------:R-:W-:Y:S01]  /*b4b0*/  FFMA.FTZ R148, R183, c[0x0][0x2d0], -R175.reuse ;  /* 0x0000b400b7947a23 */ /* 0x100fe200000108af */
[----:B------:R-:W-:Y:S01]  /*b4c0*/  F2FP.PACK_AB R135, R155, R152 ;  /* 0x000000989b87723e */ /* 0x000fe200000000ff */
[----:B------:R-:W-:Y:S02]  /*b4d0*/  FADD.FTZ R152, R152, R0 ;  /* 0x0000000098987221 */ /* 0x000fe40000010000 */
[--C-:B------:R-:W-:Y:S02]  /*b4e0*/  FFMA.FTZ R0, R169, c[0x0][0x2d0], -R176.reuse ;  /* 0x0000b400a9007a23 */ /* 0x100fe400000108b0 */
[----:B------:R-:W-:Y:S01]  /*b4f0*/  FFMA.FTZ R156, R180, c[0x0][0x2d0], -R176 ;  /* 0x0000b400b49c7a23 */ /* 0x000fe200000108b0 */
[----:B------:R3:W4:Y:S01]  /*b500*/  MUFU.EX2 R198, R148 ;  /* 0x0000009400c67308 */ /* 0x0007220000000800 */
[----:B------:R-:W-:Y:S09]  /*b510*/  FFMA.FTZ R175, R210, c[0x0][0x2d0], -R175 ;  /* 0x0000b400d2af7a23 */ /* 0x000ff200000108af */
[----:B------:R4:W-:Y:S01]  /*b520*/  MUFU.EX2 R195, R0 ;  /* 0x0000000000c37308 */ /* 0x0009e20000000800 */
[----:B-1----:R-:W-:Y:S09]  /*b530*/  F2FP.PACK_AB R177, R190, R3 ;  /* 0x00000003beb1723e */ /* 0x002ff200000000ff */
[----:B------:R-:W1:Y:S01]  /*b540*/  MUFU.EX2 R188, R175 ;  /* 0x000000af00bc7308 */ /* 0x000e620000000800 */
[C---:B--2---:R-:W-:Y:S01]  /*b550*/  HMMA.16816.F32 R4, R132.reuse, R136, R4 ;  /* 0x000000888404723c */ /* 0x044fe20000001804 */
[----:B---3--:R-:W-:Y:S02]  /*b560*/  LDSM.16.MT88.4 R148, [R221+0x2000] ;  /* 0x00200000dd94783b */ /* 0x008fe40000004200 */
[----:B----4-:R-:W-:Y:S05]  /*b570*/  FADD.FTZ R2, R198, R2 ;  /* 0x00000002c6027221 */ /* 0x010fea0000010000 */
[C---:B------:R-:W-:Y:S01]  /*b580*/  HMMA.16816.F32 R8, R132.reuse, R138, R8 ;  /* 0x0000008a8408723c */ /* 0x040fe20000001808 */
[----:B------:R-:W2:Y:S01]  /*b590*/  LDSM.16.MT88.4 R136, [R218+0x800] ;  /* 0x00080000da88783b */ /* 0x000ea20000004200 */
[----:B------:R-:W-:Y:S02]  /*b5a0*/  MUFU.EX2 R175, R156 ;  /* 0x0000009c00af7308 */ /* 0x000fe40000000800 */
[----:B------:R-:W-:Y:S02]  /*b5b0*/  FADD.FTZ R2, R196, R2 ;  /* 0x00000002c4027221 */ /* 0x000fe40000010000 */
[----:B------:R-:W-:Y:S02]  /*b5c0*/  FFMA.FTZ R0, R168, c[0x0][0x2d0], -R176 ;  /* 0x0000b400a8007a23 */ /* 0x000fe400000108b0 */
[----:B------:R-:W-:Y:S01]  /*b5d0*/  LDSM.16.MT88.4 R168, [R218+0x5800] ;  /* 0x00580000daa8783b */ /* 0x000fe20000004200 */
[----:B------:R-:W-:Y:S03]  /*b5e0*/  FADD.FTZ R2, R191, R2 ;  /* 0x00000002bf027221 */ /* 0x000fe60000010000 */
[----:B------:R3:W-:Y:S01]  /*b5f0*/  MUFU.EX2 R197, R0 ;  /* 0x0000000000c57308 */ /* 0x0007e20000000800 */
[----:B-1----:R-:W-:Y:S01]  /*b600*/  F2FP.PACK_AB R178, R188, R189 ;  /* 0x000000bdbcb2723e */ /* 0x002fe200000000ff */
[--C-:B---3--:R-:W-:Y:S08]  /*b610*/  FFMA.FTZ R0, R165, c[0x0][0x2d0], -R176.reuse ;  /* 0x0000b400a5007a23 */ /* 0x108ff000000108b0 */
[----:B------:R1:W-:Y:S01]  /*b620*/  MUFU.EX2 R194, R0 ;  /* 0x0000000000c27308 */ /* 0x0003e20000000800 */
[C---:B--2---:R-:W-:Y:S08]  /*b630*/  HMMA.16816.F32 R12, R132.reuse, R136, R12 ;  /* 0x00000088840c723c */ /* 0x044ff0000000180c */
[C---:B------:R-:W-:Y:S01]  /*b640*/  HMMA.16816.F32 R16, R132.reuse, R138, R16 ;  /* 0x0000008a8410723c */ /* 0x040fe20000001810 */
[----:B------:R-:W2:Y:S03]  /*b650*/  LDSM.16.MT88.4 R136, [R221+0x800] ;  /* 0x00080000dd88783b */ /* 0x000ea60000004200 */
[--C-:B-1----:R-:W-:Y:S03]  /*b660*/  FFMA.FTZ R0, R185, c[0x0][0x2d0], -R176.reuse ;  /* 0x0000b400b9007a23 */ /* 0x102fe600000108b0 */
[----:B------:R-:W-:Y:S01]  /*b670*/  LDSM.16.MT88.4 R184, [R217+0x2800] ;  /* 0x00280000d9b8783b */ /* 0x000fe20000004200 */
[----:B------:R-:W-:Y:S01]  /*b680*/  FFMA.FTZ R176, R174, c[0x0][0x2d0], -R176 ;  /* 0x0000b400aeb07a23 */ /* 0x000fe200000108b0 */
[----:B------:R1:W-:Y:S10]  /*b690*/  MUFU.EX2 R193, R0 ;  /* 0x0000000000c17308 */ /* 0x0003f40000000800 */
[----:B------:R3:W4:Y:S01]  /*b6a0*/  MUFU.EX2 R174, R176 ;  /* 0x000000b000ae7308 */ /* 0x0007220000000800 */
[C---:B--2---:R-:W-:Y:S03]  /*b6b0*/  HMMA.16816.F32 R20, R132.reuse, R136, R20 ;  /* 0x000000888414723c */ /* 0x044fe60000001814 */
[----:B-1----:R-:W-:Y:S04]  /*b6c0*/  FADD.FTZ R0, R155, R152 ;  /* 0x000000989b007221 */ /* 0x002fe80000010000 */
[----:B------:R-:W-:Y:S01]  /*b6d0*/  FADD.FTZ R0, R153, R0 ;  /* 0x0000000099007221 */ /* 0x000fe20000010000 */
[C---:B------:R-:W-:Y:S01]  /*b6e0*/  HMMA.16816.F32 R24, R132.reuse, R138, R24 ;  /* 0x0000008a8418723c */ /* 0x040fe20000001818 */
[----:B------:R-:W1:Y:S03]  /*b6f0*/  LDSM.16.MT88.4 R136, [R220+0x800] ;  /* 0x00080000dc88783b */ /* 0x000e660000004200 */
[----:B------:R-:W-:Y:S01]  /*b700*/  FADD.FTZ R0, R161, R0 ;  /* 0x00000000a1007221 */ /* 0x000fe20000010000 */
[----:B---3--:R-:W-:Y:S02]  /*b710*/  F2FP.PACK_AB R176, R192, R191 ;  /* 0x000000bfc0b0723e */ /* 0x008fe400000000ff */
[----:B----4-:R-:W-:Y:S01]  /*b720*/  F2FP.PACK_AB R179, R174, R175 ;  /* 0x000000afaeb3723e */ /* 0x010fe200000000ff */
[----:B------:R-:W-:Y:S04]  /*b730*/  FADD.FTZ R0, R159, R0 ;  /* 0x000000009f007221 */ /* 0x000fe80000010000 */
[----:B------:R-:W-:Y:S04]  /*b740*/  FADD.FTZ R0, R160, R0 ;  /* 0x00000000a0007221 */ /* 0x000fe80000010000 */
[----:B------:R-:W-:Y:S04]  /*b750*/  FADD.FTZ R0, R157, R0 ;  /* 0x000000009d007221 */ /* 0x000fe80000010000 */
[----:B------:R-:W-:Y:S04]  /*b760*/  FADD.FTZ R0, R204, R0 ;  /* 0x00000000cc007221 */ /* 0x000fe80000010000 */
[----:B------:R-:W-:Y:S04]  /*b770*/  FADD.FTZ R0, R203, R0 ;  /* 0x00000000cb007221 */ /* 0x000fe80000010000 */
[----:B------:R-:W-:Y:S04]  /*b780*/  FADD.FTZ R0, R202, R0 ;  /* 0x00000000ca007221 */ /* 0x000fe80000010000 */
[----:B------:R-:W-:Y:S04]  /*b790*/  FADD.FTZ R0, R195, R0 ;  /* 0x00000000c3007221 */ /* 0x000fe80000010000 */
[----:B------:R-:W-:Y:S04]  /*b7a0*/  FADD.FTZ R0, R197, R0 ;  /* 0x00000000c5007221 */ /* 0x000fe80000010000 */
[----:B------:R-:W-:Y:S01]  /*b7b0*/  FADD.FTZ R0, R194, R0 ;  /* 0x00000000c2007221 */ /* 0x000fe20000010000 */
[C---:B-1----:R-:W-:Y:S03]  /*b7c0*/  HMMA.16816.F32 R28, R132.reuse, R136, R28 ;  /* 0x00000088841c723c */ /* 0x042fe6000000181c */
[----:B------:R-:W-:Y:S04]  /*b7d0*/  FADD.FTZ R0, R193, R0 ;  /* 0x00000000c1007221 */ /* 0x000fe80000010000 */
[----:B------:R-:W-:Y:S01]  /*b7e0*/  FADD.FTZ R3, R3, R0 ;  /* 0x0000000003037221 */ /* 0x000fe20000010000 */
[C---:B------:R-:W-:Y:S01]  /*b7f0*/  HMMA.16816.F32 R32, R132.reuse, R138, R32 ;  /* 0x0000008a8420723c */ /* 0x040fe20000001820 */
[----:B------:R-:W1:Y:S03]  /*b800*/  LDSM.16.MT88.4 R136, [R217+0x3800] ;  /* 0x00380000d988783b */ /* 0x000e660000004200 */
[----:B------:R-:W-:Y:S02]  /*b810*/  FADD.FTZ R0, R192, R2 ;  /* 0x00000002c0007221 */ /* 0x000fe40000010000 */
[----:B------:R-:W-:Y:S02]  /*b820*/  FADD.FTZ R3, R190, R3 ;  /* 0x00000003be037221 */ /* 0x000fe40000010000 */
[----:B------:R-:W-:Y:S04]  /*b830*/  FADD.FTZ R2, R189, R0 ;  /* 0x00000000bd027221 */ /* 0x000fe80000010000 */
[----:B------:R-:W-:Y:S02]  /*b840*/  FADD.FTZ R2, R188, R2 ;  /* 0x00000002bc027221 */ /* 0x000fe40000010000 */
[----:B------:R-:W-:Y:S01]  /*b850*/  FADD.FTZ R0, R175, R3 ;  /* 0x00000003af007221 */ /* 0x000fe20000010000 */
[----:B------:R-:W-:Y:S02]  /*b860*/  MOV R175, R173 ;  /* 0x000000ad00af7202 */ /* 0x000fe40000000f00 */
[----:B------:R-:W-:Y:S01]  /*b870*/  STL [R1+0x4], R2 ;  /* 0x0000040201007387 */ /* 0x000fe20000100800 */
[----:B------:R-:W-:Y:S05]  /*b880*/  FADD.FTZ R0, R174, R0 ;  /* 0x00000000ae007221 */ /* 0x000fea0000010000 */
[----:B------:R-:W-:Y:S01]  /*b890*/  STL [R1+0x8], R0 ;  /* 0x0000080001007387 */ /* 0x000fe20000100800 */
        /* <DEDUP_REMOVED lines=36> */
[----:B------:R-:W-:Y:S02]  /*bae0*/  F2FP.PACK_AB R132, R163, R154 ;  /* 0x0000009aa384723e */ /* 0x000fe400000000ff */
[----:B------:R-:W-:Y:S02]  /*baf0*/  F2FP.PACK_AB R133, R161, R153 ;  /* 0x00000099a185723e */ /* 0x000fe400000000ff */
[----:B------:R-:W-:Y:S01]  /*bb00*/  LDSM.16.MT88.4 R152, [R218+0x5000] ;  /* 0x00500000da98783b */ /* 0x000fe20000004200 */
[----:B------:R-:W-:Y:S02]  /*bb10*/  F2FP.PACK_AB R134, R164, R162 ;  /* 0x000000a2a486723e */ /* 0x000fe400000000ff */
[----:B------:R-:W-:Y:S03]  /*bb20*/  F2FP.PACK_AB R135, R160, R159 ;  /* 0x0000009fa087723e */ /* 0x000fe600000000ff */
[----:B------:R-:W-:Y:S04]  /*bb30*/  LDSM.16.MT88.4 R160, [R217+0x5800] ;  /* 0x00580000d9a0783b */ /* 0x000fe80000004200 */
[C---:B-1----:R-:W-:Y:S08]  /*bb40*/  HMMA.16816.F32 R4, R132.reuse, R136, R4 ;  /* 0x000000888404723c */ /* 0x042ff00000001804 */
[C---:B------:R-:W-:Y:S01]  /*bb50*/  HMMA.16816.F32 R8, R132.reuse, R138, R8 ;  /* 0x0000008a8408723c */ /* 0x040fe20000001808 */
[----:B------:R-:W1:Y:S07]  /*bb60*/  LDSM.16.MT88.4 R136, [R221+0x1000] ;  /* 0x00100000dd88783b */ /* 0x000e6e0000004200 */
        /* <DEDUP_REMOVED lines=46> */
[----:B------:R-:W-:Y:S03]  /*be50*/  F2FP.PACK_AB R133, R204, R157 ;  /* 0x0000009dcc85723e */ /* 0x000fe600000000ff */
[----:B------:R-:W-:Y:S02]  /*be60*/  F2FP.PACK_AB R134, R207, R205 ;  /* 0x000000cdcf86723e */ /* 0x000fe400000000ff */
[----:B------:R-:W-:Y:S07]  /*be70*/  F2FP.PACK_AB R135, R202, R203 ;  /* 0x000000cbca87723e */ /* 0x000fee00000000ff */
        /* <DEDUP_REMOVED lines=46> */
[----:B------:R-:W-:Y:S01]  /*c160*/  HMMA.16816.F32 R128, R132, R138, R128 ;  /* 0x0000008a8480723c */ /* 0x000fe20000001880 */
[----:B------:R-:W1:Y:S06]  /*c170*/  LDSM.16.MT88.4 R136, [R220+0x2000] ;  /* 0x00200000dc88783b */ /* 0x000e6c0000004200 */
[----:B------:R-:W-:Y:S02]  /*c180*/  F2FP.PACK_AB R132, R199, R200 ;  /* 0x000000c8c784723e */ /* 0x000fe400000000ff */
[----:B------:R-:W-:Y:S03]  /*c190*/  F2FP.PACK_AB R133, R197, R195 ;  /* 0x000000c3c585723e */ /* 0x000fe600000000ff */
[----:B------:R-:W-:Y:S02]  /*c1a0*/  F2FP.PACK_AB R134, R196, R198 ;  /* 0x000000c6c486723e */ /* 0x000fe400000000ff */
[----:B------:R-:W-:Y:S07]  /*c1b0*/  F2FP.PACK_AB R135, R193, R194 ;  /* 0x000000c2c187723e */ /* 0x000fee00000000ff */
        /* <DEDUP_REMOVED lines=17> */
[----:B------:R-:W2:Y:S07]  /*c2d0*/  LDSM.16.MT88.4 R152, [R221+0x8000] ;  /* 0x00800000dd98783b */ /* 0x000eae0000004200 */
        /* <DEDUP_REMOVED lines=22> */
[C---:B------:R-:W-:Y:S08]  /*c440*/  HMMA.16816.F32 R112, R132.reuse, R150, R112 ;  /* 0x000000968470723c */ /* 0x040ff00000001870 */
[C---:B--2---:R-:W-:Y:S08]  /*c450*/  HMMA.16816.F32 R116, R132.reuse, R140, R116 ;  /* 0x0000008c8474723c */ /* 0x044ff00000001874 */
[C---:B------:R-:W-:Y:S08]  /*c460*/  HMMA.16816.F32 R120, R132.reuse, R142, R120 ;  /* 0x0000008e8478723c */ /* 0x040ff00000001878 */
[C---:B----4-:R-:W-:Y:S08]  /*c470*/  HMMA.16816.F32 R124, R132.reuse, R152, R124 ;  /* 0x00000098847c723c */ /* 0x050ff0000000187c */
[----:B------:R-:W-:Y:S01]  /*c480*/  HMMA.16816.F32 R128, R132, R154, R128 ;  /* 0x0000009a8480723c */ /* 0x000fe20000001880 */
[----:B------:R-:W2:Y:S07]  /*c490*/  LDSM.16.MT88.4 R152, [R220+0x2800] ;  /* 0x00280000dc98783b */ /* 0x000eae0000004200 */
[C---:B------:R-:W-:Y:S01]  /*c4a0*/  HMMA.16816.F32 R180, R176.reuse, R184, R4 ;  /* 0x000000b8b0b4723c */ /* 0x040fe20000001804 */
[----:B------:R-:W3:Y:S07]  /*c4b0*/  LDSM.16.MT88.4 R4, [R221+0x5800] ;  /* 0x00580000dd04783b */ /* 0x000eee0000004200 */
[C---:B------:R-:W-:Y:S01]  /*c4c0*/  HMMA.16816.F32 R184, R176.reuse, R186, R8 ;  /* 0x000000bab0b8723c */ /* 0x040fe20000001808 */
[----:B------:R-:W4:Y:S07]  /*c4d0*/  LDSM.16.MT88.4 R8, [R220+0x5800] ;  /* 0x00580000dc08783b */ /* 0x000f2e0000004200 */
[C---:B-1----:R-:W-:Y:S01]  /*c4e0*/  HMMA.16816.F32 R132, R176.reuse, R136, R12 ;  /* 0x00000088b084723c */ /* 0x042fe2000000180c */
[----:B------:R-:W1:Y:S07]  /*c4f0*/  LDSM.16.MT88.4 R12, [R217+0x8800] ;  /* 0x00880000d90c783b */ /* 0x000e6e0000004200 */
[C---:B------:R-:W-:Y:S01]  /*c500*/  HMMA.16816.F32 R136, R176.reuse, R138, R16 ;  /* 0x0000008ab088723c */ /* 0x040fe20000001810 */
[----:B------:R-:W1:Y:S07]  /*c510*/  LDSM.16.MT88.4 R16, [R218+0x8800] ;  /* 0x00880000da10783b */ /* 0x000e6e0000004200 */
[C---:B------:R-:W-:Y:S01]  /*c520*/  HMMA.16816.F32 R140, R176.reuse, R144, R20 ;  /* 0x00000090b08c723c */ /* 0x040fe20000001814 */
[----:B------:R-:W-:Y:S07]  /*c530*/  LDSM.16.MT88.4 R20, [R220+0x8800] ;  /* 0x00880000dc14783b */ /* 0x000fee0000004200 */
[C---:B------:R-:W-:Y:S01]  /*c540*/  HMMA.16816.F32 R144, R176.reuse, R146, R24 ;  /* 0x00000092b090723c */ /* 0x040fe20000001818 */
[----:B------:R-:W-:Y:S07]  /*c550*/  LDSM.16.MT88.4 R24, [R217+0xb800] ;  /* 0x00b80000d918783b */ /* 0x000fee0000004200 */
[C---:B--2---:R-:W-:Y:S01]  /*c560*/  HMMA.16816.F32 R148, R176.reuse, R152, R28 ;  /* 0x00000098b094723c */ /* 0x044fe2000000181c */
[----:B------:R-:W-:Y:S07]  /*c570*/  LDSM.16.MT88.4 R28, [R221+0xb800] ;  /* 0x00b80000dd1c783b */ /* 0x000fee0000004200 */
[C---:B------:R-:W-:Y:S08]  /*c580*/  HMMA.16816.F32 R152, R176.reuse, R154, R32 ;  /* 0x0000009ab098723c */ /* 0x040ff00000001820 */
[C---:B------:R-:W-:Y:S08]  /*c590*/  HMMA.16816.F32 R156, R176.reuse, R160, R36 ;  /* 0x000000a0b09c723c */ /* 0x040ff00000001824 */
[C---:B------:R-:W-:Y:S08]  /*c5a0*/  HMMA.16816.F32 R160, R176.reuse, R162, R40 ;  /* 0x000000a2b0a0723c */ /* 0x040ff00000001828 */
[C---:B------:R-:W-:Y:S08]  /*c5b0*/  HMMA.16816.F32 R164, R176.reuse, R168, R44 ;  /* 0x000000a8b0a4723c */ /* 0x040ff0000000182c */
        /* <DEDUP_REMOVED lines=23> */
[----:B------:R-:W-:Y:S07]  /*c730*/  HMMA.16816.F32 R128, R176, R14, R128 ;  /* 0x0000000eb080723c */ /* 0x000fee0000001880 */
[----:B------:R-:W-:Y:S01]  /*c740*/  MOV R176, R172 ;  /* 0x000000ac00b07202 */ /* 0x000fe20000000f00 */
[----:B------:R-:W-:-:S05]  /*c750*/  @P0 BRA `(.L_x_1219) ;  /* 0xffffb32000000947 */ /* 0x000fca000383ffff */
.L_x_1218:
[----:B------:R-:W-:-:S13]  /*c760*/  ISETP.GE.AND P0, PT, R252, RZ, PT ;  /* 0x000000fffc00720c */ /* 0x000fda0003f06270 */
[----:B------:R-:W-:Y:S05]  /*c770*/  @!P0 BRA `(.L_x_1220) ;  /* 0x000042f000008947 */ /* 0x000fea0003800000 */
[----:B------:R-:W-:Y:S02]  /*c780*/  MOV R175, R172 ;  /* 0x000000ac00af7202 */ /* 0x000fe40000000f00 */
[----:B------:R-:W-:Y:S02]  /*c790*/  MOV R174, R173 ;  /* 0x000000ad00ae7202 */ /* 0x000fe40000000f00 */
.L_x_1221:
[----:B------:R-:W2:Y:S01]  /*c7a0*/  LDL R0, [R1] ;  /* 0x0000000001007983 */ /* 0x000ea20000100800 */
[----:B------:R-:W-:Y:S04]  /*c7b0*/  DEPBAR.LE SB0, 0x0 ;  /* 0x000080000000791a */ /* 0x000fe80000000000 */
[----:B------:R-:W-:Y:S01]  /*c7c0*/  WARPSYNC 0xffffffff ;  /* 0xffffffff00007948 */ /* 0x000fe20003800000 */
[----:B------:R-:W3:Y:S01]  /*c7d0*/  LDL R14, [R1+0x30] ;  /* 0x00003000010e7983 */ /* 0x000ee20000100800 */
[----:B------:R-:W-:Y:S05]  /*c7e0*/  IMAD.WIDE.U32 R12, R252, c[0x0][0x208], RZ ;  /* 0x00008200fc0c7a25 */ /* 0x000fea00078e00ff */
[----:B------:R-:W3:Y:S06]  /*c7f0*/  LDL.64 R2, [R1+0x28] ;  /* 0x0000280001027983 */ /* 0x000eec0000100a00 */
[----:B------:R-:W-:Y:S06]  /*c800*/  BAR.SYNC.DEFER_BLOCKING 0x0 ;  /* 0x0000000000007b1d */ /* 0x000fec0000010000 */
[----:B-----5:R-:W-:Y:S06]  /*c810*/  LDSM.16.M88.4 R48, [R223] ;  /* 0x00000000df30783b */ /* 0x020fec0000000200 */
[----:B------:R-:W1:Y:S06]  /*c820*/  LDSM.16.M88.4 R8, [R216] ;  /* 0x00000000d808783b */ /* 0x000e6c0000000200 */
[----:B------:R-:W4:Y:S06]  /*c830*/  LDSM.16.M88.4 R16, [R216+0x800] ;  /* 0x00080000d810783b */ /* 0x000f2c0000000200 */
[----:B------:R-:W2:Y:S06]  /*c840*/  LDSM.16.M88.4 R24, [R216+0x1000] ;  /* 0x00100000d818783b */ /* 0x000eac0000000200 */
        /* <DEDUP_REMOVED lines=12> */
[C---:B--2---:R-:W-:Y:S02]  /*c910*/  LOP3.LUT P4, RZ, R0.reuse, 0x2, RZ, 0xc0, !PT ;  /* 0x0000000200ff7812 */ /* 0x044fe4000788c0ff */
[----:B------:R-:W-:Y:S02]  /*c920*/  LOP3.LUT P3, RZ, R0, 0x1, RZ, 0xc0, !PT ;  /* 0x0000000100ff7812 */ /* 0x000fe4000786c0ff */
[----:B------:R-:W-:Y:S05]  /*c930*/  SHF.R.S32.HI R0, RZ, 0x1f, R252 ;  /* 0x0000001fff007819 */ /* 0x000fea00000114fc */
[----:B------:R-:W-:Y:S01]  /*c940*/  IMAD R0, R0, c[0x0][0x208], RZ ;  /* 0x0000820000007a24 */ /* 0x000fe200078e02ff */
[----:B---3--:R-:W-:Y:S03]  /*c950*/  MOV R3, R14 ;  /* 0x0000000e00037202 */ /* 0x008fe60000000f00 */
[----:B------:R-:W-:Y:S02]  /*c960*/  IMAD R0, R252, c[0x0][0x20c], R0 ;  /* 0x00008300fc007a24 */ /* 0x000fe400078e0200 */
[----:B------:R-:W-:Y:S03]  /*c970*/  IMAD.WIDE.U32 R2, R12, 0x60, R2 ;  /* 0x000000600c027825 */ /* 0x000fe600078e0002 */
[----:B------:R-:W-:Y:S02]  /*c980*/  IADD3 R0, R13, R0, RZ ;  /* 0x000000000d007210 */ /* 0x000fe40007ffe0ff */
[C---:B----4-:R-:W-:Y:S03]  /*c990*/  HMMA.16816.F32 R12, R48.reuse, R16, RZ ;  /* 0x00000010300c723c */ /* 0x050fe600000018ff */
[----:B------:R-:W-:Y:S05]  /*c9a0*/  IMAD R0, R0, 0x60, RZ ;  /* 0x0000006000007824 */ /* 0x000fea00078e02ff */
[C---:B------:R-:W-:Y:S01]  /*c9b0*/  HMMA.16816.F32 R16, R48.reuse, R18, RZ ;  /* 0x000000123010723c */ /* 0x040fe200000018ff */
[----:B------:R-:W-:Y:S03]  /*c9c0*/  IADD3 R3, R3, R0, RZ ;  /* 0x0000000003037210 */ /* 0x000fe60007ffe0ff */
[C---:B------:R-:W-:Y:S02]  /*c9d0*/  SHF.L.U32 R0, R2.reuse, 0x1, RZ ;  /* 0x0000000102007819 */ /* 0x040fe400000006ff */
[----:B------:R-:W-:Y:S02]  /*c9e0*/  SHF.L.U64.HI R2, R2, 0x1, R3 ;  /* 0x0000000102027819 */ /* 0x000fe40000010203 */
[C---:B------:R-:W-:Y:S01]  /*c9f0*/  HMMA.16816.F32 R20, R48.reuse, R24, RZ ;  /* 0x000000183014723c */ /* 0x040fe200000018ff */
[C---:B------:R-:W-:Y:S03]  /*ca00*/  IADD3 R172, P2, R0.reuse, c[0x0][0x1f8], RZ ;  /* 0x00007e0000ac7a10 */ /* 0x040fe60007f5e0ff */
[----:B------:R-:W-:Y:S02]  /*ca10*/  IADD3 R28, P1, R0, 0x80, RZ ;  /* 0x00000080001c7810 */ /* 0x000fe40007f3e0ff */
[----:B------:R-:W-:Y:S02]  /*ca20*/  IADD3.X R173, R2, c[0x0][0x1fc], RZ, P2, !PT ;  /* 0x00007f0002ad7a10 */ /* 0x000fe400017fe4ff */
[C---:B------:R-:W-:Y:S01]  /*ca30*/  HMMA.16816.F32 R24, R48.reuse, R26, RZ ;  /* 0x0000001a3018723c */ /* 0x040fe200000018ff */
[----:B------:R-:W-:Y:S02]  /*ca40*/  IADD3 R28, P0, R28, c[0x0][0x1f8], RZ ;  /* 0x00007e001c1c7a10 */ /* 0x000fe40007f1e0ff */
[----:B------:R-:W-:Y:S01]  /*ca50*/  @!PT LDS RZ, [RZ] ;  /* 0x00000000fffff984 */ /* 0x000fe20000000800 */
[----:B------:R-:W-:Y:S01]  /*ca60*/  @!PT LDS RZ, [RZ] ;  /* 0x00000000fffff984 */ /* 0x000fe20000000800 */
[----:B------:R-:W-:Y:S01]  /*ca70*/  @!PT LDS RZ, [RZ] ;  /* 0x00000000fffff984 */ /* 0x000fe20000000800 */
[----:B------:R2:W-:Y:S01]  /*ca80*/  LDGSTS.E.BYPASS.LTC128B.128 [R251+0x100], [R172.64], !P4 ;  /* 0x00100000acfb7fae */ /* 0x0005e2000e101d48 */
[----:B------:R-:W-:Y:S02]  /*ca90*/  IADD3 R38, P2, R0, 0x100, RZ ;  /* 0x0000010000267810 */ /* 0x000fe40007f5e0ff */
[--C-:B------:R-:W-:Y:S02]  /*caa0*/  IADD3.X R29, RZ, c[0x0][0x1fc], R2.reuse, P0, P1 ;  /* 0x00007f00ff1d7a10 */ /* 0x100fe400007e2402 */
[----:B------:R-:W-:Y:S03]  /*cab0*/  IADD3 R38, P0, R38, c[0x0][0x1f8], RZ ;  /* 0x00007e0026267a10 */ /* 0x000fe60007f1e0ff */
[----:B------:R3:W-:Y:S01]  /*cac0*/  LDGSTS.E.BYPASS.LTC128B.128 [R251+0x3100], [R28.64], !P3 ;  /* 0x031000001cfb7fae */ /* 0x0007e2000d901d48 */
[----:B------:R-:W-:Y:S02]  /*cad0*/  IADD3 R0, P1, R0, 0x180, RZ ;  /* 0x0000018000007810 */ /* 0x000fe40007f3e0ff */
[--C-:B------:R-:W-:Y:S02]  /*cae0*/  IADD3.X R39, RZ, c[0x0][0x1fc], R2.reuse, P0, P2 ;  /* 0x00007f00ff277a10 */ /* 0x100fe400007e4402 */
[----:B------:R-:W-:Y:S02]  /*caf0*/  IADD3 R36, P0, R0, c[0x0][0x1f8], RZ ;  /* 0x00007e0000247a10 */ /* 0x000fe40007f1e0ff */
[----:B------:R-:W-:Y:S01]  /*cb00*/  MOV R0, c[0x0][0x208] ;  /* 0x0000820000007a02 */ /* 0x000fe20000000f00 */
[----:B------:R4:W-:Y:S01]  /*cb10*/  LDGSTS.E.BYPASS.LTC128B.128 [R251+0x6100], [R38.64], !P6 ;  /* 0x0610000026fb7fae */ /* 0x0009e2000f101d48 */
[----:B------:R-:W-:Y:S02]  /*cb20*/  IADD3.X R37, RZ, c[0x0][0x1fc], R2, P0, P1 ;  /* 0x00007f00ff257a10 */ /* 0x000fe400007e2402 */
[----:B------:R-:W-:Y:S03]  /*cb30*/  SHF.L.U32 R3, R0, 0x6, RZ ;  /* 0x0000000600037819 */ /* 0x000fe600000006ff */
[----:B------:R4:W-:Y:S01]  /*cb40*/  LDGSTS.E.BYPASS.LTC128B.128 [R251+0x9100], [R36.64], !P5 ;  /* 0x0910000024fb7fae */ /* 0x0009e2000e901d48 */
[----:B------:R-:W-:Y:S04]  /*cb50*/  IADD3 R2, P1, R172, R3, RZ ;  /* 0x00000003ac027210 */ /* 0x000fe80007f3e0ff */
[----:B--2---:R-:W-:Y:S01]  /*cb60*/  IADD3 R172, P0, R3, R2, RZ ;  /* 0x0000000203ac7210 */ /* 0x004fe20007f1e0ff */
[C---:B---3--:R-:W-:Y:S08]  /*cb70*/  HMMA.16816.F32 R28, R48.reuse, R32, RZ ;  /* 0x00000020301c723c */ /* 0x048ff000000018ff */
[C---:B------:R-:W-:Y:S08]  /*cb80*/  HMMA.16816.F32 R32, R48.reuse, R34, RZ ;  /* 0x000000223020723c */ /* 0x040ff000000018ff */
[C---:B----4-:R-:W-:Y:S08]  /*cb90*/  HMMA.16816.F32 R36, R48.reuse, R40, RZ ;  /* 0x000000283024723c */ /* 0x050ff000000018ff */
[C---:B------:R-:W-:Y:S08]  /*cba0*/  HMMA.16816.F32 R40, R48.reuse, R42, RZ ;  /* 0x0000002a3028723c */ /* 0x040ff000000018ff */
[C---:B------:R-:W-:Y:S07]  /*cbb0*/  HMMA.16816.F32 R44, R48.reuse, R176, RZ ;  /* 0x000000b0302c723c */ /* 0x040fee00000018ff */
[----:B------:R-:W-:Y:S01]  /*cbc0*/  MOV R177, 0x6 ;  /* 0x0000000600b17802 */ /* 0x000fe20000000f00 */
[----:B------:R-:W-:Y:S04]  /*cbd0*/  HMMA.16816.F32 R48, R48, R178, RZ ;  /* 0x000000b23030723c */ /* 0x000fe800000018ff */
[----:B------:R-:W-:Y:S04]  /*cbe0*/  SHF.L.U64.HI R0, R0, R177, c[0x0][0x20c] ;  /* 0x0000830000007619 */ /* 0x000fe800000102b1 */
[C---:B-1----:R-:W-:Y:S05]  /*cbf0*/  HMMA.16816.F32 R4, R188.reuse, R192, R4 ;  /* 0x000000c0bc04723c */ /* 0x042fea0000001804 */
[----:B------:R-:W-:Y:S03]  /*cc00*/  IADD3.X R3, R173, R0, RZ, P1, !PT ;  /* 0x00000000ad037210 */ /* 0x000fe60000ffe4ff */
[C---:B------:R-:W-:Y:S02]  /*cc10*/  HMMA.16816.F32 R8, R188.reuse, R194, R8 ;  /* 0x000000c2bc08723c */ /* 0x040fe40000001808 */
[----:B------:R1:W-:Y:S02]  /*cc20*/  LDGSTS.E.BYPASS.LTC128B.128 [R251+0x1100], [R2.64], !P4 ;  /* 0x0110000002fb7fae */ /* 0x0003e4000e101d48 */
[----:B------:R-:W-:Y:S02]  /*cc30*/  IADD3.X R173, R0, R3, RZ, P0, !PT ;  /* 0x0000000300ad7210 */ /* 0x000fe400007fe4ff */
[C---:B------:R-:W-:Y:S02]  /*cc40*/  ISETP.GT.AND P0, PT, R252.reuse, RZ, PT ;  /* 0x000000fffc00720c */ /* 0x040fe40003f04270 */
[C---:B------:R-:W-:Y:S01]  /*cc50*/  HMMA.16816.F32 R12, R188.reuse, R196, R12 ;  /* 0x000000c4bc0c723c */ /* 0x040fe2000000180c */
[----:B------:R1:W-:Y:S03]  /*cc60*/  LDGSTS.E.BYPASS.LTC128B.128 [R251+0x4100], [R2.64+0x80], !P3 ;  /* 0x0410008002fb7fae */ /* 0x0003e6000d901d48 */
[----:B------:R-:W-:Y:S03]  /*cc70*/  IADD3 R252, R252, -0x1, RZ ;  /* 0xfffffffffcfc7810 */ /* 0x000fe60007ffe0ff */
[----:B------:R1:W-:Y:S01]  /*cc80*/  LDGSTS.E.BYPASS.LTC128B.128 [R251+0x7100], [R2.64+0x100], !P6 ;  /* 0x0710010002fb7fae */ /* 0x0003e2000f101d48 */
[C---:B------:R-:W-:Y:S05]  /*cc90*/  HMMA.16816.F32 R16, R188.reuse, R198, R16 ;  /* 0x000000c6bc10723c */ /* 0x040fea0000001810 */
[----:B------:R1:W-:Y:S03]  /*cca0*/  LDGSTS.E.BYPASS.LTC128B.128 [R251+0xa100], [R2.64+0x180], !P5 ;  /* 0x0a10018002fb7fae */ /* 0x0003e6000e901d48 */
[C---:B------:R-:W-:Y:S03]  /*ccb0*/  HMMA.16816.F32 R20, R188.reuse, R200, R20 ;  /* 0x000000c8bc14723c */ /* 0x040fe60000001814 */
[----:B------:R2:W-:Y:S05]  /*ccc0*/  LDGSTS.E.BYPASS.LTC128B.128 [R251+0x2100], [R172.64], !P4 ;  /* 0x02100000acfb7fae */ /* 0x0005ea000e101d48 */
[C---:B------:R-:W-:Y:S01]  /*ccd0*/  HMMA.16816.F32 R24, R188.reuse, R202, R24 ;  /* 0x000000cabc18723c */ /* 0x040fe20000001818 */
[----:B------:R2:W-:Y:S06]  /*cce0*/  LDGSTS.E.BYPASS.LTC128B.128 [R251+0x5100], [R172.64+0x80], !P3 ;  /* 0x05100080acfb7fae */ /* 0x0005ec000d901d48 */
[----:B------:R2:W-:Y:S01]  /*ccf0*/  LDGSTS.E.BYPASS.LTC128B.128 [R251+0x8100], [R172.64+0x100], !P6 ;  /* 0x08100100acfb7fae */ /* 0x0005e2000f101d48 */
[C---:B------:R-:W-:Y:S05]  /*cd00*/  HMMA.16816.F32 R28, R188.reuse, R204, R28 ;  /* 0x000000ccbc1c723c */ /* 0x040fea000000181c */
[----:B------:R2:W-:Y:S03]  /*cd10*/  LDGSTS.E.BYPASS.LTC128B.128 [R251+0xb100], [R172.64+0x180], !P5 ;  /* 0x0b100180acfb7fae */ /* 0x0005e6000e901d48 */
[C---:B------:R-:W-:Y:S03]  /*cd20*/  HMMA.16816.F32 R32, R188.reuse, R206, R32 ;  /* 0x000000cebc20723c */ /* 0x040fe60000001820 */
[----:B------:R-:W-:Y:S05]  /*cd30*/  LDSM.16.M88.4 R176, [R226] ;  /* 0x00000000e2b0783b */ /* 0x000fea0000000200 */
[C---:B------:R-:W-:Y:S01]  /*cd40*/  HMMA.16816.F32 R36, R188.reuse, R208, R36 ;  /* 0x000000d0bc24723c */ /* 0x040fe20000001824 */
[----:B------:R-:W3:Y:S06]  /*cd50*/  LDSM.16.M88.4 R192, [R222] ;  /* 0x00000000dec0783b */ /* 0x000eec0000000200 */
[----:B------:R-:W0:Y:S01]  /*cd60*/  LDGDEPBAR ;  /* 0x00000000000079af */ /* 0x000e220000000000 */
[C---:B------:R-:W-:Y:S05]  /*cd70*/  HMMA.16816.F32 R40, R188.reuse, R210, R40 ;  /* 0x000000d2bc28723c */ /* 0x040fea0000001828 */
[----:B------:R-:W4:Y:S03]  /*cd80*/  LDSM.16.M88.4 R196, [R222+0x800] ;  /* 0x00080000dec4783b */ /* 0x000f260000000200 */
[C---:B------:R-:W-:Y:S03]  /*cd90*/  HMMA.16816.F32 R44, R188.reuse, R212, R44 ;  /* 0x000000d4bc2c723c */ /* 0x040fe6000000182c */
[----:B------:R-:W1:Y:S05]  /*cda0*/  LDSM.16.M88.4 R200, [R222+0x1000] ;  /* 0x00100000dec8783b */ /* 0x000e6a0000000200 */
[----:B------:R-:W-:Y:S01]  /*cdb0*/  HMMA.16816.F32 R48, R188, R214, R48 ;  /* 0x000000d6bc30723c */ /* 0x000fe20000001830 */
[----:B------:R-:W2:Y:S06]  /*cdc0*/  LDL R215, [R1+0x18] ;  /* 0x0000180001d77983 */ /* 0x000eac0000100800 */
[----:B------:R-:W1:Y:S06]  /*cdd0*/  LDSM.16.M88.4 R204, [R222+0x1800] ;  /* 0x00180000decc783b */ /* 0x000e6c0000000200 */
[----:B------:R-:W1:Y:S01]  /*cde0*/  LDSM.16.M88.4 R188, [R222+0x2000] ;  /* 0x00200000debc783b */ /* 0x000e620000000200 */
[C---:B---3--:R-:W-:Y:S05]  /*cdf0*/  HMMA.16816.F32 R4, R176.reuse, R192, R4 ;  /* 0x000000c0b004723c */ /* 0x048fea0000001804 */
[----:B------:R-:W3:Y:S03]  /*ce00*/  LDSM.16.M88.4 R208, [R222+0x2800] ;  /* 0x00280000ded0783b */ /* 0x000ee60000000200 */
[C---:B------:R-:W-:Y:S03]  /*ce10*/  HMMA.16816.F32 R8, R176.reuse, R194, R8 ;  /* 0x000000c2b008723c */ /* 0x040fe60000001808 */
[----:B------:R-:W-:Y:S06]  /*ce20*/  LDSM.16.M88.4 R192, [R219] ;  /* 0x00000000dbc0783b */ /* 0x000fec0000000200 */
[----:B------:R-:W2:Y:S01]  /*ce30*/  LDL.64 R212, [R1+0x20] ;  /* 0x0000200001d47983 */ /* 0x000ea20000100a00 */
[C---:B----4-:R-:W-:Y:S08]  /*ce40*/  HMMA.16816.F32 R12, R176.reuse, R196, R12 ;  /* 0x000000c4b00c723c */ /* 0x050ff0000000180c */
[C---:B------:R-:W-:Y:S01]  /*ce50*/  HMMA.16816.F32 R16, R176.reuse, R198, R16 ;  /* 0x000000c6b010723c */ /* 0x040fe20000001810 */
[----:B------:R-:W-:Y:S07]  /*ce60*/  LDSM.16.M88.4 R196, [R219+0x800] ;  /* 0x00080000dbc4783b */ /* 0x000fee0000000200 */
        /* <DEDUP_REMOVED lines=9> */
[C---:B---3--:R-:W-:Y:S08]  /*cf00*/  HMMA.16816.F32 R44, R176.reuse, R208, R44 ;  /* 0x000000d0b02c723c */ /* 0x048ff0000000182c */
[----:B------:R-:W-:Y:S01]  /*cf10*/  HMMA.16816.F32 R48, R176, R210, R48 ;  /* 0x000000d2b030723c */ /* 0x000fe20000001830 */
[----:B------:R-:W3:Y:S06]  /*cf20*/  LDSM.16.M88.4 R176, [R219+0x2000] ;  /* 0x00200000dbb0783b */ /* 0x000eec0000000200 */
        /* <DEDUP_REMOVED lines=13> */
[C---:B---3--:R-:W-:Y:S08]  /*d000*/  HMMA.16816.F32 R36, R188.reuse, R176, R36 ;  /* 0x000000b0bc24723c */ /* 0x048ff00000001824 */
[C---:B------:R-:W-:Y:S01]  /*d010*/  HMMA.16816.F32 R40, R188.reuse, R178, R40 ;  /* 0x000000b2bc28723c */ /* 0x040fe20000001828 */
[----:B------:R-:W1:Y:S07]  /*d020*/  LDSM.16.M88.4 R176, [R223+0x4000] ;  /* 0x00400000dfb0783b */ /* 0x000e6e0000000200 */
[C---:B----4-:R-:W-:Y:S08]  /*d030*/  HMMA.16816.F32 R44, R188.reuse, R208, R44 ;  /* 0x000000d0bc2c723c */ /* 0x050ff0000000182c */
[----:B------:R-:W-:Y:S01]  /*d040*/  HMMA.16816.F32 R48, R188, R210, R48 ;  /* 0x000000d2bc30723c */ /* 0x000fe20000001830 */
[----:B------:R-:W3:Y:S06]  /*d050*/  LDSM.16.M88.4 R188, [R216+0x5000] ;  /* 0x00500000d8bc783b */ /* 0x000eec0000000200 */
        /* <DEDUP_REMOVED lines=13> */
[C---:B---3--:R-:W-:Y:S08]  /*d130*/  HMMA.16816.F32 R36, R176.reuse, R188, R36 ;  /* 0x000000bcb024723c */ /* 0x048ff00000001824 */
[C---:B------:R-:W-:Y:S01]  /*d140*/  HMMA.16816.F32 R40, R176.reuse, R190, R40 ;  /* 0x000000beb028723c */ /* 0x040fe20000001828 */
[----:B------:R-:W1:Y:S07]  /*d150*/  LDSM.16.M88.4 R188, [R224+0x4000] ;  /* 0x00400000e0bc783b */ /* 0x000e6e0000000200 */
[C---:B----4-:R-:W-:Y:S08]  /*d160*/  HMMA.16816.F32 R44, R176.reuse, R208, R44 ;  /* 0x000000d0b02c723c */ /* 0x050ff0000000182c */
[----:B------:R-:W-:Y:S01]  /*d170*/  HMMA.16816.F32 R48, R176, R210, R48 ;  /* 0x000000d2b030723c */ /* 0x000fe20000001830 */
[----:B------:R-:W3:Y:S03]  /*d180*/  LDSM.16.M88.4 R176, [R241] ;  /* 0x00000000f1b0783b */ /* 0x000ee60000000200 */
[----:B--2---:R-:W-:Y:S03]  /*d190*/  MOV R213, 0x6 ;  /* 0x0000000600d57802 */ /* 0x004fe60000000f00 */
[----:B------:R-:W2:Y:S01]  /*d1a0*/  LDSM.16.M88.4 R208, [R240] ;  /* 0x00000000f0d0783b */ /* 0x000ea20000000200 */
[C---:B-1----:R-:W-:Y:S08]  /*d1b0*/  HMMA.16816.F32 R4, R188.reuse, R192, R4 ;  /* 0x000000c0bc04723c */ /* 0x042ff00000001804 */
[C---:B------:R-:W-:Y:S01]  /*d1c0*/  HMMA.16816.F32 R8, R188.reuse, R194, R8 ;  /* 0x000000c2bc08723c */ /* 0x040fe20000001808 */
[----:B------:R-:W-:Y:S07]  /*d1d0*/  LDSM.16.M88.4 R192, [R226+0x4000] ;  /* 0x00400000e2c0783b */ /* 0x000fee0000000200 */
[C---:B------:R-:W-:Y:S08]  /*d1e0*/  HMMA.16816.F32 R12, R188.reuse, R196, R12 ;  /* 0x000000c4bc0c723c */ /* 0x040ff0000000180c */
[C---:B------:R-:W-:Y:S01]  /*d1f0*/  HMMA.16816.F32 R16, R188.reuse, R198, R16 ;  /* 0x000000c6bc10723c */ /* 0x040fe20000001810 */
[----:B------:R-:W1:Y:S07]  /*d200*/  LDSM.16.M88.4 R196, [R222+0x3000] ;  /* 0x00300000dec4783b */ /* 0x000e6e0000000200 */
[C---:B------:R-:W-:Y:S08]  /*d210*/  HMMA.16816.F32 R20, R188.reuse, R200, R20 ;  /* 0x000000c8bc14723c */ /* 0x040ff00000001814 */
[C---:B------:R-:W-:Y:S01]  /*d220*/  HMMA.16816.F32 R24, R188.reuse, R202, R24 ;  /* 0x000000cabc18723c */ /* 0x040fe20000001818 */
[----:B------:R-:W4:Y:S07]  /*d230*/  LDSM.16.M88.4 R200, [R222+0x3800] ;  /* 0x00380000dec8783b */ /* 0x000f2e0000000200 */
[C---:B------:R-:W-:Y:S08]  /*d240*/  HMMA.16816.F32 R28, R188.reuse, R204, R28 ;  /* 0x000000ccbc1c723c */ /* 0x040ff0000000181c */
[C---:B------:R-:W-:Y:S01]  /*d250*/  HMMA.16816.F32 R32, R188.reuse, R206, R32 ;  /* 0x000000cebc20723c */ /* 0x040fe20000001820 */
[----:B------:R-:W4:Y:S07]  /*d260*/  LDSM.16.M88.4 R204, [R222+0x4000] ;  /* 0x00400000decc783b */ /* 0x000f2e0000000200 */
[C---:B---3--:R-:W-:Y:S08]  /*d270*/  HMMA.16816.F32 R36, R188.reuse, R176, R36 ;  /* 0x000000b0bc24723c */ /* 0x048ff00000001824 */
[C---:B------:R-:W-:Y:S01]  /*d280*/  HMMA.16816.F32 R40, R188.reuse, R178, R40 ;  /* 0x000000b2bc28723c */ /* 0x040fe20000001828 */
[----:B------:R-:W3:Y:S07]  /*d290*/  LDSM.16.M88.4 R176, [R222+0x4800] ;  /* 0x00480000deb0783b */ /* 0x000eee0000000200 */
[C---:B--2---:R-:W-:Y:S08]  /*d2a0*/  HMMA.16816.F32 R44, R188.reuse, R208, R44 ;  /* 0x000000d0bc2c723c */ /* 0x044ff0000000182c */
[----:B------:R-:W-:Y:S01]  /*d2b0*/  HMMA.16816.F32 R48, R188, R210, R48 ;  /* 0x000000d2bc30723c */ /* 0x000fe20000001830 */
[----:B------:R-:W2:Y:S06]  /*d2c0*/  LDSM.16.M88.4 R188, [R222+0x5000] ;  /* 0x00500000debc783b */ /* 0x000eac0000000200 */
[----:B------:R-:W2:Y:S01]  /*d2d0*/  LDSM.16.M88.4 R208, [R222+0x5800] ;  /* 0x00580000ded0783b */ /* 0x000ea20000000200 */
[C---:B-1----:R-:W-:Y:S08]  /*d2e0*/  HMMA.16816.F32 R4, R192.reuse, R196, R4 ;  /* 0x000000c4c004723c */ /* 0x042ff00000001804 */
[C---:B------:R-:W-:Y:S01]  /*d2f0*/  HMMA.16816.F32 R8, R192.reuse, R198, R8 ;  /* 0x000000c6c008723c */ /* 0x040fe20000001808 */
[----:B------:R-:W-:Y:S07]  /*d300*/  LDSM.16.M88.4 R196, [R225+0x4000] ;  /* 0x00400000e1c4783b */ /* 0x000fee0000000200 */
[C---:B----4-:R-:W-:Y:S08]  /*d310*/  HMMA.16816.F32 R12, R192.reuse, R200, R12 ;  /* 0x000000c8c00c723c */ /* 0x050ff0000000180c */
[C---:B------:R-:W-:Y:S01]  /*d320*/  HMMA.16816.F32 R16, R192.reuse, R202, R16 ;  /* 0x000000cac010723c */ /* 0x040fe20000001810 */
[----:B------:R-:W1:Y:S07]  /*d330*/  LDSM.16.M88.4 R200, [R219+0x3000] ;  /* 0x00300000dbc8783b */ /* 0x000e6e0000000200 */
[C---:B------:R-:W-:Y:S08]  /*d340*/  HMMA.16816.F32 R20, R192.reuse, R204, R20 ;  /* 0x000000ccc014723c */ /* 0x040ff00000001814 */
[C---:B------:R-:W-:Y:S01]  /*d350*/  HMMA.16816.F32 R24, R192.reuse, R206, R24 ;  /* 0x000000cec018723c */ /* 0x040fe20000001818 */
[----:B------:R-:W4:Y:S07]  /*d360*/  LDSM.16.M88.4 R204, [R219+0x3800] ;  /* 0x00380000dbcc783b */ /* 0x000f2e0000000200 */
[C---:B---3--:R-:W-:Y:S08]  /*d370*/  HMMA.16816.F32 R28, R192.reuse, R176, R28 ;  /* 0x000000b0c01c723c */ /* 0x048ff0000000181c */
[C---:B------:R-:W-:Y:S01]  /*d380*/  HMMA.16816.F32 R32, R192.reuse, R178, R32 ;  /* 0x000000b2c020723c */ /* 0x040fe20000001820 */
[----:B------:R-:W3:Y:S07]  /*d390*/  LDSM.16.M88.4 R176, [R219+0x4000] ;  /* 0x00400000dbb0783b */ /* 0x000eee0000000200 */
[C---:B--2---:R-:W-:Y:S08]  /*d3a0*/  HMMA.16816.F32 R36, R192.reuse, R188, R36 ;  /* 0x000000bcc024723c */ /* 0x044ff00000001824 */
[C---:B------:R-:W-:Y:S01]  /*d3b0*/  HMMA.16816.F32 R40, R192.reuse, R190, R40 ;  /* 0x000000bec028723c */ /* 0x040fe20000001828 */
[----:B------:R-:W2:Y:S07]  /*d3c0*/  LDSM.16.M88.4 R188, [R219+0x4800] ;  /* 0x00480000dbbc783b */ /* 0x000eae0000000200 */
[C---:B------:R-:W-:Y:S08]  /*d3d0*/  HMMA.16816.F32 R44, R192.reuse, R208, R44 ;  /* 0x000000d0c02c723c */ /* 0x040ff0000000182c */
[----:B------:R-:W-:Y:S01]  /*d3e0*/  HMMA.16816.F32 R48, R192, R210, R48 ;  /* 0x000000d2c030723c */ /* 0x000fe20000001830 */
[----:B------:R-:W2:Y:S06]  /*d3f0*/  LDSM.16.M88.4 R192, [R219+0x5000] ;  /* 0x00500000dbc0783b */ /* 0x000eac0000000200 */
[----:B------:R-:W-:Y:S01]  /*d400*/  LDSM.16.M88.4 R208, [R216+0x6800] ;  /* 0x00680000d8d0783b */ /* 0x000fe20000000200 */
[C---:B-1----:R-:W-:Y:S08]  /*d410*/  HMMA.16816.F32 R4, R196.reuse, R200, R4 ;  /* 0x000000c8c404723c */ /* 0x042ff00000001804 */
[C---:B------:R-:W-:Y:S01]  /*d420*/  HMMA.16816.F32 R8, R196.reuse, R202, R8 ;  /* 0x000000cac408723c */ /* 0x040fe20000001808 */
[----:B------:R-:W1:Y:S07]  /*d430*/  LDSM.16.M88.4 R200, [R219+0x5800] ;  /* 0x00580000dbc8783b */ /* 0x000e6e0000000200 */
[C---:B----4-:R-:W-:Y:S08]  /*d440*/  HMMA.16816.F32 R12, R196.reuse, R204, R12 ;  /* 0x000000ccc40c723c */ /* 0x050ff0000000180c */
[C---:B------:R-:W-:Y:S01]  /*d450*/  HMMA.16816.F32 R16, R196.reuse, R206, R16 ;  /* 0x000000cec410723c */ /* 0x040fe20000001810 */
[----:B------:R-:W-:Y:S07]  /*d460*/  LDSM.16.M88.4 R204, [R216+0x6000] ;  /* 0x00600000d8cc783b */ /* 0x000fee0000000200 */
[C---:B---3--:R-:W-:Y:S08]  /*d470*/  HMMA.16816.F32 R20, R196.reuse, R176, R20 ;  /* 0x000000b0c414723c */ /* 0x048ff00000001814 */
[C---:B------:R-:W-:Y:S01]  /*d480*/  HMMA.16816.F32 R24, R196.reuse, R178, R24 ;  /* 0x000000b2c418723c */ /* 0x040fe20000001818 */
[----:B------:R-:W3:Y:S07]  /*d490*/  LDSM.16.M88.4 R176, [R223+0x8000] ;  /* 0x00800000dfb0783b */ /* 0x000eee0000000200 */
[C---:B--2---:R-:W-:Y:S08]  /*d4a0*/  HMMA.16816.F32 R28, R196.reuse, R188, R28 ;  /* 0x000000bcc41c723c */ /* 0x044ff0000000181c */
[C---:B------:R-:W-:Y:S01]  /*d4b0*/  HMMA.16816.F32 R32, R196.reuse, R190, R32 ;  /* 0x000000bec420723c */ /* 0x040fe20000001820 */
[----:B------:R-:W2:Y:S07]  /*d4c0*/  LDSM.16.M88.4 R188, [R216+0x7000] ;  /* 0x00700000d8bc783b */ /* 0x000eae0000000200 */
[C---:B------:R-:W-:Y:S08]  /*d4d0*/  HMMA.16816.F32 R36, R196.reuse, R192, R36 ;  /* 0x000000c0c424723c */ /* 0x040ff00000001824 */
[C---:B------:R-:W-:Y:S01]  /*d4e0*/  HMMA.16816.F32 R40, R196.reuse, R194, R40 ;  /* 0x000000c2c428723c */ /* 0x040fe20000001828 */
[----:B------:R-:W4:Y:S07]  /*d4f0*/  LDSM.16.M88.4 R192, [R216+0x7800] ;  /* 0x00780000d8c0783b */ /* 0x000f2e0000000200 */
[C---:B-1----:R-:W-:Y:S08]  /*d500*/  HMMA.16816.F32 R44, R196.reuse, R200, R44 ;  /* 0x000000c8c42c723c */ /* 0x042ff0000000182c */
[----:B------:R-:W-:Y:S01]  /*d510*/  HMMA.16816.F32 R48, R196, R202, R48 ;  /* 0x000000cac430723c */ /* 0x000fe20000001830 */
[----:B------:R-:W1:Y:S06]  /*d520*/  LDSM.16.M88.4 R196, [R216+0x8000] ;  /* 0x00800000d8c4783b */ /* 0x000e6c0000000200 */
[----:B------:R-:W1:Y:S01]  /*d530*/  LDSM.16.M88.4 R200, [R216+0x8800] ;  /* 0x00880000d8c8783b */ /* 0x000e620000000200 */
[C---:B---3--:R-:W-:Y:S08]  /*d540*/  HMMA.16816.F32 R4, R176.reuse, R204, R4 ;  /* 0x000000ccb004723c */ /* 0x048ff00000001804 */
[C---:B------:R-:W-:Y:S01]  /*d550*/  HMMA.16816.F32 R8, R176.reuse, R206, R8 ;  /* 0x000000ceb008723c */ /* 0x040fe20000001808 */
[----:B------:R-:W-:Y:S07]  /*d560*/  LDSM.16.M88.4 R204, [R239] ;  /* 0x00000000efcc783b */ /* 0x000fee0000000200 */
[C---:B------:R-:W-:Y:S08]  /*d570*/  HMMA.16816.F32 R12, R176.reuse, R208, R12 ;  /* 0x000000d0b00c723c */ /* 0x040ff0000000180c */
[C---:B------:R-:W-:Y:S01]  /*d580*/  HMMA.16816.F32 R16, R176.reuse, R210, R16 ;  /* 0x000000d2b010723c */ /* 0x040fe20000001810 */
[----:B------:R-:W-:Y:S07]  /*d590*/  LDSM.16.M88.4 R208, [R238] ;  /* 0x00000000eed0783b */ /* 0x000fee0000000200 */
[C---:B--2---:R-:W-:Y:S08]  /*d5a0*/  HMMA.16816.F32 R20, R176.reuse, R188, R20 ;  /* 0x000000bcb014723c */ /* 0x044ff00000001814 */
[C---:B------:R-:W-:Y:S01]  /*d5b0*/  HMMA.16816.F32 R24, R176.reuse, R190, R24 ;  /* 0x000000beb018723c */ /* 0x040fe20000001818 */
[----:B------:R-:W2:Y:S07]  /*d5c0*/  LDSM.16.M88.4 R188, [R224+0x8000] ;  /* 0x00800000e0bc783b */ /* 0x000eae0000000200 */
[C---:B----4-:R-:W-:Y:S08]  /*d5d0*/  HMMA.16816.F32 R28, R176.reuse, R192, R28 ;  /* 0x000000c0b01c723c */ /* 0x050ff0000000181c */
[C---:B------:R-:W-:Y:S01]  /*d5e0*/  HMMA.16816.F32 R32, R176.reuse, R194, R32 ;  /* 0x000000c2b020723c */ /* 0x040fe20000001820 */
[----:B------:R-:W3:Y:S07]  /*d5f0*/  LDSM.16.M88.4 R192, [R237] ;  /* 0x00000000edc0783b */ /* 0x000eee0000000200 */
[C---:B-1----:R-:W-:Y:S08]  /*d600*/  HMMA.16816.F32 R36, R176.reuse, R196, R36 ;  /* 0x000000c4b024723c */ /* 0x042ff00000001824 */
[C---:B------:R-:W-:Y:S01]  /*d610*/  HMMA.16816.F32 R40, R176.reuse, R198, R40 ;  /* 0x000000c6b028723c */ /* 0x040fe20000001828 */
[----:B------:R-:W1:Y:S07]  /*d620*/  LDSM.16.M88.4 R196, [R236] ;  /* 0x00000000ecc4783b */ /* 0x000e6e0000000200 */
[C---:B------:R-:W-:Y:S08]  /*d630*/  HMMA.16816.F32 R44, R176.reuse, R200, R44 ;  /* 0x000000c8b02c723c */ /* 0x040ff0000000182c */
[----:B------:R-:W-:Y:S01]  /*d640*/  HMMA.16816.F32 R48, R176, R202, R48 ;  /* 0x000000cab030723c */ /* 0x000fe20000001830 */
[----:B------:R-:W4:Y:S06]  /*d650*/  LDSM.16.M88.4 R176, [R235] ;  /* 0x00000000ebb0783b */ /* 0x000f2c0000000200 */
[----:B------:R-:W1:Y:S01]  /*d660*/  LDSM.16.M88.4 R200, [R234] ;  /* 0x00000000eac8783b */ /* 0x000e620000000200 */
        /* <DEDUP_REMOVED lines=17> */
[----:B------:R-:W4:Y:S06]  /*d780*/  LDSM.16.M88.4 R188, [R222+0x8000] ;  /* 0x00800000debc783b */ /* 0x000f2c0000000200 */
[----:B------:R-:W-:Y:S01]  /*d790*/  LDSM.16.M88.4 R200, [R225+0x8000] ;  /* 0x00800000e1c8783b */ /* 0x000fe20000000200 */
[C---:B--2---:R-:W-:Y:S08]  /*d7a0*/  HMMA.16816.F32 R4, R204.reuse, R208, R4 ;  /* 0x000000d0cc04723c */ /* 0x044ff00000001804 */
[C---:B------:R-:W-:Y:S01]  /*d7b0*/  HMMA.16816.F32 R8, R204.reuse, R210, R8 ;  /* 0x000000d2cc08723c */ /* 0x040fe20000001808 */
[----:B------:R-:W-:Y:S07]  /*d7c0*/  LDSM.16.M88.4 R208, [R219+0x6000] ;  /* 0x00600000dbd0783b */ /* 0x000fee0000000200 */
[C---:B---3--:R-:W-:Y:S08]  /*d7d0*/  HMMA.16816.F32 R12, R204.reuse, R192, R12 ;  /* 0x000000c0cc0c723c */ /* 0x048ff0000000180c */
[C---:B------:R-:W-:Y:S01]  /*d7e0*/  HMMA.16816.F32 R16, R204.reuse, R194, R16 ;  /* 0x000000c2cc10723c */ /* 0x040fe20000001810 */
[----:B------:R-:W2:Y:S07]  /*d7f0*/  LDSM.16.M88.4 R192, [R222+0x8800] ;  /* 0x00880000dec0783b */ /* 0x000eae0000000200 */
[C---:B-1----:R-:W-:Y:S08]  /*d800*/  HMMA.16816.F32 R20, R204.reuse, R196, R20 ;  /* 0x000000c4cc14723c */ /* 0x042ff00000001814 */
[C---:B------:R-:W-:Y:S01]  /*d810*/  HMMA.16816.F32 R24, R204.reuse, R198, R24 ;  /* 0x000000c6cc18723c */ /* 0x040fe20000001818 */
[----:B------:R-:W1:Y:S07]  /*d820*/  LDSM.16.M88.4 R196, [R219+0x6800] ;  /* 0x00680000dbc4783b */ /* 0x000e6e0000000200 */
[C---:B----4-:R-:W-:Y:S08]  /*d830*/  HMMA.16816.F32 R28, R204.reuse, R176, R28 ;  /* 0x000000b0cc1c723c */ /* 0x050ff0000000181c */
[C---:B------:R-:W-:Y:S01]  /*d840*/  HMMA.16816.F32 R32, R204.reuse, R178, R32 ;  /* 0x000000b2cc20723c */ /* 0x040fe20000001820 */
[----:B------:R-:W3:Y:S07]  /*d850*/  LDSM.16.M88.4 R176, [R219+0x7000] ;  /* 0x00700000dbb0783b */ /* 0x000eee0000000200 */
[C---:B------:R-:W-:Y:S08]  /*d860*/  HMMA.16816.F32 R36, R204.reuse, R188, R36 ;  /* 0x000000bccc24723c */ /* 0x040ff00000001824 */
[C---:B------:R-:W-:Y:S01]  /*d870*/  HMMA.16816.F32 R40, R204.reuse, R190, R40 ;  /* 0x000000becc28723c */ /* 0x040fe20000001828 */
[----:B------:R-:W4:Y:S07]  /*d880*/  LDSM.16.M88.4 R188, [R219+0x7800] ;  /* 0x00780000dbbc783b */ /* 0x000f2e0000000200 */
[C---:B--2---:R-:W-:Y:S08]  /*d890*/  HMMA.16816.F32 R44, R204.reuse, R192, R44 ;  /* 0x000000c0cc2c723c */ /* 0x044ff0000000182c */
[----:B------:R-:W-:Y:S01]  /*d8a0*/  HMMA.16816.F32 R48, R204, R194, R48 ;  /* 0x000000c2cc30723c */ /* 0x000fe20000001830 */
[----:B------:R-:W2:Y:S06]  /*d8b0*/  LDSM.16.M88.4 R192, [R219+0x8000] ;  /* 0x00800000dbc0783b */ /* 0x000eac0000000200 */
[----:B------:R-:W-:Y:S01]  /*d8c0*/  LDSM.16.M88.4 R204, [R223+0xc000] ;  /* 0x00c00000dfcc783b */ /* 0x000fe20000000200 */
[C---:B------:R-:W-:Y:S08]  /*d8d0*/  HMMA.16816.F32 R4, R200.reuse, R208, R4 ;  /* 0x000000d0c804723c */ /* 0x040ff00000001804 */
[C---:B------:R-:W-:Y:S01]  /*d8e0*/  HMMA.16816.F32 R8, R200.reuse, R210, R8 ;  /* 0x000000d2c808723c */ /* 0x040fe20000001808 */
[----:B------:R-:W-:Y:S07]  /*d8f0*/  LDSM.16.M88.4 R208, [R216+0x9000] ;  /* 0x00900000d8d0783b */ /* 0x000fee0000000200 */
        /* <DEDUP_REMOVED lines=9> */
[C---:B--2---:R-:W-:Y:S08]  /*d990*/  HMMA.16816.F32 R36, R200.reuse, R192, R36 ;  /* 0x000000c0c824723c */ /* 0x044ff00000001824 */
[C---:B------:R-:W-:Y:S01]  /*d9a0*/  HMMA.16816.F32 R40, R200.reuse, R194, R40 ;  /* 0x000000c2c828723c */ /* 0x040fe20000001828 */
[----:B------:R-:W2:Y:S07]  /*d9b0*/  LDSM.16.M88.4 R192, [R216+0xa800] ;  /* 0x00a80000d8c0783b */ /* 0x000eae0000000200 */
[C---:B-1----:R-:W-:Y:S08]  /*d9c0*/  HMMA.16816.F32 R44, R200.reuse, R196, R44 ;  /* 0x000000c4c82c723c */ /* 0x042ff0000000182c */
[----:B------:R-:W-:Y:S01]  /*d9d0*/  HMMA.16816.F32 R48, R200, R198, R48 ;  /* 0x000000c6c830723c */ /* 0x000fe20000001830 */
[----:B------:R-:W1:Y:S06]  /*d9e0*/  LDSM.16.M88.4 R196, [R216+0xb000] ;  /* 0x00b00000d8c4783b */ /* 0x000e6c0000000200 */
[----:B------:R-:W-:Y:S01]  /*d9f0*/  LDSM.16.M88.4 R200, [R224+0xc000] ;  /* 0x00c00000e0c8783b */ /* 0x000fe20000000200 */
[C---:B------:R-:W-:Y:S08]  /*da00*/  HMMA.16816.F32 R4, R204.reuse, R208, R4 ;  /* 0x000000d0cc04723c */ /* 0x040ff00000001804 */
[C---:B------:R-:W-:Y:S01]  /*da10*/  HMMA.16816.F32 R8, R204.reuse, R210, R8 ;  /* 0x000000d2cc08723c */ /* 0x040fe20000001808 */
[----:B------:R-:W-:Y:S07]  /*da20*/  LDSM.16.M88.4 R208, [R233] ;  /* 0x00000000e9d0783b */ /* 0x000fee0000000200 */
[C---:B---3--:R-:W-:Y:S08]  /*da30*/  HMMA.16816.F32 R12, R204.reuse, R176, R12 ;  /* 0x000000b0cc0c723c */ /* 0x048ff0000000180c */
[C---:B------:R-:W-:Y:S01]  /*da40*/  HMMA.16816.F32 R16, R204.reuse, R178, R16 ;  /* 0x000000b2cc10723c */ /* 0x040fe20000001810 */
[----:B------:R-:W3:Y:S07]  /*da50*/  LDSM.16.M88.4 R176, [R216+0xb800] ;  /* 0x00b80000d8b0783b */ /* 0x000eee0000000200 */
[C---:B----4-:R-:W-:Y:S08]  /*da60*/  HMMA.16816.F32 R20, R204.reuse, R188, R20 ;  /* 0x000000bccc14723c */ /* 0x050ff00000001814 */
[C---:B------:R-:W-:Y:S01]  /*da70*/  HMMA.16816.F32 R24, R204.reuse, R190, R24 ;  /* 0x000000becc18723c */ /* 0x040fe20000001818 */
[----:B------:R-:W4:Y:S07]  /*da80*/  LDSM.16.M88.4 R188, [R232] ;  /* 0x00000000e8bc783b */ /* 0x000f2e0000000200 */
[C---:B--2---:R-:W-:Y:S08]  /*da90*/  HMMA.16816.F32 R28, R204.reuse, R192, R28 ;  /* 0x000000c0cc1c723c */ /* 0x044ff0000000181c */
[C---:B------:R-:W-:Y:S01]  /*daa0*/  HMMA.16816.F32 R32, R204.reuse, R194, R32 ;  /* 0x000000c2cc20723c */ /* 0x040fe20000001820 */
[----:B------:R-:W2:Y:S07]  /*dab0*/  LDSM.16.M88.4 R192, [R231] ;  /* 0x00000000e7c0783b */ /* 0x000eae0000000200 */
[C---:B-1----:R-:W-:Y:S08]  /*dac0*/  HMMA.16816.F32 R36, R204.reuse, R196, R36 ;  /* 0x000000c4cc24723c */ /* 0x042ff00000001824 */
[C---:B------:R-:W-:Y:S01]  /*dad0*/  HMMA.16816.F32 R40, R204.reuse, R198, R40 ;  /* 0x000000c6cc28723c */ /* 0x040fe20000001828 */
[----:B------:R-:W-:Y:S07]  /*dae0*/  LDSM.16.M88.4 R196, [R229] ;  /* 0x00000000e5c4783b */ /* 0x000fee0000000200 */
[C---:B---3--:R-:W-:Y:S08]  /*daf0*/  HMMA.16816.F32 R44, R204.reuse, R176, R44 ;  /* 0x000000b0cc2c723c */ /* 0x048ff0000000182c */
[----:B------:R-:W-:Y:S01]  /*db00*/  HMMA.16816.F32 R48, R204, R178, R48 ;  /* 0x000000b2cc30723c */ /* 0x000fe20000001830 */
[----:B------:R-:W1:Y:S06]  /*db10*/  LDSM.16.M88.4 R176, [R230] ;  /* 0x00000000e6b0783b */ /* 0x000e6c0000000200 */
[----:B------:R-:W-:Y:S01]  /*db20*/  LDSM.16.M88.4 R204, [R226+0xc000] ;  /* 0x00c00000e2cc783b */ /* 0x000fe20000000200 */
[C---:B------:R-:W-:Y:S08]  /*db30*/  HMMA.16816.F32 R4, R200.reuse, R208, R4 ;  /* 0x000000d0c804723c */ /* 0x040ff00000001804 */
[C---:B------:R-:W-:Y:S01]  /*db40*/  HMMA.16816.F32 R8, R200.reuse, R210, R8 ;  /* 0x000000d2c808723c */ /* 0x040fe20000001808 */
[----:B------:R-:W-:Y:S07]  /*db50*/  LDSM.16.M88.4 R208, [R222+0x9000] ;  /* 0x00900000ded0783b */ /* 0x000fee0000000200 */
[C---:B----4-:R-:W-:Y:S08]  /*db60*/  HMMA.16816.F32 R12, R200.reuse, R188, R12 ;  /* 0x000000bcc80c723c */ /* 0x050ff0000000180c */
[C---:B------:R-:W-:Y:S01]  /*db70*/  HMMA.16816.F32 R16, R200.reuse, R190, R16 ;  /* 0x000000bec810723c */ /* 0x040fe20000001810 */
[----:B------:R-:W3:Y:S07]  /*db80*/  LDSM.16.M88.4 R188, [R228] ;  /* 0x00000000e4bc783b */ /* 0x000eee0000000200 */
[C---:B--2---:R-:W-:Y:S08]  /*db90*/  HMMA.16816.F32 R20, R200.reuse, R192, R20 ;  /* 0x000000c0c814723c */ /* 0x044ff00000001814 */
[C---:B------:R-:W-:Y:S01]  /*dba0*/  HMMA.16816.F32 R24, R200.reuse, R194, R24 ;  /* 0x000000c2c818723c */ /* 0x040fe20000001818 */
[----:B------:R-:W2:Y:S07]  /*dbb0*/  LDSM.16.M88.4 R192, [R222+0x9800] ;  /* 0x00980000dec0783b */ /* 0x000eae0000000200 */
[C---:B-1----:R-:W-:Y:S08]  /*dbc0*/  HMMA.16816.F32 R28, R200.reuse, R176, R28 ;  /* 0x000000b0c81c723c */ /* 0x042ff0000000181c */
[C---:B------:R-:W-:Y:S01]  /*dbd0*/  HMMA.16816.F32 R32, R200.reuse, R178, R32 ;  /* 0x000000b2c820723c */ /* 0x040fe20000001820 */
[----:B------:R-:W1:Y:S07]  /*dbe0*/  LDSM.16.M88.4 R176, [R222+0xa000] ;  /* 0x00a00000deb0783b */ /* 0x000e6e0000000200 */
[C---:B------:R-:W-:Y:S08]  /*dbf0*/  HMMA.16816.F32 R36, R200.reuse, R196, R36 ;  /* 0x000000c4c824723c */ /* 0x040ff00000001824 */
[C---:B------:R-:W-:Y:S01]  /*dc00*/  HMMA.16816.F32 R40, R200.reuse, R198, R40 ;  /* 0x000000c6c828723c */ /* 0x040fe20000001828 */
[----:B------:R-:W-:Y:S07]  /*dc10*/  LDSM.16.M88.4 R196, [R222+0xb000] ;  /* 0x00b00000dec4783b */ /* 0x000fee0000000200 */
[C---:B---3--:R-:W-:Y:S08]  /*dc20*/  HMMA.16816.F32 R44, R200.reuse, R188, R44 ;  /* 0x000000bcc82c723c */ /* 0x048ff0000000182c */
[----:B------:R-:W-:Y:S01]  /*dc30*/  HMMA.16816.F32 R48, R200, R190, R48 ;  /* 0x000000bec830723c */ /* 0x000fe20000001830 */
[----:B------:R-:W3:Y:S06]  /*dc40*/  LDSM.16.M88.4 R188, [R222+0xa800] ;  /* 0x00a80000debc783b */ /* 0x000eec0000000200 */
[----:B------:R-:W-:Y:S01]  /*dc50*/  LDSM.16.M88.4 R200, [R225+0xc000] ;  /* 0x00c00000e1c8783b */ /* 0x000fe20000000200 */
[C---:B------:R-:W-:Y:S08]  /*dc60*/  HMMA.16816.F32 R4, R204.reuse, R208, R4 ;  /* 0x000000d0cc04723c */ /* 0x040ff00000001804 */
[C---:B------:R-:W-:Y:S01]  /*dc70*/  HMMA.16816.F32 R8, R204.reuse, R210, R8 ;  /* 0x000000d2cc08723c */ /* 0x040fe20000001808 */
[----:B------:R-:W-:Y:S07]  /*dc80*/  LDSM.16.M88.4 R208, [R219+0x9000] ;  /* 0x00900000dbd0783b */ /* 0x000fee0000000200 */
[C---:B--2---:R-:W-:Y:S08]  /*dc90*/  HMMA.16816.F32 R12, R204.reuse, R192, R12 ;  /* 0x000000c0cc0c723c */ /* 0x044ff0000000180c */
[C---:B------:R-:W-:Y:S01]  /*dca0*/  HMMA.16816.F32 R16, R204.reuse, R194, R16 ;  /* 0x000000c2cc10723c */ /* 0x040fe20000001810 */
        /* <DEDUP_REMOVED lines=8> */
[C---:B------:R-:W-:Y:S08]  /*dd30*/  HMMA.16816.F32 R40, R204.reuse, R198, R40 ;  /* 0x000000c6cc28723c */ /* 0x040ff00000001828 */
[C---:B--2---:R-:W-:Y:S08]  /*dd40*/  HMMA.16816.F32 R44, R204.reuse, R192, R44 ;  /* 0x000000c0cc2c723c */ /* 0x044ff0000000182c */
[----:B------:R-:W-:Y:S01]  /*dd50*/  HMMA.16816.F32 R48, R204, R194, R48 ;  /* 0x000000c2cc30723c */ /* 0x000fe20000001830 */
[----:B------:R-:W2:Y:S07]  /*dd60*/  LDSM.16.M88.4 R192, [R219+0xa800] ;  /* 0x00a80000dbc0783b */ /* 0x000eae0000000200 */
[C---:B------:R-:W-:Y:S08]  /*dd70*/  HMMA.16816.F32 R4, R200.reuse, R208, R4 ;  /* 0x000000d0c804723c */ /* 0x040ff00000001804 */
[C---:B------:R-:W-:Y:S08]  /*dd80*/  HMMA.16816.F32 R8, R200.reuse, R210, R8 ;  /* 0x000000d2c808723c */ /* 0x040ff00000001808 */
[C---:B-1----:R-:W-:Y:S08]  /*dd90*/  HMMA.16816.F32 R12, R200.reuse, R176, R12 ;  /* 0x000000b0c80c723c */ /* 0x042ff0000000180c */
[C---:B------:R-:W-:Y:S01]  /*dda0*/  HMMA.16816.F32 R16, R200.reuse, R178, R16 ;  /* 0x000000b2c810723c */ /* 0x040fe20000001810 */
[----:B------:R-:W1:Y:S03]  /*ddb0*/  LDSM.16.M88.4 R176, [R219+0xb000] ;  /* 0x00b00000dbb0783b */ /* 0x000e660000000200 */
[----:B------:R-:W-:Y:S02]  /*ddc0*/  FMNMX.FTZ R0, R4, R174, !PT ;  /* 0x000000ae04007209 */ /* 0x000fe40007810000 */
[----:B------:R-:W-:Y:S02]  /*ddd0*/  FMNMX.FTZ R2, R6, R175, !PT ;  /* 0x000000af06027209 */ /* 0x000fe40007810000 */
[C---:B---3--:R-:W-:Y:S04]  /*dde0*/  HMMA.16816.F32 R20, R200.reuse, R188, R20 ;  /* 0x000000bcc814723c */ /* 0x048fe80000001814 */
[----:B------:R-:W-:Y:S02]  /*ddf0*/  FMNMX.FTZ R0, R5, R0, !PT ;  /* 0x0000000005007209 */ /* 0x000fe40007810000 */
[----:B------:R-:W-:Y:S02]  /*de00*/  FMNMX.FTZ R2, R7, R2, !PT ;  /* 0x0000000207027209 */ /* 0x000fe40007810000 */
[C---:B------:R-:W-:Y:S01]  /*de10*/  HMMA.16816.F32 R24, R200.reuse, R190, R24 ;  /* 0x000000bec818723c */ /* 0x040fe20000001818 */
[----:B------:R-:W3:Y:S01]  /*de20*/  LDSM.16.M88.4 R188, [R219+0xb800] ;  /* 0x00b80000dbbc783b */ /* 0x000ee20000000200 */
[----:B------:R-:W-:Y:S04]  /*de30*/  DEPBAR.LE SB0, 0x0 ;  /* 0x000080000000791a */ /* 0x000fe80000000000 */
[----:B------:R-:W-:Y:S01]  /*de40*/  FMNMX.FTZ R0, R8, R0, !PT ;  /* 0x0000000008007209 */ /* 0x000fe20007810000 */
[----:B------:R-:W-:Y:S01]  /*de50*/  BAR.SYNC.DEFER_BLOCKING 0x0 ;  /* 0x0000000000007b1d */ /* 0x000fe20000010000 */
[C---:B--2---:R-:W-:Y:S05]  /*de60*/  HMMA.16816.F32 R28, R200.reuse, R192, R28 ;  /* 0x000000c0c81c723c */ /* 0x044fea000000181c */
[----:B------:R-:W-:Y:S02]  /*de70*/  FMNMX.FTZ R0, R9, R0, !PT ;  /* 0x0000000009007209 */ /* 0x000fe40007810000 */
[----:B------:R-:W-:Y:S01]  /*de80*/  FMNMX.FTZ R2, R10, R2, !PT ;  /* 0x000000020a027209 */ /* 0x000fe20007810000 */
[C---:B------:R-:W-:Y:S04]  /*de90*/  HMMA.16816.F32 R32, R200.reuse, R194, R32 ;  /* 0x000000c2c820723c */ /* 0x040fe80000001820 */
[----:B------:R-:W-:Y:S02]  /*dea0*/  FMNMX.FTZ R0, R12, R0, !PT ;  /* 0x000000000c007209 */ /* 0x000fe40007810000 */
[----:B------:R-:W-:Y:S02]  /*deb0*/  FMNMX.FTZ R2, R11, R2, !PT ;  /* 0x000000020b027209 */ /* 0x000fe40007810000 */
[----:B------:R-:W-:Y:S01]  /*dec0*/  FMNMX.FTZ R0, R13, R0, !PT ;  /* 0x000000000d007209 */ /* 0x000fe20007810000 */
[C---:B-1----:R-:W-:Y:S03]  /*ded0*/  HMMA.16816.F32 R36, R200.reuse, R176, R36 ;  /* 0x000000b0c824723c */ /* 0x042fe60000001824 */
[----:B------:R-:W-:Y:S02]  /*dee0*/  FMNMX.FTZ R0, R16, R0, !PT ;  /* 0x0000000010007209 */ /* 0x000fe40007810000 */
[----:B------:R-:W-:Y:S02]  /*def0*/  FMNMX.FTZ R2, R14, R2, !PT ;  /* 0x000000020e027209 */ /* 0x000fe40007810000 */
[----:B------:R-:W-:Y:S01]  /*df00*/  FMNMX.FTZ R0, R17, R0, !PT ;  /* 0x0000000011007209 */ /* 0x000fe20007810000 */
[C---:B------:R-:W-:Y:S04]  /*df10*/  HMMA.16816.F32 R40, R200.reuse, R178, R40 ;  /* 0x000000b2c828723c */ /* 0x040fe80000001828 */
[----:B------:R-:W-:Y:S02]  /*df20*/  FMNMX.FTZ R2, R15, R2, !PT ;  /* 0x000000020f027209 */ /* 0x000fe40007810000 */
[----:B------:R-:W-:Y:S01]  /*df30*/  FMNMX.FTZ R0, R20, R0, !PT ;  /* 0x0000000014007209 */ /* 0x000fe20007810000 */
[----:B------:R-:W-:Y:S01]  /*df40*/  @P0 IMAD.WIDE.U32 R178, R252, c[0x0][0x1e0], RZ ;  /* 0x00007800fcb20a25 */ /* 0x000fe200078e00ff */
[C---:B---3--:R-:W-:Y:S04]  /*df50*/  HMMA.16816.F32 R44, R200.reuse, R188, R44 ;  /* 0x000000bcc82c723c */ /* 0x048fe8000000182c */
        /* <DEDUP_REMOVED lines=34> */
[----:B------:R-:W-:Y:S02]  /*e180*/  FMNMX.FTZ R0, R50, R0, !PT ;  /* 0x0000000032007209 */ /* 0x000fe40007810000 */
[----:B------:R-:W-:Y:S02]  /*e190*/  @P0 MOV R176, R212 ;  /* 0x000000d400b00202 */ /* 0x000fe40000000f00 */
[----:B------:R-:W-:Y:S03]  /*e1a0*/  FMNMX.FTZ R0, R51, R0, !PT ;  /* 0x0000000033007209 */ /* 0x000fe60007810000 */
[----:B------:R-:W-:Y:S02]  /*e1b0*/  @P0 IMAD.WIDE.U32 R176, R178, 0x60, R176 ;  /* 0x00000060b2b00825 */ /* 0x000fe400078e00b0 */
        /* <DEDUP_REMOVED lines=8> */
[----:B------:R-:W-:Y:S02]  /*e240*/  @P0 IMAD R174, R172, c[0x0][0x1e0], RZ ;  /* 0x00007800acae0a24 */ /* 0x000fe400078e02ff */
[----:B------:R-:W-:Y:S01]  /*e250*/  FMUL.FTZ R196, R173, c[0x0][0x2d0] ;  /* 0x0000b400adc47a20 */ /* 0x000fe20000410000 */
[----:B--2---:R-:W-:Y:S01]  /*e260*/  FMNMX.FTZ R172, R0, R3, !PT ;  /* 0x0000000300ac7209 */ /* 0x004fe20007810000 */
[----:B------:R-:W-:Y:S02]  /*e270*/  FMUL.FTZ R0, R2, c[0x0][0x2d0] ;  /* 0x0000b40002007a20 */ /* 0x000fe40000410000 */
[--C-:B------:R-:W-:Y:S02]  /*e280*/  FFMA.FTZ R4, R4, c[0x0][0x2d0], -R196.reuse ;  /* 0x0000b40004047a23 */ /* 0x100fe400000108c4 */
[----:B------:R1:W2:Y:S01]  /*e290*/  MUFU.EX2 R2, R0 ;  /* 0x0000000000027308 */ /* 0x0002a20000000800 */
[----:B------:R-:W-:Y:S02]  /*e2a0*/  FFMA.FTZ R5, R5, c[0x0][0x2d0], -R196 ;  /* 0x0000b40005057a23 */ /* 0x000fe400000108c4 */
[----:B------:R-:W-:Y:S01]  /*e2b0*/  @P0 IMAD R3, R252, c[0x0][0x1e4], R174 ;  /* 0x00007900fc030a24 */ /* 0x000fe200078e02ae */
[----:B------:R-:W-:Y:S01]  /*e2c0*/  @P0 SHF.L.U32 R174, R176, 0x1, RZ ;  /* 0x00000001b0ae0819 */ /* 0x000fe200000006ff */
[--C-:B------:R-:W-:Y:S02]  /*e2d0*/  FFMA.FTZ R12, R12, c[0x0][0x2d0], -R196.reuse ;  /* 0x0000b4000c0c7a23 */ /* 0x100fe400000108c4 */
[--C-:B------:R-:W-:Y:S01]  /*e2e0*/  FFMA.FTZ R13, R13, c[0x0][0x2d0], -R196.reuse ;  /* 0x0000b4000d0d7a23 */ /* 0x100fe200000108c4 */
[----:B------:R-:W-:Y:S01]  /*e2f0*/  @P0 IADD3 R3, R179, R3, RZ ;  /* 0x00000003b3030210 */ /* 0x000fe20007ffe0ff */
[--C-:B------:R-:W-:Y:S01]  /*e300*/  FFMA.FTZ R16, R16, c[0x0][0x2d0], -R196.reuse ;  /* 0x0000b40010107a23 */ /* 0x100fe200000108c4 */
[----:B------:R3:W-:Y:S01]  /*e310*/  MUFU.EX2 R215, R4 ;  /* 0x0000000400d77308 */ /* 0x0007e20000000800 */
[----:B------:R-:W-:Y:S01]  /*e320*/  @P0 IADD3 R178, P2, R174, 0x80, RZ ;  /* 0x00000080aeb20810 */ /* 0x000fe20007f5e0ff */
[--C-:B------:R-:W-:Y:S02]  /*e330*/  FFMA.FTZ R17, R17, c[0x0][0x2d0], -R196.reuse ;  /* 0x0000b40011117a23 */ /* 0x100fe400000108c4 */
[----:B------:R-:W-:Y:S01]  /*e340*/  @P0 IMAD R3, R3, 0x60, RZ ;  /* 0x0000006003030824 */ /* 0x000fe200078e02ff */
[----:B------:R-:W-:Y:S01]  /*e350*/  @P0 IADD3 R178, P1, R178, c[0x0][0x1c8], RZ ;  /* 0x00007200b2b20a10 */ /* 0x000fe20007f3e0ff */
[--C-:B------:R-:W-:Y:S02]  /*e360*/  FFMA.FTZ R20, R20, c[0x0][0x2d0], -R196.reuse ;  /* 0x0000b40014147a23 */ /* 0x100fe400000108c4 */
[--C-:B------:R-:W-:Y:S01]  /*e370*/  FFMA.FTZ R21, R21, c[0x0][0x2d0], -R196.reuse ;  /* 0x0000b40015157a23 */ /* 0x100fe200000108c4 */
[----:B------:R-:W-:Y:S01]  /*e380*/  @P0 IADD3 R3, R177, R3, RZ ;  /* 0x00000003b1030210 */ /* 0x000fe20007ffe0ff */
[----:B------:R4:W-:Y:S01]  /*e390*/  MUFU.EX2 R205, R5 ;  /* 0x0000000500cd7308 */ /* 0x0009e20000000800 */
[--C-:B------:R-:W-:Y:S02]  /*e3a0*/  FFMA.FTZ R24, R24, c[0x0][0x2d0], -R196.reuse ;  /* 0x0000b40018187a23 */ /* 0x100fe400000108c4 */
[----:B------:R-:W-:Y:S01]  /*e3b0*/  @P0 SHF.L.U64.HI R3, R176, 0x1, R3 ;  /* 0x00000001b0030819 */ /* 0x000fe20000010203 */
[----:B-1----:R-:W-:Y:S02]  /*e3c0*/  FADD.FTZ R0, -R172, R175 ;  /* 0x000000afac007221 */ /* 0x002fe40000010100 */
[--C-:B------:R-:W-:Y:S01]  /*e3d0*/  FFMA.FTZ R175, R8, c[0x0][0x2d0], -R196.reuse ;  /* 0x0000b40008af7a23 */ /* 0x100fe200000108c4 */
[--C-:B------:R-:W-:Y:S01]  /*e3e0*/  @P0 IADD3.X R179, RZ, c[0x0][0x1cc], R3.reuse, P1, P2 ;  /* 0x00007300ffb30a10 */ /* 0x100fe20000fe4403 */
[----:B------:R-:W-:Y:S01]  /*e3f0*/  FMUL.FTZ R0, R0, c[0x0][0x2d0] ;  /* 0x0000b40000007a20 */ /* 0x000fe20000410000 */
[----:B------:R-:W-:Y:S01]  /*e400*/  @P0 IADD3 R176, P2, R174, 0x100, RZ ;  /* 0x00000100aeb00810 */ /* 0x000fe20007f5e0ff */
[----:B------:R1:W-:Y:S01]  /*e410*/  MUFU.EX2 R204, R175 ;  /* 0x000000af00cc7308 */ /* 0x0003e20000000800 */
[----:B------:R-:W-:Y:S01]  /*e420*/  @P0 MOV R8, c[0x0][0x1e0] ;  /* 0x0000780000080a02 */ /* 0x000fe20000000f00 */
[----:B--2---:R-:W-:Y:S01]  /*e430*/  FMUL.FTZ R132, R2, R132 ;  /* 0x0000008402847220 */ /* 0x004fe20000410000 */
[----:B---3--:R-:W-:Y:S01]  /*e440*/  @P0 IADD3 R4, P1, R174, c[0x0][0x1c8], RZ ;  /* 0x00007200ae040a10 */ /* 0x008fe20007f3e0ff */
[----:B------:R-:W-:Y:S01]  /*e450*/  FMUL.FTZ R133, R2, R133 ;  /* 0x0000008502857220 */ /* 0x000fe20000410000 */
[----:B------:R-:W-:Y:S01]  /*e460*/  @P0 SHF.L.U64.HI R188, R8, R213, c[0x0][0x1e4] ;  /* 0x0000790008bc0619 */ /* 0x000fe200000102d5 */
[C---:B------:R-:W-:Y:S02]  /*e470*/  FMUL.FTZ R136, R2.reuse, R136 ;  /* 0x0000008802887220 */ /* 0x040fe40000410000 */
[C---:B------:R-:W-:Y:S02]  /*e480*/  FMUL.FTZ R137, R2.reuse, R137 ;  /* 0x0000008902897220 */ /* 0x040fe40000410000 */
[----:B------:R-:W2:Y:S01]  /*e490*/  MUFU.EX2 R0, R0 ;  /* 0x0000000000007308 */ /* 0x000ea20000000800 */
[C---:B------:R-:W-:Y:S02]  /*e4a0*/  FMUL.FTZ R140, R2.reuse, R140 ;  /* 0x0000008c028c7220 */ /* 0x040fe40000410000 */
[C---:B------:R-:W-:Y:S01]  /*e4b0*/  FMUL.FTZ R141, R2.reuse, R141 ;  /* 0x0000008d028d7220 */ /* 0x040fe20000410000 */
[----:B----4-:R-:W-:Y:S01]  /*e4c0*/  @P0 IADD3.X R5, R3, c[0x0][0x1cc], RZ, P1, !PT ;  /* 0x0000730003050a10 */ /* 0x010fe20000ffe4ff */
[----:B------:R-:W-:Y:S01]  /*e4d0*/  FMUL.FTZ R144, R2, R144 ;  /* 0x0000009002907220 */ /* 0x000fe20000410000 */
[----:B------:R-:W-:Y:S01]  /*e4e0*/  @P0 IADD3 R176, P1, R176, c[0x0][0x1c8], RZ ;  /* 0x00007200b0b00a10 */ /* 0x000fe20007f3e0ff */
[C---:B------:R-:W-:Y:S02]  /*e4f0*/  FMUL.FTZ R145, R2.reuse, R145 ;  /* 0x0000009102917220 */ /* 0x040fe40000410000 */
[----:B------:R3:W-:Y:S01]  /*e500*/  @P0 LDGSTS.E.BYPASS.LTC128B.128 [R251+0xc100], [R4.64], !P4 ;  /* 0x0c10000004fb0fae */ /* 0x0007e2000e101d48 */
[--C-:B------:R-:W-:Y:S01]  /*e510*/  @P0 IADD3.X R177, RZ, c[0x0][0x1cc], R3.reuse, P1, P2 ;  /* 0x00007300ffb10a10 */ /* 0x100fe20000fe4403 */
[C---:B------:R-:W-:Y:S01]  /*e520*/  FMUL.FTZ R148, R2.reuse, R148 ;  /* 0x0000009402947220 */ /* 0x040fe20000410000 */
[----:B------:R-:W-:Y:S01]  /*e530*/  MUFU.EX2 R214, R12 ;  /* 0x0000000c00d67308 */ /* 0x000fe20000000800 */
[----:B------:R-:W-:Y:S02]  /*e540*/  FMUL.FTZ R149, R2, R149 ;  /* 0x0000009502957220 */ /* 0x000fe40000410000 */
[--C-:B-1----:R-:W-:Y:S01]  /*e550*/  FFMA.FTZ R175, R9, c[0x0][0x2d0], -R196.reuse ;  /* 0x0000b40009af7a23 */ /* 0x102fe200000108c4 */
[----:B------:R-:W-:Y:S01]  /*e560*/  @P0 IADD3 R9, P2, R174, 0x180, RZ ;  /* 0x00000180ae090810 */ /* 0x000fe20007f5e0ff */
[----:B------:R1:W-:Y:S01]  /*e570*/  @P0 LDGSTS.E.BYPASS.LTC128B.128 [R251+0xf100], [R178.64], !P3 ;  /* 0x0f100000b2fb0fae */ /* 0x0003e2000d901d48 */
[----:B------:R-:W-:Y:S02]  /*e580*/  FMUL.FTZ R174, R172, c[0x0][0x2d0] ;  /* 0x0000b400acae7a20 */ /* 0x000fe40000410000 */
[----:B------:R-:W-:Y:S02]  /*e590*/  FFMA.FTZ R25, R25, c[0x0][0x2d0], -R196 ;  /* 0x0000b40019197a23 */ /* 0x000fe400000108c4 */
[----:B------:R4:W1:Y:S01]  /*e5a0*/  MUFU.EX2 R203, R175 ;  /* 0x000000af00cb7308 */ /* 0x0008620000000800 */
[--C-:B------:R-:W-:Y:S01]  /*e5b0*/  FFMA.FTZ R6, R6, c[0x0][0x2d0], -R174.reuse ;  /* 0x0000b40006067a23 */ /* 0x100fe200000108ae */
[----:B------:R3:W-:Y:S01]  /*e5c0*/  @P0 LDGSTS.E.BYPASS.LTC128B.128 [R251+0x12100], [R176.64], !P6 ;  /* 0x12100000b0fb0fae */ /* 0x0007e2000f101d48 */
[--C-:B------:R-:W-:Y:S02]  /*e5d0*/  FFMA.FTZ R10, R10, c[0x0][0x2d0], -R174.reuse ;  /* 0x0000b4000a0a7a23 */ /* 0x100fe400000108ae */
[--C-:B------:R-:W-:Y:S02]  /*e5e0*/  FFMA.FTZ R11, R11, c[0x0][0x2d0], -R174.reuse ;  /* 0x0000b4000b0b7a23 */ /* 0x100fe400000108ae */
[C---:B--2---:R-:W-:Y:S02]  /*e5f0*/  FMUL.FTZ R134, R0.reuse, R134 ;  /* 0x0000008600867220 */ /* 0x044fe40000410000 */
        /* <DEDUP_REMOVED lines=10> */
[----:B----4-:R-:W-:Y:S01]  /*e6a0*/  @P0 SHF.L.U32 R175, R8, 0x6, RZ ;  /* 0x0000000608af0819 */ /* 0x010fe200000006ff */
[----:B------:R-:W-:Y:S01]  /*e6b0*/  FMUL.FTZ R151, R0, R151 ;  /* 0x0000009700977220 */ /* 0x000fe20000410000 */
[----:B------:R-:W-:Y:S01]  /*e6c0*/  @P0 IADD3 R8, P1, R9, c[0x0][0x1c8], RZ ;  /* 0x0000720009080a10 */ /* 0x000fe20007f3e0ff */
[--C-:B------:R-:W-:Y:S01]  /*e6d0*/  FFMA.FTZ R14, R14, c[0x0][0x2d0], -R174.reuse ;  /* 0x0000b4000e0e7a23 */ /* 0x100fe200000108ae */
[----:B-1----:R-:W-:Y:S01]  /*e6e0*/  F2FP.PACK_AB R178, R203, R204 ;  /* 0x000000cccbb2723e */ /* 0x002fe200000000ff */
[--C-:B------:R-:W-:Y:S01]  /*e6f0*/  FFMA.FTZ R15, R15, c[0x0][0x2d0], -R174.reuse ;  /* 0x0000b4000f0f7a23 */ /* 0x100fe200000108ae */
[----:B------:R-:W-:Y:S01]  /*e700*/  @P0 IADD3.X R9, RZ, c[0x0][0x1cc], R3, P1, P2 ;  /* 0x00007300ff090a10 */ /* 0x000fe20000fe4403 */
[--C-:B------:R-:W-:Y:S01]  /*e710*/  FFMA.FTZ R3, R7, c[0x0][0x2d0], -R174.reuse ;  /* 0x0000b40007037a23 */ /* 0x100fe200000108ae */
[----:B---3--:R-:W-:Y:S01]  /*e720*/  @P0 IADD3 R4, P2, R4, R175, RZ ;  /* 0x000000af04040210 */ /* 0x008fe20007f5e0ff */
[----:B------:R-:W1:Y:S01]  /*e730*/  MUFU.EX2 R200, R11 ;  /* 0x0000000b00c87308 */ /* 0x000e620000000800 */
[----:B------:R-:W-:Y:S01]  /*e740*/  F2FP.PACK_AB R176, R205, R215 ;  /* 0x000000d7cdb0723e */ /* 0x000fe200000000ff */
[----:B------:R3:W-:Y:S01]  /*e750*/  @P0 LDGSTS.E.BYPASS.LTC128B.128 [R251+0x15100], [R8.64], !P5 ;  /* 0x1510000008fb0fae */ /* 0x0007e2000e901d48 */
[----:B------:R-:W-:Y:S01]  /*e760*/  @P0 IADD3.X R5, R5, R188, RZ, P2, !PT ;  /* 0x000000bc05050210 */ /* 0x000fe200017fe4ff */
[--C-:B------:R-:W-:Y:S01]  /*e770*/  FFMA.FTZ R18, R18, c[0x0][0x2d0], -R174.reuse ;  /* 0x0000b40012127a23 */ /* 0x100fe200000108ae */
[----:B--2---:R-:W-:Y:S01]  /*e780*/  @P0 IADD3 R6, P1, R175, R4, RZ ;  /* 0x00000004af060210 */ /* 0x004fe20007f3e0ff */
[--C-:B------:R-:W-:Y:S02]  /*e790*/  FFMA.FTZ R19, R19, c[0x0][0x2d0], -R174.reuse ;  /* 0x0000b40013137a23 */ /* 0x100fe400000108ae */
[----:B------:R2:W-:Y:S01]  /*e7a0*/  @P0 LDGSTS.E.BYPASS.LTC128B.128 [R251+0xd100], [R4.64], !P4 ;  /* 0x0d10000004fb0fae */ /* 0x0005e2000e101d48 */
[----:B------:R-:W-:Y:S01]  /*e7b0*/  @P0 IADD3.X R7, R188, R5, RZ, P1, !PT ;  /* 0x00000005bc070210 */ /* 0x000fe20000ffe4ff */
[----:B------:R-:W4:Y:S01]  /*e7c0*/  MUFU.EX2 R202, R3 ;  /* 0x0000000300ca7308 */ /* 0x000f220000000800 */
[----:B------:R-:W-:Y:S02]  /*e7d0*/  FMUL.FTZ R10, R0, R186 ;  /* 0x000000ba000a7220 */ /* 0x000fe40000410000 */
[--C-:B------:R-:W-:Y:S01]  /*e7e0*/  FFMA.FTZ R22, R22, c[0x0][0x2d0], -R174.reuse ;  /* 0x0000b40016167a23 */ /* 0x100fe200000108ae */
[----:B------:R2:W-:Y:S01]  /*e7f0*/  @P0 LDGSTS.E.BYPASS.LTC128B.128 [R251+0x10100], [R4.64+0x80], !P3 ;  /* 0x1010008004fb0fae */ /* 0x0005e2000d901d48 */
[--C-:B------:R-:W-:Y:S02]  /*e800*/  FFMA.FTZ R23, R23, c[0x0][0x2d0], -R174.reuse ;  /* 0x0000b40017177a23 */ /* 0x100fe400000108ae */
[--C-:B------:R-:W-:Y:S02]  /*e810*/  FFMA.FTZ R26, R26, c[0x0][0x2d0], -R174.reuse ;  /* 0x0000b4001a1a7a23 */ /* 0x100fe400000108ae */
[----:B------:R-:W-:Y:S01]  /*e820*/  FFMA.FTZ R27, R27, c[0x0][0x2d0], -R174 ;  /* 0x0000b4001b1b7a23 */ /* 0x000fe200000108ae */
[----:B------:R2:W-:Y:S01]  /*e830*/  @P0 LDGSTS.E.BYPASS.LTC128B.128 [R251+0x13100], [R4.64+0x100], !P6 ;  /* 0x1310010004fb0fae */ /* 0x0005e2000f101d48 */
[----:B------:R-:W2:Y:S01]  /*e840*/  MUFU.EX2 R213, R13 ;  /* 0x0000000d00d57308 */ /* 0x000ea20000000800 */
[--C-:B------:R-:W-:Y:S01]  /*e850*/  FFMA.FTZ R28, R28, c[0x0][0x2d0], -R196.reuse ;  /* 0x0000b4001c1c7a23 */ /* 0x100fe200000108c4 */
[----:B-1----:R-:W-:Y:S01]  /*e860*/  F2FP.PACK_AB R179, R200, R201 ;  /* 0x000000c9c8b3723e */ /* 0x002fe200000000ff */
[----:B------:R-:W-:Y:S02]  /*e870*/  FMUL.FTZ R11, R0, R187 ;  /* 0x000000bb000b7220 */ /* 0x000fe40000410000 */
[----:B------:R2:W-:Y:S01]  /*e880*/  @P0 LDGSTS.E.BYPASS.LTC128B.128 [R251+0x16100], [R4.64+0x180], !P5 ;  /* 0x1610018004fb0fae */ /* 0x0005e2000e901d48 */
[----:B------:R-:W-:Y:S02]  /*e890*/  FFMA.FTZ R29, R29, c[0x0][0x2d0], -R196 ;  /* 0x0000b4001d1d7a23 */ /* 0x000fe400000108c4 */
[C---:B---3--:R-:W-:Y:S02]  /*e8a0*/  FMUL.FTZ R8, R2.reuse, R184 ;  /* 0x000000b802087220 */ /* 0x048fe40000410000 */
[----:B------:R-:W-:Y:S01]  /*e8b0*/  FMUL.FTZ R9, R2, R185 ;  /* 0x000000b902097220 */ /* 0x000fe20000410000 */
[----:B------:R1:W-:Y:S01]  /*e8c0*/  @P0 LDGSTS.E.BYPASS.LTC128B.128 [R251+0xe100], [R6.64], !P4 ;  /* 0x0e10000006fb0fae */ /* 0x0003e2000e101d48 */
[----:B------:R-:W-:Y:S01]  /*e8d0*/  MUFU.EX2 R198, R14 ;  /* 0x0000000e00c67308 */ /* 0x000fe20000000800 */
[----:B----4-:R-:W-:Y:S01]  /*e8e0*/  F2FP.PACK_AB R177, R202, R199 ;  /* 0x000000c7cab1723e */ /* 0x010fe200000000ff */
[--C-:B------:R-:W-:Y:S02]  /*e8f0*/  FFMA.FTZ R30, R30, c[0x0][0x2d0], -R174.reuse ;  /* 0x0000b4001e1e7a23 */ /* 0x100fe400000108ae */
[--C-:B------:R-:W-:Y:S01]  /*e900*/  FFMA.FTZ R31, R31, c[0x0][0x2d0], -R174.reuse ;  /* 0x0000b4001f1f7a23 */ /* 0x100fe200000108ae */
[----:B------:R1:W-:Y:S01]  /*e910*/  @P0 LDGSTS.E.BYPASS.LTC128B.128 [R251+0x11100], [R6.64+0x80], !P3 ;  /* 0x1110008006fb0fae */ /* 0x0003e2000d901d48 */
[----:B------:R-:W-:Y:S02]  /*e920*/  FFMA.FTZ R3, R35, c[0x0][0x2d0], -R174 ;  /* 0x0000b40023037a23 */ /* 0x000fe400000108ae */
[--C-:B------:R-:W-:Y:S02]  /*e930*/  FFMA.FTZ R32, R32, c[0x0][0x2d0], -R196.reuse ;  /* 0x0000b40020207a23 */ /* 0x100fe400000108c4 */
[----:B------:R3:W4:Y:S01]  /*e940*/  MUFU.EX2 R197, R15 ;  /* 0x0000000f00c57308 */ /* 0x0007220000000800 */
[----:B------:R1:W-:Y:S01]  /*e950*/  @P0 LDGSTS.E.BYPASS.LTC128B.128 [R251+0x14100], [R6.64+0x100], !P6 ;  /* 0x1410010006fb0fae */ /* 0x0003e2000f101d48 */
[----:B------:R-:W-:Y:S02]  /*e960*/  FFMA.FTZ R33, R33, c[0x0][0x2d0], -R196 ;  /* 0x0000b40021217a23 */ /* 0x000fe400000108c4 */
[----:B------:R-:W-:Y:S02]  /*e970*/  FFMA.FTZ R34, R34, c[0x0][0x2d0], -R174 ;  /* 0x0000b40022227a23 */ /* 0x000fe400000108ae */
[C---:B------:R-:W-:Y:S01]  /*e980*/  FMUL.FTZ R152, R2.reuse, R152 ;  /* 0x0000009802987220 */ /* 0x040fe20000410000 */
[----:B------:R1:W-:Y:S01]  /*e990*/  @P0 LDGSTS.E.BYPASS.LTC128B.128 [R251+0x17100], [R6.64+0x180], !P5 ;  /* 0x1710018006fb0fae */ /* 0x0003e2000e901d48 */
[C---:B------:R-:W-:Y:S02]  /*e9a0*/  FMUL.FTZ R153, R2.reuse, R153 ;  /* 0x0000009902997220 */ /* 0x040fe40000410000 */
[C---:B--2---:R-:W-:Y:S01]  /*e9b0*/  FMUL.FTZ R4, R2.reuse, R180 ;  /* 0x000000b402047220 */ /* 0x044fe20000410000 */
[----:B------:R-:W-:Y:S01]  /*e9c0*/  MUFU.EX2 R212, R16 ;  /* 0x0000001000d47308 */ /* 0x000fe20000000800 */
[----:B------:R-:W-:Y:S01]  /*e9d0*/  FMUL.FTZ R5, R2, R181 ;  /* 0x000000b502057220 */ /* 0x000fe20000410000 */
[----:B------:R-:W2:Y:S01]  /*e9e0*/  LDSM.16.MT88.4 R188, [R217] ;  /* 0x00000000d9bc783b */ /* 0x000ea20000004200 */
[C---:B------:R-:W-:Y:S02]  /*e9f0*/  FMUL.FTZ R154, R0.reuse, R154 ;  /* 0x0000009a009a7220 */ /* 0x040fe40000410000 */
[----:B------:R-:W-:Y:S02]  /*ea00*/  FMUL.FTZ R155, R0, R155 ;  /* 0x0000009b009b7220 */ /* 0x000fe40000410000 */
[C---:B------:R-:W-:Y:S01]  /*ea10*/  FMUL.FTZ R156, R2.reuse, R156 ;  /* 0x0000009c029c7220 */ /* 0x040fe20000410000 */
[----:B------:R-:W4:Y:S01]  /*ea20*/  LDSM.16.MT88.4 R192, [R218] ;  /* 0x00000000dac0783b */ /* 0x000f220000004200 */
[----:B------:R-:W-:Y:S01]  /*ea30*/  FMUL.FTZ R157, R2, R157 ;  /* 0x0000009d029d7220 */ /* 0x000fe20000410000 */
[----:B------:R-:W2:Y:S01]  /*ea40*/  MUFU.EX2 R211, R17 ;  /* 0x0000001100d37308 */ /* 0x000ea20000000800 */
[C---:B------:R-:W-:Y:S02]  /*ea50*/  FMUL.FTZ R158, R0.reuse, R158 ;  /* 0x0000009e009e7220 */ /* 0x040fe40000410000 */
[----:B------:R-:W-:Y:S01]  /*ea60*/  FMUL.FTZ R159, R0, R159 ;  /* 0x0000009f009f7220 */ /* 0x000fe20000410000 */
[----:B------:R-:W-:Y:S01]  /*ea70*/  LDSM.16.MT88.4 R184, [R220] ;  /* 0x00000000dcb8783b */ /* 0x000fe20000004200 */
[C---:B------:R-:W-:Y:S02]  /*ea80*/  FMUL.FTZ R160, R2.reuse, R160 ;  /* 0x000000a002a07220 */ /* 0x040fe40000410000 */
[----:B------:R-:W-:Y:S02]  /*ea90*/  FMUL.FTZ R161, R2, R161 ;  /* 0x000000a102a17220 */ /* 0x000fe40000410000 */
[C---:B------:R-:W-:Y:S01]  /*eaa0*/  FMUL.FTZ R162, R0.reuse, R162 ;  /* 0x000000a200a27220 */ /* 0x040fe20000410000 */
[----:B---3--:R-:W-:Y:S01]  /*eab0*/  LDSM.16.MT88.4 R12, [R220+0x9000] ;  /* 0x00900000dc0c783b */ /* 0x008fe20000004200 */
[----:B------:R-:W-:Y:S01]  /*eac0*/  MUFU.EX2 R210, R20 ;  /* 0x0000001400d27308 */ /* 0x000fe20000000800 */
[C---:B------:R-:W-:Y:S02]  /*ead0*/  FMUL.FTZ R163, R0.reuse, R163 ;  /* 0x000000a300a37220 */ /* 0x040fe40000410000 */
[C---:B-1----:R-:W-:Y:S02]  /*eae0*/  FMUL.FTZ R6, R0.reuse, R182 ;  /* 0x000000b600067220 */ /* 0x042fe40000410000 */
[----:B------:R-:W-:Y:S01]  /*eaf0*/  FMUL.FTZ R7, R0, R183 ;  /* 0x000000b700077220 */ /* 0x000fe20000410000 */
[----:B------:R-:W0:Y:S01]  /*eb00*/  LDGDEPBAR ;  /* 0x00000000000079af */ /* 0x000e220000000000 */
[C---:B------:R-:W-:Y:S02]  /*eb10*/  FMUL.FTZ R164, R2.reuse, R164 ;  /* 0x000000a402a47220 */ /* 0x040fe40000410000 */
[----:B------:R-:W-:Y:S01]  /*eb20*/  FMUL.FTZ R165, R2, R165 ;  /* 0x000000a502a57220 */ /* 0x000fe20000410000 */
[----:B------:R-:W-:Y:S01]  /*eb30*/  MUFU.EX2 R209, R21 ;  /* 0x0000001500d17308 */ /* 0x000fe20000000800 */
[C---:B------:R-:W-:Y:S01]  /*eb40*/  FMUL.FTZ R166, R0.reuse, R166 ;  /* 0x000000a600a67220 */ /* 0x040fe20000410000 */
[----:B------:R-:W1:Y:S01]  /*eb50*/  LDSM.16.MT88.4 R180, [R221] ;  /* 0x00000000ddb4783b */ /* 0x000e620000004200 */
[----:B------:R-:W-:Y:S02]  /*eb60*/  FMUL.FTZ R167, R0, R167 ;  /* 0x000000a700a77220 */ /* 0x000fe40000410000 */
[C---:B------:R-:W-:Y:S02]  /*eb70*/  FMUL.FTZ R168, R2.reuse, R168 ;  /* 0x000000a802a87220 */ /* 0x040fe40000410000 */
[----:B------:R-:W-:Y:S02]  /*eb80*/  FMUL.FTZ R169, R2, R169 ;  /* 0x000000a902a97220 */ /* 0x000fe40000410000 */
[C---:B------:R-:W-:Y:S01]  /*eb90*/  FMUL.FTZ R170, R0.reuse, R170 ;  /* 0x000000aa00aa7220 */ /* 0x040fe20000410000 */
[----:B------:R-:W-:Y:S01]  /*eba0*/  MUFU.EX2 R208, R24 ;  /* 0x0000001800d07308 */ /* 0x000fe20000000800 */
[C---:B--2---:R-:W-:Y:S05]  /*ebb0*/  HMMA.16816.F32 R4, R176.reuse, R188, R4 ;  /* 0x000000bcb004723c */ /* 0x044fea0000001804 */
[----:B------:R-:W-:Y:S02]  /*ebc0*/  FMUL.FTZ R171, R0, R171 ;  /* 0x000000ab00ab7220 */ /* 0x000fe40000410000 */
[C---:B------:R-:W-:Y:S01]  /*ebd0*/  FMUL.FTZ R52, R2.reuse, R52 ;  /* 0x0000003402347220 */ /* 0x040fe20000410000 */
[C---:B------:R-:W-:Y:S01]  /*ebe0*/  HMMA.16816.F32 R8, R176.reuse, R190, R8 ;  /* 0x000000beb008723c */ /* 0x040fe20000001808 */
[----:B------:R-:W2:Y:S01]  /*ebf0*/  LDSM.16.MT88.4 R188, [R217+0x3000] ;  /* 0x00300000d9bc783b */ /* 0x000ea20000004200 */
[----:B------:R-:W-:Y:S02]  /*ec00*/  MUFU.EX2 R207, R25 ;  /* 0x0000001900cf7308 */ /* 0x000fe40000000800 */
[----:B------:R-:W-:Y:S02]  /*ec10*/  FMUL.FTZ R53, R2, R53 ;  /* 0x0000003502357220 */ /* 0x000fe40000410000 */
[C---:B------:R-:W-:Y:S02]  /*ec20*/  FMUL.FTZ R54, R0.reuse, R54 ;  /* 0x0000003600367220 */ /* 0x040fe40000410000 */
[C---:B----4-:R-:W-:Y:S04]  /*ec30*/  HMMA.16816.F32 R132, R176.reuse, R192, R132 ;  /* 0x000000c0b084723c */ /* 0x050fe80000001884 */
[----:B------:R-:W-:Y:S01]  /*ec40*/  MUFU.EX2 R193, R22 ;  /* 0x0000001600c17308 */ /* 0x000fe20000000800 */
[----:B------:R-:W-:Y:S02]  /*ec50*/  FMUL.FTZ R55, R0, R55 ;  /* 0x0000003700377220 */ /* 0x000fe40000410000 */
[C---:B------:R-:W-:Y:S01]  /*ec60*/  FMUL.FTZ R56, R2.reuse, R56 ;  /* 0x0000003802387220 */ /* 0x040fe20000410000 */
[C---:B------:R-:W-:Y:S04]  /*ec70*/  HMMA.16816.F32 R136, R176.reuse, R194, R136 ;  /* 0x000000c2b088723c */ /* 0x040fe80000001888 */
[----:B------:R-:W-:Y:S02]  /*ec80*/  FMUL.FTZ R57, R2, R57 ;  /* 0x0000003902397220 */ /* 0x000fe40000410000 */
[----:B------:R-:W-:Y:S01]  /*ec90*/  MUFU.EX2 R195, R18 ;  /* 0x0000001200c37308 */ /* 0x000fe20000000800 */
[C---:B------:R-:W-:Y:S01]  /*eca0*/  FMUL.FTZ R58, R0.reuse, R58 ;  /* 0x0000003a003a7220 */ /* 0x040fe20000410000 */
[C---:B-1----:R-:W-:Y:S04]  /*ecb0*/  HMMA.16816.F32 R140, R176.reuse, R180, R140 ;  /* 0x000000b4b08c723c */ /* 0x042fe8000000188c */
[----:B------:R-:W-:Y:S02]  /*ecc0*/  FMUL.FTZ R59, R0, R59 ;  /* 0x0000003b003b7220 */ /* 0x000fe40000410000 */
[C---:B------:R-:W-:Y:S02]  /*ecd0*/  FMUL.FTZ R60, R2.reuse, R60 ;  /* 0x0000003c023c7220 */ /* 0x040fe40000410000 */
[C---:B------:R-:W-:Y:S01]  /*ece0*/  HMMA.16816.F32 R144, R176.reuse, R182, R144 ;  /* 0x000000b6b090723c */ /* 0x040fe20000001890 */
[----:B------:R-:W1:Y:S01]  /*ecf0*/  LDSM.16.MT88.4 R180, [R218+0x3000] ;  /* 0x00300000dab4783b */ /* 0x000e620000004200 */
[----:B------:R3:W4:Y:S02]  /*ed00*/  MUFU.EX2 R194, R19 ;  /* 0x0000001300c27308 */ /* 0x0007240000000800 */
[----:B------:R-:W-:Y:S02]  /*ed10*/  FMUL.FTZ R61, R2, R61 ;  /* 0x0000003d023d7220 */ /* 0x000fe40000410000 */
[C---:B------:R-:W-:Y:S02]  /*ed20*/  FMUL.FTZ R62, R0.reuse, R62 ;  /* 0x0000003e003e7220 */ /* 0x040fe40000410000 */
[C---:B------:R-:W-:Y:S04]  /*ed30*/  HMMA.16816.F32 R148, R176.reuse, R184, R148 ;  /* 0x000000b8b094723c */ /* 0x040fe80000001894 */
[----:B------:R4:W1:Y:S01]  /*ed40*/  MUFU.EX2 R192, R23 ;  /* 0x0000001700c07308 */ /* 0x0008620000000800 */
[----:B------:R-:W-:Y:S02]  /*ed50*/  FMUL.FTZ R63, R0, R63 ;  /* 0x0000003f003f7220 */ /* 0x000fe40000410000 */
[C---:B------:R-:W-:Y:S01]  /*ed60*/  FMUL.FTZ R64, R2.reuse, R64 ;  /* 0x0000004002407220 */ /* 0x040fe20000410000 */
[C---:B------:R-:W-:Y:S01]  /*ed70*/  HMMA.16816.F32 R152, R176.reuse, R186, R152 ;  /* 0x000000bab098723c */ /* 0x040fe20000001898 */
[----:B------:R-:W1:Y:S03]  /*ed80*/  LDSM.16.MT88.4 R184, [R221+0x3000] ;  /* 0x00300000ddb8783b */ /* 0x000e660000004200 */
[----:B------:R-:W-:Y:S02]  /*ed90*/  FMUL.FTZ R65, R2, R65 ;  /* 0x0000004102417220 */ /* 0x000fe40000410000 */
[----:B------:R-:W-:Y:S01]  /*eda0*/  MUFU.EX2 R206, R28 ;  /* 0x0000001c00ce7308 */ /* 0x000fe20000000800 */
[C---:B------:R-:W-:Y:S01]  /*edb0*/  FMUL.FTZ R66, R0.reuse, R66 ;  /* 0x0000004200427220 */ /* 0x040fe20000410000 */
[C---:B--2---:R-:W-:Y:S01]  /*edc0*/  HMMA.16816.F32 R156, R176.reuse, R188, R156 ;  /* 0x000000bcb09c723c */ /* 0x044fe2000000189c */
[----:B---3--:R-:W-:Y:S03]  /*edd0*/  LDSM.16.MT88.4 R16, [R218+0x800] ;  /* 0x00080000da10783b */ /* 0x008fe60000004200 */
[----:B------:R-:W-:Y:S02]  /*ede0*/  FMUL.FTZ R67, R0, R67 ;  /* 0x0000004300437220 */ /* 0x000fe40000410000 */
[C---:B------:R-:W-:Y:S02]  /*edf0*/  FMUL.FTZ R68, R2.reuse, R68 ;  /* 0x0000004402447220 */ /* 0x040fe40000410000 */
[C---:B------:R-:W-:Y:S01]  /*ee00*/  HMMA.16816.F32 R160, R176.reuse, R190, R160 ;  /* 0x000000beb0a0723c */ /* 0x040fe200000018a0 */
[----:B------:R-:W2:Y:S01]  /*ee10*/  LDSM.16.MT88.4 R188, [R220+0x3000] ;  /* 0x00300000dcbc783b */ /* 0x000ea20000004200 */
[----:B------:R-:W-:Y:S02]  /*ee20*/  MUFU.EX2 R175, R34 ;  /* 0x0000002200af7308 */ /* 0x000fe40000000800 */
[----:B------:R-:W-:Y:S02]  /*ee30*/  FMUL.FTZ R69, R2, R69 ;  /* 0x0000004502457220 */ /* 0x000fe40000410000 */
[C---:B------:R-:W-:Y:S01]  /*ee40*/  FMUL.FTZ R70, R0.reuse, R70 ;  /* 0x0000004600467220 */ /* 0x040fe20000410000 */
[----:B----4-:R-:W-:Y:S01]  /*ee50*/  LDSM.16.MT88.4 R20, [R217+0x1000] ;  /* 0x00100000d914783b */ /* 0x010fe20000004200 */
        /* <DEDUP_REMOVED lines=56> */
[----:B------:R-:W-:Y:S03]  /*f1e0*/  FMUL.FTZ R105, R2, R105 ;  /* 0x0000006902697220 */ /* 0x000fe60000410000 */
[C---:B---3--:R-:W-:Y:S03]  /*f1f0*/  HMMA.16816.F32 R100, R176.reuse, R184, R100 ;  /* 0x000000b8b064723c */ /* 0x048fe60000001864 */
[C---:B------:R-:W-:Y:S02]  /*f200*/  FMUL.FTZ R106, R0.reuse, R106 ;  /* 0x0000006a006a7220 */ /* 0x040fe40000410000 */
[----:B------:R-:W-:Y:S02]  /*f210*/  FMUL.FTZ R107, R0, R107 ;  /* 0x0000006b006b7220 */ /* 0x000fe40000410000 */
[C---:B------:R-:W-:Y:S02]  /*f220*/  FMUL.FTZ R108, R2.reuse, R108 ;  /* 0x0000006c026c7220 */ /* 0x040fe40000410000 */
[----:B------:R-:W-:Y:S03]  /*f230*/  FMUL.FTZ R109, R2, R109 ;  /* 0x0000006d026d7220 */ /* 0x000fe60000410000 */
[C---:B------:R-:W-:Y:S01]  /*f240*/  HMMA.16816.F32 R104, R176.reuse, R186, R104 ;  /* 0x000000bab068723c */ /* 0x040fe20000001868 */
[----:B------:R-:W3:Y:S02]  /*f250*/  LDSM.16.MT88.4 R184, [R217+0x800] ;  /* 0x00080000d9b8783b */ /* 0x000ee40000004200 */
        /* <DEDUP_REMOVED lines=10> */
[----:B------:R-:W-:Y:S02]  /*f300*/  LDSM.16.MT88.4 R188, [R217+0x3800] ;  /* 0x00380000d9bc783b */ /* 0x000fe40000004200 */
        /* <DEDUP_REMOVED lines=15> */
[C---:B------:R-:W-:Y:S03]  /*f400*/  HMMA.16816.F32 R124, R176.reuse, R12, R124 ;  /* 0x0000000cb07c723c */ /* 0x040fe6000000187c */
[C---:B------:R-:W-:Y:S02]  /*f410*/  FMUL.FTZ R130, R0.reuse, R130 ;  /* 0x0000008200827220 */ /* 0x040fe40000410000 */
[----:B------:R-:W-:Y:S02]  /*f420*/  FMUL.FTZ R131, R0, R131 ;  /* 0x0000008300837220 */ /* 0x000fe40000410000 */
[----:B------:R-:W-:Y:S01]  /*f430*/  F2FP.PACK_AB R12, R213, R214 ;  /* 0x000000d6d50c723e */ /* 0x000fe200000000ff */
[--C-:B------:R-:W-:Y:S01]  /*f440*/  FFMA.FTZ R49, R49, c[0x0][0x2d0], -R196.reuse ;  /* 0x0000b40031317a23 */ /* 0x100fe200000108c4 */
[----:B------:R-:W-:Y:S03]  /*f450*/  F2FP.PACK_AB R13, R197, R198 ;  /* 0x000000c6c50d723e */ /* 0x000fe600000000ff */
[----:B------:R-:W-:Y:S01]  /*f460*/  HMMA.16816.F32 R128, R176, R14, R128 ;  /* 0x0000000eb080723c */ /* 0x000fe20000001880 */
[----:B------:R-:W1:Y:S01]  /*f470*/  LDSM.16.MT88.4 R176, [R221+0x800] ;  /* 0x00080000ddb0783b */ /* 0x000e620000004200 */
[----:B------:R-:W-:Y:S01]  /*f480*/  MUFU.EX2 R49, R49 ;  /* 0x0000003100317308 */ /* 0x000fe20000000800 */
[--C-:B------:R-:W-:Y:S02]  /*f490*/  FFMA.FTZ R36, R36, c[0x0][0x2d0], -R196.reuse ;  /* 0x0000b40024247a23 */ /* 0x100fe400000108c4 */
[----:B------:R-:W-:Y:S02]  /*f4a0*/  FFMA.FTZ R37, R37, c[0x0][0x2d0], -R196 ;  /* 0x0000b40025257a23 */ /* 0x000fe400000108c4 */
[----:B------:R-:W-:Y:S01]  /*f4b0*/  F2FP.PACK_AB R14, R211, R212 ;  /* 0x000000d4d30e723e */ /* 0x000fe200000000ff */
[--C-:B------:R-:W-:Y:S01]  /*f4c0*/  FFMA.FTZ R38, R38, c[0x0][0x2d0], -R174.reuse ;  /* 0x0000b40026267a23 */ /* 0x100fe200000108ae */
[----:B------:R-:W-:Y:S03]  /*f4d0*/  F2FP.PACK_AB R15, R194, R195 ;  /* 0x000000c3c20f723e */ /* 0x000fe600000000ff */
[----:B------:R-:W-:Y:S01]  /*f4e0*/  MUFU.EX2 R36, R36 ;  /* 0x0000002400247308 */ /* 0x000fe20000000800 */
[----:B------:R-:W-:Y:S02]  /*f4f0*/  FFMA.FTZ R39, R39, c[0x0][0x2d0], -R174 ;  /* 0x0000b40027277a23 */ /* 0x000fe400000108ae */
[--C-:B------:R-:W-:Y:S01]  /*f500*/  FFMA.FTZ R40, R40, c[0x0][0x2d0], -R196.reuse ;  /* 0x0000b40028287a23 */ /* 0x100fe200000108c4 */
[C---:B---3--:R-:W-:Y:S05]  /*f510*/  HMMA.16816.F32 R4, R12.reuse, R184, R4 ;  /* 0x000000b80c04723c */ /* 0x048fea0000001804 */
[----:B------:R-:W-:Y:S01]  /*f520*/  FFMA.FTZ R41, R41, c[0x0][0x2d0], -R196 ;  /* 0x0000b40029297a23 */ /* 0x000fe200000108c4 */
[----:B------:R-:W-:Y:S01]  /*f530*/  MUFU.EX2 R37, R37 ;  /* 0x0000002500257308 */ /* 0x000fe20000000800 */
[--C-:B------:R-:W-:Y:S01]  /*f540*/  FFMA.FTZ R42, R42, c[0x0][0x2d0], -R174.reuse ;  /* 0x0000b4002a2a7a23 */ /* 0x100fe200000108ae */
[C---:B------:R-:W-:Y:S01]  /*f550*/  HMMA.16816.F32 R8, R12.reuse, R186, R8 ;  /* 0x000000ba0c08723c */ /* 0x040fe20000001808 */
[----:B------:R-:W2:Y:S03]  /*f560*/  LDSM.16.MT88.4 R184, [R218+0x3800] ;  /* 0x00380000dab8783b */ /* 0x000ea60000004200 */
[----:B------:R-:W-:Y:S02]  /*f570*/  FFMA.FTZ R43, R43, c[0x0][0x2d0], -R174 ;  /* 0x0000b4002b2b7a23 */ /* 0x000fe400000108ae */
[--C-:B------:R-:W-:Y:S02]  /*f580*/  FFMA.FTZ R44, R44, c[0x0][0x2d0], -R196.reuse ;  /* 0x0000b4002c2c7a23 */ /* 0x100fe400000108c4 */
[C---:B------:R-:W-:Y:S01]  /*f590*/  HMMA.16816.F32 R132, R12.reuse, R16, R132 ;  /* 0x000000100c84723c */ /* 0x040fe20000001884 */
[----:B------:R-:W-:Y:S03]  /*f5a0*/  MUFU.EX2 R38, R38 ;  /* 0x0000002600267308 */ /* 0x000fe60000000800 */
[----:B------:R-:W-:Y:S02]  /*f5b0*/  FFMA.FTZ R45, R45, c[0x0][0x2d0], -R196 ;  /* 0x0000b4002d2d7a23 */ /* 0x000fe400000108c4 */
[--C-:B------:R-:W-:Y:S02]  /*f5c0*/  FFMA.FTZ R46, R46, c[0x0][0x2d0], -R174.reuse ;  /* 0x0000b4002e2e7a23 */ /* 0x100fe400000108ae */
[C---:B------:R-:W-:Y:S01]  /*f5d0*/  HMMA.16816.F32 R136, R12.reuse, R18, R136 ;  /* 0x000000120c88723c */ /* 0x040fe20000001888 */
[----:B------:R-:W3:Y:S02]  /*f5e0*/  LDSM.16.MT88.4 R16, [R221+0x3800] ;  /* 0x00380000dd10783b */ /* 0x000ee40000004200 */
[----:B------:R-:W-:Y:S01]  /*f5f0*/  MUFU.EX2 R39, R39 ;  /* 0x0000002700277308 */ /* 0x000fe20000000800 */
[----:B------:R-:W-:Y:S02]  /*f600*/  FFMA.FTZ R47, R47, c[0x0][0x2d0], -R174 ;  /* 0x0000b4002f2f7a23 */ /* 0x000fe400000108ae */
[----:B------:R-:W-:Y:S02]  /*f610*/  FFMA.FTZ R48, R48, c[0x0][0x2d0], -R196 ;  /* 0x0000b40030307a23 */ /* 0x000fe400000108c4 */
[C---:B-1----:R-:W-:Y:S04]  /*f620*/  HMMA.16816.F32 R140, R12.reuse, R176, R140 ;  /* 0x000000b00c8c723c */ /* 0x042fe8000000188c */
[--C-:B------:R-:W-:Y:S01]  /*f630*/  FFMA.FTZ R50, R50, c[0x0][0x2d0], -R174.reuse ;  /* 0x0000b40032327a23 */ /* 0x100fe200000108ae */
[----:B------:R-:W-:Y:S01]  /*f640*/  MUFU.EX2 R40, R40 ;  /* 0x0000002800287308 */ /* 0x000fe20000000800 */
[----:B------:R-:W-:Y:S02]  /*f650*/  FFMA.FTZ R174, R51, c[0x0][0x2d0], -R174 ;  /* 0x0000b40033ae7a23 */ /* 0x000fe400000108ae */
[C---:B------:R-:W-:Y:S01]  /*f660*/  HMMA.16816.F32 R144, R12.reuse, R178, R144 ;  /* 0x000000b20c90723c */ /* 0x040fe20000001890 */
[----:B------:R-:W1:Y:S06]  /*f670*/  LDSM.16.MT88.4 R176, [R220+0x3800] ;  /* 0x00380000dcb0783b */ /* 0x000e6c0000004200 */
[----:B------:R-:W-:Y:S01]  /*f680*/  MUFU.EX2 R174, R174 ;  /* 0x000000ae00ae7308 */ /* 0x000fe20000000800 */
[C---:B------:R-:W-:Y:S08]  /*f690*/  HMMA.16816.F32 R148, R12.reuse, R180, R148 ;  /* 0x000000b40c94723c */ /* 0x040ff00000001894 */
[C---:B------:R-:W-:Y:S01]  /*f6a0*/  HMMA.16816.F32 R152, R12.reuse, R182, R152 ;  /* 0x000000b60c98723c */ /* 0x040fe20000001898 */
[----:B------:R-:W4:Y:S01]  /*f6b0*/  LDSM.16.MT88.4 R180, [R217+0x6800] ;  /* 0x00680000d9b4783b */ /* 0x000f220000004200 */
[----:B------:R-:W-:Y:S06]  /*f6c0*/  MUFU.EX2 R41, R41 ;  /* 0x0000002900297308 */ /* 0x000fec0000000800 */
[C---:B------:R-:W-:Y:S04]  /*f6d0*/  HMMA.16816.F32 R156, R12.reuse, R188, R156 ;  /* 0x000000bc0c9c723c */ /* 0x040fe8000000189c */
[----:B------:R-:W-:Y:S04]  /*f6e0*/  MUFU.EX2 R42, R42 ;  /* 0x0000002a002a7308 */ /* 0x000fe80000000800 */
[C---:B------:R-:W-:Y:S01]  /*f6f0*/  HMMA.16816.F32 R160, R12.reuse, R190, R160 ;  /* 0x000000be0ca0723c */ /* 0x040fe200000018a0 */
[----:B------:R-:W4:Y:S05]  /*f700*/  LDSM.16.MT88.4 R188, [R218+0x6800] ;  /* 0x00680000dabc783b */ /* 0x000f2a0000004200 */
[----:B------:R-:W-:Y:S02]  /*f710*/  MUFU.EX2 R43, R43 ;  /* 0x0000002b002b7308 */ /* 0x000fe40000000800 */
[C---:B--2---:R-:W-:Y:S08]  /*f720*/  HMMA.16816.F32 R164, R12.reuse, R184, R164 ;  /* 0x000000b80ca4723c */ /* 0x044ff000000018a4 */
[C---:B------:R-:W-:Y:S01]  /*f730*/  HMMA.16816.F32 R168, R12.reuse, R186, R168 ;  /* 0x000000ba0ca8723c */ /* 0x040fe200000018a8 */
[----:B------:R-:W2:Y:S01]  /*f740*/  LDSM.16.MT88.4 R184, [R221+0x6800] ;  /* 0x00680000ddb8783b */ /* 0x000ea20000004200 */
[----:B------:R-:W-:Y:S06]  /*f750*/  MUFU.EX2 R44, R44 ;  /* 0x0000002c002c7308 */ /* 0x000fec0000000800 */
[C---:B---3--:R-:W-:Y:S04]  /*f760*/  HMMA.16816.F32 R52, R12.reuse, R16, R52 ;  /* 0x000000100c34723c */ /* 0x048fe80000001834 */
[----:B------:R-:W-:Y:S04]  /*f770*/  MUFU.EX2 R45, R45 ;  /* 0x0000002d002d7308 */ /* 0x000fe80000000800 */
[C---:B------:R-:W-:Y:S01]  /*f780*/  HMMA.16816.F32 R56, R12.reuse, R18, R56 ;  /* 0x000000120c38723c */ /* 0x040fe20000001838 */
[----:B------:R-:W3:Y:S05]  /*f790*/  LDSM.16.MT88.4 R16, [R220+0x6800] ;  /* 0x00680000dc10783b */ /* 0x000eea0000004200 */
[----:B------:R-:W-:Y:S02]  /*f7a0*/  MUFU.EX2 R46, R46 ;  /* 0x0000002e002e7308 */ /* 0x000fe40000000800 */
[C---:B-1----:R-:W-:Y:S08]  /*f7b0*/  HMMA.16816.F32 R60, R12.reuse, R176, R60 ;  /* 0x000000b00c3c723c */ /* 0x042ff0000000183c */
[C---:B------:R-:W-:Y:S01]  /*f7c0*/  HMMA.16816.F32 R64, R12.reuse, R178, R64 ;  /* 0x000000b20c40723c */ /* 0x040fe20000001840 */
[----:B------:R-:W1:Y:S01]  /*f7d0*/  LDSM.16.MT88.4 R176, [R217+0x9800] ;  /* 0x00980000d9b0783b */ /* 0x000e620000004200 */
[----:B------:R-:W-:Y:S06]  /*f7e0*/  MUFU.EX2 R47, R47 ;  /* 0x0000002f002f7308 */ /* 0x000fec0000000800 */
[C---:B----4-:R-:W-:Y:S04]  /*f7f0*/  HMMA.16816.F32 R68, R12.reuse, R180, R68 ;  /* 0x000000b40c44723c */ /* 0x050fe80000001844 */
[----:B------:R-:W-:Y:S04]  /*f800*/  MUFU.EX2 R48, R48 ;  /* 0x0000003000307308 */ /* 0x000fe80000000800 */
[C---:B------:R-:W-:Y:S01]  /*f810*/  HMMA.16816.F32 R72, R12.reuse, R182, R72 ;  /* 0x000000b60c48723c */ /* 0x040fe20000001848 */
[----:B------:R-:W4:Y:S05]  /*f820*/  LDSM.16.MT88.4 R180, [R218+0x9800] ;  /* 0x00980000dab4783b */ /* 0x000f2a0000004200 */
[----:B------:R-:W-:Y:S02]  /*f830*/  MUFU.EX2 R50, R50 ;  /* 0x0000003200327308 */ /* 0x000fe40000000800 */
[C---:B------:R-:W-:Y:S08]  /*f840*/  HMMA.16816.F32 R76, R12.reuse, R188, R76 ;  /* 0x000000bc0c4c723c */ /* 0x040ff0000000184c */
[C---:B------:R-:W-:Y:S01]  /*f850*/  HMMA.16816.F32 R80, R12.reuse, R190, R80 ;  /* 0x000000be0c50723c */ /* 0x040fe20000001850 */
[----:B------:R-:W-:Y:S07]  /*f860*/  MUFU.EX2 R191, R26 ;  /* 0x0000001a00bf7308 */ /* 0x000fee0000000800 */
[C---:B--2---:R-:W-:Y:S03]  /*f870*/  HMMA.16816.F32 R84, R12.reuse, R184, R84 ;  /* 0x000000b80c54723c */ /* 0x044fe60000001854 */
[----:B------:R2:W1:Y:S05]  /*f880*/  MUFU.EX2 R190, R27 ;  /* 0x0000001b00be7308 */ /* 0x00046a0000000800 */
[C---:B------:R-:W-:Y:S01]  /*f890*/  HMMA.16816.F32 R88, R12.reuse, R186, R88 ;  /* 0x000000ba0c58723c */ /* 0x040fe20000001858 */
[----:B------:R-:W4:Y:S04]  /*f8a0*/  LDSM.16.MT88.4 R184, [R221+0x9800] ;  /* 0x00980000ddb8783b */ /* 0x000f280000004200 */
[----:B------:R-:W-:Y:S03]  /*f8b0*/  MUFU.EX2 R189, R30 ;  /* 0x0000001e00bd7308 */ /* 0x000fe60000000800 */
[C---:B---3--:R-:W-:Y:S07]  /*f8c0*/  HMMA.16816.F32 R92, R12.reuse, R16, R92 ;  /* 0x000000100c5c723c */ /* 0x048fee000000185c */
[----:B------:R-:W-:Y:S01]  /*f8d0*/  MUFU.EX2 R188, R31 ;  /* 0x0000001f00bc7308 */ /* 0x000fe20000000800 */
[C---:B------:R-:W-:Y:S01]  /*f8e0*/  HMMA.16816.F32 R96, R12.reuse, R18, R96 ;  /* 0x000000120c60723c */ /* 0x040fe20000001860 */
[----:B------:R-:W3:Y:S06]  /*f8f0*/  LDSM.16.MT88.4 R16, [R220+0x9800] ;  /* 0x00980000dc10783b */ /* 0x000eec0000004200 */
[----:B--2---:R-:W2:Y:S01]  /*f900*/  LDSM.16.MT88.4 R24, [R218+0x1000] ;  /* 0x00100000da18783b */ /* 0x004ea20000004200 */
[C---:B-1----:R-:W-:Y:S08]  /*f910*/  HMMA.16816.F32 R100, R12.reuse, R176, R100 ;  /* 0x000000b00c64723c */ /* 0x042ff00000001864 */
[C---:B------:R-:W-:Y:S01]  /*f920*/  HMMA.16816.F32 R104, R12.reuse, R178, R104 ;  /* 0x000000b20c68723c */ /* 0x040fe20000001868 */
[----:B------:R-:W-:Y:S07]  /*f930*/  LDSM.16.MT88.4 R176, [R220+0x1000] ;  /* 0x00100000dcb0783b */ /* 0x000fee0000004200 */
[C---:B----4-:R-:W-:Y:S08]  /*f940*/  HMMA.16816.F32 R108, R12.reuse, R180, R108 ;  /* 0x000000b40c6c723c */ /* 0x050ff0000000186c */
[C---:B------:R-:W-:Y:S01]  /*f950*/  HMMA.16816.F32 R112, R12.reuse, R182, R112 ;  /* 0x000000b60c70723c */ /* 0x040fe20000001870 */
[----:B------:R-:W-:Y:S07]  /*f960*/  LDSM.16.MT88.4 R180, [R217+0x4000] ;  /* 0x00400000d9b4783b */ /* 0x000fee0000004200 */
[C---:B------:R-:W-:Y:S08]  /*f970*/  HMMA.16816.F32 R116, R12.reuse, R184, R116 ;  /* 0x000000b80c74723c */ /* 0x040ff00000001874 */
[C---:B------:R-:W-:Y:S01]  /*f980*/  HMMA.16816.F32 R120, R12.reuse, R186, R120 ;  /* 0x000000ba0c78723c */ /* 0x040fe20000001878 */
[----:B------:R-:W-:Y:S07]  /*f990*/  LDSM.16.MT88.4 R184, [R217+0x2800] ;  /* 0x00280000d9b8783b */ /* 0x000fee0000004200 */
[C---:B---3--:R-:W-:Y:S08]  /*f9a0*/  HMMA.16816.F32 R124, R12.reuse, R16, R124 ;  /* 0x000000100c7c723c */ /* 0x048ff0000000187c */
[----:B------:R-:W-:Y:S01]  /*f9b0*/  HMMA.16816.F32 R128, R12, R18, R128 ;  /* 0x000000120c80723c */ /* 0x000fe20000001880 */
[----:B------:R-:W1:Y:S06]  /*f9c0*/  LDSM.16.MT88.4 R16, [R221+0x1000] ;  /* 0x00100000dd10783b */ /* 0x000e6c0000004200 */
[----:B------:R-:W-:Y:S02]  /*f9d0*/  F2FP.PACK_AB R12, R209, R210 ;  /* 0x000000d2d10c723e */ /* 0x000fe400000000ff */
[----:B------:R-:W-:Y:S03]  /*f9e0*/  F2FP.PACK_AB R13, R192, R193 ;  /* 0x000000c1c00d723e */ /* 0x000fe600000000ff */
[----:B------:R-:W-:Y:S02]  /*f9f0*/  F2FP.PACK_AB R14, R207, R208 ;  /* 0x000000d0cf0e723e */ /* 0x000fe400000000ff */
[----:B------:R-:W-:Y:S07]  /*fa00*/  F2FP.PACK_AB R15, R190, R191 ;  /* 0x000000bfbe0f723e */ /* 0x000fee00000000ff */
[C---:B------:R-:W-:Y:S08]  /*fa10*/  HMMA.16816.F32 R4, R12.reuse, R20, R4 ;  /* 0x000000140c04723c */ /* 0x040ff00000001804 */
        /* <DEDUP_REMOVED lines=24> */
[C---:B------:R-:W-:Y:S01]  /*fba0*/  HMMA.16816.F32 R72, R12.reuse, R178, R72 ;  /* 0x000000b20c48723c */ /* 0x040fe20000001848 */
[----:B------:R-:W2:Y:S07]  /*fbb0*/  LDSM.16.MT88.4 R176, [R218+0xa000] ;  /* 0x00a00000dab0783b */ /* 0x000eae0000004200 */
[C---:B------:R-:W-:Y:S07]  /*fbc0*/  HMMA.16816.F32 R76, R12.reuse, R180, R76 ;  /* 0x000000b40c4c723c */ /* 0x040fee000000184c */
[----:B------:R-:W-:Y:S01]  /*fbd0*/  MOV R181, R205 ;  /* 0x000000cd00b57202 */ /* 0x000fe20000000f00 */
[C---:B------:R-:W-:Y:S01]  /*fbe0*/  HMMA.16816.F32 R80, R12.reuse, R182, R80 ;  /* 0x000000b60c50723c */ /* 0x040fe20000001850 */
[----:B------:R-:W4:Y:S01]  /*fbf0*/  LDL.LU R182, [R1+0x8] ;  /* 0x0000080001b67983 */ /* 0x000f220000300800 */
[----:B------:R1:W1:Y:S02]  /*fc00*/  MUFU.EX2 R205, R29 ;  /* 0x0000001d00cd7308 */ /* 0x0002640000000800 */
[----:B------:R-:W-:Y:S03]  /*fc10*/  MOV R180, R204 ;  /* 0x000000cc00b47202 */ /* 0x000fe60000000f00 */
[----:B------:R-:W-:Y:S01]  /*fc20*/  MOV R183, R203 ;  /* 0x000000cb00b77202 */ /* 0x000fe20000000f00 */
[C---:B---3--:R-:W-:Y:S04]  /*fc30*/  HMMA.16816.F32 R84, R12.reuse, R20, R84 ;  /* 0x000000140c54723c */ /* 0x048fe80000001854 */
[----:B------:R-:W-:Y:S04]  /*fc40*/  MUFU.EX2 R204, R32 ;  /* 0x0000002000cc7308 */ /* 0x000fe80000000800 */
[C---:B------:R-:W-:Y:S01]  /*fc50*/  HMMA.16816.F32 R88, R12.reuse, R22, R88 ;  /* 0x000000160c58723c */ /* 0x040fe20000001858 */
[----:B------:R-:W3:Y:S05]  /*fc60*/  LDSM.16.MT88.4 R20, [R221+0xa000] ;  /* 0x00a00000dd14783b */ /* 0x000eea0000004200 */
[----:B------:R3:W3:Y:S02]  /*fc70*/  MUFU.EX2 R203, R33 ;  /* 0x0000002100cb7308 */ /* 0x0006e40000000800 */
[C---:B--2---:R-:W-:Y:S01]  /*fc80*/  HMMA.16816.F32 R92, R12.reuse, R24, R92 ;  /* 0x000000180c5c723c */ /* 0x044fe2000000185c */
[----:B-1----:R-:W-:Y:S07]  /*fc90*/  LDSM.16.MT88.4 R28, [R218+0x1800] ;  /* 0x00180000da1c783b */ /* 0x002fee0000004200 */
[C---:B------:R-:W-:Y:S01]  /*fca0*/  HMMA.16816.F32 R96, R12.reuse, R26, R96 ;  /* 0x0000001a0c60723c */ /* 0x040fe20000001860 */
[----:B------:R-:W1:Y:S07]  /*fcb0*/  LDSM.16.MT88.4 R24, [R220+0xa000] ;  /* 0x00a00000dc18783b */ /* 0x000e6e0000004200 */
[C---:B------:R-:W-:Y:S01]  /*fcc0*/  HMMA.16816.F32 R100, R12.reuse, R16, R100 ;  /* 0x000000100c64723c */ /* 0x040fe20000001864 */
[----:B---3--:R-:W-:Y:S07]  /*fcd0*/  LDSM.16.MT88.4 R32, [R221+0x1800] ;  /* 0x00180000dd20783b */ /* 0x008fee0000004200 */
[C---:B------:R-:W-:Y:S01]  /*fce0*/  HMMA.16816.F32 R104, R12.reuse, R18, R104 ;  /* 0x000000120c68723c */ /* 0x040fe20000001868 */
[----:B------:R-:W2:Y:S07]  /*fcf0*/  LDSM.16.MT88.4 R16, [R217+0x1800] ;  /* 0x00180000d910783b */ /* 0x000eae0000004200 */
[C---:B------:R-:W-:Y:S01]  /*fd00*/  HMMA.16816.F32 R108, R12.reuse, R176, R108 ;  /* 0x000000b00c6c723c */ /* 0x040fe2000000186c */
[----:B------:R-:W3:Y:S06]  /*fd10*/  LDL.LU R177, [R1+0x4] ;  /* 0x0000040001b17983 */ /* 0x000eec0000300800 */
[----:B------:R-:W-:Y:S01]  /*fd20*/  MOV R176, R180 ;  /* 0x000000b400b07202 */ /* 0x000fe20000000f00 */
[C---:B------:R-:W-:Y:S07]  /*fd30*/  HMMA.16816.F32 R112, R12.reuse, R178, R112 ;  /* 0x000000b20c70723c */ /* 0x040fee0000001870 */
[----:B------:R-:W-:Y:S01]  /*fd40*/  MOV R179, R181 ;  /* 0x000000b500b37202 */ /* 0x000fe20000000f00 */
[C---:B------:R-:W-:Y:S08]  /*fd50*/  HMMA.16816.F32 R116, R12.reuse, R20, R116 ;  /* 0x000000140c74723c */ /* 0x040ff00000001874 */
[C---:B------:R-:W-:Y:S01]  /*fd60*/  HMMA.16816.F32 R120, R12.reuse, R22, R120 ;  /* 0x000000160c78723c */ /* 0x040fe20000001878 */
[----:B------:R-:W2:Y:S07]  /*fd70*/  LDSM.16.MT88.4 R20, [R220+0x1800] ;  /* 0x00180000dc14783b */ /* 0x000eae0000004200 */
        /* <DEDUP_REMOVED lines=30> */
[----:B------:R-:W-:Y:S07]  /*ff60*/  LDSM.16.MT88.4 R32, [R217+0x5000] ;  /* 0x00500000d920783b */ /* 0x000fee0000004200 */
        /* <DEDUP_REMOVED lines=11> */
[----:B------:R-:W2:Y:S03]  /*10020*/  LDSM.16.MT88.4 R28, [R220+0xa800] ;  /* 0x00a80000dc1c783b */ /* 0x000ea60000004200 */
[----:B----4-:R-:W-:Y:S04]  /*10030*/  FFMA.FTZ R0, R0, R182, R199 ;  /* 0x000000b600007223 */ /* 0x010fe800000100c7 */
        /* <DEDUP_REMOVED lines=8> */
[----:B------:R-:W1:Y:S03]  /*100c0*/  LDSM.16.MT88.4 R24, [R218+0x2000] ;  /* 0x00200000da18783b */ /* 0x000e660000004200 */
[----:B------:R-:W-:Y:S04]  /*100d0*/  FADD.FTZ R0, R198, R0 ;  /* 0x00000000c6007221 */ /* 0x000fe80000010000 */
[C---:B--2---:R-:W-:Y:S04]  /*100e0*/  HMMA.16816.F32 R116, R12.reuse, R16, R116 ;  /* 0x000000100c74723c */ /* 0x044fe80000001874 */
[----:B------:R-:W-:Y:S04]  /*100f0*/  FADD.FTZ R0, R197, R0 ;  /* 0x00000000c5007221 */ /* 0x000fe80000010000 */
[C---:B------:R-:W-:Y:S01]  /*10100*/  HMMA.16816.F32 R120, R12.reuse, R18, R120 ;  /* 0x000000120c78723c */ /* 0x040fe20000001878 */
[----:B------:R-:W2:Y:S03]  /*10110*/  LDSM.16.MT88.4 R16, [R221+0x2000] ;  /* 0x00200000dd10783b */ /* 0x000ea60000004200 */
[----:B------:R-:W-:Y:S04]  /*10120*/  FADD.FTZ R0, R195, R0 ;  /* 0x00000000c3007221 */ /* 0x000fe80000010000 */
[C---:B------:R-:W-:Y:S04]  /*10130*/  HMMA.16816.F32 R124, R12.reuse, R28, R124 ;  /* 0x0000001c0c7c723c */ /* 0x040fe8000000187c */
[----:B---3--:R-:W-:Y:S01]  /*10140*/  FFMA.FTZ R2, R2, R177, R215 ;  /* 0x000000b102027223 */ /* 0x008fe200000100d7 */
[----:B------:R-:W-:Y:S01]  /*10150*/  MOV R177, R183 ;  /* 0x000000b700b17202 */ /* 0x000fe20000000f00 */
[----:B------:R-:W-:Y:S02]  /*10160*/  FADD.FTZ R0, R194, R0 ;  /* 0x00000000c2007221 */ /* 0x000fe40000010000 */
[----:B------:R-:W-:Y:S01]  /*10170*/  HMMA.16816.F32 R128, R12, R30, R128 ;  /* 0x0000001e0c80723c */ /* 0x000fe20000001880 */
[----:B------:R-:W3:Y:S03]  /*10180*/  LDSM.16.MT88.4 R28, [R220+0x2000] ;  /* 0x00200000dc1c783b */ /* 0x000ee60000004200 */
[----:B------:R-:W-:Y:S02]  /*10190*/  FADD.FTZ R0, R193, R0 ;  /* 0x00000000c1007221 */ /* 0x000fe40000010000 */
[----:B------:R-:W-:Y:S01]  /*101a0*/  FADD.FTZ R2, R179, R2 ;  /* 0x00000002b3027221 */ /* 0x000fe20000010000 */
[----:B------:R-:W-:Y:S01]  /*101b0*/  F2FP.PACK_AB R12, R37, R36 ;  /* 0x00000024250c723e */ /* 0x000fe200000000ff */
[----:B------:R-:W-:Y:S01]  /*101c0*/  FADD.FTZ R0, R192, R0 ;  /* 0x00000000c0007221 */ /* 0x000fe20000010000 */
[----:B------:R-:W-:Y:S03]  /*101d0*/  F2FP.PACK_AB R13, R39, R38 ;  /* 0x00000026270d723e */ /* 0x000fe600000000ff */
[----:B------:R-:W-:Y:S01]  /*101e0*/  F2FP.PACK_AB R14, R41, R40 ;  /* 0x00000028290e723e */ /* 0x000fe200000000ff */
[----:B------:R-:W-:Y:S01]  /*101f0*/  FADD.FTZ R0, R191, R0 ;  /* 0x00000000bf007221 */ /* 0x000fe20000010000 */
[----:B------:R-:W-:Y:S01]  /*10200*/  F2FP.PACK_AB R15, R43, R42 ;  /* 0x0000002a2b0f723e */ /* 0x000fe200000000ff */
        /* <DEDUP_REMOVED lines=8> */
[----:B------:R-:W4:Y:S03]  /*10290*/  LDSM.16.MT88.4 R20, [R218+0x5000] ;  /* 0x00500000da14783b */ /* 0x000f260000004200 */
[----:B------:R-:W-:Y:S01]  /*102a0*/  FADD.FTZ R0, R175, R0 ;  /* 0x00000000af007221 */ /* 0x000fe20000010000 */
[----:B------:R-:W-:Y:S01]  /*102b0*/  MOV R175, R172 ;  /* 0x000000ac00af7202 */ /* 0x000fe20000000f00 */
        /* <DEDUP_REMOVED lines=26> */
[----:B------:R-:W3:Y:S03]  /*10460*/  LDSM.16.MT88.4 R32, [R218+0x8000] ;  /* 0x00800000da20783b */ /* 0x000ee60000004200 */
[----:B------:R-:W-:Y:S04]  /*10470*/  FADD.FTZ R2, R205, R2 ;  /* 0x00000002cd027221 */ /* 0x000fe80000010000 */
[C---:B----4-:R-:W-:Y:S04]  /*10480*/  HMMA.16816.F32 R164, R12.reuse, R20, R164 ;  /* 0x000000140ca4723c */ /* 0x050fe800000018a4 */
        /* <DEDUP_REMOVED lines=14> */
[C---:B---3--:R-:W-:Y:S04]  /*10570*/  HMMA.16816.F32 R68, R12.reuse, R28, R68 ;  /* 0x0000001c0c44723c */ /* 0x048fe80000001844 */
[----:B------:R-:W-:Y:S04]  /*10580*/  FADD.FTZ R0, R44, R2 ;  /* 0x000000022c007221 */ /* 0x000fe80000010000 */
[C---:B------:R-:W-:Y:S01]  /*10590*/  HMMA.16816.F32 R72, R12.reuse, R30, R72 ;  /* 0x0000001e0c48723c */ /* 0x040fe20000001848 */
[----:B------:R-:W3:Y:S03]  /*105a0*/  LDSM.16.MT88.4 R28, [R218+0xb000] ;  /* 0x00b00000da1c783b */ /* 0x000ee60000004200 */
[----:B------:R-:W-:Y:S04]  /*105b0*/  FADD.FTZ R0, R45, R0 ;  /* 0x000000002d007221 */ /* 0x000fe80000010000 */
[C---:B------:R-:W-:Y:S04]  /*105c0*/  HMMA.16816.F32 R76, R12.reuse, R32, R76 ;  /* 0x000000200c4c723c */ /* 0x040fe8000000184c */
[----:B------:R-:W-:Y:S02]  /*105d0*/  FADD.FTZ R2, R48, R0 ;  /* 0x0000000030027221 */ /* 0x000fe40000010000 */
[----:B------:R-:W-:Y:S02]  /*105e0*/  FADD.FTZ R0, R50, R3 ;  /* 0x0000000332007221 */ /* 0x000fe40000010000 */
[C---:B------:R-:W-:Y:S01]  /*105f0*/  HMMA.16816.F32 R80, R12.reuse, R34, R80 ;  /* 0x000000220c50723c */ /* 0x040fe20000001850 */
[----:B------:R-:W-:Y:S03]  /*10600*/  LDSM.16.MT88.4 R32, [R217+0x5800] ;  /* 0x00580000d920783b */ /* 0x000fe60000004200 */
[----:B------:R-:W-:Y:S02]  /*10610*/  FADD.FTZ R2, R49, R2 ;  /* 0x0000000231027221 */ /* 0x000fe40000010000 */
[C---:B------:R-:W-:Y:S02]  /*10620*/  FADD.FTZ R0, R174.reuse, R0 ;  /* 0x00000000ae007221 */ /* 0x040fe40000010000 */
[C---:B----4-:R-:W-:Y:S01]  /*10630*/  HMMA.16816.F32 R84, R12.reuse, R20, R84 ;  /* 0x000000140c54723c */ /* 0x050fe20000001854 */
[----:B------:R-:W-:Y:S06]  /*10640*/  STL [R1+0x4], R2 ;  /* 0x0000040201007387 */ /* 0x000fec0000100800 */
[----:B------:R-:W-:Y:S01]  /*10650*/  STL [R1+0x8], R0 ;  /* 0x0000080001007387 */ /* 0x000fe20000100800 */
[C---:B------:R-:W-:Y:S05]  /*10660*/  HMMA.16816.F32 R88, R12.reuse, R22, R88 ;  /* 0x000000160c58723c */ /* 0x040fea0000001858 */
[----:B------:R-:W4:Y:S03]  /*10670*/  LDSM.16.MT88.4 R20, [R221+0xb000] ;  /* 0x00b00000dd14783b */ /* 0x000f260000004200 */
        /* <DEDUP_REMOVED lines=13> */
[----:B------:R-:W-:Y:S01]  /*10750*/  HMMA.16816.F32 R128, R12, R26, R128 ;  /* 0x0000001a0c80723c */ /* 0x000fe20000001880 */
[----:B------:R-:W1:Y:S06]  /*10760*/  LDSM.16.MT88.4 R24, [R218+0x5800] ;  /* 0x00580000da18783b */ /* 0x000e6c0000004200 */
[----:B------:R-:W-:Y:S02]  /*10770*/  F2FP.PACK_AB R12, R45, R44 ;  /* 0x0000002c2d0c723e */ /* 0x000fe400000000ff */
[----:B------:R-:W-:Y:S03]  /*10780*/  F2FP.PACK_AB R13, R47, R46 ;  /* 0x0000002e2f0d723e */ /* 0x000fe600000000ff */
[----:B------:R-:W-:Y:S02]  /*10790*/  F2FP.PACK_AB R14, R49, R48 ;  /* 0x00000030310e723e */ /* 0x000fe400000000ff */
[----:B------:R-:W-:Y:S02]  /*107a0*/  F2FP.PACK_AB R15, R174, R50 ;  /* 0x00000032ae0f723e */ /* 0x000fe400000000ff */
[----:B------:R-:W-:Y:S05]  /*107b0*/  MOV R174, R173 ;  /* 0x000000ad00ae7202 */ /* 0x000fea0000000f00 */
[C---:B------:R-:W-:Y:S01]  /*107c0*/  HMMA.16816.F32 R180, R12.reuse, R184, R4 ;  /* 0x000000b80cb4723c */ /* 0x040fe20000001804 */
[----:B------:R-:W1:Y:S07]  /*107d0*/  LDSM.16.MT88.4 R4, [R221+0x5800] ;  /* 0x00580000dd04783b */ /* 0x000e6e0000004200 */
[C---:B------:R-:W-:Y:S01]  /*107e0*/  HMMA.16816.F32 R184, R12.reuse, R186, R8 ;  /* 0x000000ba0cb8723c */ /* 0x040fe20000001808 */
[----:B------:R-:W1:Y:S07]  /*107f0*/  LDSM.16.MT88.4 R8, [R220+0x5800] ;  /* 0x00580000dc08783b */ /* 0x000e6e0000004200 */
[C---:B--2---:R-:W-:Y:S08]  /*10800*/  HMMA.16816.F32 R132, R12.reuse, R16, R132 ;  /* 0x000000100c84723c */ /* 0x044ff00000001884 */
[C---:B------:R-:W-:Y:S01]  /*10810*/  HMMA.16816.F32 R136, R12.reuse, R18, R136 ;  /* 0x000000120c88723c */ /* 0x040fe20000001888 */
[----:B------:R-:W2:Y:S07]  /*10820*/  LDSM.16.MT88.4 R16, [R217+0x8800] ;  /* 0x00880000d910783b */ /* 0x000eae0000004200 */
[C---:B---3--:R-:W-:Y:S08]  /*10830*/  HMMA.16816.F32 R140, R12.reuse, R28, R140 ;  /* 0x0000001c0c8c723c */ /* 0x048ff0000000188c */
[C---:B------:R-:W-:Y:S01]  /*10840*/  HMMA.16816.F32 R144, R12.reuse, R30, R144 ;  /* 0x0000001e0c90723c */ /* 0x040fe20000001890 */
[----:B------:R-:W-:Y:S07]  /*10850*/  LDSM.16.MT88.4 R28, [R221+0x8800] ;  /* 0x00880000dd1c783b */ /* 0x000fee0000004200 */
[C---:B----4-:R-:W-:Y:S08]  /*10860*/  HMMA.16816.F32 R148, R12.reuse, R20, R148 ;  /* 0x000000140c94723c */ /* 0x050ff00000001894 */
[C---:B------:R-:W-:Y:S01]  /*10870*/  HMMA.16816.F32 R152, R12.reuse, R22, R152 ;  /* 0x000000160c98723c */ /* 0x040fe20000001898 */
[----:B------:R-:W3:Y:S07]  /*10880*/  LDSM.16.MT88.4 R20, [R218+0x8800] ;  /* 0x00880000da14783b */ /* 0x000eee0000004200 */
[C---:B------:R-:W-:Y:S08]  /*10890*/  HMMA.16816.F32 R156, R12.reuse, R32, R156 ;  /* 0x000000200c9c723c */ /* 0x040ff0000000189c */
[C---:B------:R-:W-:Y:S01]  /*108a0*/  HMMA.16816.F32 R160, R12.reuse, R34, R160 ;  /* 0x000000220ca0723c */ /* 0x040fe200000018a0 */
[----:B------:R-:W4:Y:S07]  /*108b0*/  LDSM.16.MT88.4 R32, [R220+0x8800] ;  /* 0x00880000dc20783b */ /* 0x000f2e0000004200 */
[C---:B-1----:R-:W-:Y:S08]  /*108c0*/  HMMA.16816.F32 R164, R12.reuse, R24, R164 ;  /* 0x000000180ca4723c */ /* 0x042ff000000018a4 */
[C---:B------:R-:W-:Y:S08]  /*108d0*/  HMMA.16816.F32 R168, R12.reuse, R26, R168 ;  /* 0x0000001a0ca8723c */ /* 0x040ff000000018a8 */
[C---:B------:R-:W-:Y:S08]  /*108e0*/  HMMA.16816.F32 R52, R12.reuse, R4, R52 ;  /* 0x000000040c34723c */ /* 0x040ff00000001834 */
[C---:B------:R-:W-:Y:S01]  /*108f0*/  HMMA.16816.F32 R56, R12.reuse, R6, R56 ;  /* 0x000000060c38723c */ /* 0x040fe20000001838 */
[----:B------:R-:W1:Y:S07]  /*10900*/  LDSM.16.MT88.4 R4, [R217+0xb800] ;  /* 0x00b80000d904783b */ /* 0x000e6e0000004200 */
[C---:B------:R-:W-:Y:S08]  /*10910*/  HMMA.16816.F32 R60, R12.reuse, R8, R60 ;  /* 0x000000080c3c723c */ /* 0x040ff0000000183c */
        /* <DEDUP_REMOVED lines=9> */
[C---:B----4-:R-:W-:Y:S08]  /*109b0*/  HMMA.16816.F32 R92, R12.reuse, R32, R92 ;  /* 0x000000200c5c723c */ /* 0x050ff0000000185c */
[C---:B------:R-:W-:Y:S08]  /*109c0*/  HMMA.16816.F32 R96, R12.reuse, R34, R96 ;  /* 0x000000220c60723c */ /* 0x040ff00000001860 */
[C---:B-1----:R-:W-:Y:S08]  /*109d0*/  HMMA.16816.F32 R100, R12.reuse, R4, R100 ;  /* 0x000000040c64723c */ /* 0x042ff00000001864 */
[C---:B------:R-:W-:Y:S01]  /*109e0*/  HMMA.16816.F32 R104, R12.reuse, R6, R104 ;  /* 0x000000060c68723c */ /* 0x040fe20000001868 */
[----:B------:R-:W1:Y:S07]  /*109f0*/  LDSM.16.MT88.4 R4, [R220+0xb800] ;  /* 0x00b80000dc04783b */ /* 0x000e6e0000004200 */
[C---:B------:R-:W-:Y:S08]  /*10a00*/  HMMA.16816.F32 R108, R12.reuse, R8, R108 ;  /* 0x000000080c6c723c */ /* 0x040ff0000000186c */
[C---:B------:R-:W-:Y:S08]  /*10a10*/  HMMA.16816.F32 R112, R12.reuse, R10, R112 ;  /* 0x0000000a0c70723c */ /* 0x040ff00000001870 */
[C---:B--2---:R-:W-:Y:S08]  /*10a20*/  HMMA.16816.F32 R116, R12.reuse, R16, R116 ;  /* 0x000000100c74723c */ /* 0x044ff00000001874 */
[C---:B------:R-:W-:Y:S08]  /*10a30*/  HMMA.16816.F32 R120, R12.reuse, R18, R120 ;  /* 0x000000120c78723c */ /* 0x040ff00000001878 */
[C---:B-1----:R-:W-:Y:S08]  /*10a40*/  HMMA.16816.F32 R124, R12.reuse, R4, R124 ;  /* 0x000000040c7c723c */ /* 0x042ff0000000187c */
[----:B------:R-:W-:Y:S01]  /*10a50*/  HMMA.16816.F32 R128, R12, R6, R128 ;  /* 0x000000060c80723c */ /* 0x000fe20000001880 */
[----:B------:R-:W-:-:S07]  /*10a60*/  @P0 BRA `(.L_x_1221) ;  /* 0xffffbd3000000947 */ /* 0x000fce000383ffff */
.L_x_1220:
[----:B------:R-:W-:Y:S07]  /*10a70*/  @!UPT UIADD3 URZ, URZ, URZ, URZ ;  /* 0x0000003f3f3ff290 */ /* 0x000fee000fffe03f */
[----:B------:R-:W-:Y:S02]  /*10a80*/  MOV R7, 0x1f ;  /* 0x0000001f00077802 */ /* 0x000fe40000000f00 */
[----:B------:R-:W-:Y:S01]  /*10a90*/  MOV R6, 0xffffffff ;  /* 0xffffffff00067802 */ /* 0x000fe20000000f00 */
[----:B------:R-:W-:Y:S06]  /*10aa0*/  BRA.DIV ~URZ, `(.L_x_1222) ;  /* 0x000032127f007947 */ /* 0x000fec000b800000 */
[----:B------:R-:W2:Y:S04]  /*10ab0*/  LDL R0, [R1+0x4] ;  /* 0x0000040001007983 */ /* 0x000ea80000100800 */
[----:B--2---:R1:W2:Y:S02]  /*10ac0*/  SHFL.BFLY PT, R4, R0, 0x2, 0x1f ;  /* 0x0c401f0000047f89 */ /* 0x0042a400000e0000 */
.L_x_1260:
        /* <DEDUP_REMOVED lines=9> */
.L_x_1261:
[----:B------:R-:W-:Y:S01]  /*10b60*/  FSETP.NE.FTZ.AND P1, PT, R4, RZ, PT ;  /* 0x000000ff0400720b */ /* 0x000fe20003f35000 */
[----:B--2---:R-:W-:Y:S01]  /*10b70*/  FADD.FTZ R3, R3, R0 ;  /* 0x0000000003037221 */ /* 0x004fe20000010000 */
[----:B------:R-:W-:Y:S02]  /*10b80*/  MOV R2, RZ ;  /* 0x000000ff00027202 */ /* 0x000fe40000000f00 */
[----:B-1----:R-:W-:Y:S02]  /*10b90*/  MOV R0, RZ ;  /* 0x000000ff00007202 */ /* 0x002fe40000000f00 */
[----:B------:R-:W-:Y:S02]  /*10ba0*/  FSETP.NE.FTZ.AND P0, PT, R3, RZ, PT ;  /* 0x000000ff0300720b */ /* 0x000fe40003f15000 */
[----:B------:R-:W-:-:S05]  /*10bb0*/  MOV R174, 0xff800000 ;  /* 0xff80000000ae7802 */ /* 0x000fca0000000f00 */
        /* <DEDUP_REMOVED lines=69> */
[----:B------:R-:W-:Y:S02]  /*11010*/  FMUL.FTZ R129, R2, R129 ;  /* 0x0000008102817220 */ /* 0x000fe40000410000 */
[----:B------:R3:W4:Y:S01]  /*11020*/  @P0 MUFU.LG2 R2, R3 ;  /* 0x0000000300020308 */ /* 0x0007220000000c00 */
[----:B--2---:R-:W-:Y:S02]  /*11030*/  @P1 FMUL.FTZ R5, R4, 0.69314718246459960938 ;  /* 0x3f31721804051820 */ /* 0x004fe40000410000 */
[----:B------:R-:W-:Y:S02]  /*11040*/  @P1 FMUL.FTZ R4, R6, c[0x0][0x2d0] ;  /* 0x0000b40006041a20 */ /* 0x000fe40000410000 */
[----:B-1----:R-:W-:Y:S02]  /*11050*/  FMUL.FTZ R182, R0, R182 ;  /* 0x000000b600b67220 */ /* 0x002fe40000410000 */
[----:B------:R-:W-:Y:S02]  /*11060*/  @P1 FFMA.FTZ R174, R4, R173, R5 ;  /* 0x000000ad04ae1223 */ /* 0x000fe40000010005 */
[----:B------:R-:W-:-:S02]  /*11070*/  FMUL.FTZ R183, R0, R183 ;  /* 0x000000b700b77220 */ /* 0x000fc40000410000 */
[C---:B------:R-:W-:Y:S02]  /*11080*/  FMUL.FTZ R186, R0.reuse, R186 ;  /* 0x000000ba00ba7220 */ /* 0x040fe40000410000 */
[C---:B------:R-:W-:Y:S02]  /*11090*/  FMUL.FTZ R61, R0.reuse, R187 ;  /* 0x000000bb003d7220 */ /* 0x040fe40000410000 */
[----:B------:R-:W-:Y:S01]  /*110a0*/  FMUL.FTZ R134, R0, R134 ;  /* 0x0000008600867220 */ /* 0x000fe20000410000 */
[----:B---3--:R-:W-:Y:S01]  /*110b0*/  @P0 MOV R3, 0x3f317218 ;  /* 0x3f31721800030802 */ /* 0x008fe20000000f00 */
[----:B----4-:R-:W-:Y:S02]  /*110c0*/  @P0 FMUL.FTZ R2, R2, 0.69314718246459960938 ;  /* 0x3f31721802020820 */ /* 0x010fe40000410000 */
[----:B------:R-:W-:Y:S02]  /*110d0*/  FMUL.FTZ R135, R0, R135 ;  /* 0x0000008700877220 */ /* 0x000fe40000410000 */
        /* <DEDUP_REMOVED lines=59> */
[----:B------:R-:W-:Y:S01]  /*11490*/  PRMT R0, R52, 0x7610, R0 ;  /* 0x0000761034007816 */ /* 0x000fe20000000000 */
[----:B------:R-:W-:Y:S02]  /*114a0*/  @P0 FFMA.FTZ R65, R3, R172, R2 ;  /* 0x000000ac03410223 */ /* 0x000fe40000010002 */
.L_x_1203:
[----:B-1----:R1:W5:Y:S01]  /*114b0*/  LDL R56, [R1+0x68] ;  /* 0x0000680001387983 */ /* 0x0023620000100800 */
[----:B------:R-:W-:Y:S03]  /*114c0*/  BSSY B0, `(.L_x_1224) ;  /* 0x0000012000007945 */ /* 0x000fe60003800000 */
[----:B------:R-:W2:Y:S02]  /*114d0*/  S2R R67, SR_TID.X ;  /* 0x0000000000437919 */ /* 0x000ea40000002100 */
[----:B--2---:R-:W-:-:S13]  /*114e0*/  LOP3.LUT P0, RZ, R67, 0xff, RZ, 0xc0, !PT ;  /* 0x000000ff43ff7812 */ /* 0x004fda000780c0ff */
[----:B------:R-:W-:Y:S05]  /*114f0*/  @P0 BRA `(.L_x_1225) ;  /* 0x000000e000000947 */ /* 0x000fea0003800000 */
[----:B-1----:R-:W1:Y:S01]  /*11500*/  S2R R52, SR_LANEID ;  /* 0x0000000000347919 */ /* 0x002e620000000000 */
[----:B------:R-:W-:Y:S01]  /*11510*/  VOTEU.ANY UR4, UPT, PT ;  /* 0x0000000000047886 */ /* 0x000fe200038e0100 */
[----:B------:R-:W-:Y:S01]  /*11520*/  IMAD.MOV.U32 R54, RZ, RZ, c[0x0][0x580] ;  /* 0x00016000ff367624 */ /* 0x000fe200078e00ff */
[----:B------:R-:W1:Y:S01]  /*11530*/  FLO.U32 R3, UR4 ;  /* 0x0000000400037d00 */ /* 0x000e6200080e0000 */
[----:B------:R-:W-:-:S07]  /*11540*/  IMAD.MOV.U32 R55, RZ, RZ, c[0x0][0x584] ;  /* 0x00016100ff377624 */ /* 0x000fce00078e00ff */
[----:B------:R-:W2:Y:S01]  /*11550*/  POPC R2, UR4 ;  /* 0x0000000400027d09 */ /* 0x000ea20008000000 */
[----:B-1----:R-:W-:-:S13]  /*11560*/  ISETP.EQ.U32.AND P0, PT, R3, R52, PT ;  /* 0x000000340300720c */ /* 0x002fda0003f02070 */
[----:B--2---:R-:W2:Y:S04]  /*11570*/  @P0 ATOMG.E.ADD.STRONG.GPU PT, R2, [R54.64], R2 ;  /* 0x00000002360209a8 */ /* 0x004ea800081ee1c8 */
[----:B------:R-:W1:Y:S04]  /*11580*/  S2R R52, SR_LTMASK ;  /* 0x0000000000347919 */ /* 0x000e680000003900 */
[----:B--2---:R1:W2:Y:S02]  /*11590*/  SHFL.IDX PT, R3, R2, R3, 0x1f ;  /* 0x00001f0302037589 */ /* 0x0042a400000e0000 */
[----:B-1----:R-:W-:-:S06]  /*115a0*/  LOP3.LUT R2, R52, UR4, RZ, 0xc0, !PT ;  /* 0x0000000434027c12 */ /* 0x002fcc000f8ec0ff */
[----:B------:R-:W2:Y:S02]  /*115b0*/  POPC R2, R2 ;  /* 0x0000000200027309 */ /* 0x000ea40000000000 */
[----:B--2--5:R-:W-:-:S05]  /*115c0*/  IADD3 R56, R3, c[0x0][0xc], R2 ;  /* 0x0000030003387a10 */ /* 0x024fca0007ffe002 */
[----:B------:R1:W-:Y:S02]  /*115d0*/  STL [R1+0x68], R56 ;  /* 0x0000683801007387 */ /* 0x0003e40000100800 */
.L_x_1225:
[----:B-1----:R-:W-:Y:S05]  /*115e0*/  BSYNC B0 ;  /* 0x0000000000007941 */ /* 0x002fea0003800000 */
.L_x_1224:
[----:B------:R-:W-:Y:S01]  /*115f0*/  PRMT R0, R0, 0x9910, RZ ;  /* 0x0000991000007816 */ /* 0x000fe200000000ff */
[----:B------:R-:W-:Y:S01]  /*11600*/  BSSY B1, `(.L_x_1226) ;  /* 0x0000224000017945 */ /* 0x000fe20003800000 */
[----:B-----5:R-:W-:Y:S02]  /*11610*/  IMAD.MOV.U32 R81, RZ, RZ, R56 ;  /* 0x000000ffff517224 */ /* 0x020fe400078e0038 */
[----:B------:R-:W-:-:S13]  /*11620*/  ISETP.NE.AND P0, PT, R0, RZ, PT ;  /* 0x000000ff0000720c */ /* 0x000fda0003f05270 */
[----:B------:R-:W-:Y:S05]  /*11630*/  @!P0 BRA `(.L_x_1227) ;  /* 0x0000159000008947 */ /* 0x000fea0003800000 */
[----:B------:R-:W2:Y:S04]  /*11640*/  LDL R85, [R1+0x6c] ;  /* 0x00006c0001557983 */ /* 0x000ea80000100800 */
[----:B------:R-:W3:Y:S04]  /*11650*/  LDL R83, [R1+0x70] ;  /* 0x0000700001537983 */ /* 0x000ee80000100800 */
[----:B------:R-:W4:Y:S04]  /*11660*/  LDL R79, [R1+0x78] ;  /* 0x00007800014f7983 */ /* 0x000f280000100800 */
[----:B------:R-:W5:Y:S04]  /*11670*/  LDL R77, [R1+0x74] ;  /* 0x00007400014d7983 */ /* 0x000f680000100800 */
[----:B------:R-:W4:Y:S04]  /*11680*/  LDL R75, [R1+0x88] ;  /* 0x00008800014b7983 */ /* 0x000f280000100800 */
[----:B------:R-:W5:Y:S04]  /*11690*/  LDL R73, [R1+0x80] ;  /* 0x0000800001497983 */ /* 0x000f680000100800 */
[----:B------:R-:W5:Y:S04]  /*116a0*/  LDL R71, [R1+0x84] ;  /* 0x0000840001477983 */ /* 0x000f680000100800 */
[----:B------:R-:W5:Y:S01]  /*116b0*/  LDL R69, [R1+0x7c] ;  /* 0x00007c0001457983 */ /* 0x000f620000100800 */
        /* <DEDUP_REMOVED lines=66> */
[----:B--2---:R1:W-:Y:S04]  /*11ae0*/  STS [R85], R64 ;  /* 0x0000004055007388 */ /* 0x0043e80000000800 */
[----:B------:R1:W-:Y:S04]  /*11af0*/  STS [R85+0x400], R63 ;  /* 0x0004003f55007388 */ /* 0x0003e80000000800 */
[----:B---3--:R1:W-:Y:S04]  /*11b00*/  STS [R83], R62 ;  /* 0x0000003e53007388 */ /* 0x0083e80000000800 */
[----:B------:R1:W-:Y:S04]  /*11b10*/  STS [R83+0x400], R61 ;  /* 0x0004003d53007388 */ /* 0x0003e80000000800 */
[----:B----4-:R1:W-:Y:S04]  /*11b20*/  STS [R79], R60 ;  /* 0x0000003c4f007388 */ /* 0x0103e80000000800 */
[----:B------:R1:W-:Y:S04]  /*11b30*/  STS [R79+0x400], R59 ;  /* 0x0004003b4f007388 */ /* 0x0003e80000000800 */
[----:B-----5:R1:W-:Y:S04]  /*11b40*/  STS [R77], R58 ;  /* 0x0000003a4d007388 */ /* 0x0203e80000000800 */
        /* <DEDUP_REMOVED lines=65> */
[----:B------:R-:W-:Y:S05]  /*11f60*/  CALL.REL.NOINC `($__internal_3_$__cuda_sm70_shflsync_idx_p) ;  /* 0x0000227000007944 */ /* 0x000fea0003c00000 */
.L_x_1228:
        /* <DEDUP_REMOVED lines=14> */
[----:B----4-:R-:W-:-:S02]  /*12050*/  SHF.R.S32.HI R5, RZ, 0x1f, R11 ;  /* 0x0000001fff057819 */ /* 0x010fc4000001140b */
[----:B--2---:R-:W-:-:S03]  /*12060*/  IADD3 R4, R2, R16, RZ ;  /* 0x0000001002047210 */ /* 0x004fc60007ffe0ff */
[----:B------:R-:W-:Y:S02]  /*12070*/  IMAD R6, R5, c[0x0][0x490], RZ ;  /* 0x0001240005067a24 */ /* 0x000fe400078e02ff */
[----:B------:R-:W-:-:S04]  /*12080*/  @P0 IMAD.HI.U32 R7, R4, c[0x0][0x4ec], RZ ;  /* 0x00013b0004070a27 */ /* 0x000fc800078e00ff */
[----:B------:R-:W-:-:S04]  /*12090*/  IMAD.WIDE.U32 R2, R11, c[0x0][0x490], RZ ;  /* 0x000124000b027a25 */ /* 0x000fc800078e00ff */
[----:B------:R-:W-:Y:S02]  /*120a0*/  IMAD R6, R11, c[0x0][0x494], R6 ;  /* 0x000125000b067a24 */ /* 0x000fe400078e0206 */
[----:B------:R-:W-:Y:S01]  /*120b0*/  IMAD.MOV.U32 R0, RZ, RZ, R4 ;  /* 0x000000ffff007224 */ /* 0x000fe200078e0004 */
[----:B------:R-:W-:Y:S02]  /*120c0*/  @P0 SHF.R.U32.HI R0, RZ, c[0x0][0x4f0], R7 ;  /* 0x00013c00ff000a19 */ /* 0x000fe40000011607 */
[----:B------:R-:W-:Y:S02]  /*120d0*/  IADD3 R3, R3, R6, RZ ;  /* 0x0000000603037210 */ /* 0x000fe40007ffe0ff */
[----:B------:R-:W-:Y:S01]  /*120e0*/  SHF.R.S32.HI R10, RZ, 0x1f, R12 ;  /* 0x0000001fff0a7819 */ /* 0x000fe2000001140c */
[----:B------:R-:W-:Y:S02]  /*120f0*/  IMAD.MOV R8, RZ, RZ, -R0 ;  /* 0x000000ffff087224 */ /* 0x000fe400078e0a00 */
[----:B------:R-:W-:-:S04]  /*12100*/  IMAD.WIDE.U32 R6, R12, c[0x0][0x498], R2 ;  /* 0x000126000c067a25 */ /* 0x000fc800078e0002 */
[----:B------:R-:W-:Y:S02]  /*12110*/  IMAD R9, R10, c[0x0][0x498], RZ ;  /* 0x000126000a097a24 */ /* 0x000fe400078e02ff */
[----:B------:R-:W-:Y:S01]  /*12120*/  IMAD R2, R8, c[0x0][0x4e8], R4 ;  /* 0x00013a0008027a24 */ /* 0x000fe200078e0204 */
[----:B------:R-:W-:Y:S01]  /*12130*/  SHF.R.S32.HI R8, RZ, 0x1f, R0 ;  /* 0x0000001fff087819 */ /* 0x000fe20000011400 */
[----:B------:R-:W-:Y:S01]  /*12140*/  IMAD R3, R12, c[0x0][0x49c], R9 ;  /* 0x000127000c037a24 */ /* 0x000fe200078e0209 */
[----:B------:R-:W-:Y:S02]  /*12150*/  IADD3 R4, P1, R0, R6, RZ ;  /* 0x0000000600047210 */ /* 0x000fe40007f3e0ff */
[----:B------:R-:W-:Y:S01]  /*12160*/  SHF.R.S32.HI R9, RZ, 0x1f, R2 ;  /* 0x0000001fff097819 */ /* 0x000fe20000011402 */
[----:B------:R-:W-:Y:S01]  /*12170*/  IMAD R0, R5, c[0x0][0x3e8], RZ ;  /* 0x0000fa0005007a24 */ /* 0x000fe200078e02ff */
[----:B---3--:R-:W-:Y:S02]  /*12180*/  IADD3 R6, R14, R16, RZ ;  /* 0x000000100e067210 */ /* 0x008fe40007ffe0ff */
[----:B------:R-:W-:Y:S01]  /*12190*/  IADD3.X R5, R8, R7, R3, P1, !PT ;  /* 0x0000000708057210 */ /* 0x000fe20000ffe403 */
[----:B------:R-:W-:Y:S01]  /*121a0*/  IMAD R3, R9, c[0x0][0x488], RZ ;  /* 0x0001220009037a24 */ /* 0x000fe200078e02ff */
[----:B-1----:R-:W-:Y:S01]  /*121b0*/  SHF.R.S32.HI R14, RZ, 0x1f, R15 ;  /* 0x0000001fff0e7819 */ /* 0x002fe2000001140f */
[----:B------:R-:W-:-:S02]  /*121c0*/  IMAD R7, R11, c[0x0][0x3ec], R0 ;  /* 0x0000fb000b077a24 */ /* 0x000fc400078e0200 */
[----:B------:R-:W-:Y:S01]  /*121d0*/  IMAD.WIDE.U32 R8, R11, c[0x0][0x3e8], RZ ;  /* 0x0000fa000b087a25 */ /* 0x000fe200078e00ff */
[----:B------:R-:W-:-:S03]  /*121e0*/  LEA.HI R14, R14, R15, RZ, 0x5 ;  /* 0x0000000f0e0e7211 */ /* 0x000fc600078f28ff */
[C---:B------:R-:W-:Y:S02]  /*121f0*/  IMAD R11, R2.reuse, c[0x0][0x48c], R3 ;  /* 0x00012300020b7a24 */ /* 0x040fe400078e0203 */
[----:B------:R-:W-:Y:S01]  /*12200*/  IMAD.WIDE.U32 R4, R2, c[0x0][0x488], R4 ;  /* 0x0001220002047a25 */ /* 0x000fe200078e0004 */
[----:B------:R-:W-:-:S03]  /*12210*/  LOP3.LUT R14, R14, 0xffffffe0, RZ, 0xc0, !PT ;  /* 0xffffffe00e0e7812 */ /* 0x000fc600078ec0ff */
[----:B------:R-:W-:Y:S01]  /*12220*/  @P0 IMAD.HI.U32 R2, R6, c[0x0][0x4ec], RZ ;  /* 0x00013b0006020a27 */ /* 0x000fe200078e00ff */
[----:B------:R-:W-:-:S03]  /*12230*/  IADD3 R3, R9, R7, RZ ;  /* 0x0000000709037210 */ /* 0x000fc60007ffe0ff */
[----:B------:R-:W-:Y:S01]  /*12240*/  IMAD.MOV.U32 R0, RZ, RZ, R6 ;  /* 0x000000ffff007224 */ /* 0x000fe200078e0006 */
[----:B------:R-:W-:Y:S01]  /*12250*/  @P0 SHF.R.U32.HI R0, RZ, c[0x0][0x4f0], R2 ;  /* 0x00013c00ff000a19 */ /* 0x000fe20000011602 */
[----:B------:R-:W-:Y:S01]  /*12260*/  IMAD.IADD R5, R5, 0x1, R11 ;  /* 0x0000000105057824 */ /* 0x000fe200078e020b */
[----:B------:R-:W-:Y:S02]  /*12270*/  LEA R9, P0, R4, c[0x0][0x450], 0x2 ;  /* 0x0001140004097a11 */ /* 0x000fe400078010ff */
[----:B------:R-:W-:Y:S02]  /*12280*/  IADD3 R14, -R14, R15, RZ ;  /* 0x0000000f0e0e7210 */ /* 0x000fe40007ffe1ff */
[----:B------:R-:W-:Y:S01]  /*12290*/  LEA.HI.X R4, R4, c[0x0][0x454], R5, 0x2, P0 ;  /* 0x0001150004047a11 */ /* 0x000fe200000f1405 */
[----:B------:R1:W5:Y:S01]  /*122a0*/  LDL R15, [R1+0x5c] ;  /* 0x00005c00010f7983 */ /* 0x0003620000100800 */
[----:B------:R-:W-:-:S03]  /*122b0*/  LOP3.LUT P0, RZ, R14, 0x3, RZ, 0xc0, !PT ;  /* 0x000000030eff7812 */ /* 0x000fc6000780c0ff */
[----:B------:R1:W5:Y:S01]  /*122c0*/  LDL R14, [R1+0x44] ;  /* 0x00004400010e7983 */ /* 0x0003620000100800 */
[----:B------:R-:W-:Y:S01]  /*122d0*/  MOV R2, R8 ;  /* 0x0000000800027202 */ /* 0x000fe20000000f00 */
[----:B------:R-:W-:Y:S02]  /*122e0*/  IMAD R10, R10, c[0x0][0x3f0], RZ ;  /* 0x0000fc000a0a7a24 */ /* 0x000fe400078e02ff */
[----:B------:R-:W-:Y:S02]  /*122f0*/  SHFL.IDX PT, R11, R4, RZ, 0x1c1f ;  /* 0x001c1fff040b7589 */ /* 0x000fe400000e0000 */
[C---:B------:R-:W-:Y:S02]  /*12300*/  IMAD R5, R12.reuse, c[0x0][0x3f4], R10 ;  /* 0x0000fd000c057a24 */ /* 0x040fe400078e020a */
[----:B------:R-:W-:Y:S01]  /*12310*/  IMAD.WIDE.U32 R2, R12, c[0x0][0x3f0], R2 ;  /* 0x0000fc000c027a25 */ /* 0x000fe200078e0002 */
[----:B------:R-:W2:Y:S01]  /*12320*/  SHFL.IDX PT, R10, R9, RZ, 0x1c1f ;  /* 0x001c1fff090a7589 */ /* 0x000ea200000e0000 */
[----:B------:R-:W-:-:S03]  /*12330*/  ULDC UR5, c[0x0][0x4e8] ;  /* 0x00013a0000057ab9 */ /* 0x000fc60000000800 */
[----:B------:R-:W-:Y:S01]  /*12340*/  SHFL.IDX PT, R8, R9, 0x1, 0x1c1f ;  /* 0x003c1f0009087f89 */ /* 0x000fe200000e0000 */
[----:B------:R-:W-:Y:S01]  /*12350*/  ULDC UR4, c[0x0][0x388] ;  /* 0x0000e20000047ab9 */ /* 0x000fe20000000800 */
[----:B------:R-:W-:Y:S02]  /*12360*/  IMAD.MOV R7, RZ, RZ, -R0 ;  /* 0x000000ffff077224 */ /* 0x000fe400078e0a00 */
[----:B------:R3:W4:Y:S01]  /*12370*/  SHFL.IDX PT, R9, R4, 0x1, 0x1c1f ;  /* 0x003c1f0004097f89 */ /* 0x00072200000e0000 */
[----:B------:R-:W-:Y:S01]  /*12380*/  IMAD.IADD R3, R3, 0x1, R5 ;  /* 0x0000000103037824 */ /* 0x000fe200078e0205 */
[----:B------:R-:W-:Y:S01]  /*12390*/  IADD3 R5, R13, R16, RZ ;  /* 0x000000100d057210 */ /* 0x000fe20007ffe0ff */
[----:B------:R-:W-:Y:S01]  /*123a0*/  UIMAD UR4, UR5, UR4, URZ ;  /* 0x00000004050472a4 */ /* 0x000fe2000f8e023f */
[----:B------:R-:W1:Y:S05]  /*123b0*/  S2R R17, SR_TID.X ;  /* 0x0000000000117919 */ /* 0x000e6a0000002100 */
[----:B------:R-:W-:-:S02]  /*123c0*/  ISETP.GE.OR P1, PT, R5, UR4, P0 ;  /* 0x0000000405007c0c */ /* 0x000fc40008726670 */
[----:B------:R-:W-:Y:S01]  /*123d0*/  SHF.R.S32.HI R12, RZ, 0x1f, R0 ;  /* 0x0000001fff0c7819 */ /* 0x000fe20000011400 */
[----:B---3--:R-:W-:Y:S01]  /*123e0*/  IMAD R4, R7, c[0x0][0x4e8], R6 ;  /* 0x00013a0007047a24 */ /* 0x008fe200078e0206 */
[----:B------:R-:W-:-:S04]  /*123f0*/  IADD3 R7, R5, 0x8, RZ ;  /* 0x0000000805077810 */ /* 0x000fc80007ffe0ff */
[----:B------:R-:W-:Y:S01]  /*12400*/  ISETP.GE.OR P0, PT, R7, UR4, P0 ;  /* 0x0000000407007c0c */ /* 0x000fe20008706670 */
[----:B------:R-:W-:-:S04]  /*12410*/  IMAD R6, R12, c[0x0][0x3e0], RZ ;  /* 0x0000f8000c067a24 */ /* 0x000fc800078e02ff */
[----:B--2---:R2:W-:Y:S01]  /*12420*/  @!P1 ST.E [R10.64], R174 ;  /* 0x000000ae0a009985 */ /* 0x0045e2000c101908 */
[----:B------:R-:W-:Y:S01]  /*12430*/  IMAD.WIDE.U32 R2, R0, c[0x0][0x3e0], R2 ;  /* 0x0000f80000027a25 */ /* 0x000fe200078e0002 */
[----:B-1----:R-:W-:-:S03]  /*12440*/  SHF.R.S32.HI R13, RZ, 0x1f, R17 ;  /* 0x0000001fff0d7819 */ /* 0x002fc60000011411 */
[----:B------:R-:W-:Y:S01]  /*12450*/  IMAD R5, R0, c[0x0][0x3e4], R6 ;  /* 0x0000f90000057a24 */ /* 0x000fe200078e0206 */
[----:B------:R-:W-:Y:S02]  /*12460*/  SHF.R.S32.HI R0, RZ, 0x1f, R4 ;  /* 0x0000001fff007819 */ /* 0x000fe40000011404 */
[----:B----4-:R2:W-:Y:S04]  /*12470*/  @!P0 ST.E [R8.64], R65 ;  /* 0x0000004108008985 */ /* 0x0105e8000c101908 */
[----:B------:R2:W1:Y:S04]  /*12480*/  LDS.128 R44, [R251+0x1080] ;  /* 0x00108000fb2c7984 */ /* 0x0004680000000c00 */
        /* <DEDUP_REMOVED lines=11> */
[----:B------:R-:W-:Y:S01]  /*12540*/  IMAD.IADD R3, R3, 0x1, R5 ;  /* 0x0000000103037824 */ /* 0x000fe200078e0205 */
[----:B------:R-:W-:Y:S01]  /*12550*/  LEA.HI R13, R13, R17, RZ, 0x3 ;  /* 0x000000110d0d7211 */ /* 0x000fe200078f18ff */
[----:B------:R-:W-:-:S02]  /*12560*/  IMAD R0, R0, c[0x0][0x3d8], RZ ;  /* 0x0000f60000007a24 */ /* 0x000fc400078e02ff */
        /* <DEDUP_REMOVED lines=10> */
[----:B------:R2:W1:Y:S08]  /*12610*/  SHFL.IDX PT, R2, R3, RZ, 0x181f ;  /* 0x00181fff03027589 */ /* 0x00047000000e0000 */
[----:B------:R-:W-:Y:S05]  /*12620*/  @P0 BRA `(.L_x_1230) ;  /* 0x0000014000000947 */ /* 0x000fea0003800000 */
[----:B---34-:R-:W3:Y:S01]  /*12630*/  LDS.128 R28, [R251+0x80] ;  /* 0x00008000fb1c7984 */ /* 0x018ee20000000c00 */
[----:B-----5:R-:W-:-:S02]  /*12640*/  ISETP.GE.AND P3, PT, R86, c[0x0][0x3c8], PT ;  /* 0x0000f20056007a0c */ /* 0x020fc40003f66270 */
[----:B------:R-:W-:Y:S01]  /*12650*/  ISETP.GE.AND P2, PT, R83, c[0x0][0x3c8], PT ;  /* 0x0000f20053007a0c */ /* 0x000fe20003f46270 */
[----:B------:R-:W4:Y:S01]  /*12660*/  LDS.128 R24, [R251+0x4080] ;  /* 0x00408000fb187984 */ /* 0x000f220000000c00 */
[----:B------:R-:W-:Y:S02]  /*12670*/  ISETP.GE.AND P1, PT, R80, c[0x0][0x3c8], PT ;  /* 0x0000f20050007a0c */ /* 0x000fe40003f26270 */
[----:B------:R-:W-:Y:S01]  /*12680*/  ISETP.GE.AND P0, PT, R14, c[0x0][0x3c8], PT ;  /* 0x0000f2000e007a0c */ /* 0x000fe20003f06270 */
[----:B------:R-:W2:Y:S04]  /*12690*/  LDS.128 R20, [R251+0x8080] ;  /* 0x00808000fb147984 */ /* 0x000ea80000000c00 */
[----:B------:R-:W1:Y:S02]  /*126a0*/  LDS.128 R16, [R251+0xc080] ;  /* 0x00c08000fb107984 */ /* 0x000e640000000c00 */
[----:B-1----:R-:W-:-:S02]  /*126b0*/  @!P3 LEA R12, P4, R86, R0, 0x1 ;  /* 0x00000000560cb211 */ /* 0x002fc400078808ff */
[C---:B--2---:R-:W-:Y:S02]  /*126c0*/  @!P2 LEA R10, P6, R83.reuse, R0, 0x1 ;  /* 0x00000000530aa211 */ /* 0x044fe400078c08ff */
[----:B------:R-:W-:Y:S02]  /*126d0*/  @!P3 LEA.HI.X R13, R86, R2, R87, 0x1, P4 ;  /* 0x00000002560db211 */ /* 0x000fe400020f0c57 */
[-C--:B------:R-:W-:Y:S02]  /*126e0*/  @!P1 LEA R8, P5, R80, R0.reuse, 0x1 ;  /* 0x0000000050089211 */ /* 0x080fe400078a08ff */
[----:B------:R-:W-:Y:S02]  /*126f0*/  @!P0 LEA R6, P4, R14, R0, 0x1 ;  /* 0x000000000e068211 */ /* 0x000fe400078808ff */
[-C--:B------:R-:W-:Y:S02]  /*12700*/  @!P2 LEA.HI.X R11, R83, R2.reuse, R84, 0x1, P6 ;  /* 0x00000002530ba211 */ /* 0x080fe400030f0c54 */
[----:B------:R-:W-:-:S02]  /*12710*/  @!P1 LEA.HI.X R9, R80, R2, R82, 0x1, P5 ;  /* 0x0000000250099211 */ /* 0x000fc400028f0c52 */
[----:B------:R-:W-:Y:S01]  /*12720*/  @!P0 LEA.HI.X R7, R14, R2, R15, 0x1, P4 ;  /* 0x000000020e078211 */ /* 0x000fe200020f0c0f */
[----:B---3--:R1:W-:Y:S04]  /*12730*/  @!P3 ST.E.128 [R12.64], R28 ;  /* 0x0000001c0c00b985 */ /* 0x0083e8000c101d08 */
[----:B----4-:R1:W-:Y:S04]  /*12740*/  @!P2 ST.E.128 [R10.64], R24 ;  /* 0x000000180a00a985 */ /* 0x0103e8000c101d08 */
[----:B------:R1:W-:Y:S04]  /*12750*/  @!P1 ST.E.128 [R8.64], R20 ;  /* 0x0000001408009985 */ /* 0x0003e8000c101d08 */
[----:B------:R1:W-:Y:S02]  /*12760*/  @!P0 ST.E.128 [R6.64], R16 ;  /* 0x0000001006008985 */ /* 0x0003e4000c101d08 */
.L_x_1230:
[----:B---34-:R-:W-:Y:S05]  /*12770*/  BSYNC B0 ;  /* 0x0000000000007941 */ /* 0x018fea0003800000 */
.L_x_1229:
[----:B-1----:R-:W-:Y:S01]  /*12780*/  IADD3 R6, R4, 0x20, RZ ;  /* 0x0000002004067810 */ /* 0x002fe20007ffe0ff */
[----:B------:R1:W3:Y:S01]  /*12790*/  SHFL.IDX PT, R2, R3, 0x1, 0x181f ;  /* 0x00381f0003027f89 */ /* 0x0002e200000e0000 */
        /* <DEDUP_REMOVED lines=8> */
[CC--:B----4-:R-:W-:Y:S02]  /*12820*/  @!P3 LEA R12, P4, R86.reuse, R0.reuse, 0x1 ;  /* 0x00000000560cb211 */ /* 0x0d0fe400078808ff */
[C---:B--2---:R-:W-:Y:S02]  /*12830*/  @!P2 LEA R10, P6, R83.reuse, R0, 0x1 ;  /* 0x00000000530aa211 */ /* 0x044fe400078c08ff */
[----:B---3--:R-:W-:Y:S02]  /*12840*/  @!P3 LEA.HI.X R13, R86, R2, R87, 0x1, P4 ;  /* 0x00000002560db211 */ /* 0x008fe400020f0c57 */
        /* <DEDUP_REMOVED lines=9> */
.L_x_1232:
[----:B------:R-:W-:Y:S05]  /*128e0*/  BSYNC B0 ;  /* 0x0000000000007941 */ /* 0x000fea0003800000 */
.L_x_1231:
[----:B--2---:R-:W-:Y:S01]  /*128f0*/  IADD3 R6, R4, 0x40, RZ ;  /* 0x0000004004067810 */ /* 0x004fe20007ffe0ff */
[----:B---3--:R2:W3:Y:S01]  /*12900*/  SHFL.IDX PT, R2, R3, 0x2, 0x181f ;  /* 0x00581f0003027f89 */ /* 0x0084e200000e0000 */
        /* <DEDUP_REMOVED lines=8> */
[CC--:B----4-:R-:W-:Y:S02]  /*12990*/  @!P3 LEA R12, P4, R86.reuse, R0.reuse, 0x1 ;  /* 0x00000000560cb211 */ /* 0x0d0fe400078808ff */
[C---:B------:R-:W-:Y:S02]  /*129a0*/  @!P2 LEA R10, P6, R83.reuse, R0, 0x1 ;  /* 0x00000000530aa211 */ /* 0x040fe400078c08ff */
        /* <DEDUP_REMOVED lines=10> */
.L_x_1234:
[----:B------:R-:W-:Y:S05]  /*12a50*/  BSYNC B0 ;  /* 0x0000000000007941 */ /* 0x000fea0003800000 */
.L_x_1233:
[----:B---3--:R3:W1:Y:S04]  /*12a60*/  SHFL.IDX PT, R2, R3, 0x3, 0x181f ;  /* 0x00781f0003027f89 */ /* 0x00866800000e0000 */
[----:B----4-:R4:W2:Y:S02]  /*12a70*/  SHFL.IDX PT, R0, R5, 0x3, 0x181f ;  /* 0x00781f0005007f89 */ /* 0x0108a400000e0000 */
[----:B-123--:R-:W-:-:S04]  /*12a80*/  IADD3 R3, R4, 0x60, RZ ;  /* 0x0000006004037810 */ /* 0x00efc80007ffe0ff */
[----:B------:R-:W-:-:S13]  /*12a90*/  ISETP.GE.AND P0, PT, R3, UR4, PT ;  /* 0x0000000403007c0c */ /* 0x000fda000bf06270 */
[----:B------:R-:W-:Y:S05]  /*12aa0*/  @P0 BRA `(.L_x_1235) ;  /* 0x00000d9000000947 */ /* 0x000fea0003800000 */
[----:B----45:R-:W-:Y:S02]  /*12ab0*/  ISETP.GE.AND P2, PT, R86, c[0x0][0x3c8], PT ;  /* 0x0000f20056007a0c */ /* 0x030fe40003f46270 */
[----:B------:R-:W-:Y:S02]  /*12ac0*/  ISETP.GE.AND P1, PT, R83, c[0x0][0x3c8], PT ;  /* 0x0000f20053007a0c */ /* 0x000fe40003f26270 */
[----:B------:R-:W-:-:S09]  /*12ad0*/  ISETP.GE.AND P0, PT, R80, c[0x0][0x3c8], PT ;  /* 0x0000f20050007a0c */ /* 0x000fd20003f06270 */
[-C--:B------:R-:W-:Y:S02]  /*12ae0*/  @!P2 LEA R8, P5, R86, R0.reuse, 0x1 ;  /* 0x000000005608a211 */ /* 0x080fe400078a08ff */
[CC--:B------:R-:W-:Y:S02]  /*12af0*/  @!P1 LEA R6, P4, R83.reuse, R0.reuse, 0x1 ;  /* 0x0000000053069211 */ /* 0x0c0fe400078808ff */
        /* <DEDUP_REMOVED lines=13> */
.L_x_1227:
[----:B------:R-:W2:Y:S04]  /*12bd0*/  LDL R0, [R1+0x58] ;  /* 0x0000580001007983 */ /* 0x000ea80000100800 */
[----:B------:R-:W3:Y:S04]  /*12be0*/  LDL R14, [R1+0x4c] ;  /* 0x00004c00010e7983 */ /* 0x000ee80000100800 */
[----:B------:R-:W4:Y:S01]  /*12bf0*/  LDL R13, [R1+0x50] ;  /* 0x00005000010d7983 */ /* 0x000f220000100800 */
[----:B------:R-:W-:Y:S03]  /*12c00*/  BSSY B0, `(.L_x_1236) ;  /* 0x0000025000007945 */ /* 0x000fe60003800000 */
[----:B------:R-:W1:Y:S02]  /*12c10*/  S2R R12, SR_TID.X ;  /* 0x00000000000c7919 */ /* 0x000e640000002100 */
[----:B-1----:R-:W-:Y:S01]  /*12c20*/  ISETP.GE.AND P0, PT, R12, 0x80, PT ;  /* 0x000000800c00780c */ /* 0x002fe20003f06270 */
[----:B--2---:R-:W-:Y:S01]  /*12c30*/  IMAD.MOV.U32 R11, RZ, RZ, R0 ;  /* 0x000000ffff0b7224 */ /* 0x004fe200078e0000 */
[----:B---3--:R-:W-:-:S02]  /*12c40*/  SHF.R.S32.HI R7, RZ, 0x1f, R14 ;  /* 0x0000001fff077819 */ /* 0x008fc4000001140e */
[----:B----4-:R-:W-:-:S09]  /*12c50*/  SHF.R.S32.HI R8, RZ, 0x1f, R13 ;  /* 0x0000001fff087819 */ /* 0x010fd2000001140d */
        /* <DEDUP_REMOVED lines=31> */
.L_x_1237:
[----:B------:R-:W-:Y:S05]  /*12e50*/  BSYNC B0 ;  /* 0x0000000000007941 */ /* 0x000fea0003800000 */
.L_x_1236:
[----:B------:R-:W2:Y:S01]  /*12e60*/  LDL R2, [R1+0x90] ;  /* 0x0000900001027983 */ /* 0x000ea20000100800 */
[----:B-1----:R-:W-:Y:S01]  /*12e70*/  MOV R0, c[0x0][0x4e8] ;  /* 0x00013a0000007a02 */ /* 0x002fe20000000f00 */
[----:B------:R-:W-:Y:S01]  /*12e80*/  IMAD R7, R7, c[0x0][0x3e8], RZ ;  /* 0x0000fa0007077a24 */ /* 0x000fe200078e02ff */
[----:B------:R-:W-:Y:S01]  /*12e90*/  SHF.R.S32.HI R9, RZ, 0x1f, R12 ;  /* 0x0000001fff097819 */ /* 0x000fe2000001140c */
[----:B------:R-:W-:Y:S01]  /*12ea0*/  IMAD R8, R8, c[0x0][0x3f0], RZ ;  /* 0x0000fc0008087a24 */ /* 0x000fe200078e02ff */
[----:B------:R-:W-:Y:S01]  /*12eb0*/  ISETP.NE.AND P0, PT, R0, 0x1, PT ;  /* 0x000000010000780c */ /* 0x000fe20003f05270 */
[----:B------:R-:W-:Y:S01]  /*12ec0*/  IMAD R7, R14, c[0x0][0x3ec], R7 ;  /* 0x0000fb000e077a24 */ /* 0x000fe200078e0207 */
[----:B------:R-:W-:Y:S01]  /*12ed0*/  LEA.HI R9, R9, R12, RZ, 0x3 ;  /* 0x0000000c09097211 */ /* 0x000fe200078f18ff */
[----:B------:R-:W-:-:S03]  /*12ee0*/  IMAD R8, R13, c[0x0][0x3f4], R8 ;  /* 0x0000fd000d087a24 */ /* 0x000fc600078e0208 */
[----:B------:R-:W-:Y:S02]  /*12ef0*/  SHF.R.S32.HI R9, RZ, 0x3, R9 ;  /* 0x00000003ff097819 */ /* 0x000fe40000011409 */
[----:B--2---:R-:W-:Y:S01]  /*12f00*/  IADD3 R4, R2, R11, RZ ;  /* 0x0000000b02047210 */ /* 0x004fe20007ffe0ff */
[----:B------:R-:W-:-:S03]  /*12f10*/  IMAD.WIDE.U32 R2, R14, c[0x0][0x3e8], RZ ;  /* 0x0000fa000e027a25 */ /* 0x000fc600078e00ff */
[----:B------:R-:W-:Y:S01]  /*12f20*/  MOV R0, R4 ;  /* 0x0000000400007202 */ /* 0x000fe20000000f00 */
[----:B------:R-:W-:-:S04]  /*12f30*/  @P0 IMAD.HI.U32 R5, R4, c[0x0][0x4ec], RZ ;  /* 0x00013b0004050a27 */ /* 0x000fc800078e00ff */
[----:B------:R-:W-:Y:S01]  /*12f40*/  IMAD.IADD R3, R3, 0x1, R7 ;  /* 0x0000000103037824 */ /* 0x000fe200078e0207 */
[----:B------:R-:W-:-:S03]  /*12f50*/  @P0 SHF.R.U32.HI R0, RZ, c[0x0][0x4f0], R5 ;  /* 0x00013c00ff000a19 */ /* 0x000fc60000011605 */
[----:B------:R-:W-:Y:S01]  /*12f60*/  IMAD.WIDE.U32 R2, R13, c[0x0][0x3f0], R2 ;  /* 0x0000fc000d027a25 */ /* 0x000fe200078e0002 */
[----:B------:R-:W-:Y:S02]  /*12f70*/  SHF.R.S32.HI R6, RZ, 0x1f, R0 ;  /* 0x0000001fff067819 */ /* 0x000fe40000011400 */
[----:B------:R-:W-:Y:S02]  /*12f80*/  IADD3 R5, -R0, RZ, RZ ;  /* 0x000000ff00057210 */ /* 0x000fe40007ffe1ff */
[----:B------:R-:W-:Y:S01]  /*12f90*/  IADD3 R3, R3, R8, RZ ;  /* 0x0000000803037210 */ /* 0x000fe20007ffe0ff */
[----:B------:R-:W-:Y:S02]  /*12fa0*/  IMAD R6, R6, c[0x0][0x3e0], RZ ;  /* 0x0000f80006067a24 */ /* 0x000fe400078e02ff */
[----:B------:R-:W-:Y:S02]  /*12fb0*/  IMAD R4, R5, c[0x0][0x4e8], R4 ;  /* 0x00013a0005047a24 */ /* 0x000fe400078e0204 */
[----:B------:R-:W-:-:S02]  /*12fc0*/  IMAD R5, R0, c[0x0][0x3e4], R6 ;  /* 0x0000f90000057a24 */ /* 0x000fc400078e0206 */
[----:B------:R-:W-:Y:S01]  /*12fd0*/  IMAD.WIDE.U32 R2, R0, c[0x0][0x3e0], R2 ;  /* 0x0000f80000027a25 */ /* 0x000fe200078e0002 */
[----:B------:R-:W-:-:S03]  /*12fe0*/  SHF.R.S32.HI R0, RZ, 0x1f, R4 ;  /* 0x0000001fff007819 */ /* 0x000fc60000011404 */
[----:B------:R-:W-:Y:S02]  /*12ff0*/  IMAD.IADD R3, R3, 0x1, R5 ;  /* 0x0000000103037824 */ /* 0x000fe400078e0205 */
[----:B------:R-:W-:Y:S02]  /*13000*/  IMAD R0, R0, c[0x0][0x3d8], RZ ;  /* 0x0000f60000007a24 */ /* 0x000fe400078e02ff */
[----:B------:R-:W-:-:S04]  /*13010*/  IMAD.WIDE.U32 R2, R4, c[0x0][0x3d8], R2 ;  /* 0x0000f60004027a25 */ /* 0x000fc800078e0002 */
[----:B------:R-:W-:Y:S01]  /*13020*/  IMAD R4, R4, c[0x0][0x3dc], R0 ;  /* 0x0000f70004047a24 */ /* 0x000fe200078e0200 */
[----:B------:R-:W-:-:S04]  /*13030*/  LEA R5, P0, R2, c[0x0][0x380], 0x1 ;  /* 0x0000e00002057a11 */ /* 0x000fc800078008ff */
[----:B------:R-:W-:Y:S02]  /*13040*/  IADD3 R3, R3, R4, RZ ;  /* 0x0000000403037210 */ /* 0x000fe40007ffe0ff */
[----:B------:R-:W-:Y:S02]  /*13050*/  IADD3 R4, R9, R11, RZ ;  /* 0x0000000b09047210 */ /* 0x000fe40007ffe0ff */
[----:B------:R-:W-:Y:S01]  /*13060*/  LEA.HI.X R3, R2, c[0x0][0x384], R3, 0x1, P0 ;  /* 0x0000e10002037a11 */ /* 0x000fe200000f0c03 */
[----:B------:R-:W-:Y:S05]  /*13070*/  BRA.DIV ~URZ, `(.L_x_1238) ;  /* 0x00000da27f007947 */ /* 0x000fea000b800000 */
[----:B------:R1:W2:Y:S02]  /*13080*/  SHFL.IDX PT, R2, R3, RZ, 0x181f ;  /* 0x00181fff03027589 */ /* 0x0002a400000e0000 */
.L_x_1262:
[----:B------:R-:W-:Y:S05]  /*13090*/  BRA.DIV ~URZ, `(.L_x_1239) ;  /* 0x00000df27f007947 */ /* 0x000fea000b800000 */
[----:B------:R3:W4:Y:S02]  /*130a0*/  SHFL.IDX PT, R0, R5, RZ, 0x181f ;  /* 0x00181fff05007589 */ /* 0x00072400000e0000 */
.L_x_1263:
[----:B------:R-:W-:Y:S01]  /*130b0*/  MOV R14, c[0x0][0x4e8] ;  /* 0x00013a00000e7a02 */ /* 0x000fe20000000f00 */
[----:B------:R-:W-:Y:S04]  /*130c0*/  BSSY B0, `(.L_x_1240) ;  /* 0x000001b000007945 */ /* 0x000fe80003800000 */
[----:B------:R-:W-:-:S05]  /*130d0*/  IMAD R14, R14, c[0x0][0x388], RZ ;  /* 0x0000e2000e0e7a24 */ /* 0x000fca00078e02ff */
        /* <DEDUP_REMOVED lines=25> */
.L_x_1241:
[----:B------:R-:W-:Y:S05]  /*13270*/  BSYNC B0 ;  /* 0x0000000000007941 */ /* 0x000fea0003800000 */
.L_x_1240:
[----:B------:R-:W-:Y:S05]  /*13280*/  BRA.DIV ~URZ, `(.L_x_1242) ;  /* 0x00000c627f007947 */ /* 0x000fea000b800000 */
[----:B--2---:R2:W1:Y:S04]  /*13290*/  SHFL.IDX PT, R2, R3, 0x1, 0x181f ;  /* 0x00381f0003027f89 */ /* 0x00446800000e0000 */
[----:B----4-:R2:W4:Y:S02]  /*132a0*/  SHFL.IDX PT, R0, R5, 0x1, 0x181f ;  /* 0x00381f0005007f89 */ /* 0x01052400000e0000 */
.L_x_1264:
[----:B------:R-:W-:Y:S01]  /*132b0*/  IADD3 R6, R4, 0x20, RZ ;  /* 0x0000002004067810 */ /* 0x000fe20007ffe0ff */
[----:B------:R-:W-:Y:S03]  /*132c0*/  BSSY B0, `(.L_x_1243) ;  /* 0x000001a000007945 */ /* 0x000fe60003800000 */
[----:B------:R-:W-:-:S13]  /*132d0*/  ISETP.GE.AND P0, PT, R6, R14, PT ;  /* 0x0000000e0600720c */ /* 0x000fda0003f06270 */
[----:B------:R-:W-:Y:S05]  /*132e0*/  @P0 BRA `(.L_x_1244) ;  /* 0x0000017000000947 */ /* 0x000fea0003800000 */
[----:B------:R-:W5:Y:S04]  /*132f0*/  LDL.64 R8, [R1+0x38] ;  /* 0x0000380001087983 */ /* 0x000f680000100a00 */
[----:B--2---:R-:W2:Y:S04]  /*13300*/  LDL R7, [R1+0x40] ;  /* 0x0000400001077983 */ /* 0x004ea80000100800 */
[----:B---3--:R-:W3:Y:S04]  /*13310*/  LDL R17, [R1+0x34] ;  /* 0x0000340001117983 */ /* 0x008ee80000100800 */
[----:B----4-:R-:W4:Y:S04]  /*13320*/  LDL R15, [R1+0x44] ;  /* 0x00004400010f7983 */ /* 0x010f280000100800 */
[----:B------:R-:W4:Y:S04]  /*13330*/  LDL R19, [R1+0x64] ;  /* 0x0000640001137983 */ /* 0x000f280000100800 */
[----:B------:R-:W4:Y:S04]  /*13340*/  LDL R18, [R1+0x60] ;  /* 0x0000600001127983 */ /* 0x000f280000100800 */
[----:B------:R-:W4:Y:S01]  /*13350*/  LDL R16, [R1+0x5c] ;  /* 0x00005c0001107983 */ /* 0x000f220000100800 */
[----:B-----5:R-:W-:-:S02]  /*13360*/  ISETP.GE.AND P3, PT, R8, c[0x0][0x3c8], PT ;  /* 0x0000f20008007a0c */ /* 0x020fc40003f66270 */
[----:B--2---:R-:W-:Y:S02]  /*13370*/  ISETP.GE.AND P2, PT, R7, c[0x0][0x3c8], PT ;  /* 0x0000f20007007a0c */ /* 0x004fe40003f46270 */
[----:B---3--:R-:W-:Y:S02]  /*13380*/  ISETP.GE.AND P1, PT, R17, c[0x0][0x3c8], PT ;  /* 0x0000f20011007a0c */ /* 0x008fe40003f26270 */
[----:B----4-:R-:W-:-:S07]  /*13390*/  ISETP.GE.AND P0, PT, R15, c[0x0][0x3c8], PT ;  /* 0x0000f2000f007a0c */ /* 0x010fce0003f06270 */
[CC--:B------:R-:W-:Y:S02]  /*133a0*/  @!P3 LEA R12, P4, R8.reuse, R0.reuse, 0x1 ;  /* 0x00000000080cb211 */ /* 0x0c0fe400078808ff */
[----:B------:R-:W-:Y:S02]  /*133b0*/  @!P2 LEA R10, P6, R7, R0, 0x1 ;  /* 0x00000000070aa211 */ /* 0x000fe400078c08ff */
[----:B-1----:R-:W-:Y:S02]  /*133c0*/  @!P3 LEA.HI.X R13, R8, R2, R9, 0x1, P4 ;  /* 0x00000002080db211 */ /* 0x002fe400020f0c09 */
        /* <DEDUP_REMOVED lines=9> */
.L_x_1244:
[----:B------:R-:W-:Y:S05]  /*13460*/  BSYNC B0 ;  /* 0x0000000000007941 */ /* 0x000fea0003800000 */
.L_x_1243:
[----:B------:R-:W-:Y:S05]  /*13470*/  BRA.DIV ~URZ, `(.L_x_1245) ;  /* 0x00000b327f007947 */ /* 0x000fea000b800000 */
[----:B-1----:R1:W2:Y:S02]  /*13480*/  SHFL.IDX PT, R2, R3, 0x2, 0x181f ;  /* 0x00581f0003027f89 */ /* 0x0022a400000e0000 */
.L_x_1265:
[----:B------:R-:W-:Y:S05]  /*13490*/  BRA.DIV ~URZ, `(.L_x_1246) ;  /* 0x00000b827f007947 */ /* 0x000fea000b800000 */
[----:B----4-:R4:W1:Y:S02]  /*134a0*/  SHFL.IDX PT, R0, R5, 0x2, 0x181f ;  /* 0x00581f0005007f89 */ /* 0x01086400000e0000 */
.L_x_1266:
        /* <DEDUP_REMOVED lines=27> */
.L_x_1248:
[----:B------:R-:W-:Y:S05]  /*13660*/  BSYNC B0 ;  /* 0x0000000000007941 */ /* 0x000fea0003800000 */
.L_x_1247:
[----:B------:R-:W-:Y:S05]  /*13670*/  BRA.DIV ~URZ, `(.L_x_1249) ;  /* 0x00000a027f007947 */ /* 0x000fea000b800000 */
[----:B--2---:R2:W3:Y:S04]  /*13680*/  SHFL.IDX PT, R2, R3, 0x3, 0x181f ;  /* 0x00781f0003027f89 */ /* 0x0044e800000e0000 */
[----:B-1----:R2:W1:Y:S02]  /*13690*/  SHFL.IDX PT, R0, R5, 0x3, 0x181f ;  /* 0x00781f0005007f89 */ /* 0x00246400000e0000 */
.L_x_1267:
[----:B------:R-:W-:-:S04]  /*136a0*/  IADD3 R4, R4, 0x60, RZ ;  /* 0x0000006004047810 */ /* 0x000fc80007ffe0ff */
[----:B------:R-:W-:-:S13]  /*136b0*/  ISETP.GE.AND P0, PT, R4, R14, PT ;  /* 0x0000000e0400720c */ /* 0x000fda0003f06270 */
[----:B------:R-:W-:Y:S05]  /*136c0*/  @P0 BRA `(.L_x_1235) ;  /* 0x0000017000000947 */ /* 0x000fea0003800000 */
[----:B------:R-:W5:Y:S04]  /*136d0*/  LDL.64 R6, [R1+0x38] ;  /* 0x0000380001067983 */ /* 0x000f680000100a00 */
[----:B--234-:R-:W2:Y:S04]  /*136e0*/  LDL R5, [R1+0x40] ;  /* 0x0000400001057983 */ /* 0x01cea80000100800 */
[----:B------:R-:W3:Y:S04]  /*136f0*/  LDL R13, [R1+0x34] ;  /* 0x00003400010d7983 */ /* 0x000ee80000100800 */
[----:B------:R-:W4:Y:S04]  /*13700*/  LDL R3, [R1+0x44] ;  /* 0x0000440001037983 */ /* 0x000f280000100800 */
[----:B------:R-:W4:Y:S04]  /*13710*/  LDL R16, [R1+0x64] ;  /* 0x0000640001107983 */ /* 0x000f280000100800 */
[----:B------:R-:W4:Y:S04]  /*13720*/  LDL R15, [R1+0x60] ;  /* 0x00006000010f7983 */ /* 0x000f280000100800 */
[----:B------:R-:W4:Y:S01]  /*13730*/  LDL R12, [R1+0x5c] ;  /* 0x00005c00010c7983 */ /* 0x000f220000100800 */
[----:B-----5:R-:W-:-:S02]  /*13740*/  ISETP.GE.AND P3, PT, R6, c[0x0][0x3c8], PT ;  /* 0x0000f20006007a0c */ /* 0x020fc40003f66270 */
[----:B--2---:R-:W-:Y:S02]  /*13750*/  ISETP.GE.AND P2, PT, R5, c[0x0][0x3c8], PT ;  /* 0x0000f20005007a0c */ /* 0x004fe40003f46270 */
[----:B---3--:R-:W-:Y:S02]  /*13760*/  ISETP.GE.AND P1, PT, R13, c[0x0][0x3c8], PT ;  /* 0x0000f2000d007a0c */ /* 0x008fe40003f26270 */
[----:B----4-:R-:W-:-:S07]  /*13770*/  ISETP.GE.AND P0, PT, R3, c[0x0][0x3c8], PT ;  /* 0x0000f20003007a0c */ /* 0x010fce0003f06270 */
        /* <DEDUP_REMOVED lines=12> */
.L_x_1235:
[----:B----4-:R-:W-:Y:S05]  /*13840*/  BSYNC B1 ;  /* 0x0000000000017941 */ /* 0x010fea0003800000 */
.L_x_1226:
[----:B------:R-:W-:-:S13]  /*13850*/  ISETP.NE.AND P0, PT, RZ, UR6, PT ;  /* 0x00000006ff007c0c */ /* 0x000fda000bf05270 */
[----:B------:R-:W-:Y:S01]  /*13860*/  @P0 WARPSYNC 0xffffffff ;  /* 0xffffffff00000948 */ /* 0x000fe20003800000 */
[----:B------:R-:W-:Y:S06]  /*13870*/  @P0 BAR.SYNC.DEFER_BLOCKING 0x5, 0x100 ;  /* 0x0144000000000b1d */ /* 0x000fec0000010000 */
[----:B-1----:R-:W1:Y:S04]  /*13880*/  @P0 LDS R0, [0x28100] ;  /* 0x02810000ff000984 */ /* 0x002e680000000800 */
[----:B-1----:R1:W-:Y:S04]  /*13890*/  @P0 STL [R1+0x68], R0 ;  /* 0x0000680001000387 */ /* 0x0023e80000100800 */
[----:B------:R-:W-:Y:S06]  /*138a0*/  @P0 BAR.ARV 0x4, 0x100 ;  /* 0x0104000000000b1d */ /* 0x000fec0000002000 */
[----:B------:R-:W-:Y:S05]  /*138b0*/  @P0 BRA `(.L_x_1250) ;  /* 0x0000009000000947 */ /* 0x000fea0003800000 */
[----:B------:R-:W-:Y:S05]  /*138c0*/  BRA.DIV ~URZ, `(.L_x_1251) ;  /* 0x000008727f007947 */ /* 0x000fea000b800000 */
[----:B-1----:R1:W4:Y:S02]  /*138d0*/  SHFL.IDX PT, R0, R81, RZ, 0x1f ;  /* 0x00001fff51007589 */ /* 0x00232400000e0000 */
.L_x_1268:
[----:B---3--:R-:W3:Y:S01]  /*138e0*/  S2R R2, SR_TID.X ;  /* 0x0000000000027919 */ /* 0x008ee20000002100 */
[----:B------:R-:W-:Y:S03]  /*138f0*/  WARPSYNC 0xffffffff ;  /* 0xffffffff00007948 */ /* 0x000fe60003800000 */
[----:B------:R-:W-:Y:S06]  /*13900*/  BAR.SYNC.DEFER_BLOCKING 0x4, 0x100 ;  /* 0x0104000000007b1d */ /* 0x000fec0000010000 */
[----:B----4-:R4:W-:Y:S01]  /*13910*/  STL [R1+0x68], R0 ;  /* 0x0000680001007387 */ /* 0x0109e20000100800 */
[----:B---3--:R-:W-:-:S13]  /*13920*/  LOP3.LUT P0, RZ, R2, 0xff, RZ, 0xc0, !PT ;  /* 0x000000ff02ff7812 */ /* 0x008fda000780c0ff */
[----:B------:R4:W-:Y:S04]  /*13930*/  @!P0 STS [0x28100], R81 ;  /* 0x02810051ff008388 */ /* 0x0009e80000000800 */
[----:B------:R-:W-:Y:S06]  /*13940*/  BAR.ARV 0x5, 0x100 ;  /* 0x0144000000007b1d */ /* 0x000fec0000002000 */
.L_x_1250:
[----:B-1--4-:R-:W4:Y:S02]  /*13950*/  LDL R0, [R1+0x68] ;  /* 0x0000680001007983 */ /* 0x012f240000100800 */
[----:B----4-:R-:W-:-:S13]  /*13960*/  ISETP.GE.AND P0, PT, R0, c[0x0][0x538], PT ;  /* 0x00014e0000007a0c */ /* 0x010fda0003f06270 */
[----:B--23-5:R-:W-:Y:S01]  /*13970*/  @P0 CALL.REL.NOINC `(.L_x_1252) ;  /* 0x0000001000000944 */ /* 0x02cfe20003c00000 */
[----:B------:R-:W-:Y:S05]  /*13980*/  BRA `(.L_x_1253) ;  /* 0xfffed16000007947 */ /* 0x000fea000383ffff */
.L_x_1252:
[----:B------:R-:W-:Y:S05]  /*13990*/  EXIT ;  /* 0x000000000000794d */ /* 0x000fea0003800000 */
.L_x_1204:
[----:B------:R-:W-:Y:S01]  /*139a0*/  IMAD.MOV.U32 R9, RZ, RZ, R12 ;  /* 0x000000ffff097224 */ /* 0x000fe200078e000c */
[----:B--2---:R-:W-:Y:S01]  /*139b0*/  MOV R6, RZ ;  /* 0x000000ff00067202 */ /* 0x004fe20000000f00 */
[----:B------:R-:W-:Y:S01]  /*139c0*/  IMAD.MOV.U32 R0, RZ, RZ, 0x181f ;  /* 0x0000181fff007424 */ /* 0x000fe200078e00ff */
[----:B------:R-:W-:Y:S02]  /*139d0*/  MOV R7, 0x139f0 ;  /* 0x000139f000077802 */ /* 0x000fe40000000f00 */
[----:B------:R-:W-:Y:S05]  /*139e0*/  CALL.REL.NOINC `($__internal_3_$__cuda_sm70_shflsync_idx_p) ;  /* 0x000007f000007944 */ /* 0x000fea0003c00000 */
[----:B------:R-:W-:Y:S01]  /*139f0*/  MOV R2, R0 ;  /* 0x0000000000027202 */ /* 0x000fe20000000f00 */
[----:B------:R-:W-:Y:S05]  /*13a00*/  BRA `(.L_x_1254) ;  /* 0xfffee0a000007947 */ /* 0x000fea000383ffff */
.L_x_1205:
[----:B------:R-:W-:Y:S01]  /*13a10*/  IMAD.MOV.U32 R9, RZ, RZ, R14 ;  /* 0x000000ffff097224 */ /* 0x000fe200078e000e */
[----:B--2---:R-:W-:Y:S01]  /*13a20*/  MOV R6, RZ ;  /* 0x000000ff00067202 */ /* 0x004fe20000000f00 */
[----:B------:R-:W-:Y:S01]  /*13a30*/  IMAD.MOV.U32 R0, RZ, RZ, 0x181f ;  /* 0x0000181fff007424 */ /* 0x000fe200078e00ff */
[----:B------:R-:W-:Y:S02]  /*13a40*/  MOV R7, 0x13a60 ;  /* 0x00013a6000077802 */ /* 0x000fe40000000f00 */
[----:B-1-3--:R-:W-:Y:S05]  /*13a50*/  CALL.REL.NOINC `($__internal_3_$__cuda_sm70_shflsync_idx_p) ;  /* 0x0000078000007944 */ /* 0x00afea0003c00000 */
[----:B------:R-:W-:Y:S05]  /*13a60*/  BRA `(.L_x_1255) ;  /* 0xfffee06000007947 */ /* 0x000fea000383ffff */
.L_x_1208:
[----:B--2---:R-:W-:Y:S01]  /*13a70*/  IMAD.MOV.U32 R9, RZ, RZ, R12 ;  /* 0x000000ffff097224 */ /* 0x004fe200078e000c */
[----:B------:R-:W-:Y:S01]  /*13a80*/  MOV R6, 0x1 ;  /* 0x0000000100067802 */ /* 0x000fe20000000f00 */
[----:B----4-:R-:W-:Y:S01]  /*13a90*/  IMAD.MOV.U32 R0, RZ, RZ, 0x181f ;  /* 0x0000181fff007424 */ /* 0x010fe200078e00ff */
[----:B------:R-:W-:-:S02]  /*13aa0*/  MOV R7, 0x13ac0 ;  /* 0x00013ac000077802 */ /* 0x000fc40000000f00 */
[----:B-1-3--:R-:W-:Y:S05]  /*13ab0*/  CALL.REL.NOINC `($__internal_3_$__cuda_sm70_shflsync_idx_p) ;  /* 0x0000072000007944 */ /* 0x00afea0003c00000 */
[----:B------:R-:W-:Y:S01]  /*13ac0*/  IMAD.MOV.U32 R2, RZ, RZ, R0 ;  /* 0x000000ffff027224 */ /* 0x000fe200078e0000 */
[----:B------:R-:W-:Y:S01]  /*13ad0*/  MOV R6, 0x1 ;  /* 0x0000000100067802 */ /* 0x000fe20000000f00 */
[----:B------:R-:W-:Y:S01]  /*13ae0*/  IMAD.MOV.U32 R9, RZ, RZ, R14 ;  /* 0x000000ffff097224 */ /* 0x000fe200078e000e */
[----:B------:R-:W-:-:S02]  /*13af0*/  MOV R0, 0x181f ;  /* 0x0000181f00007802 */ /* 0x000fc40000000f00 */
[----:B------:R-:W-:Y:S02]  /*13b00*/  MOV R7, 0x13b20 ;  /* 0x00013b2000077802 */ /* 0x000fe40000000f00 */
[----:B------:R-:W-:Y:S05]  /*13b10*/  CALL.REL.NOINC `($__internal_3_$__cuda_sm70_shflsync_idx_p) ;  /* 0x000006c000007944 */ /* 0x000fea0003c00000 */
[----:B------:R-:W-:Y:S05]  /*13b20*/  BRA `(.L_x_1256) ;  /* 0xfffee1a000007947 */ /* 0x000fea000383ffff */
.L_x_1211:
[----:B-1----:R-:W-:Y:S01]  /*13b30*/  IMAD.MOV.U32 R9, RZ, RZ, R12 ;  /* 0x000000ffff097224 */ /* 0x002fe200078e000c */
[----:B------:R-:W-:Y:S01]  /*13b40*/  MOV R6, 0x2 ;  /* 0x0000000200067802 */ /* 0x000fe20000000f00 */
[----:B----4-:R-:W-:Y:S01]  /*13b50*/  IMAD.MOV.U32 R0, RZ, RZ, 0x181f ;  /* 0x0000181fff007424 */ /* 0x010fe200078e00ff */
[----:B------:R-:W-:Y:S02]  /*13b60*/  MOV R7, 0x13b80 ;  /* 0x00013b8000077802 */ /* 0x000fe40000000f00 */
[----:B---3--:R-:W-:Y:S05]  /*13b70*/  CALL.REL.NOINC `($__internal_3_$__cuda_sm70_shflsync_idx_p) ;  /* 0x0000066000007944 */ /* 0x008fea0003c00000 */
[----:B------:R-:W-:Y:S01]  /*13b80*/  MOV R2, R0 ;  /* 0x0000000000027202 */ /* 0x000fe20000000f00 */
[----:B------:R-:W-:Y:S05]  /*13b90*/  BRA `(.L_x_1257) ;  /* 0xfffee31000007947 */ /* 0x000fea000383ffff */
.L_x_1212:
[----:B------:R-:W-:Y:S01]  /*13ba0*/  IMAD.MOV.U32 R9, RZ, RZ, R14 ;  /* 0x000000ffff097224 */ /* 0x000fe200078e000e */
[----:B------:R-:W-:Y:S01]  /*13bb0*/  MOV R6, 0x2 ;  /* 0x0000000200067802 */ /* 0x000fe20000000f00 */
[----:B----4-:R-:W-:Y:S01]  /*13bc0*/  IMAD.MOV.U32 R0, RZ, RZ, 0x181f ;  /* 0x0000181fff007424 */ /* 0x010fe200078e00ff */
[----:B------:R-:W-:Y:S02]  /*13bd0*/  MOV R7, 0x13bf0 ;  /* 0x00013bf000077802 */ /* 0x000fe40000000f00 */
[----:B-123--:R-:W-:Y:S05]  /*13be0*/  CALL.REL.NOINC `($__internal_3_$__cuda_sm70_shflsync_idx_p) ;  /* 0x000005f000007944 */ /* 0x00efea0003c00000 */
[----:B------:R-:W-:Y:S05]  /*13bf0*/  BRA `(.L_x_1258) ;  /* 0xfffee2d000007947 */ /* 0x000fea000383ffff */
.L_x_1215:
[----:B-1----:R-:W-:Y:S01]  /*13c00*/  IMAD.MOV.U32 R9, RZ, RZ, R12 ;  /* 0x000000ffff097224 */ /* 0x002fe200078e000c */
[----:B------:R-:W-:Y:S01]  /*13c10*/  MOV R6, 0x3 ;  /* 0x0000000300067802 */ /* 0x000fe20000000f00 */
[----:B------:R-:W-:Y:S01]  /*13c20*/  IMAD.MOV.U32 R0, RZ, RZ, 0x181f ;  /* 0x0000181fff007424 */ /* 0x000fe200078e00ff */
[----:B------:R-:W-:-:S02]  /*13c30*/  MOV R7, 0x13c50 ;  /* 0x00013c5000077802 */ /* 0x000fc40000000f00 */
[----:B--234-:R-:W-:Y:S05]  /*13c40*/  CALL.REL.NOINC `($__internal_3_$__cuda_sm70_shflsync_idx_p) ;  /* 0x0000059000007944 */ /* 0x01cfea0003c00000 */
[----:B------:R-:W-:Y:S01]  /*13c50*/  IMAD.MOV.U32 R2, RZ, RZ, R0 ;  /* 0x000000ffff027224 */ /* 0x000fe200078e0000 */
[----:B------:R-:W-:Y:S01]  /*13c60*/  MOV R6, 0x3 ;  /* 0x0000000300067802 */ /* 0x000fe20000000f00 */
[----:B------:R-:W-:Y:S01]  /*13c70*/  IMAD.MOV.U32 R9, RZ, RZ, R14 ;  /* 0x000000ffff097224 */ /* 0x000fe200078e000e */
[----:B------:R-:W-:-:S02]  /*13c80*/  MOV R0, 0x181f ;  /* 0x0000181f00007802 */ /* 0x000fc40000000f00 */
[----:B------:R-:W-:Y:S02]  /*13c90*/  MOV R7, 0x13cb0 ;  /* 0x00013cb000077802 */ /* 0x000fe40000000f00 */
[----:B------:R-:W-:Y:S05]  /*13ca0*/  CALL.REL.NOINC `($__internal_3_$__cuda_sm70_shflsync_idx_p) ;  /* 0x0000053000007944 */ /* 0x000fea0003c00000 */
[----:B------:R-:W-:Y:S05]  /*13cb0*/  BRA `(.L_x_1259) ;  /* 0xfffee40000007947 */ /* 0x000fea000383ffff */
.L_x_1222:
[----:B------:R1:W5:Y:S01]  /*13cc0*/  LDL R0, [R1+0x4] ;  /* 0x0000040001007983 */ /* 0x0003620000100800 */
[----:B------:R-:W-:Y:S02]  /*13cd0*/  MOV R3, 0x2 ;  /* 0x0000000200037802 */ /* 0x000fe40000000f00 */
[----:B------:R-:W-:Y:S02]  /*13ce0*/  MOV R2, 0x13d00 ;  /* 0x00013d0000027802 */ /* 0x000fe40000000f00 */
[----:B-1---5:R-:W-:Y:S05]  /*13cf0*/  CALL.REL.NOINC `($__internal_2_$__cuda_sm70_shflsync_bfly_p) ;  /* 0x000004a000007944 */ /* 0x022fea0003c00000 */
[----:B------:R-:W-:Y:S01]  /*13d00*/  MOV R4, R5 ;  /* 0x0000000500047202 */ /* 0x000fe20000000f00 */
[----:B------:R-:W-:Y:S05]  /*13d10*/  BRA `(.L_x_1260) ;  /* 0xffffcdb000007947 */ /* 0x000fea000383ffff */
.L_x_1223:
[----:B------:R-:W-:Y:S01]  /*13d20*/  IMAD.MOV.U32 R0, RZ, RZ, R4 ;  /* 0x000000ffff007224 */ /* 0x000fe200078e0004 */
[----:B------:R-:W-:Y:S02]  /*13d30*/  MOV R3, 0x1 ;  /* 0x0000000100037802 */ /* 0x000fe40000000f00 */
[----:B------:R-:W-:Y:S02]  /*13d40*/  MOV R2, 0x13d60 ;  /* 0x00013d6000027802 */ /* 0x000fe40000000f00 */
[----:B-----5:R-:W-:Y:S05]  /*13d50*/  CALL.REL.NOINC `($__internal_2_$__cuda_sm70_shflsync_bfly_p) ;  /* 0x0000044000007944 */ /* 0x020fea0003c00000 */
[----:B------:R1:W5:Y:S01]  /*13d60*/  LDL R0, [R1+0x8] ;  /* 0x0000080001007983 */ /* 0x0003620000100800 */
[----:B------:R-:W-:Y:S01]  /*13d70*/  FADD.FTZ R4, R4, R5 ;  /* 0x0000000504047221 */ /* 0x000fe20000010000 */
[----:B------:R-:W-:Y:S02]  /*13d80*/  MOV R3, 0x2 ;  /* 0x0000000200037802 */ /* 0x000fe40000000f00 */
[----:B------:R-:W-:-:S02]  /*13d90*/  MOV R2, 0x13db0 ;  /* 0x00013db000027802 */ /* 0x000fc40000000f00 */
[----:B-1---5:R-:W-:Y:S05]  /*13da0*/  CALL.REL.NOINC `($__internal_2_$__cuda_sm70_shflsync_bfly_p) ;  /* 0x000003f000007944 */ /* 0x022fea0003c00000 */
[----:B------:R-:W2:Y:S01]  /*13db0*/  LDL.LU R0, [R1+0x8] ;  /* 0x0000080001007983 */ /* 0x000ea20000300800 */
[----:B------:R-:W-:-:S02]  /*13dc0*/  MOV R3, 0x1 ;  /* 0x0000000100037802 */ /* 0x000fc40000000f00 */
[----:B------:R-:W-:Y:S01]  /*13dd0*/  MOV R2, 0x13e00 ;  /* 0x00013e0000027802 */ /* 0x000fe20000000f00 */
[----:B--2---:R-:W-:Y:S02]  /*13de0*/  FADD.FTZ R0, R0, R5 ;  /* 0x0000000500007221 */ /* 0x004fe40000010000 */
[----:B------:R-:W-:Y:S05]  /*13df0*/  CALL.REL.NOINC `($__internal_2_$__cuda_sm70_shflsync_bfly_p) ;  /* 0x000003a000007944 */ /* 0x000fea0003c00000 */
[----:B------:R-:W-:Y:S01]  /*13e00*/  MOV R3, R5 ;  /* 0x0000000500037202 */ /* 0x000fe20000000f00 */
[----:B------:R-:W-:Y:S05]  /*13e10*/  BRA `(.L_x_1261) ;  /* 0xffffcd4000007947 */ /* 0x000fea000383ffff */
.L_x_1238:
[----:B------:R-:W-:Y:S01]  /*13e20*/  IMAD.MOV.U32 R9, RZ, RZ, R3 ;  /* 0x000000ffff097224 */ /* 0x000fe200078e0003 */
[----:B------:R-:W-:Y:S01]  /*13e30*/  MOV R6, RZ ;  /* 0x000000ff00067202 */ /* 0x000fe20000000f00 */
[----:B------:R-:W-:Y:S01]  /*13e40*/  IMAD.MOV.U32 R0, RZ, RZ, 0x181f ;  /* 0x0000181fff007424 */ /* 0x000fe200078e00ff */
[----:B------:R-:W-:Y:S02]  /*13e50*/  MOV R7, 0x13e70 ;  /* 0x00013e7000077802 */ /* 0x000fe40000000f00 */
[----:B------:R-:W-:Y:S05]  /*13e60*/  CALL.REL.NOINC `($__internal_3_$__cuda_sm70_shflsync_idx_p) ;  /* 0x0000037000007944 */ /* 0x000fea0003c00000 */
[----:B------:R-:W-:Y:S01]  /*13e70*/  MOV R2, R0 ;  /* 0x0000000000027202 */ /* 0x000fe20000000f00 */
[----:B------:R-:W-:Y:S05]  /*13e80*/  BRA `(.L_x_1262) ;  /* 0xfffff20000007947 */ /* 0x000fea000383ffff */
.L_x_1239:
[----:B------:R-:W-:Y:S01]  /*13e90*/  IMAD.MOV.U32 R9, RZ, RZ, R5 ;  /* 0x000000ffff097224 */ /* 0x000fe200078e0005 */
[----:B------:R-:W-:Y:S01]  /*13ea0*/  MOV R6, RZ ;  /* 0x000000ff00067202 */ /* 0x000fe20000000f00 */
[----:B------:R-:W-:Y:S01]  /*13eb0*/  IMAD.MOV.U32 R0, RZ, RZ, 0x181f ;  /* 0x0000181fff007424 */ /* 0x000fe200078e00ff */
[----:B------:R-:W-:Y:S02]  /*13ec0*/  MOV R7, 0x13ee0 ;  /* 0x00013ee000077802 */ /* 0x000fe40000000f00 */
[----:B-12---:R-:W-:Y:S05]  /*13ed0*/  CALL.REL.NOINC `($__internal_3_$__cuda_sm70_shflsync_idx_p) ;  /* 0x0000030000007944 */ /* 0x006fea0003c00000 */
[----:B------:R-:W-:Y:S05]  /*13ee0*/  BRA `(.L_x_1263) ;  /* 0xfffff1c000007947 */ /* 0x000fea000383ffff */
.L_x_1242:
        /* <DEDUP_REMOVED lines=12> */
.L_x_1245:
[----:B-1----:R-:W-:Y:S01]  /*13fb0*/  IMAD.MOV.U32 R9, RZ, RZ, R3 ;  /* 0x000000ffff097224 */ /* 0x002fe200078e0003 */
[----:B------:R-:W-:Y:S01]  /*13fc0*/  MOV R6, 0x2 ;  /* 0x0000000200067802 */ /* 0x000fe20000000f00 */
[----:B----4-:R-:W-:Y:S01]  /*13fd0*/  IMAD.MOV.U32 R0, RZ, RZ, 0x181f ;  /* 0x0000181fff007424 */ /* 0x010fe200078e00ff */
[----:B------:R-:W-:Y:S02]  /*13fe0*/  MOV R7, 0x14000 ;  /* 0x0001400000077802 */ /* 0x000fe40000000f00 */
[----:B--23--:R-:W-:Y:S05]  /*13ff0*/  CALL.REL.NOINC `($__internal_3_$__cuda_sm70_shflsync_idx_p) ;  /* 0x000001e000007944 */ /* 0x00cfea0003c00000 */
[----:B------:R-:W-:Y:S01]  /*14000*/  MOV R2, R0 ;  /* 0x0000000000027202 */ /* 0x000fe20000000f00 */
[----:B------:R-:W-:Y:S05]  /*14010*/  BRA `(.L_x_1265) ;  /* 0xfffff47000007947 */ /* 0x000fea000383ffff */
.L_x_1246:
[----:B------:R-:W-:Y:S01]  /*14020*/  IMAD.MOV.U32 R9, RZ, RZ, R5 ;  /* 0x000000ffff097224 */ /* 0x000fe200078e0005 */
[----:B------:R-:W-:Y:S01]  /*14030*/  MOV R6, 0x2 ;  /* 0x0000000200067802 */ /* 0x000fe20000000f00 */
[----:B----4-:R-:W-:Y:S01]  /*14040*/  IMAD.MOV.U32 R0, RZ, RZ, 0x181f ;  /* 0x0000181fff007424 */ /* 0x010fe200078e00ff */
[----:B------:R-:W-:Y:S02]  /*14050*/  MOV R7, 0x14070 ;  /* 0x0001407000077802 */ /* 0x000fe40000000f00 */
[----:B-123--:R-:W-:Y:S05]  /*14060*/  CALL.REL.NOINC `($__internal_3_$__cuda_sm70_shflsync_idx_p) ;  /* 0x0000017000007944 */ /* 0x00efea0003c00000 */
[----:B------:R-:W-:Y:S05]  /*14070*/  BRA `(.L_x_1266) ;  /* 0xfffff43000007947 */ /* 0x000fea000383ffff */
.L_x_1249:
        /* <DEDUP_REMOVED lines=12> */
.L_x_1251:
[----:B------:R-:W-:Y:S01]  /*14140*/  IMAD.MOV.U32 R9, RZ, RZ, R81 ;  /* 0x000000ffff097224 */ /* 0x000fe200078e0051 */
[----:B------:R-:W-:Y:S01]  /*14150*/  MOV R6, RZ ;  /* 0x000000ff00067202 */ /* 0x000fe20000000f00 */
[----:B-1----:R-:W-:Y:S01]  /*14160*/  IMAD.MOV.U32 R0, RZ, RZ, 0x1f ;  /* 0x0000001fff007424 */ /* 0x002fe200078e00ff */
[----:B------:R-:W-:Y:S02]  /*14170*/  MOV R7, 0x14190 ;  /* 0x0001419000077802 */ /* 0x000fe40000000f00 */
[----:B--23-5:R-:W-:Y:S05]  /*14180*/  CALL.REL.NOINC `($__internal_3_$__cuda_sm70_shflsync_idx_p) ;  /* 0x0000005000007944 */ /* 0x02cfea0003c00000 */
[----:B------:R-:W-:Y:S05]  /*14190*/  BRA `(.L_x_1268) ;  /* 0xfffff74000007947 */ /* 0x000fea000383ffff */
        .weak           $__internal_2_$__cuda_sm70_shflsync_bfly_p
        .type           $__internal_2_$__cuda_sm70_shflsync_bfly_p,@function
        .size           $__internal_2_$__cuda_sm70_shflsync_bfly_p,($__internal_3_$__cuda_sm70_shflsync_idx_p - $__internal_2_$__cuda_sm70_shflsync_bfly_p)
$__internal_2_$__cuda_sm70_shflsync_bfly_p:
[----:B------:R-:W-:Y:S04]  /*141a0*/  WARPSYNC R6 ;  /* 0x0000000600007348 */ /* 0x000fe80003800000 */
[----:B------:R1:W2:Y:S02]  /*141b0*/  SHFL.BFLY PT, R5, R0, R3, R7 ;  /* 0x0c00000300057389 */ /* 0x0002a400000e0007 */
[----:B-1----:R-:W-:-:S04]  /*141c0*/  MOV R3, 0x0 ;  /* 0x0000000000037802 */ /* 0x002fc80000000f00 */
[----:B--2---:R-:W-:Y:S05]  /*141d0*/  RET.REL.NODEC R2 `(_ZN7cutlass13device_kernelIN5flash19enable_sm80_to_sm89INS1_16FlashAttnFwdSm80INS1_25CollectiveMainloopFwdSm80ILi8ELi1ELb0EN4cute5tupleIJNS5_1CILi128EEENS7_ILi96EEENS7_ILi256EEEEEELi256ENS_6half_tEfNS_4arch4Sm80ELb1ELb0ELb0ELb0ELb0ELb0ELb1ELb0EEENS1_21CollectiveEpilogueFwdINS6_IJS8_SA_S9_EEENS6_IJNS7_ILi1EEESI_SI_EEESC_SE_Li256ELb0ELb1ELb0ELb0EEENS1_30DynamicPersistentTileSchedulerILi256ELi256ELb0ELb1ELb0EEEEEEEEEvNT_6ParamsE) ;  /* 0xfffebe2002007950 */ /* 0x004fea0003c3ffff */
        .weak           $__internal_3_$__cuda_sm70_shflsync_idx_p
        .type           $__internal_3_$__cuda_sm70_shflsync_idx_p,@function
        .size           $__internal_3_$__cuda_sm70_shflsync_idx_p,(.L_x_1478 - $__internal_3_$__cuda_sm70_shflsync_idx_p)
$__internal_3_$__cuda_sm70_shflsync_idx_p:
[----:B------:R-:W-:-:S04]  /*141e0*/  MOV R8, 0xffffffff ;  /* 0xffffffff00087802 */ /* 0x000fc80000000f00 */
[----:B------:R-:W-:Y:S04]  /*141f0*/  WARPSYNC R8 ;  /* 0x0000000800007348 */ /* 0x000fe80003800000 */
[----:B------:R1:W2:Y:S02]  /*14200*/  SHFL.IDX PT, R0, R9, R6, R0 ;  /* 0x0000000609007389 */ /* 0x0002a400000e0000 */
[----:B-1----:R-:W-:Y:S02]  /*14210*/  MOV R6, R7 ;  /* 0x0000000700067202 */ /* 0x002fe40000000f00 */
[----:B------:R-:W-:-:S04]  /*14220*/  MOV R7, 0x0 ;  /* 0x0000000000077802 */ /* 0x000fc80000000f00 */
[----:B--2---:R-:W-:Y:S05]  /*14230*/  RET.REL.NODEC R6 `(_ZN7cutlass13device_kernelIN5flash19enable_sm80_to_sm89INS1_16FlashAttnFwdSm80INS1_25CollectiveMainloopFwdSm80ILi8ELi1ELb0EN4cute5tupleIJNS5_1CILi128EEENS7_ILi96EEENS7_ILi256EEEEEELi256ENS_6half_tEfNS_4arch4Sm80ELb1ELb0ELb0ELb0ELb0ELb0ELb1ELb0EEENS1_21CollectiveEpilogueFwdINS6_IJS8_SA_S9_EEENS6_IJNS7_ILi1EEESI_SI_EEESC_SE_Li256ELb0ELb1ELb0ELb0EEENS1_30DynamicPersistentTileSchedulerILi256ELi256ELb0ELb1ELb0EEEEEEEEEvNT_6ParamsE) ;  /* 0xfffebdc006007950 */ /* 0x004fea0003c3ffff */
.L_x_1269:
        /* <DEDUP_REMOVED lines=12> */
.L_x_1478:


//--------------------- .text._ZN7cutlass13device_kernelIN5flash19enable_sm80_to_sm89INS1_16FlashAttnFwdSm80INS1_25CollectiveMainloopFwdSm80ILi8ELi1ELb0EN4cute5tupleIJNS5_1CILi128EEENS7_ILi96EEENS7_ILi256EEEEEELi256ENS_6half_tEfNS_4arch4Sm80ELb1ELb0ELb0ELb1ELb0ELb0ELb1ELb0EEENS1_21CollectiveEpilogueFwdINS6_IJS8_SA_S9_EEENS6_IJNS7_ILi1EEESI_SI_EEESC_SE_Li256ELb1ELb1ELb0ELb0EEENS1_19SingleTileSchedulerILb1ELb0ELb1ELi128EEEEEEEEEvNT_6ParamsE --------------------------
	.section	.text._ZN7cutlass13device_kernelIN5flash19enable_sm80_to_sm89INS1_16FlashAttnFwdSm80INS1_25CollectiveMainloopFwdSm80ILi8ELi1ELb0EN4cute5tupleIJNS5_1CILi128EEENS7_ILi96EEENS7_ILi256EEEEEELi256ENS_6half_tEfNS_4arch4Sm80ELb1ELb0ELb0ELb1ELb0ELb0ELb1ELb0EEENS1_21CollectiveEpilogueFwdINS6_IJS8_SA_S9_EEENS6_IJNS7_ILi1EEESI_SI_EEESC_SE_Li256ELb1ELb1ELb0ELb0EEENS1_19SingleTileSchedulerILb1ELb0ELb1ELi128EEEEEEEEEvNT_6ParamsE,"ax",@progbits
	.sectioninfo	@"SHI_REGISTERS=255"
	.align	128
.text._ZN7cutlass13device_kernelIN5flash19enable_sm80_to_sm89INS1_16FlashAttnFwdSm80INS1_25CollectiveMainloopFwdSm80ILi8ELi1ELb0EN4cute5tupleIJNS5_1CILi128EEENS7_ILi96EEENS7_ILi256EEEEEELi256ENS_6half_tEfNS_4arch4Sm80ELb1ELb0ELb0ELb1ELb0ELb0ELb1ELb0EEENS1_21CollectiveEpilogueFwdINS6_IJS8_SA_S9_EEENS6_IJNS7_ILi1EEESI_SI_EEESC_SE_Li256ELb1ELb1ELb0ELb0EEENS1_19SingleTileSchedulerILb1ELb0ELb1ELi128EEEEEEEEEvNT_6ParamsE:
        .type           _ZN7cutlass13device_kernelIN5flash19enable_sm80_to_sm89INS1_16FlashAttnFwdSm80INS1_25CollectiveMainloopFwdSm80ILi8ELi1ELb0EN4cute5tupleIJNS5_1CILi128EEENS7_ILi96EEENS7_ILi256EEEEEELi256ENS_6half_tEfNS_4arch4Sm80ELb1ELb0ELb0ELb1ELb0ELb0ELb1ELb0EEENS1_21CollectiveEpilogueFwdINS6_IJS8_SA_S9_EEENS6_IJNS7_ILi1EEESI_SI_EEESC_SE_Li256ELb1ELb1ELb0ELb0EEENS1_19SingleTileSchedulerILb1ELb0ELb1ELi128EEEEEEEEEvNT_6ParamsE,@function
        .size           _ZN7cutlass13device_kernelIN5flash19enable_sm80_to_sm89INS1_16FlashAttnFwdSm80INS1_25CollectiveMainloopFwdSm80ILi8ELi1ELb0EN4cute5tupleIJNS5_1CILi128EEENS7_ILi96EEENS7_ILi256EEEEEELi256ENS_6half_tEfNS_4arch4Sm80ELb1ELb0ELb0ELb1ELb0ELb0ELb1ELb0EEENS1_21CollectiveEpilogueFwdINS6_IJS8_SA_S9_EEENS6_IJNS7_ILi1EEESI_SI_EEESC_SE_Li256ELb1ELb1ELb0ELb0EEENS1_19SingleTileSchedulerILb1ELb0ELb1ELi128EEEEEEEEEvNT_6ParamsE,(.L_x_1481 - _ZN7cutlass13device_kernelIN5flash19enable_sm80_to_sm89INS1_16FlashAttnFwdSm80INS1_25CollectiveMainloopFwdSm80ILi8ELi1ELb0EN4cute5tupleIJNS5_1CILi128EEENS7_ILi96EEENS7_ILi256EEEEEELi256ENS_6half_tEfNS_4arch4Sm80ELb1ELb0ELb0ELb1ELb0ELb0ELb1ELb0EEENS1_21CollectiveEpilogueFwdINS6_IJS8_SA_S9_EEENS6_IJNS7_ILi1EEESI_SI_EEESC_SE_Li256ELb1ELb1ELb0ELb0EEENS1_19SingleTileSchedulerILb1ELb0ELb1ELi128EEEEEEEEEvNT_6ParamsE)
        .other          _ZN7cutlass13device_kernelIN5flash19enable_sm80_to_sm89INS1_16FlashAttnFwdSm80INS1_25CollectiveMainloopFwdSm80ILi8ELi1ELb0EN4cute5tupleIJNS5_1CILi128EEENS7_ILi96EEENS7_ILi256EEEEEELi256ENS_6half_tEfNS_4arch4Sm80ELb1ELb0ELb0ELb1ELb0ELb0ELb1ELb0EEENS1_21CollectiveEpilogueFwdINS6_IJS8_SA_S9_EEENS6_IJNS7_ILi1EEESI_SI_EEESC_SE_Li256ELb1ELb1ELb0ELb0EEENS1_19SingleTileSchedulerILb1ELb0ELb1ELi128EEEEEEEEEvNT_6ParamsE,@"STO_CUDA_ENTRY STV_DEFAULT"
_ZN7cutlass13device_kernelIN5flash19enable_sm80_to_sm89INS1_16FlashAttnFwdSm80INS1_25CollectiveMainloopFwdSm80ILi8ELi1ELb0EN4cute5tupleIJNS5_1CILi128EEENS7_ILi96EEENS7_ILi256EEEEEELi256ENS_6half_tEfNS_4arch4Sm80ELb1ELb0ELb0ELb1ELb0ELb0ELb1ELb0EEENS1_21CollectiveEpilogueFwdINS6_IJS8_SA_S9_EEENS6_IJNS7_ILi1EEESI_SI_EEESC_SE_Li256ELb1ELb1ELb0ELb0EEENS1_19SingleTileSchedulerILb1ELb0ELb1ELi128EEEEEEEEEvNT_6ParamsE:
        /* <DEDUP_REMOVED lines=17> */
.L_x_1271:
        /* <DEDUP_REMOVED lines=8> */
.L_x_1273:
[----:B------:R-:W-:-:S04]  /*0190*/  MOV R0, c[0x0][0x54c] ;  /* 0x0001530000007a02 */ /* 0x000fc80000000f00 */
.L_x_1272:
[----:B------:R-:W-:Y:S01]  /*01a0*/  USHF.L.U32 UR15, UR15, 0x7, URZ ;  /* 0x000000070f0f7899 */ /* 0x000fe2000800063f */
[----:B-----5:R-:W-:-:S05]  /*01b0*/  IMAD R0, R0, c[0x0][0x548], RZ ;  /* 0x0001520000007a24 */ /* 0x020fca00078e02ff */
[----:B------:R-:W-:-:S04]  /*01c0*/  ISETP.LE.AND P0, PT, R0, UR15, PT ;  /* 0x0000000f00007c0c */ /* 0x000fc8000bf03270 */
[----:B------:R-:W-:-:S05]  /*01d0*/  SEL R0, R5, 0xffffffff, !P0 ;  /* 0xffffffff05007807 */ /* 0x000fca0004000000 */
[----:B------:R2:W-:Y:S01]  /*01e0*/  STL [R1+0x58], R0 ;  /* 0x0000580001007387 */ /* 0x0005e20000100800 */
[----:B------:R-:W-:Y:S05]  /*01f0*/  BRA `(.L_x_1274) ;  /* 0x0000013000007947 */ /* 0x000fea0003800000 */
.L_x_1270:
[----:B------:R-:W-:-:S04]  /*0200*/  ISETP.NE.U32.AND P0, PT, RZ, c[0x0][0x568], PT ;  /* 0x00015a00ff007a0c */ /* 0x000fc80003f05070 */
[----:B------:R-:W-:-:S13]  /*0210*/  ISETP.NE.AND.EX P0, PT, RZ, c[0x0][0x56c], PT, P0 ;  /* 0x00015b00ff007a0c */ /* 0x000fda0003f05300 */
[----:B------:R-:W-:Y:S05]  /*0220*/  @!P0 BRA `(.L_x_1275) ;  /* 0x0000002000008947 */ /* 0x000fea0003800000 */
[----:B------:R1:W5:Y:S01]  /*0230*/  LDG.E R0, [R2.64] ;  /* 0x0000001e02007981 */ /* 0x000362000c1e1900 */
[----:B------:R-:W-:Y:S05]  /*0240*/  BRA `(.L_x_1276) ;  /* 0x0000009000007947 */ /* 0x000fea0003800000 */
.L_x_1275:
        /* <DEDUP_REMOVED lines=8> */
.L_x_1277:
[----:B------:R-:W-:-:S04]  /*02d0*/  MOV R0, c[0x0][0x54c] ;  /* 0x0001530000007a02 */ /* 0x000fc80000000f00 */
.L_x_1276:
[----:B------:R-:W-:Y:S01]  /*02e0*/  USHF.L.U32 UR15, UR15, 0x7, URZ ;  /* 0x000000070f0f7899 */ /* 0x000fe2000800063f */
[----:B-----5:R-:W-:-:S05]  /*02f0*/  IMAD R0, R0, c[0x0][0x548], RZ ;  /* 0x0001520000007a24 */ /* 0x020fca00078e02ff */
[----:B------:R-:W-:-:S04]  /*0300*/  ISETP.LE.AND P0, PT, R0, UR15, PT ;  /* 0x0000000f00007c0c */ /* 0x000fc8000bf03270 */
[----:B------:R-:W-:-:S05]  /*0310*/  SEL R0, R5, 0xffffffff, !P0 ;  /* 0xffffffff05007807 */ /* 0x000fca0004000000 */
[----:B------:R2:W-:Y:S04]  /*0320*/  STL [R1+0x58], R0 ;  /* 0x0000580001007387 */ /* 0x0005e80000100800 */
.L_x_1274:
        /* <DEDUP_REMOVED lines=25> */
[----:B-12---:R-:W-:Y:S05]  /*04c0*/  @P0 BRA `(.L_x_1278) ;  /* 0x0000006000000947 */ /* 0x006fea0003800000 */
[----:B------:R-:W-:Y:S05]  /*04d0*/  @!P2 BRA `(.L_x_1278) ;  /* 0x000000500000a947 */ /* 0x000fea0003800000 */
[----:B------:R1:W2:Y:S04]  /*04e0*/  LDG.E R0, [R4.64] ;  /* 0x0000001e04007981 */ /* 0x0002a8000c1e1900 */
[----:B-1----:R-:W4:Y:S01]  /*04f0*/  LDG.E R4, [R4.64+0x4] ;  /* 0x0000041e04047981 */ /* 0x002f22000c1e1900 */
[----:B--23--:R-:W1:Y:S08]  /*0500*/  R2UR UR13, R0 ;  /* 0x00000000000d73c2 */ /* 0x00ce7000000e0000 */
[----:B----4-:R-:W1:Y:S02]  /*0510*/  R2UR UR4, R4 ;  /* 0x00000000040473c2 */ /* 0x010e6400000e0000 */
[----:B-1----:R-:W-:-:S06]  /*0520*/  UIADD3 UR13, -UR13, UR4, URZ ;  /* 0x000000040d0d7290 */ /* 0x002fcc000fffe13f */
.L_x_1278:
[----:B------:R-:W-:-:S04]  /*0530*/  ISETP.NE.U32.AND P0, PT, RZ, c[0x0][0x368], PT ;  /* 0x0000da00ff007a0c */ /* 0x000fc80003f05070 */
[----:B------:R-:W-:-:S13]  /*0540*/  ISETP.NE.AND.EX P0, PT, RZ, c[0x0][0x36c], PT, P0 ;  /* 0x0000db00ff007a0c */ /* 0x000fda0003f05300 */
[----:B------:R-:W-:Y:S05]  /*0550*/  @!P0 BRA `(.L_x_1279) ;  /* 0x0000004000008947 */ /* 0x000fea0003800000 */
[----:B------:R-:W-:-:S05]  /*0560*/  IMAD.WIDE R2, R47, R26, c[0x0][0x368] ;  /* 0x0000da002f027625 */ /* 0x000fca00078e021a */
[----:B------:R-:W2:Y:S02]  /*0570*/  LDG.E R0, [R2.64] ;  /* 0x0000001e02007981 */ /* 0x000ea4000c1e1900 */
[----:B--2---:R1:W2:Y:S02]  /*0580*/  R2UR UR12, R0 ;  /* 0x00000000000c73c2 */ /* 0x0042a400000e0000 */
[----:B-12---:R-:W-:Y:S05]  /*0590*/  BRA `(.L_x_1280) ;  /* 0x0000006000007947 */ /* 0x006fea0003800000 */
.L_x_1279:
[----:B------:R-:W-:Y:S05]  /*05a0*/  @!P5 BRA `(.L_x_1280) ;  /* 0x000000500000d947 */ /* 0x000fea0003800000 */
[----:B------:R1:W2:Y:S04]  /*05b0*/  LDG.E R0, [R2.64] ;  /* 0x0000001e02007981 */ /* 0x0002a8000c1e1900 */
[----:B-1----:R-:W4:Y:S01]  /*05c0*/  LDG.E R2, [R2.64+0x4] ;  /* 0x0000041e02027981 */ /* 0x002f22000c1e1900 */
[----:B--2---:R-:W1:Y:S08]  /*05d0*/  R2UR UR12, R0 ;  /* 0x00000000000c73c2 */ /* 0x004e7000000e0000 */
[----:B----4-:R-:W1:Y:S02]  /*05e0*/  R2UR UR4, R2 ;  /* 0x00000000020473c2 */ /* 0x010e6400000e0000 */
[----:B-1----:R-:W-:-:S06]  /*05f0*/  UIADD3 UR12, -UR12, UR4, URZ ;  /* 0x000000040c0c7290 */ /* 0x002fcc000fffe13f */
.L_x_1280:
        /* <DEDUP_REMOVED lines=8> */
[----:B------:R-:W-:Y:S01]  /*0680*/  UIADD3 UR6, UR12, 0x5f, URZ ;  /* 0x0000005f0c067890 */ /* 0x000fe2000fffe03f */
[----:B------:R-:W-:Y:S01]  /*0690*/  CS2R R14, SRZ ;  /* 0x00000000000e7805 */ /* 0x000fe2000001ff00 */
[----:B------:R-:W-:Y:S01]  /*06a0*/  IMAD.MOV.U32 R128, RZ, RZ, RZ ;  /* 0x000000ffff807224 */ /* 0x000fe200078e00ff */
[----:B------:R-:W-:Y:S01]  /*06b0*/  MOV R126, RZ ;  /* 0x000000ff007e7202 */ /* 0x000fe20000000f00 */
[----:B------:R-:W-:Y:S01]  /*06c0*/  UIMAD.WIDE UR6, UR6, 0x2aaaaaab, URZ ;  /* 0x2aaaaaab060678a5 */ /* 0x000fe2000f8e023f */
[----:B------:R-:W-:Y:S01]  /*06d0*/  CS2R R8, SRZ ;  /* 0x0000000000087805 */ /* 0x000fe2000001ff00 */
[----:B------:R-:W-:Y:S01]  /*06e0*/  @UP1 UIADD3 UR8, UR15, 0x7f, URZ ;  /* 0x0000007f0f081890 */ /* 0x000fe2000fffe03f */
[----:B------:R-:W-:Y:S01]  /*06f0*/  IMAD.MOV.U32 R124, RZ, RZ, RZ ;  /* 0x000000ffff7c7224 */ /* 0x000fe200078e00ff */
[----:B------:R-:W-:Y:S01]  /*0700*/  USHF.R.U32.HI UR6, URZ, 0x1f, UR7 ;  /* 0x0000001f3f067899 */ /* 0x000fe20008011607 */
[----:B------:R-:W-:Y:S01]  /*0710*/  MOV R122, RZ ;  /* 0x000000ff007a7202 */ /* 0x000fe20000000f00 */
[----:B------:R-:W-:Y:S01]  /*0720*/  UIMAD.WIDE.U32 UR8, UR8, UR4, URZ ;  /* 0x00000004080872a5 */ /* 0x000fe2000f8e003f */
[----:B------:R-:W-:Y:S01]  /*0730*/  CS2R R120, SRZ ;  /* 0x0000000000787805 */ /* 0x000fe2000001ff00 */
[----:B------:R-:W-:Y:S01]  /*0740*/  UIADD3 UR4, UR15, 0x7f, URZ ;  /* 0x0000007f0f047890 */ /* 0x000fe2000fffe03f */
[----:B------:R-:W-:Y:S01]  /*0750*/  IMAD.MOV.U32 R13, RZ, RZ, RZ ;  /* 0x000000ffff0d7224 */ /* 0x000fe200078e00ff */
[----:B------:R-:W-:Y:S01]  /*0760*/  @UP1 USHF.R.U32.HI UR4, URZ, UR5, UR9 ;  /* 0x000000053f041299 */ /* 0x000fe20008011609 */
[----:B------:R-:W-:Y:S01]  /*0770*/  MOV R118, RZ ;  /* 0x000000ff00767202 */ /* 0x000fe20000000f00 */
[----:B---3--:R-:W-:Y:S01]  /*0780*/  UIADD3 UR5, UR12, 0x60, -UR13 ;  /* 0x000000600c057890 */ /* 0x008fe2000fffe80d */
[----:B------:R-:W-:Y:S01]  /*0790*/  CS2R R16, SRZ ;  /* 0x0000000000107805 */ /* 0x000fe2000001ff00 */
[----:B------:R-:W-:Y:S01]  /*07a0*/  ULEA.HI.SX32 UR6, UR7, UR6, 0x1c ;  /* 0x0000000607067291 */ /* 0x000fe2000f8fe23f */
[----:B------:R-:W-:Y:S01]  /*07b0*/  IMAD.MOV.U32 R116, RZ, RZ, RZ ;  /* 0x000000ffff747224 */ /* 0x000fe200078e00ff */
[----:B------:R-:W-:Y:S01]  /*07c0*/  UIADD3 UR4, UR5, UR4, URZ ;  /* 0x0000000405047290 */ /* 0x000fe2000fffe03f */
[----:B------:R-:W-:Y:S01]  /*07d0*/  MOV R114, RZ ;  /* 0x000000ff00727202 */ /* 0x000fe20000000f00 */
[----:B------:R-:W-:Y:S01]  /*07e0*/  CS2R R18, SRZ ;  /* 0x0000000000127805 */ /* 0x000fe2000001ff00 */
[----:B------:R-:W-:Y:S01]  /*07f0*/  IMAD.MOV.U32 R112, RZ, RZ, RZ ;  /* 0x000000ffff707224 */ /* 0x000fe200078e00ff */
[----:B------:R-:W-:Y:S01]  /*0800*/  UIMAD.WIDE UR4, UR4, 0x2aaaaaab, URZ ;  /* 0x2aaaaaab040478a5 */ /* 0x000fe2000f8e023f */
[----:B------:R-:W-:Y:S01]  /*0810*/  MOV R110, RZ ;  /* 0x000000ff006e7202 */ /* 0x000fe20000000f00 */
[----:B------:R-:W-:Y:S01]  /*0820*/  CS2R R20, SRZ ;  /* 0x0000000000147805 */ /* 0x000fe2000001ff00 */
[----:B------:R-:W-:Y:S01]  /*0830*/  IMAD.MOV.U32 R108, RZ, RZ, RZ ;  /* 0x000000ffff6c7224 */ /* 0x000fe200078e00ff */
[----:B------:R-:W-:Y:S01]  /*0840*/  USHF.R.U32.HI UR4, URZ, 0x1f, UR5 ;  /* 0x0000001f3f047899 */ /* 0x000fe20008011605 */
[----:B------:R-:W-:Y:S01]  /*0850*/  MOV R106, RZ ;  /* 0x000000ff006a7202 */ /* 0x000fe20000000f00 */
[----:B------:R-:W-:Y:S01]  /*0860*/  CS2R R22, SRZ ;  /* 0x0000000000167805 */ /* 0x000fe2000001ff00 */
[----:B------:R-:W-:Y:S01]  /*0870*/  IMAD.MOV.U32 R104, RZ, RZ, RZ ;  /* 0x000000ffff687224 */ /* 0x000fe200078e00ff */
[----:B------:R-:W-:Y:S01]  /*0880*/  ULEA.HI.SX32 UR4, UR5, UR4, 0x1c ;  /* 0x0000000405047291 */ /* 0x000fe2000f8fe23f */
[----:B------:R-:W-:Y:S01]  /*0890*/  MOV R102, RZ ;  /* 0x000000ff00667202 */ /* 0x000fe20000000f00 */
[----:B------:R-:W-:Y:S01]  /*08a0*/  CS2R R24, SRZ ;  /* 0x0000000000187805 */ /* 0x000fe2000001ff00 */
[----:B------:R-:W-:Y:S01]  /*08b0*/  IMAD.MOV.U32 R100, RZ, RZ, RZ ;  /* 0x000000ffff647224 */ /* 0x000fe200078e00ff */
[----:B------:R-:W-:Y:S01]  /*08c0*/  UISETP.LT.AND UP0, UPT, UR6, UR4, UPT ;  /* 0x000000040600728c */ /* 0x000fe2000bf01270 */
[----:B------:R-:W-:Y:S01]  /*08d0*/  CS2R R98, SRZ ;  /* 0x0000000000627805 */ /* 0x000fe2000001ff00 */
[----:B------:R-:W-:Y:S01]  /*08e0*/  MOV R96, RZ ;  /* 0x000000ff00607202 */ /* 0x000fe20000000f00 */
[----:B------:R-:W-:Y:S01]  /*08f0*/  CS2R R94, SRZ ;  /* 0x00000000005e7805 */ /* 0x000fe2000001ff00 */
[----:B------:R-:W-:Y:S01]  /*0900*/  USEL UR24, UR6, UR4, UP0 ;  /* 0x0000000406187287 */ /* 0x000fe20008000000 */
[----:B------:R-:W-:Y:S01]  /*0910*/  IMAD.MOV.U32 R27, RZ, RZ, RZ ;  /* 0x000000ffff1b7224 */ /* 0x000fe200078e00ff */
[----:B------:R-:W-:Y:S01]  /*0920*/  MOV R92, RZ ;  /* 0x000000ff005c7202 */ /* 0x000fe20000000f00 */
[----:B------:R-:W-:Y:S01]  /*0930*/  CS2R R90, SRZ ;  /* 0x00000000005a7805 */ /* 0x000fe2000001ff00 */
[----:B------:R-:W-:Y:S01]  /*0940*/  UISETP.GE.AND UP0, UPT, UR24, 0x1, UPT ;  /* 0x000000011800788c */ /* 0x000fe2000bf06270 */
[----:B------:R-:W-:Y:S01]  /*0950*/  CS2R R28, SRZ ;  /* 0x00000000001c7805 */ /* 0x000fe2000001ff00 */
[----:B------:R-:W-:Y:S01]  /*0960*/  IMAD.MOV.U32 R88, RZ, RZ, RZ ;  /* 0x000000ffff587224 */ /* 0x000fe200078e00ff */
[----:B------:R-:W-:Y:S01]  /*0970*/  CS2R R86, SRZ ;  /* 0x0000000000567805 */ /* 0x000fe2000001ff00 */
[----:B------:R-:W-:Y:S01]  /*0980*/  MOV R84, RZ ;  /* 0x000000ff00547202 */ /* 0x000fe20000000f00 */
[----:B------:R-:W-:Y:S01]  /*0990*/  CS2R R82, SRZ ;  /* 0x0000000000527805 */ /* 0x000fe2000001ff00 */
[----:B------:R-:W-:Y:S01]  /*09a0*/  PLOP3.LUT P0, PT, PT, PT, UP0, 0x80, 0x0 ;  /* 0x000000000000781c */ /* 0x000fe20003f0f008 */
        /* <DEDUP_REMOVED lines=50> */
[----:B------:R-:W-:Y:S01]  /*0cd0*/  IMAD.MOV.U32 R49, RZ, RZ, RZ ;  /* 0x000000ffff317224 */ /* 0x000fe200078e00ff */
[----:B------:R-:W-:Y:S05]  /*0ce0*/  @!P0 BRA `(.L_x_1281) ;  /* 0x0001131000008947 */ /* 0x000fea0003800000 */
[----:B------:R-:W-:-:S04]  /*0cf0*/  ISETP.NE.U32.AND P4, PT, RZ, c[0x0][0x340], PT ;  /* 0x0000d000ff007a0c */ /* 0x000fc80003f85070 */
[----:B------:R-:W-:-:S13]  /*0d00*/  ISETP.NE.AND.EX P4, PT, RZ, c[0x0][0x344], PT, P4 ;  /* 0x0000d100ff007a0c */ /* 0x000fda0003f85340 */
[----:B------:R-:W-:-:S05]  /*0d10*/  @P4 IMAD.WIDE R2, R47, R26, c[0x0][0x340] ;  /* 0x0000d0002f024625 */ /* 0x000fca00078e021a */
        /* <DEDUP_REMOVED lines=9> */
[----:B------:R-:W-:Y:S01]  /*0db0*/  SHF.R.S32.HI R18, RZ, 0x1f, R47 ;  /* 0x0000001fff127819 */ /* 0x000fe2000001142f */
[----:B------:R-:W-:Y:S01]  /*0dc0*/  IMAD R0, R6, c[0x0][0x17c], R0 ;  /* 0x00005f0006007a24 */ /* 0x000fe200078e0200 */
[----:B------:R-:W-:Y:S01]  /*0dd0*/  SHF.R.S32.HI R27, RZ, 0x3, R4 ;  /* 0x00000003ff1b7819 */ /* 0x000fe20000011404 */
[----:B------:R-:W-:Y:S01]  /*0de0*/  BSSY B0, `(.L_x_1282) ;  /* 0x00000b3000007945 */ /* 0x000fe20003800000 */
[----:B------:R-:W-:-:S02]  /*0df0*/  LEA.HI R19, R128, R127, RZ, 0x4 ;  /* 0x0000007f80137211 */ /* 0x000fc400078f20ff */
[----:B------:R-:W-:Y:S02]  /*0e00*/  PLOP3.LUT P0, PT, PT, PT, UP1, 0x80, 0x0 ;  /* 0x000000000000781c */ /* 0x000fe40003f0f018 */
[----:B------:R-:W-:Y:S02]  /*0e10*/  SHF.R.S32.HI R10, RZ, 0x4, R19 ;  /* 0x00000004ff0a7819 */ /* 0x000fe40000011413 */
[----:B------:R-:W-:Y:S02]  /*0e20*/  IADD3 R30, R27, UR15, RZ ;  /* 0x0000000f1b1e7c10 */ /* 0x000fe4000fffe0ff */
[----:B------:R-:W-:Y:S02]  /*0e30*/  LEA.HI R9, R19, R10, RZ, 0x1 ;  /* 0x0000000a13097211 */ /* 0x000fe400078f08ff */
[----:B------:R-:W-:Y:S01]  /*0e40*/  SHF.R.S32.HI R11, RZ, 0x1f, R12 ;  /* 0x0000001fff0b7819 */ /* 0x000fe2000001140c */
[----:B-1----:R-:W-:Y:S01]  /*0e50*/  IMAD.WIDE.U32 R2, R6, c[0x0][0x178], RZ ;  /* 0x00005e0006027a25 */ /* 0x002fe200078e00ff */
[----:B------:R-:W-:-:S02]  /*0e60*/  LEA.HI R13, R128, R127, RZ, 0x6 ;  /* 0x0000007f800d7211 */ /* 0x000fc400078f30ff */
[----:B---3--:R-:W-:Y:S01]  /*0e70*/  SHF.R.S32.HI R24, RZ, 0x1f, R29 ;  /* 0x0000001fff187819 */ /* 0x008fe2000001141d */
[----:B------:R-:W-:Y:S01]  /*0e80*/  IMAD.IADD R3, R3, 0x1, R0 ;  /* 0x0000000103037824 */ /* 0x000fe200078e0200 */
[----:B------:R-:W-:-:S03]  /*0e90*/  LOP3.LUT R0, R4, 0xfffffff8, RZ, 0xc0, !PT ;  /* 0xfffffff804007812 */ /* 0x000fc600078ec0ff */
[----:B------:R-:W-:Y:S02]  /*0ea0*/  IMAD R5, R24, c[0x0][0x1b8], RZ ;  /* 0x00006e0018057a24 */ /* 0x000fe400078e02ff */
[----:B------:R-:W-:Y:S02]  /*0eb0*/  IMAD.IADD R26, R127, 0x1, -R0 ;  /* 0x000000017f1a7824 */ /* 0x000fe400078e0a00 */
[C---:B------:R-:W-:Y:S01]  /*0ec0*/  IMAD R0, R29.reuse, c[0x0][0x1bc], R5 ;  /* 0x00006f001d007a24 */ /* 0x040fe200078e0205 */
[----:B------:R-:W-:Y:S01]  /*0ed0*/  SEL R5, R18, RZ, !P2 ;  /* 0x000000ff12057207 */ /* 0x000fe20005000000 */
[----:B------:R-:W-:Y:S02]  /*0ee0*/  IMAD R7, R26, 0x20, R27 ;  /* 0x000000201a077824 */ /* 0x000fe400078e021b */
[----:B------:R-:W-:-:S03]  /*0ef0*/  IMAD.WIDE.U32 R2, R29, c[0x0][0x1b8], R2 ;  /* 0x00006e001d027a25 */ /* 0x000fc600078e0002 */
[----:B------:R-:W-:Y:S01]  /*0f00*/  IADD3 R7, R7, UR15, RZ ;  /* 0x0000000f07077c10 */ /* 0x000fe2000fffe0ff */
[----:B------:R-:W-:Y:S01]  /*0f10*/  IMAD.IADD R3, R3, 0x1, R0 ;  /* 0x0000000103037824 */ /* 0x000fe200078e0200 */
[----:B------:R-:W-:Y:S01]  /*0f20*/  SEL R0, R47, RZ, !P2 ;  /* 0x000000ff2f007207 */ /* 0x000fe20005000000 */
[----:B------:R-:W-:Y:S01]  /*0f30*/  IMAD R5, R5, c[0x0][0x1c0], RZ ;  /* 0x0000700005057a24 */ /* 0x000fe200078e02ff */
[----:B------:R-:W-:Y:S01]  /*0f40*/  ISETP.GE.AND P2, PT, R30, UR6, PT ;  /* 0x000000061e007c0c */ /* 0x000fe2000bf46270 */
[----:B------:R-:W-:-:S04]  /*0f50*/  @P1 IMAD.HI.U32 R6, R7, c[0x0][0x2c8], RZ ;  /* 0x0000b20007061a27 */ /* 0x000fc800078e00ff */
[C---:B------:R-:W-:Y:S01]  /*0f60*/  IMAD R8, R0.reuse, c[0x0][0x1c4], R5 ;  /* 0x0000710000087a24 */ /* 0x040fe200078e0205 */
[----:B------:R-:W-:Y:S01]  /*0f70*/  LOP3.LUT R5, R9, 0xfffffffe, RZ, 0xc0, !PT ;  /* 0xfffffffe09057812 */ /* 0x000fe200078ec0ff */
[----:B------:R-:W-:Y:S01]  /*0f80*/  IMAD.MOV.U32 R4, RZ, RZ, R7 ;  /* 0x000000ffff047224 */ /* 0x000fe200078e0007 */
[----:B------:R-:W-:Y:S01]  /*0f90*/  @P0 SHF.R.U32.HI R4, RZ, c[0x0][0x2cc], R6 ;  /* 0x0000b300ff040a19 */ /* 0x000fe20000011606 */
[----:B------:R-:W-:-:S03]  /*0fa0*/  IMAD.WIDE.U32 R2, R0, c[0x0][0x1c0], R2 ;  /* 0x0000700000027a25 */ /* 0x000fc600078e0002 */
[----:B------:R-:W-:Y:S01]  /*0fb0*/  SHF.R.S32.HI R6, RZ, 0x1f, R4 ;  /* 0x0000001fff067819 */ /* 0x000fe20000011404 */
[----:B------:R-:W-:Y:S01]  /*0fc0*/  IMAD.IADD R31, R10, 0x1, -R5 ;  /* 0x000000010a1f7824 */ /* 0x000fe200078e0a05 */
[----:B------:R-:W-:Y:S01]  /*0fd0*/  IADD3 R5, R30, 0x20, RZ ;  /* 0x000000201e057810 */ /* 0x000fe20007ffe0ff */
[----:B------:R-:W-:Y:S02]  /*0fe0*/  IMAD.IADD R3, R3, 0x1, R8 ;  /* 0x0000000103037824 */ /* 0x000fe400078e0208 */
[----:B------:R-:W-:Y:S01]  /*0ff0*/  IMAD.MOV R0, RZ, RZ, -R4 ;  /* 0x000000ffff007224 */ /* 0x000fe200078e0a04 */
[----:B------:R-:W-:Y:S01]  /*1000*/  ISETP.GE.AND P0, PT, R5, UR6, PT ;  /* 0x0000000605007c0c */ /* 0x000fe2000bf06270 */
[----:B------:R-:W-:Y:S02]  /*1010*/  IMAD.SHL.U32 R8, R27, 0x40, RZ ;  /* 0x000000401b087824 */ /* 0x000fe400078e00ff */
[----:B------:R-:W-:Y:S02]  /*1020*/  IMAD R5, R0, c[0x0][0x2c4], R7 ;  /* 0x0000b10000057a24 */ /* 0x000fe400078e0207 */
[----:B------:R-:W-:Y:S01]  /*1030*/  IMAD R6, R6, c[0x0][0x1b0], RZ ;  /* 0x00006c0006067a24 */ /* 0x000fe200078e02ff */
[----:B------:R-:W-:Y:S01]  /*1040*/  LOP3.LUT R0, R8, 0x1c0, RZ, 0xc0, !PT ;  /* 0x000001c008007812 */ /* 0x000fe200078ec0ff */
[----:B------:R-:W-:-:S02]  /*1050*/  IMAD.SHL.U32 R10, R26, 0x8, RZ ;  /* 0x000000081a0a7824 */ /* 0x000fc400078e00ff */
[C---:B------:R-:W-:Y:S01]  /*1060*/  IMAD R8, R4.reuse, c[0x0][0x1b4], R6 ;  /* 0x00006d0004087a24 */ /* 0x040fe200078e0206 */
[----:B------:R-:W-:Y:S01]  /*1070*/  SHF.R.U32.HI R6, RZ, 0x3, R0 ;  /* 0x00000003ff067819 */ /* 0x000fe20000011600 */
[----:B------:R-:W-:Y:S01]  /*1080*/  IMAD.WIDE.U32 R2, R4, c[0x0][0x1b0], R2 ;  /* 0x00006c0004027a25 */ /* 0x000fe200078e0002 */
[----:B------:R-:W-:Y:S02]  /*1090*/  LOP3.LUT R7, R0, 0x38, R10, 0xf8, !PT ;  /* 0x0000003800077812 */ /* 0x000fe400078ef80a */
[----:B------:R-:W-:Y:S01]  /*10a0*/  SHF.R.S32.HI R4, RZ, 0x1f, R5 ;  /* 0x0000001fff047819 */ /* 0x000fe20000011405 */
[----:B------:R-:W-:Y:S01]  /*10b0*/  IMAD.IADD R3, R3, 0x1, R8 ;  /* 0x0000000103037824 */ /* 0x000fe200078e0208 */
[----:B------:R-:W-:Y:S01]  /*10c0*/  IADD3 R0, P1, R12, R27, RZ ;  /* 0x0000001b0c007210 */ /* 0x000fe20007f3e0ff */
[----:B------:R-:W-:Y:S01]  /*10d0*/  IMAD.SHL.U32 R17, R26, 0x8, RZ ;  /* 0x000000081a117824 */ /* 0x000fe200078e00ff */
[----:B------:R-:W-:Y:S01]  /*10e0*/  LOP3.LUT R15, R7, R6, RZ, 0x3c, !PT ;  /* 0x00000006070f7212 */ /* 0x000fe200078e3cff */
[----:B------:R-:W-:Y:S01]  /*10f0*/  IMAD R4, R4, c[0x0][0x1a8], RZ ;  /* 0x00006a0004047a24 */ /* 0x000fe200078e02ff */
[----:B------:R-:W-:Y:S01]  /*1100*/  LEA.HI.X.SX32 R6, R27, R11, 0x1, P1 ;  /* 0x0000000b1b067211 */ /* 0x000fe200008f0eff */
[----:B------:R-:W-:Y:S01]  /*1110*/  IMAD.WIDE.U32 R2, R5, c[0x0][0x1a8], R2 ;  /* 0x00006a0005027a25 */ /* 0x000fe200078e0002 */
[----:B------:R-:W-:-:S02]  /*1120*/  IADD3 R9, R10, 0x80, RZ ;  /* 0x000000800a097810 */ /* 0x000fc40007ffe0ff */
[----:B------:R-:W-:Y:S01]  /*1130*/  SHF.R.S32.HI R11, RZ, 0x1f, R10 ;  /* 0x0000001fff0b7819 */ /* 0x000fe2000001140a */
[----:B------:R-:W-:Y:S01]  /*1140*/  IMAD R12, R5, c[0x0][0x1ac], R4 ;  /* 0x00006b00050c7a24 */ /* 0x000fe200078e0204 */
[----:B------:R-:W-:Y:S01]  /*1150*/  ISETP.GE.AND P3, PT, R9, c[0x0][0x1d4], PT ;  /* 0x0000750009007a0c */ /* 0x000fe20003f66270 */
[----:B------:R-:W-:Y:S01]  /*1160*/  IMAD R5, R6, c[0x0][0x1e0], RZ ;  /* 0x0000780006057a24 */ /* 0x000fe200078e02ff */
[----:B------:R-:W-:Y:S01]  /*1170*/  LEA R28, P1, R2, c[0x0][0x160], 0x1 ;  /* 0x00005800021c7a11 */ /* 0x000fe200078208ff */
[----:B------:R-:W-:Y:S02]  /*1180*/  IMAD R4, R6, c[0x0][0x208], RZ ;  /* 0x0000820006047a24 */ /* 0x000fe400078e02ff */
[C---:B------:R-:W-:Y:S01]  /*1190*/  IMAD R14, R0.reuse, c[0x0][0x1e4], R5 ;  /* 0x00007900000e7a24 */ /* 0x040fe200078e0205 */
[----:B------:R-:W-:Y:S01]  /*11a0*/  IADD3 R5, R17, 0x80, RZ ;  /* 0x0000008011057810 */ /* 0x000fe20007ffe0ff */
[C---:B------:R-:W-:Y:S02]  /*11b0*/  IMAD R16, R0.reuse, c[0x0][0x20c], R4 ;  /* 0x0000830000107a24 */ /* 0x040fe400078e0204 */
[----:B------:R-:W-:Y:S01]  /*11c0*/  IMAD.WIDE.U32 R8, R0, c[0x0][0x1e0], R10 ;  /* 0x0000780000087a25 */ /* 0x000fe200078e000a */
[----:B------:R-:W-:-:S03]  /*11d0*/  ISETP.GE.AND P6, PT, R5, c[0x0][0x198], PT ;  /* 0x0000660005007a0c */ /* 0x000fc60003fc6270 */
[----:B------:R-:W-:Y:S01]  /*11e0*/  IMAD.WIDE.U32 R6, R0, c[0x0][0x208], R10 ;  /* 0x0000820000067a25 */ /* 0x000fe200078e000a */
[----:B------:R-:W-:-:S03]  /*11f0*/  LOP3.LUT R0, R19, 0xfffffff0, RZ, 0xc0, !PT ;  /* 0xfffffff013007812 */ /* 0x000fc600078ec0ff */
[----:B------:R-:W-:Y:S02]  /*1200*/  IMAD.IADD R3, R3, 0x1, R12 ;  /* 0x0000000103037824 */ /* 0x000fe400078e020c */
[----:B------:R-:W-:Y:S01]  /*1210*/  IMAD.SHL.U32 R4, R13, 0x8, RZ ;  /* 0x000000080d047824 */ /* 0x000fe200078e00ff */
[----:B------:R-:W-:Y:S01]  /*1220*/  IADD3 R13, R17, 0xc0, RZ ;  /* 0x000000c0110d7810 */ /* 0x000fe20007ffe0ff */
[----:B------:R-:W-:Y:S01]  /*1230*/  IMAD.IADD R0, R127, 0x1, -R0 ;  /* 0x000000017f007824 */ /* 0x000fe200078e0a00 */
[----:B------:R-:W-:Y:S01]  /*1240*/  LEA.HI.X R25, R2, c[0x0][0x164], R3, 0x1, P1 ;  /* 0x0000590002197a11 */ /* 0x000fe200008f0c03 */
[----:B------:R-:W-:Y:S01]  /*1250*/  IMAD.IADD R9, R9, 0x1, R14 ;  /* 0x0000000109097824 */ /* 0x000fe200078e020e */
[----:B------:R-:W-:Y:S01]  /*1260*/  @!P2 SHF.R.S32.HI R3, RZ, 0x1f, R5 ;  /* 0x0000001fff03a819 */ /* 0x000fe20000011405 */
[----:B------:R-:W1:Y:S01]  /*1270*/  SHFL.IDX PT, R2, R28, RZ, 0x181f ;  /* 0x00181fff1c027589 */ /* 0x000e6200000e0000 */
[----:B------:R-:W-:Y:S01]  /*1280*/  LOP3.LUT R251, R15, 0xfffffe00, R4, 0xf8, !PT ;  /* 0xfffffe000ffb7812 */ /* 0x000fe200078ef804 */
[----:B------:R-:W-:Y:S01]  /*1290*/  IMAD.IADD R7, R7, 0x1, R16 ;  /* 0x0000000107077824 */ /* 0x000fe200078e0210 */
[----:B------:R-:W-:Y:S01]  /*12a0*/  SHF.R.S32.HI R4, RZ, 0x1f, R0 ;  /* 0x0000001fff047819 */ /* 0x000fe20000011400 */
[----:B------:R-:W-:Y:S01]  /*12b0*/  IMAD R22, R24, c[0x0][0x1e8], RZ ;  /* 0x00007a0018167a24 */ /* 0x000fe200078e02ff */
[----:B------:R-:W-:Y:S01]  /*12c0*/  @!P2 LEA.HI R15, R3, R5, RZ, 0x3 ;  /* 0x00000005030fa211 */ /* 0x000fe200078f18ff */
[----:B------:R-:W-:Y:S01]  /*12d0*/  @!P2 IMAD.SHL.U32 R16, R251, 0x2, RZ ;  /* 0x00000002fb10a824 */ /* 0x000fe200078e00ff */
[----:B------:R-:W3:Y:S01]  /*12e0*/  SHFL.IDX PT, R3, R25, RZ, 0x181f ;  /* 0x00181fff19037589 */ /* 0x000ee200000e0000 */
[----:B------:R-:W-:Y:S01]  /*12f0*/  LEA.HI R23, R4, R0, RZ, 0x3 ;  /* 0x0000000004177211 */ /* 0x000fe200078f18ff */
[----:B------:R-:W-:Y:S01]  /*1300*/  IMAD R24, R24, c[0x0][0x210], RZ ;  /* 0x0000840018187a24 */ /* 0x000fe200078e02ff */
[----:B------:R-:W-:Y:S01]  /*1310*/  @!P2 SHF.R.S32.HI R12, RZ, 0x1f, R13 ;  /* 0x0000001fff0ca819 */ /* 0x000fe2000001140d */
[----:B------:R-:W-:Y:S01]  /*1320*/  IMAD R22, R29, c[0x0][0x1ec], R22 ;  /* 0x00007b001d167a24 */ /* 0x000fe200078e0216 */
[----:B------:R-:W-:Y:S01]  /*1330*/  LOP3.LUT R4, R23, 0xfffffff8, RZ, 0xc0, !PT ;  /* 0xfffffff817047812 */ /* 0x000fe200078ec0ff */
[----:B------:R-:W-:Y:S01]  /*1340*/  IMAD.WIDE.U32 R8, R29, c[0x0][0x1e8], R8 ;  /* 0x00007a001d087a25 */ /* 0x000fe200078e0008 */
[----:B------:R-:W-:-:S02]  /*1350*/  ISETP.GE.AND P1, PT, R13, c[0x0][0x198], PT ;  /* 0x000066000d007a0c */ /* 0x000fc40003f26270 */
[----:B------:R-:W-:Y:S01]  /*1360*/  @!P2 LEA.HI R13, R12, R13, RZ, 0x3 ;  /* 0x0000000d0c0da211 */ /* 0x000fe200078f18ff */
[----:B------:R-:W-:Y:S01]  /*1370*/  IMAD.IADD R19, R0, 0x1, -R4 ;  /* 0x0000000100137824 */ /* 0x000fe200078e0a04 */
[----:B------:R-:W-:Y:S01]  /*1380*/  @!P2 LOP3.LUT R12, R15, 0xfffffff8, RZ, 0xc0, !PT ;  /* 0xfffffff80f0ca812 */ /* 0x000fe200078ec0ff */
[C---:B------:R-:W-:Y:S02]  /*1390*/  IMAD R24, R29.reuse, c[0x0][0x214], R24 ;  /* 0x000085001d187a24 */ /* 0x040fe400078e0218 */
[----:B------:R-:W-:-:S04]  /*13a0*/  IMAD.WIDE.U32 R6, R29, c[0x0][0x210], R6 ;  /* 0x000084001d067a25 */ /* 0x000fc800078e0006 */
[----:B------:R-:W-:Y:S02]  /*13b0*/  IMAD.IADD R9, R9, 0x1, R22 ;  /* 0x0000000109097824 */ /* 0x000fe400078e0216 */
[--C-:B--2---:R-:W-:Y:S01]  /*13c0*/  @P4 IMAD.MOV.U32 R4, RZ, RZ, R20.reuse ;  /* 0x000000ffff044224 */ /* 0x104fe200078e0014 */
[----:B------:R-:W-:Y:S01]  /*13d0*/  @P4 SHF.R.S32.HI R5, RZ, 0x1f, R20 ;  /* 0x0000001fff054819 */ /* 0x000fe20000011414 */
[----:B------:R-:W-:Y:S02]  /*13e0*/  @!P4 IMAD.MOV.U32 R4, RZ, RZ, R47 ;  /* 0x000000ffff04c224 */ /* 0x000fe400078e002f */
[----:B------:R-:W-:Y:S01]  /*13f0*/  @!P4 IMAD.MOV.U32 R5, RZ, RZ, R18 ;  /* 0x000000ffff05c224 */ /* 0x000fe200078e0012 */
[----:B------:R-:W-:Y:S02]  /*1400*/  IADD3 R18, R10, 0x40, RZ ;  /* 0x000000400a127810 */ /* 0x000fe40007ffe0ff */
[----:B------:R-:W-:Y:S02]  /*1410*/  SEL R21, R4, RZ, !P5 ;  /* 0x000000ff04157207 */ /* 0x000fe40006800000 */
[----:B------:R-:W-:-:S02]  /*1420*/  @!P2 SHF.R.S32.HI R0, RZ, 0x1f, R18 ;  /* 0x0000001fff00a819 */ /* 0x000fc40000011412 */
[----:B-1----:R-:W-:Y:S01]  /*1430*/  @!P2 LEA R4, P4, R17, R2, 0x1 ;  /* 0x000000021104a211 */ /* 0x002fe200078808ff */
[----:B------:R-:W-:Y:S01]  /*1440*/  IMAD.WIDE.U32 R34, R21, c[0x0][0x1f0], R8 ;  /* 0x00007c0015227a25 */ /* 0x000fe200078e0008 */
[----:B------:R-:W-:Y:S02]  /*1450*/  SEL R20, R5, RZ, !P5 ;  /* 0x000000ff05147207 */ /* 0x000fe40006800000 */
[----:B------:R-:W-:Y:S02]  /*1460*/  @!P2 LEA.HI R0, R0, R18, RZ, 0x3 ;  /* 0x000000120000a211 */ /* 0x000fe400078f18ff */
[C---:B---3--:R-:W-:Y:S01]  /*1470*/  @!P2 LEA.HI.X R5, R17.reuse, R3, R11, 0x1, P4 ;  /* 0x000000031105a211 */ /* 0x048fe200020f0c0b */
[----:B------:R1:W-:Y:S01]  /*1480*/  STL.64 [R1+0x40], R34 ;  /* 0x0000402201007387 */ /* 0x0003e20000100a00 */
[----:B------:R-:W-:Y:S02]  /*1490*/  ISETP.GE.AND P4, PT, R17, c[0x0][0x198], PT ;  /* 0x0000660011007a0c */ /* 0x000fe40003f86270 */
[----:B------:R-:W-:-:S02]  /*14a0*/  @!P2 LOP3.LUT R14, R0, 0xfffffff8, RZ, 0xc0, !PT ;  /* 0xfffffff8000ea812 */ /* 0x000fc400078ec0ff */
[----:B------:R-:W-:Y:S01]  /*14b0*/  @!P2 LOP3.LUT R0, R13, 0xfffffff8, RZ, 0xc0, !PT ;  /* 0xfffffff80d00a812 */ /* 0x000fe200078ec0ff */
[--C-:B------:R-:W-:Y:S01]  /*14c0*/  @!P2 IMAD.WIDE R12, R12, 0x2, R2.reuse ;  /* 0x000000020c0ca825 */ /* 0x100fe200078e0202 */
[----:B------:R-:W-:Y:S02]  /*14d0*/  ISETP.GE.AND P5, PT, R17, c[0x0][0x198], PT ;  /* 0x0000660011007a0c */ /* 0x000fe40003fa6270 */
[----:B------:R-:W-:Y:S01]  /*14e0*/  ISETP.GE.AND P5, PT, R18, c[0x0][0x198], PT ;  /* 0x0000660012007a0c */ /* 0x000fe20003fa6270 */
[----:B------:R-:W-:-:S03]  /*14f0*/  @!P2 IMAD.WIDE R14, R14, 0x2, R2 ;  /* 0x000000020e0ea825 */ /* 0x000fc600078e0202 */
[----:B------:R-:W-:Y:S01]  /*1500*/  P2R R29, PR, RZ, 0x20 ;  /* 0x00000020ff1d7803 */ /* 0x000fe20000000000 */
[----:B------:R-:W-:Y:S01]  /*1510*/  @!P2 IMAD.WIDE R2, R0, 0x2, R2 ;  /* 0x000000020002a825 */ /* 0x000fe200078e0202 */
[----:B------:R-:W-:Y:S01]  /*1520*/  @!PT LDS RZ, [RZ] ;  /* 0x00000000fffff984 */ /* 0x000fe20000000800 */
[----:B------:R2:W-:Y:S01]  /*1530*/  @!P2 LDGSTS.E.BYPASS.LTC128B.128 [R16+0x18100], [R4.64], !P4 ;  /* 0x181000000410afae */ /* 0x0005e2000e101d5e */
[----:B------:R-:W-:Y:S02]  /*1540*/  ISETP.GE.AND P4, PT, R18, c[0x0][0x1d4], PT ;  /* 0x0000750012007a0c */ /* 0x000fe40003f86270 */
[----:B------:R-:W-:-:S04]  /*1550*/  IMAD.SHL.U32 R0, R19, 0x40, RZ ;  /* 0x0000004013007824 */ /* 0x000fc800078e00ff */
[----:B------:R3:W-:Y:S01]  /*1560*/  @!P2 LDGSTS.E.BYPASS.LTC128B.128 [R16+0x1c100], [R14.64], !P5 ;  /* 0x1c1000000e10afae */ /* 0x0007e2000e901d5e */
[----:B------:R-:W-:Y:S02]  /*1570*/  LOP3.LUT R0, R0, 0x1c0, RZ, 0xc0, !PT ;  /* 0x000001c000007812 */ /* 0x000fe400078ec0ff */
[----:B------:R-:W-:Y:S01]  /*1580*/  ISETP.GE.AND P5, PT, R10, c[0x0][0x1d4], PT ;  /* 0x000075000a007a0c */ /* 0x000fe20003fa6270 */
[----:B------:R4:W-:Y:S04]  /*1590*/  @!P2 LDGSTS.E.BYPASS.LTC128B.128 [R16+0x20100], [R12.64], !P6 ;  /* 0x201000000c10afae */ /* 0x0009e8000f101d5e */
[----:B------:R5:W-:Y:S01]  /*15a0*/  @!P2 LDGSTS.E.BYPASS.LTC128B.128 [R16+0x24100], [R2.64], !P1 ;  /* 0x241000000210afae */ /* 0x000be2000c901d5e */
[----:B------:R-:W-:Y:S01]  /*15b0*/  LOP3.LUT P2, RZ, R19, 0x2, RZ, 0xc0, !PT ;  /* 0x0000000213ff7812 */ /* 0x000fe2000784c0ff */
[----:B--2---:R-:W-:-:S02]  /*15c0*/  IMAD.SHL.U32 R4, R31, 0x8, RZ ;  /* 0x000000081f047824 */ /* 0x004fc400078e00ff */
[----:B------:R-:W-:Y:S02]  /*15d0*/  IMAD.IADD R5, R7, 0x1, R24 ;  /* 0x0000000107057824 */ /* 0x000fe400078e0218 */
[----:B------:R1:W2:Y:S01]  /*15e0*/  SHFL.IDX PT, R7, R25, 0x1, 0x181f ;  /* 0x00381f0019077f89 */ /* 0x0002a200000e0000 */
[----:B------:R-:W-:Y:S02]  /*15f0*/  LOP3.LUT R4, R0, 0x8, R4, 0xf8, !PT ;  /* 0x0000000800047812 */ /* 0x000fe400078ef804 */
[----:B------:R-:W-:Y:S01]  /*1600*/  SHF.R.U32.HI R0, RZ, 0x3, R0 ;  /* 0x00000003ff007819 */ /* 0x000fe20000011600 */
[----:B---3--:R-:W-:-:S03]  /*1610*/  IMAD.MOV.U32 R15, RZ, RZ, 0x20 ;  /* 0x00000020ff0f7424 */ /* 0x008fc600078e00ff */
[----:B------:R-:W-:Y:S01]  /*1620*/  LOP3.LUT R14, R4, R0, RZ, 0x3c, !PT ;  /* 0x00000000040e7212 */ /* 0x000fe200078e3cff */
[C---:B------:R-:W-:Y:S02]  /*1630*/  IMAD R0, R20.reuse, c[0x0][0x218], RZ ;  /* 0x0000860014007a24 */ /* 0x040fe400078e02ff */
[----:B------:R-:W-:Y:S02]  /*1640*/  IMAD.MOV.U32 R4, RZ, RZ, R6 ;  /* 0x000000ffff047224 */ /* 0x000fe400078e0006 */
[----:B-----5:R-:W-:Y:S01]  /*1650*/  IMAD R2, R20, c[0x0][0x1f0], RZ ;  /* 0x00007c0014027a24 */ /* 0x020fe200078e02ff */
[----:B------:R1:W3:Y:S01]  /*1660*/  SHFL.IDX PT, R6, R28, 0x1, 0x181f ;  /* 0x00381f001c067f89 */ /* 0x0002e200000e0000 */
[C---:B----4-:R-:W-:Y:S01]  /*1670*/  IMAD R12, R21.reuse, c[0x0][0x21c], R0 ;  /* 0x00008700150c7a24 */ /* 0x050fe200078e0200 */
[----:B------:R-:W-:Y:S01]  /*1680*/  IADD3 R0, R10, 0xc0, RZ ;  /* 0x000000c00a007810 */ /* 0x000fe20007ffe0ff */
[C---:B------:R-:W-:Y:S02]  /*1690*/  IMAD R13, R21.reuse, c[0x0][0x1f4], R2 ;  /* 0x00007d00150d7a24 */ /* 0x040fe400078e0202 */
[----:B------:R-:W-:-:S04]  /*16a0*/  IMAD.WIDE.U32 R32, R21, c[0x0][0x218], R4 ;  /* 0x0000860015207a25 */ /* 0x000fc800078e0004 */
[----:B------:R-:W-:Y:S01]  /*16b0*/  IMAD.IADD R39, R35, 0x1, R13 ;  /* 0x0000000123277824 */ /* 0x000fe200078e020d */
[----:B------:R1:W-:Y:S01]  /*16c0*/  STL.64 [R1+0x50], R32 ;  /* 0x0000502001007387 */ /* 0x0003e20000100a00 */
[----:B------:R-:W-:Y:S02]  /*16d0*/  IMAD.IADD R37, R33, 0x1, R12 ;  /* 0x0000000121257824 */ /* 0x000fe400078e020c */
[----:B------:R-:W-:Y:S01]  /*16e0*/  IMAD.MOV.U32 R3, RZ, RZ, 0x10 ;  /* 0x00000010ff037424 */ /* 0x000fe200078e00ff */
[----:B------:R1:W-:Y:S01]  /*16f0*/  STL [R1+0x3c], R39 ;  /* 0x00003c2701007387 */ /* 0x0003e20000100800 */
[----:B------:R-:W-:-:S03]  /*1700*/  IMAD.SHL.U32 R4, R23, 0x40, RZ ;  /* 0x0000004017047824 */ /* 0x000fc600078e00ff */
[----:B------:R1:W-:Y:S01]  /*1710*/  STL [R1+0x4c], R37 ;  /* 0x00004c2501007387 */ /* 0x0003e20000100800 */
[----:B------:R-:W-:Y:S02]  /*1720*/  SEL R3, R3, 0xfffffff0, !P2 ;  /* 0xfffffff003037807 */ /* 0x000fe40005000000 */
[----:B------:R-:W-:Y:S02]  /*1730*/  LOP3.LUT P2, RZ, R19, 0x4, RZ, 0xc0, !PT ;  /* 0x0000000413ff7812 */ /* 0x000fe4000784c0ff */
[----:B------:R-:W-:Y:S02]  /*1740*/  LOP3.LUT R4, R14, 0xfffffe00, R4, 0xf8, !PT ;  /* 0xfffffe000e047812 */ /* 0x000fe400078ef804 */
[----:B------:R-:W-:Y:S02]  /*1750*/  SEL R2, R15, 0xffffffe0, !P2 ;  /* 0xffffffe00f027807 */ /* 0x000fe40005000000 */
[----:B------:R-:W-:Y:S01]  /*1760*/  ISETP.GE.AND P2, PT, R0, c[0x0][0x1d4], PT ;  /* 0x0000750000007a0c */ /* 0x000fe20003f46270 */
[----:B------:R-:W-:Y:S07]  /*1770*/  @P0 BRA `(.L_x_1283) ;  /* 0x0000019000000947 */ /* 0x000fee0003800000 */
[C---:B--23--:R-:W-:Y:S02]  /*1780*/  IADD3 R5, R17.reuse, 0x80, RZ ;  /* 0x0000008011057810 */ /* 0x04cfe40007ffe0ff */
[----:B------:R-:W-:-:S02]  /*1790*/  IADD3 R13, R17, 0xc0, RZ ;  /* 0x000000c0110d7810 */ /* 0x000fc40007ffe0ff */
[C---:B------:R-:W-:Y:S02]  /*17a0*/  LEA R8, P0, R17.reuse, R6, 0x1 ;  /* 0x0000000611087211 */ /* 0x040fe400078008ff */
[----:B------:R-:W-:Y:S02]  /*17b0*/  SHF.R.S32.HI R0, RZ, 0x1f, R18 ;  /* 0x0000001fff007819 */ /* 0x000fe40000011412 */
[----:B------:R-:W-:Y:S02]  /*17c0*/  SHF.R.S32.HI R14, RZ, 0x1f, R5 ;  /* 0x0000001fff0e7819 */ /* 0x000fe40000011405 */
[----:B------:R-:W-:Y:S02]  /*17d0*/  SHF.R.S32.HI R15, RZ, 0x1f, R13 ;  /* 0x0000001fff0f7819 */ /* 0x000fe4000001140d */
[----:B------:R-:W-:Y:S02]  /*17e0*/  P2R R19, PR, RZ, 0x4 ;  /* 0x00000004ff137803 */ /* 0x000fe40000000000 */
[----:B------:R-:W-:-:S02]  /*17f0*/  LEA.HI.X R9, R17, R7, R11, 0x1, P0 ;  /* 0x0000000711097211 */ /* 0x000fc400000f0c0b */
[----:B------:R-:W-:Y:S02]  /*1800*/  LEA.HI R12, R0, R18, RZ, 0x3 ;  /* 0x00000012000c7211 */ /* 0x000fe400078f18ff */
[----:B------:R-:W-:Y:S02]  /*1810*/  ISETP.GE.AND P2, PT, R17, c[0x0][0x198], PT ;  /* 0x0000660011007a0c */ /* 0x000fe40003f46270 */
[----:B------:R-:W-:Y:S02]  /*1820*/  ISETP.NE.AND P0, PT, R29, RZ, PT ;  /* 0x000000ff1d00720c */ /* 0x000fe40003f05270 */
[----:B------:R-:W-:Y:S02]  /*1830*/  LEA.HI R5, R14, R5, RZ, 0x3 ;  /* 0x000000050e057211 */ /* 0x000fe400078f18ff */
[----:B------:R-:W-:Y:S02]  /*1840*/  LEA.HI R0, R15, R13, RZ, 0x3 ;  /* 0x0000000d0f007211 */ /* 0x000fe400078f18ff */
[----:B------:R-:W-:-:S02]  /*1850*/  LOP3.LUT R12, R12, 0xfffffff8, RZ, 0xc0, !PT ;  /* 0xfffffff80c0c7812 */ /* 0x000fc400078ec0ff */
[----:B------:R-:W-:Y:S02]  /*1860*/  LOP3.LUT R5, R5, 0xfffffff8, RZ, 0xc0, !PT ;  /* 0xfffffff805057812 */ /* 0x000fe400078ec0ff */
[----:B------:R-:W-:Y:S01]  /*1870*/  LOP3.LUT R16, R0, 0xfffffff8, RZ, 0xc0, !PT ;  /* 0xfffffff800107812 */ /* 0x000fe200078ec0ff */
[----:B------:R-:W-:Y:S02]  /*1880*/  IMAD.SHL.U32 R0, R251, 0x2, RZ ;  /* 0x00000002fb007824 */ /* 0x000fe400078e00ff */
[----:B------:R-:W-:-:S03]  /*1890*/  IMAD.WIDE R14, R12, 0x2, R6 ;  /* 0x000000020c0e7825 */ /* 0x000fc600078e0206 */
[----:B------:R2:W-:Y:S01]  /*18a0*/  LDGSTS.E.BYPASS.LTC128B.128 [R0+0x19100], [R8.64], !P2 ;  /* 0x1910000008007fae */ /* 0x0005e2000d101d5e */
[--C-:B------:R-:W-:Y:S01]  /*18b0*/  IMAD.WIDE R12, R5, 0x2, R6.reuse ;  /* 0x00000002050c7825 */ /* 0x100fe200078e0206 */
[----:B------:R-:W-:Y:S02]  /*18c0*/  ISETP.NE.AND P2, PT, R19, RZ, PT ;  /* 0x000000ff1300720c */ /* 0x000fe40003f45270 */
[----:B------:R2:W-:Y:S01]  /*18d0*/  LDGSTS.E.BYPASS.LTC128B.128 [R0+0x1d100], [R14.64], !P0 ;  /* 0x1d1000000e007fae */ /* 0x0005e2000c101d5e */
[----:B------:R-:W-:-:S03]  /*18e0*/  IMAD.WIDE R6, R16, 0x2, R6 ;  /* 0x0000000210067825 */ /* 0x000fc600078e0206 */
[----:B------:R2:W-:Y:S04]  /*18f0*/  LDGSTS.E.BYPASS.LTC128B.128 [R0+0x21100], [R12.64], !P6 ;  /* 0x211000000c007fae */ /* 0x0005e8000f101d5e */
[----:B------:R2:W-:Y:S03]  /*1900*/  LDGSTS.E.BYPASS.LTC128B.128 [R0+0x25100], [R6.64], !P1 ;  /* 0x2510000006007fae */ /* 0x0005e6000c901d5e */
.L_x_1283:
[----:B--23--:R-:W-:Y:S05]  /*1910*/  BSYNC B0 ;  /* 0x0000000000007941 */ /* 0x00cfea0003800000 */
.L_x_1282:
[----:B------:R-:W-:Y:S01]  /*1920*/  IADD3 R0, R30, 0x40, RZ ;  /* 0x000000401e007810 */ /* 0x000fe20007ffe0ff */
[----:B------:R2:W3:Y:S01]  /*1930*/  SHFL.IDX PT, R7, R25, 0x2, 0x181f ;  /* 0x00581f0019077f89 */ /* 0x0004e200000e0000 */
[----:B------:R-:W-:Y:S02]  /*1940*/  BSSY B0, `(.L_x_1284) ;  /* 0x000001e000007945 */ /* 0x000fe40003800000 */
[----:B------:R-:W-:Y:S01]  /*1950*/  ISETP.GE.AND P0, PT, R0, UR6, PT ;  /* 0x0000000600007c0c */ /* 0x000fe2000bf06270 */
[----:B------:R2:W4:-:S12]  /*1960*/  SHFL.IDX PT, R6, R28, 0x2, 0x181f ;  /* 0x00581f001c067f89 */ /* 0x00051800000e0000 */
[----:B------:R-:W-:Y:S05]  /*1970*/  @P0 BRA `(.L_x_1285) ;  /* 0x000001a000000947 */ /* 0x000fea0003800000 */
[C---:B------:R-:W-:Y:S02]  /*1980*/  IADD3 R5, R17.reuse, 0x80, RZ ;  /* 0x0000008011057810 */ /* 0x040fe40007ffe0ff */
[C---:B------:R-:W-:Y:S02]  /*1990*/  IADD3 R13, R17.reuse, 0xc0, RZ ;  /* 0x000000c0110d7810 */ /* 0x040fe40007ffe0ff */
[----:B----4-:R-:W-:Y:S02]  /*19a0*/  LEA R8, P0, R17, R6, 0x1 ;  /* 0x0000000611087211 */ /* 0x010fe400078008ff */
[----:B------:R-:W-:Y:S02]  /*19b0*/  SHF.R.S32.HI R0, RZ, 0x1f, R18 ;  /* 0x0000001fff007819 */ /* 0x000fe40000011412 */
[----:B------:R-:W-:Y:S02]  /*19c0*/  SHF.R.S32.HI R14, RZ, 0x1f, R5 ;  /* 0x0000001fff0e7819 */ /* 0x000fe40000011405 */
[----:B------:R-:W-:-:S02]  /*19d0*/  SHF.R.S32.HI R15, RZ, 0x1f, R13 ;  /* 0x0000001fff0f7819 */ /* 0x000fc4000001140d */
[----:B------:R-:W-:Y:S02]  /*19e0*/  P2R R19, PR, RZ, 0x4 ;  /* 0x00000004ff137803 */ /* 0x000fe40000000000 */
[C---:B---3--:R-:W-:Y:S02]  /*19f0*/  LEA.HI.X R9, R17.reuse, R7, R11, 0x1, P0 ;  /* 0x0000000711097211 */ /* 0x048fe400000f0c0b */
[----:B------:R-:W-:Y:S02]  /*1a00*/  LEA.HI R12, R0, R18, RZ, 0x3 ;  /* 0x00000012000c7211 */ /* 0x000fe400078f18ff */
[----:B------:R-:W-:Y:S02]  /*1a10*/  ISETP.GE.AND P2, PT, R17, c[0x0][0x198], PT ;  /* 0x0000660011007a0c */ /* 0x000fe40003f46270 */
[----:B------:R-:W-:Y:S02]  /*1a20*/  ISETP.NE.AND P0, PT, R29, RZ, PT ;  /* 0x000000ff1d00720c */ /* 0x000fe40003f05270 */
[----:B------:R-:W-:-:S02]  /*1a30*/  LEA.HI R5, R14, R5, RZ, 0x3 ;  /* 0x000000050e057211 */ /* 0x000fc400078f18ff */
[----:B------:R-:W-:Y:S02]  /*1a40*/  LEA.HI R0, R15, R13, RZ, 0x3 ;  /* 0x0000000d0f007211 */ /* 0x000fe400078f18ff */
[----:B------:R-:W-:Y:S02]  /*1a50*/  LOP3.LUT R12, R12, 0xfffffff8, RZ, 0xc0, !PT ;  /* 0xfffffff80c0c7812 */ /* 0x000fe400078ec0ff */
[----:B------:R-:W-:Y:S02]  /*1a60*/  LOP3.LUT R5, R5, 0xfffffff8, RZ, 0xc0, !PT ;  /* 0xfffffff805057812 */ /* 0x000fe400078ec0ff */
[----:B------:R-:W-:Y:S01]  /*1a70*/  LOP3.LUT R16, R0, 0xfffffff8, RZ, 0xc0, !PT ;  /* 0xfffffff800107812 */ /* 0x000fe200078ec0ff */
[----:B------:R-:W-:Y:S02]  /*1a80*/  IMAD.SHL.U32 R0, R251, 0x2, RZ ;  /* 0x00000002fb007824 */ /* 0x000fe400078e00ff */
[----:B------:R-:W-:-:S03]  /*1a90*/  IMAD.WIDE R14, R12, 0x2, R6 ;  /* 0x000000020c0e7825 */ /* 0x000fc600078e0206 */
[----:B------:R-:W-:Y:S01]  /*1aa0*/  @!PT LDS RZ, [RZ] ;  /* 0x00000000fffff984 */ /* 0x000fe20000000800 */
[----:B------:R3:W-:Y:S01]  /*1ab0*/  LDGSTS.E.BYPASS.LTC128B.128 [R0+0x1a100], [R8.64], !P2 ;  /* 0x1a10000008007fae */ /* 0x0007e2000d101d5e */
[--C-:B------:R-:W-:Y:S01]  /*1ac0*/  IMAD.WIDE R12, R5, 0x2, R6.reuse ;  /* 0x00000002050c7825 */ /* 0x100fe200078e0206 */
[----:B------:R-:W-:Y:S02]  /*1ad0*/  ISETP.NE.AND P2, PT, R19, RZ, PT ;  /* 0x000000ff1300720c */ /* 0x000fe40003f45270 */
[----:B------:R3:W-:Y:S01]  /*1ae0*/  LDGSTS.E.BYPASS.LTC128B.128 [R0+0x1e100], [R14.64], !P0 ;  /* 0x1e1000000e007fae */ /* 0x0007e2000c101d5e */
[----:B------:R-:W-:-:S03]  /*1af0*/  IMAD.WIDE R6, R16, 0x2, R6 ;  /* 0x0000000210067825 */ /* 0x000fc600078e0206 */
[----:B------:R3:W-:Y:S04]  /*1b00*/  LDGSTS.E.BYPASS.LTC128B.128 [R0+0x22100], [R12.64], !P6 ;  /* 0x221000000c007fae */ /* 0x0007e8000f101d5e */
[----:B------:R3:W-:Y:S03]  /*1b10*/  LDGSTS.E.BYPASS.LTC128B.128 [R0+0x26100], [R6.64], !P1 ;  /* 0x2610000006007fae */ /* 0x0007e6000c901d5e */
.L_x_1285:
[----:B------:R-:W-:Y:S05]  /*1b20*/  BSYNC B0 ;  /* 0x0000000000007941 */ /* 0x000fea0003800000 */
.L_x_1284:
[----:B---3--:R-:W-:Y:S01]  /*1b30*/  IADD3 R0, R30, 0x60, RZ ;  /* 0x000000601e007810 */ /* 0x008fe20007ffe0ff */
[----:B------:R-:W-:Y:S01]  /*1b40*/  UMOV UR16, 0x60 ;  /* 0x0000006000107882 */ /* 0x000fe20000000000 */
[----:B------:R3:W1:Y:S01]  /*1b50*/  SHFL.IDX PT, R7, R25, 0x3, 0x181f ;  /* 0x00781f0019077f89 */ /* 0x00066200000e0000 */
[----:B------:R-:W-:Y:S01]  /*1b60*/  ULDC.64 UR4, c[0x0][0x1e0] ;  /* 0x0000780000047ab9 */ /* 0x000fe20000000a00 */
[----:B------:R-:W-:Y:S01]  /*1b70*/  ISETP.GE.AND P0, PT, R0, UR6, PT ;  /* 0x0000000600007c0c */ /* 0x000fe2000bf06270 */
[----:B------:R-:W-:Y:S01]  /*1b80*/  UIMAD.WIDE.U32 UR18, UR16, UR4, URZ ;  /* 0x00000004101272a5 */ /* 0x000fe2000f8e003f */
[----:B----4-:R3:W4:Y:S01]  /*1b90*/  SHFL.IDX PT, R6, R28, 0x3, 0x181f ;  /* 0x00781f001c067f89 */ /* 0x01072200000e0000 */
[----:B------:R-:W-:Y:S01]  /*1ba0*/  UIMAD UR5, UR16, UR5, URZ ;  /* 0x00000005100572a4 */ /* 0x000fe2000f8e023f */
[----:B------:R-:W-:Y:S03]  /*1bb0*/  BSSY B0, `(.L_x_1286) ;  /* 0x000001d000007945 */ /* 0x000fe60003800000 */
[----:B------:R-:W-:-:S06]  /*1bc0*/  UIADD3 UR17, UR19, UR5, URZ ;  /* 0x0000000513117290 */ /* 0x000fcc000fffe03f */
[----:B------:R-:W-:Y:S05]  /*1bd0*/  @P0 BRA `(.L_x_1287) ;  /* 0x000001a000000947 */ /* 0x000fea0003800000 */
[----:B------:R-:W-:Y:S01]  /*1be0*/  P2R R0, PR, RZ, 0x4 ;  /* 0x00000004ff007803 */ /* 0x000fe20000000000 */
[----:B------:R-:W-:Y:S01]  /*1bf0*/  IMAD.SHL.U32 R12, R251, 0x2, RZ ;  /* 0x00000002fb0c7824 */ /* 0x000fe200078e00ff */
[C---:B------:R-:W-:Y:S02]  /*1c00*/  ISETP.GE.AND P2, PT, R17.reuse, c[0x0][0x198], PT ;  /* 0x0000660011007a0c */ /* 0x040fe40003f46270 */
[C---:B----4-:R-:W-:Y:S02]  /*1c10*/  LEA R8, P0, R17.reuse, R6, 0x1 ;  /* 0x0000000611087211 */ /* 0x050fe400078008ff */
[C---:B------:R-:W-:Y:S02]  /*1c20*/  IADD3 R5, R17.reuse, 0xc0, RZ ;  /* 0x000000c011057810 */ /* 0x040fe40007ffe0ff */
[----:B-1----:R-:W-:Y:S02]  /*1c30*/  LEA.HI.X R9, R17, R7, R11, 0x1, P0 ;  /* 0x0000000711097211 */ /* 0x002fe400000f0c0b */
[----:B------:R-:W-:-:S02]  /*1c40*/  SHF.R.S32.HI R10, RZ, 0x1f, R5 ;  /* 0x0000001fff0a7819 */ /* 0x000fc40000011405 */
[----:B------:R-:W-:Y:S02]  /*1c50*/  ISETP.NE.AND P0, PT, R29, RZ, PT ;  /* 0x000000ff1d00720c */ /* 0x000fe40003f05270 */
[----:B------:R-:W-:Y:S01]  /*1c60*/  LEA.HI R5, R10, R5, RZ, 0x3 ;  /* 0x000000050a057211 */ /* 0x000fe200078f18ff */
[----:B------:R-:W-:Y:S01]  /*1c70*/  @!PT LDS RZ, [RZ] ;  /* 0x00000000fffff984 */ /* 0x000fe20000000800 */
[----:B------:R1:W-:Y:S01]  /*1c80*/  LDGSTS.E.BYPASS.LTC128B.128 [R12+0x1b100], [R8.64], !P2 ;  /* 0x1b100000080c7fae */ /* 0x0003e2000d101d5e */
[----:B------:R-:W-:Y:S02]  /*1c90*/  ISETP.NE.AND P2, PT, R0, RZ, PT ;  /* 0x000000ff0000720c */ /* 0x000fe40003f45270 */
[----:B------:R-:W-:Y:S02]  /*1ca0*/  SHF.R.S32.HI R0, RZ, 0x1f, R18 ;  /* 0x0000001fff007819 */ /* 0x000fe40000011412 */
[----:B------:R-:W-:Y:S02]  /*1cb0*/  LOP3.LUT R5, R5, 0xfffffff8, RZ, 0xc0, !PT ;  /* 0xfffffff805057812 */ /* 0x000fe400078ec0ff */
[----:B------:R-:W-:-:S04]  /*1cc0*/  LEA.HI R0, R0, R18, RZ, 0x3 ;  /* 0x0000001200007211 */ /* 0x000fc800078f18ff */
[----:B------:R-:W-:-:S05]  /*1cd0*/  LOP3.LUT R0, R0, 0xfffffff8, RZ, 0xc0, !PT ;  /* 0xfffffff800007812 */ /* 0x000fca00078ec0ff */
        /* <DEDUP_REMOVED lines=10> */
.L_x_1287:
[----:B------:R-:W-:Y:S05]  /*1d80*/  BSYNC B0 ;  /* 0x0000000000007941 */ /* 0x000fea0003800000 */
.L_x_1286:
[----:B------:R-:W-:Y:S01]  /*1d90*/  UIMAD UR16, UR24, -0x60, UR16 ;  /* 0xffffffa0181078a4 */ /* 0x000fe2000f8e0210 */
[----:B------:R-:W0:Y:S01]  /*1da0*/  LDGDEPBAR ;  /* 0x00000000000079af */ /* 0x000e220000000000 */
[----:B------:R-:W-:Y:S01]  /*1db0*/  UIADD3 UR8, UR24, -0x1, URZ ;  /* 0xffffffff18087890 */ /* 0x000fe2000fffe03f */
[----:B----4-:R-:W-:Y:S01]  /*1dc0*/  IMAD.U32 R6, RZ, RZ, UR18 ;  /* 0x00000012ff067e24 */ /* 0x010fe2000f8e00ff */
[----:B------:R-:W-:Y:S01]  /*1dd0*/  ULDC.64 UR6, c[0x0][0x208] ;  /* 0x0000820000067ab9 */ /* 0x000fe20000000a00 */
[----:B------:R-:W-:Y:S01]  /*1de0*/  IMAD.MOV.U32 R130, RZ, RZ, R38 ;  /* 0x000000ffff827224 */ /* 0x000fe200078e0026 */
[----:B------:R-:W-:Y:S01]  /*1df0*/  USHF.R.S32.HI UR9, URZ, 0x1f, UR8 ;  /* 0x0000001f3f097899 */ /* 0x000fe20008011408 */
[----:B------:R-:W-:Y:S01]  /*1e00*/  IMAD.U32 R5, RZ, RZ, UR16 ;  /* 0x00000010ff057e24 */ /* 0x000fe2000f8e00ff */
[----:B------:R-:W-:Y:S01]  /*1e10*/  UIMAD UR4, UR17, UR8, URZ ;  /* 0x00000008110472a4 */ /* 0x000fe2000f8e023f */
[----:B------:R-:W-:Y:S01]  /*1e20*/  IMAD.MOV.U32 R131, RZ, RZ, R39 ;  /* 0x000000ffff837224 */ /* 0x000fe200078e0027 */
[----:B------:R-:W-:Y:S01]  /*1e30*/  UIMAD.WIDE.U32 UR20, UR8, UR6, URZ ;  /* 0x00000006081472a5 */ /* 0x000fe2000f8e003f */
[----:B------:R-:W-:Y:S01]  /*1e40*/  IMAD.MOV.U32 R124, RZ, RZ, R6 ;  /* 0x000000ffff7c7224 */ /* 0x000fe200078e0006 */
[----:B------:R-:W-:Y:S01]  /*1e50*/  IADD3 R5, R5, UR12, -R27 ;  /* 0x0000000c05057c10 */ /* 0x000fe2000fffe81b */
[----:B------:R-:W-:Y:S01]  /*1e60*/  IMAD.MOV.U32 R130, RZ, RZ, R34 ;  /* 0x000000ffff827224 */ /* 0x000fe200078e0022 */
[----:B------:R-:W-:Y:S01]  /*1e70*/  UIMAD UR4, UR9, UR18, UR4 ;  /* 0x00000012090472a4 */ /* 0x000fe2000f8e0204 */
[----:B-1----:R-:W-:Y:S01]  /*1e80*/  IMAD.U32 R7, RZ, RZ, UR19 ;  /* 0x00000013ff077e24 */ /* 0x002fe2000f8e00ff */
[C---:B------:R-:W-:Y:S01]  /*1e90*/  ISETP.GE.AND P0, PT, R5.reuse, 0x1, PT ;  /* 0x000000010500780c */ /* 0x040fe20003f06270 */
[----:B------:R-:W-:Y:S01]  /*1ea0*/  IMAD.WIDE.U32 R8, R124, UR8, R130 ;  /* 0x000000087c087c25 */ /* 0x000fe2000f8e0082 */
[----:B------:R-:W-:Y:S01]  /*1eb0*/  ISETP.GE.AND P6, PT, R5, 0x21, PT ;  /* 0x000000210500780c */ /* 0x000fe20003fc6270 */
[----:B------:R-:W-:Y:S01]  /*1ec0*/  UIMAD UR9, UR9, UR6, URZ ;  /* 0x00000006090972a4 */ /* 0x000fe2000f8e023f */
[----:B------:R-:W-:Y:S01]  /*1ed0*/  STL.64 [R1+0x38], R130 ;  /* 0x0000388201007387 */ /* 0x000fe20000100a00 */
[----:B------:R-:W-:Y:S01]  /*1ee0*/  IMAD.SHL.U32 R251, R251, 0x2, RZ ;  /* 0x00000002fbfb7824 */ /* 0x000fe200078e00ff */
[----:B------:R-:W-:Y:S01]  /*1ef0*/  IADD3 R9, R9, UR4, RZ ;  /* 0x0000000409097c10 */ /* 0x000fe2000fffe0ff */
[----:B------:R-:W-:Y:S01]  /*1f00*/  IMAD.MOV.U32 R10, RZ, RZ, c[0x0][0x1e0] ;  /* 0x00007800ff0a7624 */ /* 0x000fe200078e00ff */
[----:B------:R-:W-:Y:S01]  /*1f10*/  ULDC.64 UR4, c[0x0][0x1e0] ;  /* 0x0000780000047ab9 */ /* 0x000fe20000000a00 */
[----:B------:R-:W-:Y:S01]  /*1f20*/  IMAD.MOV.U32 R14, RZ, RZ, R36 ;  /* 0x000000ffff0e7224 */ /* 0x000fe200078e0024 */
[----:B------:R-:W-:Y:S01]  /*1f30*/  UIMAD.WIDE.U32 UR10, UR4, 0x40, URZ ;  /* 0x00000040040a78a5 */ /* 0x000fe2000f8e003f */
[----:B------:R-:W-:Y:S01]  /*1f40*/  IMAD.MOV.U32 R15, RZ, RZ, R37 ;  /* 0x000000ffff0f7224 */ /* 0x000fe200078e0025 */
[----:B------:R-:W-:Y:S01]  /*1f50*/  USHF.L.U32 UR14, UR5, 0x6, URZ ;  /* 0x00000006050e7899 */ /* 0x000fe2000800063f */
[C---:B------:R-:W-:Y:S01]  /*1f60*/  @P0 LEA R6, P1, R8.reuse, c[0x0][0x1c8], 0x1 ;  /* 0x0000720008060a11 */ /* 0x040fe200078208ff */
[----:B------:R-:W-:Y:S01]  /*1f70*/  IMAD.MOV.U32 R14, RZ, RZ, R32 ;  /* 0x000000ffff0e7224 */ /* 0x000fe200078e0020 */
[----:B------:R-:W-:Y:S01]  /*1f80*/  UIMAD UR9, UR8, UR7, UR9 ;  /* 0x00000007080972a4 */ /* 0x000fe2000f8e0209 */
[----:B------:R-:W-:Y:S01]  /*1f90*/  IMAD.U32 R12, RZ, RZ, UR20 ;  /* 0x00000014ff0c7e24 */ /* 0x000fe2000f8e00ff */
[----:B------:R-:W-:Y:S01]  /*1fa0*/  @P0 LEA.HI.X R7, R8, c[0x0][0x1cc], R9, 0x1, P1 ;  /* 0x0000730008070a11 */ /* 0x000fe200008f0c09 */
[----:B------:R-:W-:Y:S01]  /*1fb0*/  BAR.SYNC.DEFER_BLOCKING 0x0 ;  /* 0x0000000000007b1d */ /* 0x000fe20000010000 */
[----:B------:R-:W-:Y:S01]  /*1fc0*/  ISETP.GE.AND P1, PT, R5, 0x41, PT ;  /* 0x000000410500780c */ /* 0x000fe20003f26270 */
[----:B------:R-:W-:Y:S01]  /*1fd0*/  UIADD3 UR14, UR11, UR14, URZ ;  /* 0x0000000e0b0e7290 */ /* 0x000fe2000fffe03f */
[----:B------:R-:W-:Y:S01]  /*1fe0*/  IMAD.U32 R13, RZ, RZ, UR21 ;  /* 0x00000015ff0d7e24 */ /* 0x000fe2000f8e00ff */
[----:B------:R-:W-:Y:S01]  /*1ff0*/  UIADD3 UR8, UR21, UR9, URZ ;  /* 0x0000000915087290 */ /* 0x000fe2000fffe03f */
[----:B------:R-:W-:Y:S01]  /*2000*/  IMAD.WIDE.U32 R12, R12, 0x60, R14 ;  /* 0x000000600c0c7825 */ /* 0x000fe200078e000e */
[----:B------:R1:W-:Y:S01]  /*2010*/  STL.64 [R1+0x48], R14 ;  /* 0x0000480e01007387 */ /* 0x0003e20000100a00 */
[----:B------:R-:W-:Y:S01]  /*2020*/  USHF.L.U32 UR9, UR6, 0x6, URZ ;  /* 0x0000000606097899 */ /* 0x000fe2000800063f */
[----:B------:R-:W-:Y:S01]  /*2030*/  SEL R16, RZ, 0x2, P4 ;  /* 0x00000002ff107807 */ /* 0x000fe20002000000 */
[----:B------:R-:W-:Y:S01]  /*2040*/  UIMAD UR8, UR8, 0x60, URZ ;  /* 0x00000060080878a4 */ /* 0x000fe2000f8e023f */
[----:B------:R-:W-:Y:S01]  /*2050*/  LEA.HI R126, R128, R127, RZ, 0x5 ;  /* 0x0000007f807e7211 */ /* 0x000fe200078f28ff */
[----:B------:R-:W-:-:S02]  /*2060*/  UISETP.GE.AND UP0, UPT, UR24, 0x2, UPT ;  /* 0x000000021800788c */ /* 0x000fc4000bf06270 */
[----:B------:R-:W-:Y:S01]  /*2070*/  IMAD.U32 R22, RZ, RZ, UR9 ;  /* 0x00000009ff167e24 */ /* 0x000fe2000f8e00ff */
[----:B------:R-:W-:Y:S01]  /*2080*/  SHF.R.S32.HI R125, RZ, 0x5, R126 ;  /* 0x00000005ff7d7819 */ /* 0x000fe2000001147e */
[----:B------:R-:W-:Y:S02]  /*2090*/  IMAD.U32 R20, RZ, RZ, UR9 ;  /* 0x00000009ff147e24 */ /* 0x000fe4000f8e00ff */
[----:B------:R-:W-:Y:S01]  /*20a0*/  IMAD.U32 R24, RZ, RZ, UR9 ;  /* 0x00000009ff187e24 */ /* 0x000fe2000f8e00ff */
[----:B------:R-:W-:Y:S01]  /*20b0*/  @!PT LDS RZ, [RZ] ;  /* 0x00000000fffff984 */ /* 0x000fe20000000800 */
[----:B------:R-:W-:Y:S01]  /*20c0*/  @!PT LDS RZ, [RZ] ;  /* 0x00000000fffff984 */ /* 0x000fe20000000800 */
[----:B------:R-:W-:Y:S01]  /*20d0*/  @!PT LDS RZ, [RZ] ;  /* 0x00000000fffff984 */ /* 0x000fe20000000800 */
[----:B------:R4:W-:Y:S04]  /*20e0*/  @P0 LDGSTS.E.BYPASS.LTC128B.128 [R251+0xc100], [R6.64], !P5 ;  /* 0x0c10000006fb0fae */ /* 0x0009e8000e901d5e */
[----:B------:R4:W-:Y:S04]  /*20f0*/  @P0 LDGSTS.E.BYPASS.LTC128B.128 [R251+0xf100], [R6.64+0x80], !P4 ;  /* 0x0f10008006fb0fae */ /* 0x0009e8000e101d5e */
[----:B------:R4:W-:Y:S01]  /*2100*/  @P0 LDGSTS.E.BYPASS.LTC128B.128 [R251+0x12100], [R6.64+0x100], !P3 ;  /* 0x1210010006fb0fae */ /* 0x0009e2000d901d5e */
[----:B-1----:R-:W-:Y:S01]  /*2110*/  IMAD.SHL.U32 R14, R27, 0x8, RZ ;  /* 0x000000081b0e7824 */ /* 0x002fe200078e00ff */
[----:B------:R-:W-:-:S02]  /*2120*/  SEL R15, RZ, 0x4, P3 ;  /* 0x00000004ff0f7807 */ /* 0x000fc40001800000 */
[----:B------:R4:W-:Y:S01]  /*2130*/  @P0 LDGSTS.E.BYPASS.LTC128B.128 [R251+0x15100], [R6.64+0x180], !P2 ;  /* 0x1510018006fb0fae */ /* 0x0009e2000d101d5e */
[----:B------:R-:W-:Y:S01]  /*2140*/  @P6 LEA R0, P0, R10, R8, 0x5 ;  /* 0x000000080a006211 */ /* 0x000fe200078028ff */
[----:B----4-:R-:W-:Y:S01]  /*2150*/  IMAD.MOV.U32 R6, RZ, RZ, c[0x0][0x1e4] ;  /* 0x00007900ff067624 */ /* 0x010fe200078e00ff */
[----:B------:R-:W-:-:S04]  /*2160*/  SEL R7, RZ, 0x1, P5 ;  /* 0x00000001ff077807 */ /* 0x000fc80002800000 */
[----:B------:R-:W-:Y:S02]  /*2170*/  @P6 LEA.HI.X R6, R10, R9, R6, 0x5, P0 ;  /* 0x000000090a066211 */ /* 0x000fe400000f2c06 */
[C---:B------:R-:W-:Y:S02]  /*2180*/  @P6 LEA R10, P0, R0.reuse, c[0x0][0x1c8], 0x1 ;  /* 0x00007200000a6a11 */ /* 0x040fe400078008ff */
[----:B------:R-:W-:Y:S02]  /*2190*/  IADD3 R15, R15, R16, R7 ;  /* 0x000000100f0f7210 */ /* 0x000fe40007ffe007 */
[----:B------:R-:W-:Y:S01]  /*21a0*/  @P6 LEA.HI.X R11, R0, c[0x0][0x1cc], R6, 0x1, P0 ;  /* 0x00007300000b6a11 */ /* 0x000fe200000f0c06 */
[----:B------:R-:W-:Y:S01]  /*21b0*/  IMAD.SHL.U32 R0, R26, 0x40, RZ ;  /* 0x000000401a007824 */ /* 0x000fe200078e00ff */
[----:B------:R-:W-:Y:S02]  /*21c0*/  @P1 IADD3 R6, P0, R8, UR10, RZ ;  /* 0x0000000a08061c10 */ /* 0x000fe4000ff1e0ff */
[----:B------:R-:W-:Y:S01]  /*21d0*/  IADD3 R7, R13, UR8, RZ ;  /* 0x000000080d077c10 */ /* 0x000fe2000fffe0ff */
[----:B------:R1:W-:Y:S01]  /*21e0*/  @P6 LDGSTS.E.BYPASS.LTC128B.128 [R251+0xd100], [R10.64], !P5 ;  /* 0x0d1000000afb6fae */ /* 0x0003e2000e901d5e */
[----:B------:R-:W-:Y:S01]  /*21f0*/  @P1 IADD3.X R9, R9, UR14, RZ, P0, !PT ;  /* 0x0000000e09091c10 */ /* 0x000fe200087fe4ff */
[----:B------:R-:W-:Y:S01]  /*2200*/  UMOV UR8, 0x6 ;  /* 0x0000000600087882 */ /* 0x000fe20000000000 */
[----:B------:R-:W-:Y:S01]  /*2210*/  @P1 LEA R8, P0, R6, c[0x0][0x1c8], 0x1 ;  /* 0x0000720006081a11 */ /* 0x000fe200078008ff */
[----:B------:R1:W-:Y:S01]  /*2220*/  @P6 LDGSTS.E.BYPASS.LTC128B.128 [R251+0x10100], [R10.64+0x80], !P4 ;  /* 0x101000800afb6fae */ /* 0x0003e2000e101d5e */
[----:B------:R-:W-:Y:S01]  /*2230*/  LOP3.LUT R0, R0, 0x1c0, RZ, 0xc0, !PT ;  /* 0x000001c000007812 */ /* 0x000fe200078ec0ff */
[----:B------:R-:W-:Y:S01]  /*2240*/  USHF.L.U64.HI UR8, UR6, UR8, UR7 ;  /* 0x0000000806087299 */ /* 0x000fe20008010207 */
[----:B------:R-:W-:Y:S01]  /*2250*/  @P1 LEA.HI.X R9, R6, c[0x0][0x1cc], R9, 0x1, P0 ;  /* 0x0000730006091a11 */ /* 0x000fe200000f0c09 */
[----:B------:R1:W-:Y:S01]  /*2260*/  @P6 LDGSTS.E.BYPASS.LTC128B.128 [R251+0x13100], [R10.64+0x100], !P3 ;  /* 0x131001000afb6fae */ /* 0x0003e2000d901d5e */
[----:B------:R-:W-:-:S02]  /*2270*/  LOP3.LUT R14, R0, 0x8, R14, 0xf8, !PT ;  /* 0x00000008000e7812 */ /* 0x000fc400078ef80e */
[----:B------:R-:W-:Y:S01]  /*2280*/  SHF.R.U32.HI R0, RZ, 0x3, R0 ;  /* 0x00000003ff007819 */ /* 0x000fe20000011600 */
[----:B------:R1:W-:Y:S01]  /*2290*/  @P6 LDGSTS.E.BYPASS.LTC128B.128 [R251+0x16100], [R10.64+0x180], !P2 ;  /* 0x161001800afb6fae */ /* 0x0003e2000d101d5e */
[----:B------:R-:W-:Y:S02]  /*22a0*/  LEA R6, P0, R12, c[0x0][0x1f8], 0x1 ;  /* 0x00007e000c067a11 */ /* 0x000fe400078008ff */
[----:B------:R-:W-:Y:S01]  /*22b0*/  LOP3.LUT R0, R14, R0, RZ, 0x3c, !PT ;  /* 0x000000000e007212 */ /* 0x000fe200078e3cff */
[----:B------:R1:W-:Y:S01]  /*22c0*/  @P1 LDGSTS.E.BYPASS.LTC128B.128 [R251+0xe100], [R8.64], !P5 ;  /* 0x0e10000008fb1fae */ /* 0x0003e2000e901d5e */
[----:B------:R-:W-:Y:S02]  /*22d0*/  LEA.HI.X R7, R12, c[0x0][0x1fc], R7, 0x1, P0 ;  /* 0x00007f000c077a11 */ /* 0x000fe400000f0c07 */
[----:B------:R-:W-:Y:S01]  /*22e0*/  LOP3.LUT P0, RZ, R26, 0x2, RZ, 0xc0, !PT ;  /* 0x000000021aff7812 */ /* 0x000fe2000780c0ff */
[----:B------:R1:W-:Y:S01]  /*22f0*/  @P1 LDGSTS.E.BYPASS.LTC128B.128 [R251+0x11100], [R8.64+0x80], !P4 ;  /* 0x1110008008fb1fae */ /* 0x0003e2000e101d5e */
[----:B------:R-:W-:Y:S01]  /*2300*/  IMAD R0, R31, 0x200, R0 ;  /* 0x000002001f007824 */ /* 0x000fe200078e0200 */
[----:B------:R-:W-:-:S02]  /*2310*/  SEL R14, RZ, 0x8, P2 ;  /* 0x00000008ff0e7807 */ /* 0x000fc40001000000 */
[----:B------:R1:W-:Y:S01]  /*2320*/  @P1 LDGSTS.E.BYPASS.LTC128B.128 [R251+0x14100], [R8.64+0x100], !P3 ;  /* 0x1410010008fb1fae */ /* 0x0003e2000d901d5e */
[----:B------:R-:W-:Y:S02]  /*2330*/  IMAD.SHL.U32 R216, R0, 0x2, RZ ;  /* 0x0000000200d87824 */ /* 0x000fe400078e00ff */
[----:B------:R-:W-:Y:S01]  /*2340*/  IMAD.IADD R14, R15, 0x1, R14 ;  /* 0x000000010f0e7824 */ /* 0x000fe200078e020e */
[----:B------:R1:W-:Y:S01]  /*2350*/  @P1 LDGSTS.E.BYPASS.LTC128B.128 [R251+0x17100], [R8.64+0x180], !P2 ;  /* 0x1710018008fb1fae */ /* 0x0003e2000d101d5e */
[--C-:B------:R-:W-:Y:S02]  /*2360*/  IADD3 R22, P6, P1, R22, 0x80, R6.reuse ;  /* 0x0000008016167810 */ /* 0x100fe400079de006 */
[----:B------:R-:W-:Y:S01]  /*2370*/  IADD3 R0, R216, 0xc100, RZ ;  /* 0x0000c100d8007810 */ /* 0x000fe20007ffe0ff */
[----:B------:R-:W0:Y:S01]  /*2380*/  LDGDEPBAR ;  /* 0x00000000000079af */ /* 0x000e220000000000 */
[----:B------:R-:W-:Y:S02]  /*2390*/  IADD3.X R23, RZ, UR8, R7, P6, P1 ;  /* 0x00000008ff177c10 */ /* 0x000fe4000b7e2407 */
[----:B------:R-:W-:-:S02]  /*23a0*/  IADD3 R20, P6, P1, R20, 0x100, R6 ;  /* 0x0000010014147810 */ /* 0x000fc400079de006 */
[----:B------:R-:W-:Y:S02]  /*23b0*/  IADD3 R227, R216, 0xc120, RZ ;  /* 0x0000c120d8e37810 */ /* 0x000fe40007ffe0ff */
[--C-:B------:R-:W-:Y:S02]  /*23c0*/  IADD3.X R21, RZ, UR8, R7.reuse, P6, P1 ;  /* 0x00000008ff157c10 */ /* 0x100fe4000b7e2407 */
[----:B------:R-:W-:Y:S02]  /*23d0*/  IADD3 R24, P6, P1, R24, 0x180, R6 ;  /* 0x0000018018187810 */ /* 0x000fe400079de006 */
[----:B------:R-:W-:Y:S01]  /*23e0*/  @P0 IADD3 R227, R0, -0x20, RZ ;  /* 0xffffffe000e30810 */ /* 0x000fe20007ffe0ff */
[----:B------:R-:W-:Y:S01]  /*23f0*/  IMAD R0, R125, 0x400, R4 ;  /* 0x000004007d007824 */ /* 0x000fe200078e0204 */
[----:B------:R-:W-:Y:S02]  /*2400*/  IADD3 R12, P0, R6, UR9, RZ ;  /* 0x00000009060c7c10 */ /* 0x000fe4000ff1e0ff */
[----:B--23--:R-:W-:Y:S01]  /*2410*/  IADD3.X R25, RZ, UR8, R7, P6, P1 ;  /* 0x00000008ff197c10 */ /* 0x00cfe2000b7e2407 */
[----:B------:R-:W-:Y:S01]  /*2420*/  IMAD.SHL.U32 R223, R0, 0x2, RZ ;  /* 0x0000000200df7824 */ /* 0x000fe200078e00ff */
[----:B------:R-:W-:Y:S01]  /*2430*/  LOP3.LUT P6, RZ, R14, 0x2, RZ, 0xc0, !PT ;  /* 0x000000020eff7812 */ /* 0x000fe200078cc0ff */
[----:B------:R-:W-:Y:S01]  /*2440*/  IMAD.MOV.U32 R0, RZ, RZ, 0x40 ;  /* 0x00000040ff007424 */ /* 0x000fe200078e00ff */
[----:B------:R-:W-:Y:S01]  /*2450*/  ISETP.LT.OR P1, PT, R5, 0x1, P5 ;  /* 0x000000010500780c */ /* 0x000fe20002f21670 */
[--C-:B------:R-:W-:Y:S01]  /*2460*/  IMAD R224, R3, 0x2, R223.reuse ;  /* 0x0000000203e07824 */ /* 0x100fe200078e02df */
[----:B------:R-:W-:Y:S01]  /*2470*/  IADD3.X R13, R7, UR8, RZ, P0, !PT ;  /* 0x00000008070d7c10 */ /* 0x000fe200087fe4ff */
[----:B------:R-:W-:Y:S01]  /*2480*/  IMAD R226, R2, 0x2, R223 ;  /* 0x0000000202e27824 */ /* 0x000fe200078e02df */
[----:B------:R-:W-:Y:S01]  /*2490*/  ISETP.LT.OR P0, PT, R5, 0x1, !P6 ;  /* 0x000000010500780c */ /* 0x000fe20007701670 */
[----:B------:R-:W-:-:S04]  /*24a0*/  DEPBAR.LE SB0, 0x1 ;  /* 0x000080400000791a */ /* 0x000fc80000000000 */
[----:B------:R-:W-:-:S04]  /*24b0*/  DEPBAR.LE SB0, 0x0 ;  /* 0x000080000000791a */ /* 0x000fc80000000000 */
[----:B------:R-:W-:Y:S01]  /*24c0*/  BAR.SYNC.DEFER_BLOCKING 0x0 ;  /* 0x0000000000007b1d */ /* 0x000fe20000010000 */
[----:B------:R-:W-:Y:S01]  /*24d0*/  LOP3.LUT P6, RZ, R14, 0x4, RZ, 0xc0, !PT ;  /* 0x000000040eff7812 */ /* 0x000fe200078cc0ff */
[----:B------:R-:W-:Y:S01]  /*24e0*/  IMAD R225, R2, 0x2, R224 ;  /* 0x0000000202e17824 */ /* 0x000fe200078e02e0 */
        /* <DEDUP_REMOVED lines=11> */
[----:B-1----:R-:W-:Y:S01]  /*25a0*/  LDSM.16.M88.4 R8, [R223+0x18100] ;  /* 0x01810000df08783b */ /* 0x002fe20000000200 */
[----:B------:R-:W-:-:S02]  /*25b0*/  IADD3 R239, R227, 0x6000, RZ ;  /* 0x00006000e3ef7810 */ /* 0x000fc40007ffe0ff */
[C---:B------:R-:W-:Y:S01]  /*25c0*/  IADD3 R238, R227.reuse, 0x6800, RZ ;  /* 0x00006800e3ee7810 */ /* 0x040fe20007ffe0ff */
[----:B------:R-:W-:Y:S01]  /*25d0*/  LDSM.16.M88.4 R16, [R224+0x18100] ;  /* 0x01810000e010783b */ /* 0x000fe20000000200 */
[C---:B------:R-:W-:Y:S02]  /*25e0*/  IADD3 R237, R227.reuse, 0x7000, RZ ;  /* 0x00007000e3ed7810 */ /* 0x040fe40007ffe0ff */
[C---:B------:R-:W-:Y:S01]  /*25f0*/  IADD3 R236, R227.reuse, 0x7800, RZ ;  /* 0x00007800e3ec7810 */ /* 0x040fe20007ffe0ff */
[----:B------:R-:W1:Y:S01]  /*2600*/  LDSM.16.M88.4 R28, [R216+0xc100] ;  /* 0x00c10000d81c783b */ /* 0x000e620000000200 */
[C---:B------:R-:W-:Y:S02]  /*2610*/  IADD3 R235, R227.reuse, 0x8000, RZ ;  /* 0x00008000e3eb7810 */ /* 0x040fe40007ffe0ff */
[C---:B------:R-:W-:Y:S01]  /*2620*/  IADD3 R234, R227.reuse, 0x8800, RZ ;  /* 0x00008800e3ea7810 */ /* 0x040fe20007ffe0ff */
[----:B------:R-:W2:Y:S01]  /*2630*/  LDSM.16.M88.4 R40, [R216+0xc900] ;  /* 0x00c90000d828783b */ /* 0x000ea20000000200 */
[----:B------:R-:W-:-:S02]  /*2640*/  IADD3 R233, R227, 0x9000, RZ ;  /* 0x00009000e3e97810 */ /* 0x000fc40007ffe0ff */
[C---:B------:R-:W-:Y:S01]  /*2650*/  IADD3 R232, R227.reuse, 0x9800, RZ ;  /* 0x00009800e3e87810 */ /* 0x040fe20007ffe0ff */
[----:B------:R-:W-:Y:S01]  /*2660*/  LDSM.16.M88.4 R44, [R216+0xd100] ;  /* 0x00d10000d82c783b */ /* 0x000fe20000000200 */
[C---:B------:R-:W-:Y:S02]  /*2670*/  IADD3 R231, R227.reuse, 0xa000, RZ ;  /* 0x0000a000e3e77810 */ /* 0x040fe40007ffe0ff */
[C---:B------:R-:W-:Y:S01]  /*2680*/  IADD3 R230, R227.reuse, 0xa800, RZ ;  /* 0x0000a800e3e67810 */ /* 0x040fe20007ffe0ff */
[----:B------:R-:W3:Y:S01]  /*2690*/  LDSM.16.M88.4 R52, [R216+0xd900] ;  /* 0x00d90000d834783b */ /* 0x000ee20000000200 */
[C---:B------:R-:W-:Y:S02]  /*26a0*/  IADD3 R229, R227.reuse, 0xb000, RZ ;  /* 0x0000b000e3e57810 */ /* 0x040fe40007ffe0ff */
[----:B------:R-:W-:Y:S01]  /*26b0*/  IADD3 R228, R227, 0xb800, RZ ;  /* 0x0000b800e3e47810 */ /* 0x000fe20007ffe0ff */
[----:B------:R-:W-:Y:S04]  /*26c0*/  LDSM.16.M88.4 R56, [R216+0xe100] ;  /* 0x00e10000d838783b */ /* 0x000fe80000000200 */
[----:B------:R-:W4:Y:S04]  /*26d0*/  LDSM.16.M88.4 R72, [R216+0xe900] ;  /* 0x00e90000d848783b */ /* 0x000f280000000200 */
[----:B------:R-:W5:Y:S04]  /*26e0*/  LDSM.16.M88.4 R68, [R227] ;  /* 0x00000000e344783b */ /* 0x000f680000000200 */
[----:B------:R-:W3:Y:S04]  /*26f0*/  LDSM.16.M88.4 R64, [R227+0x800] ;  /* 0x00080000e340783b */ /* 0x000ee80000000200 */
[----:B------:R-:W-:Y:S04]  /*2700*/  LDSM.16.M88.4 R60, [R227+0x1000] ;  /* 0x00100000e33c783b */ /* 0x000fe80000000200 */
[----:B------:R-:W-:Y:S04]  /*2710*/  LDSM.16.M88.4 R76, [R227+0x1800] ;  /* 0x00180000e34c783b */ /* 0x000fe80000000200 */
[----:B------:R-:W-:Y:S01]  /*2720*/  LDSM.16.M88.4 R116, [R227+0x2000] ;  /* 0x00200000e374783b */ /* 0x000fe20000000200 */
[C---:B-1----:R-:W-:Y:S03]  /*2730*/  HMMA.16816.F32 R48, R8.reuse, R28, RZ ;  /* 0x0000001c0830723c */ /* 0x042fe600000018ff */
[----:B------:R-:W1:Y:S04]  /*2740*/  LDSM.16.M88.4 R120, [R227+0x2800] ;  /* 0x00280000e378783b */ /* 0x000e680000000200 */
[----:B------:R-:W-:Y:S01]  /*2750*/  @!PT LDS RZ, [RZ] ;  /* 0x00000000fffff984 */ /* 0x000fe20000000800 */
[----:B------:R-:W-:Y:S01]  /*2760*/  @!PT LDS RZ, [RZ] ;  /* 0x00000000fffff984 */ /* 0x000fe20000000800 */
[----:B------:R-:W-:Y:S01]  /*2770*/  @!PT LDS RZ, [RZ] ;  /* 0x00000000fffff984 */ /* 0x000fe20000000800 */
[----:B------:R1:W-:Y:S01]  /*2780*/  LDGSTS.E.BYPASS.LTC128B.128 [R251+0x100], [R6.64], !P1 ;  /* 0x0010000006fb7fae */ /* 0x0003e2000c901d5e */
[----:B------:R-:W-:Y:S01]  /*2790*/  LOP3.LUT P1, RZ, R14, 0x8, RZ, 0xc0, !PT ;  /* 0x000000080eff7812 */ /* 0x000fe2000782c0ff */
[----:B------:R-:W-:Y:S02]  /*27a0*/  HMMA.16816.F32 R36, R8, R30, RZ ;  /* 0x0000001e0824723c */ /* 0x000fe400000018ff */
        /* <DEDUP_REMOVED lines=9> */
[C---:B----4-:R-:W-:Y:S08]  /*2840*/  HMMA.16816.F32 R88, R8.reuse, R72, RZ ;  /* 0x000000480858723c */ /* 0x050ff000000018ff */
[----:B------:R-:W-:Y:S02]  /*2850*/  HMMA.16816.F32 R112, R8, R74, RZ ;  /* 0x0000004a0870723c */ /* 0x000fe400000018ff */
[----:B------:R2:W-:Y:S01]  /*2860*/  LDGSTS.E.BYPASS.LTC128B.128 [R251+0x1100], [R12.64], !P0 ;  /* 0x011000000cfb7fae */ /* 0x0005e2000c101d5e */
[----:B------:R-:W-:-:S04]  /*2870*/  LOP3.LUT P0, RZ, R14, 0x2, RZ, 0xc0, !PT ;  /* 0x000000020eff7812 */ /* 0x000fc8000780c0ff */
[----:B------:R-:W-:Y:S01]  /*2880*/  ISETP.LT.OR P0, PT, R5, 0x21, !P0 ;  /* 0x000000210500780c */ /* 0x000fe20004701670 */
[C---:B-----5:R-:W-:Y:S08]  /*2890*/  HMMA.16816.F32 R104, R16.reuse, R68, R48 ;  /* 0x000000441068723c */ /* 0x060ff00000001830 */
[----:B------:R-:W-:Y:S04]  /*28a0*/  HMMA.16816.F32 R100, R16, R64, R32 ;  /* 0x000000401064723c */ /* 0x000fe80000001820 */
[----:B------:R3:W-:Y:S01]  /*28b0*/  LDGSTS.E.BYPASS.LTC128B.128 [R251+0x4100], [R22.64], !P0 ;  /* 0x0410000016fb7fae */ /* 0x0007e2000c101d5e */
[----:B------:R-:W-:-:S03]  /*28c0*/  LOP3.LUT P0, RZ, R26, 0x4, RZ, 0xc0, !PT ;  /* 0x000000041aff7812 */ /* 0x000fc6000780c0ff */
[C---:B------:R-:W-:Y:S01]  /*28d0*/  HMMA.16816.F32 R96, R16.reuse, R66, R28 ;  /* 0x000000421060723c */ /* 0x040fe2000000181c */
[----:B------:R-:W-:Y:S02]  /*28e0*/  SEL R0, R0, 0xffffffc0, !P0 ;  /* 0xffffffc000007807 */ /* 0x000fe40004000000 */
[C---:B------:R-:W-:Y:S02]  /*28f0*/  ISETP.LT.OR P0, PT, R5.reuse, 0x21, !P6 ;  /* 0x000000210500780c */ /* 0x040fe40007701670 */
[----:B------:R-:W-:Y:S01]  /*2900*/  ISETP.LT.OR P6, PT, R5, 0x41, !P6 ;  /* 0x000000410500780c */ /* 0x000fe200077c1670 */
[----:B------:R-:W-:Y:S02]  /*2910*/  IMAD.IADD R222, R216, 0x1, R0 ;  /* 0x00000001d8de7824 */ /* 0x000fe400078e0200 */
[----:B------:R-:W-:Y:S01]  /*2920*/  HMMA.16816.F32 R108, R16, R70, R36 ;  /* 0x00000046106c723c */ /* 0x000fe20000001824 */
[----:B------:R-:W-:-:S07]  /*2930*/  IMAD.IADD R221, R0, 0x1, R227 ;  /* 0x0000000100dd7824 */ /* 0x000fce00078e02e3 */
[----:B------:R3:W-:Y:S01]  /*2940*/  LDGSTS.E.BYPASS.LTC128B.128 [R251+0x7100], [R20.64], !P0 ;  /* 0x0710000014fb7fae */ /* 0x0007e2000c101d5e */
[----:B-1----:R-:W-:Y:S01]  /*2950*/  IADD3 R6, P0, R12, UR9, RZ ;  /* 0x000000090c067c10 */ /* 0x002fe2000ff1e0ff */
[----:B------:R-:W-:Y:S03]  /*2960*/  HMMA.16816.F32 R36, R16, R122, R112 ;  /* 0x0000007a1024723c */ /* 0x000fe60000001870 */
[----:B------:R-:W-:Y:S02]  /*2970*/  IADD3.X R7, R13, UR8, RZ, P0, !PT ;  /* 0x000000080d077c10 */ /* 0x000fe400087fe4ff */
[C---:B------:R-:W-:Y:S02]  /*2980*/  ISETP.LT.OR P0, PT, R5.reuse, 0x21, !P1 ;  /* 0x000000210500780c */ /* 0x040fe40004f01670 */
[----:B------:R-:W-:-:S11]  /*2990*/  ISETP.LT.OR P1, PT, R5, 0x41, !P1 ;  /* 0x000000410500780c */ /* 0x000fd60004f21670 */
[----:B------:R1:W-:Y:S01]  /*29a0*/  LDGSTS.E.BYPASS.LTC128B.128 [R251+0xa100], [R24.64], !P0 ;  /* 0x0a10000018fb7fae */ /* 0x0003e2000c101d5e */
[----:B------:R-:W-:Y:S01]  /*29b0*/  ISETP.LT.OR P0, PT, R5, 0x41, P5 ;  /* 0x000000410500780c */ /* 0x000fe20002f01670 */
[----:B---3--:R-:W-:Y:S11]  /*29c0*/  HMMA.16816.F32 R20, R8, R46, RZ ;  /* 0x0000002e0814723c */ /* 0x008ff600000018ff */
[----:B------:R-:W-:Y:S01]  /*29d0*/  @!UPT UIADD3 URZ, URZ, URZ, URZ ;  /* 0x0000003f3f3ff290 */ /* 0x000fe2000fffe03f */
[----:B------:R3:W-:Y:S01]  /*29e0*/  LDGSTS.E.BYPASS.LTC128B.128 [R251+0x2100], [R6.64], !P0 ;  /* 0x0210000006fb7fae */ /* 0x0007e2000c101d5e */
[----:B------:R-:W-:-:S04]  /*29f0*/  LOP3.LUT P0, RZ, R14, 0x2, RZ, 0xc0, !PT ;  /* 0x000000020eff7812 */ /* 0x000fc8000780c0ff */
[----:B------:R-:W-:Y:S01]  /*2a00*/  ISETP.LT.OR P0, PT, R5, 0x41, !P0 ;  /* 0x000000410500780c */ /* 0x000fe20004701670 */
[C---:B-1----:R-:W-:Y:S11]  /*2a10*/  HMMA.16816.F32 R24, R8.reuse, R44, RZ ;  /* 0x0000002c0818723c */ /* 0x042ff600000018ff */
[----:B------:R-:W-:Y:S01]  /*2a20*/  @!UPT UIADD3 URZ, URZ, URZ, URZ ;  /* 0x0000003f3f3ff290 */ /* 0x000fe2000fffe03f */
[----:B------:R3:W-:Y:S01]  /*2a30*/  LDGSTS.E.BYPASS.LTC128B.128 [R251+0x5100], [R6.64+0x80], !P0 ;  /* 0x0510008006fb7fae */ /* 0x0007e2000c101d5e */
[----:B------:R-:W-:Y:S01]  /*2a40*/  PLOP3.LUT P0, PT, PT, PT, UP0, 0x80, 0x0 ;  /* 0x000000000000781c */ /* 0x000fe20003f0f008 */
[C---:B------:R-:W-:Y:S02]  /*2a50*/  HMMA.16816.F32 R44, R8.reuse, R52, RZ ;  /* 0x00000034082c723c */ /* 0x040fe400000018ff */
[----:B------:R3:W-:Y:S04]  /*2a60*/  LDGSTS.E.BYPASS.LTC128B.128 [R251+0x8100], [R6.64+0x100], !P6 ;  /* 0x0810010006fb7fae */ /* 0x0007e8000f101d5e */
[----:B------:R3:W-:Y:S02]  /*2a70*/  LDGSTS.E.BYPASS.LTC128B.128 [R251+0xb100], [R6.64+0x180], !P1 ;  /* 0x0b10018006fb7fae */ /* 0x0007e4000c901d5e */
[C---:B------:R-:W-:Y:S02]  /*2a80*/  HMMA.16816.F32 R52, R8.reuse, R56, RZ ;  /* 0x000000380834723c */ /* 0x040fe400000018ff */
[----:B------:R-:W-:Y:S04]  /*2a90*/  LDSM.16.M88.4 R48, [R222+0xe100] ;  /* 0x00e10000de30783b */ /* 0x000fe80000000200 */
[----:B------:R-:W-:Y:S02]  /*2aa0*/  LDSM.16.M88.4 R32, [R222+0xc900] ;  /* 0x00c90000de20783b */ /* 0x000fe40000000200 */
[----:B------:R-:W-:Y:S02]  /*2ab0*/  HMMA.16816.F32 R56, R8, R58, RZ ;  /* 0x0000003a0838723c */ /* 0x000fe400000018ff */
[----:B------:R-:W-:Y:S04]  /*2ac0*/  LDSM.16.M88.4 R8, [R226+0x18100] ;  /* 0x01810000e208783b */ /* 0x000fe80000000200 */
[----:B------:R-:W-:Y:S02]  /*2ad0*/  LDSM.16.M88.4 R64, [R222+0xe900] ;  /* 0x00e90000de40783b */ /* 0x000fe40000000200 */
[C---:B------:R-:W-:Y:S02]  /*2ae0*/  HMMA.16816.F32 R84, R16.reuse, R62, R20 ;  /* 0x0000003e1054723c */ /* 0x040fe40000001814 */
[----:B------:R-:W1:Y:S04]  /*2af0*/  LDSM.16.M88.4 R20, [R222+0xc100] ;  /* 0x00c10000de14783b */ /* 0x000e680000000200 */
[----:B--2---:R-:W-:Y:S02]  /*2b00*/  LDSM.16.M88.4 R12, [R225+0x18100] ;  /* 0x01810000e10c783b */ /* 0x004fe40000000200 */
[C---:B------:R-:W-:Y:S02]  /*2b10*/  HMMA.16816.F32 R80, R16.reuse, R76, R44 ;  /* 0x0000004c1050723c */ /* 0x040fe4000000182c */
[----:B------:R-:W2:Y:S04]  /*2b20*/  LDSM.16.M88.4 R44, [R222+0xd100] ;  /* 0x00d10000de2c783b */ /* 0x000ea80000000200 */
[----:B------:R-:W-:Y:S02]  /*2b30*/  LDSM.16.M88.4 R112, [R221+0x2000] ;  /* 0x00200000dd70783b */ /* 0x000fe40000000200 */
[C---:B------:R-:W-:Y:S02]  /*2b40*/  HMMA.16816.F32 R76, R16.reuse, R78, R40 ;  /* 0x0000004e104c723c */ /* 0x040fe40000001828 */
[----:B------:R-:W4:Y:S04]  /*2b50*/  LDSM.16.M88.4 R40, [R222+0xd900] ;  /* 0x00d90000de28783b */ /* 0x000f280000000200 */
[----:B------:R-:W0:Y:S02]  /*2b60*/  LDGDEPBAR ;  /* 0x00000000000079af */ /* 0x000e240000000000 */
[C---:B------:R-:W-:Y:S08]  /*2b70*/  HMMA.16816.F32 R92, R16.reuse, R60, R24 ;  /* 0x0000003c105c723c */ /* 0x040ff00000001818 */
[C---:B------:R-:W-:Y:S01]  /*2b80*/  HMMA.16816.F32 R68, R16.reuse, R118, R56 ;  /* 0x000000761044723c */ /* 0x040fe20000001838 */
[----:B------:R-:W5:Y:S07]  /*2b90*/  LDSM.16.M88.4 R56, [R221] ;  /* 0x00000000dd38783b */ /* 0x000f6e0000000200 */
[C---:B------:R-:W-:Y:S01]  /*2ba0*/  HMMA.16816.F32 R72, R16.reuse, R116, R52 ;  /* 0x000000741048723c */ /* 0x040fe20000001834 */
[----:B------:R-:W-:Y:S04]  /*2bb0*/  LDSM.16.M88.4 R52, [R221+0x800] ;  /* 0x00080000dd34783b */ /* 0x000fe80000000200 */
[----:B------:R-:W-:Y:S03]  /*2bc0*/  LDSM.16.M88.4 R116, [R227+0x4000] ;  /* 0x00400000e374783b */ /* 0x000fe60000000200 */
[----:B------:R-:W-:Y:S01]  /*2bd0*/  HMMA.16816.F32 R60, R16, R120, R88 ;  /* 0x00000078103c723c */ /* 0x000fe20000001858 */
[----:B------:R-:W-:Y:S07]  /*2be0*/  LDSM.16.M88.4 R120, [R227+0x4800] ;  /* 0x00480000e378783b */ /* 0x000fee0000000200 */
[C---:B-1----:R-:W-:Y:S01]  /*2bf0*/  HMMA.16816.F32 R28, R8.reuse, R20, R104 ;  /* 0x00000014081c723c */ /* 0x042fe20000001868 */
[----:B------:R-:W-:Y:S07]  /*2c00*/  LDSM.16.M88.4 R104, [R221+0x1000] ;  /* 0x00100000dd68783b */ /* 0x000fee0000000200 */
[C---:B------:R-:W-:Y:S01]  /*2c10*/  HMMA.16816.F32 R24, R8.reuse, R22, R108 ;  /* 0x000000160818723c */ /* 0x040fe2000000186c */
[----:B------:R-:W1:Y:S07]  /*2c20*/  LDSM.16.M88.4 R108, [R221+0x1800] ;  /* 0x00180000dd6c783b */ /* 0x000e6e0000000200 */
[C---:B--2---:R-:W-:Y:S08]  /*2c30*/  HMMA.16816.F32 R88, R8.reuse, R44, R92 ;  /* 0x0000002c0858723c */ /* 0x044ff0000000185c */
[C---:B------:R-:W-:Y:S08]  /*2c40*/  HMMA.16816.F32 R84, R8.reuse, R46, R84 ;  /* 0x0000002e0854723c */ /* 0x040ff00000001854 */
[C---:B----4-:R-:W-:Y:S08]  /*2c50*/  HMMA.16816.F32 R80, R8.reuse, R40, R80 ;  /* 0x000000280850723c */ /* 0x050ff00000001850 */
[C---:B------:R-:W-:Y:S08]  /*2c60*/  HMMA.16816.F32 R44, R8.reuse, R42, R76 ;  /* 0x0000002a082c723c */ /* 0x040ff0000000184c */
[C---:B------:R-:W-:Y:S01]  /*2c70*/  HMMA.16816.F32 R40, R8.reuse, R48, R72 ;  /* 0x000000300828723c */ /* 0x040fe20000001848 */
[----:B------:R-:W-:Y:S07]  /*2c80*/  LDSM.16.M88.4 R72, [R216+0x11100] ;  /* 0x01110000d848783b */ /* 0x000fee0000000200 */
[C---:B------:R-:W-:Y:S08]  /*2c90*/  HMMA.16816.F32 R68, R8.reuse, R50, R68 ;  /* 0x000000320844723c */ /* 0x040ff00000001844 */
[C---:B------:R-:W-:Y:S08]  /*2ca0*/  HMMA.16816.F32 R20, R8.reuse, R32, R100 ;  /* 0x000000200814723c */ /* 0x040ff00000001864 */
[C---:B------:R-:W-:Y:S01]  /*2cb0*/  HMMA.16816.F32 R48, R8.reuse, R66, R36 ;  /* 0x000000420830723c */ /* 0x040fe20000001824 */
[----:B------:R-:W2:Y:S07]  /*2cc0*/  LDSM.16.M88.4 R36, [R221+0x2800] ;  /* 0x00280000dd24783b */ /* 0x000eae0000000200 */
[C---:B------:R-:W-:Y:S08]  /*2cd0*/  HMMA.16816.F32 R16, R8.reuse, R34, R96 ;  /* 0x000000220810723c */ /* 0x040ff00000001860 */
[----:B------:R-:W-:Y:S01]  /*2ce0*/  HMMA.16816.F32 R100, R8, R64, R60 ;  /* 0x000000400864723c */ /* 0x000fe2000000183c */
[----:B------:R-:W4:Y:S07]  /*2cf0*/  LDSM.16.M88.4 R8, [R223+0x1c100] ;  /* 0x01c10000df08783b */ /* 0x000f2e0000000200 */
[C---:B-----5:R-:W-:Y:S01]  /*2d00*/  HMMA.16816.F32 R96, R12.reuse, R56, R28 ;  /* 0x000000380c60723c */ /* 0x060fe2000000181c */
[----:B------:R-:W5:Y:S07]  /*2d10*/  LDSM.16.M88.4 R28, [R216+0xf100] ;  /* 0x00f10000d81c783b */ /* 0x000f6e0000000200 */
[C---:B------:R-:W-:Y:S01]  /*2d20*/  HMMA.16816.F32 R92, R12.reuse, R58, R24 ;  /* 0x0000003a0c5c723c */ /* 0x040fe20000001818 */
[----:B------:R-:W2:Y:S04]  /*2d30*/  LDSM.16.M88.4 R56, [R216+0x10900] ;  /* 0x01090000d838783b */ /* 0x000ea80000000200 */
[----:B------:R-:W2:Y:S03]  /*2d40*/  LDSM.16.M88.4 R24, [R216+0xf900] ;  /* 0x00f90000d818783b */ /* 0x000ea60000000200 */
[C---:B------:R-:W-:Y:S08]  /*2d50*/  HMMA.16816.F32 R64, R12.reuse, R112, R40 ;  /* 0x000000700c40723c */ /* 0x040ff00000001828 */
[C---:B-1----:R-:W-:Y:S08]  /*2d60*/  HMMA.16816.F32 R80, R12.reuse, R108, R80 ;  /* 0x0000006c0c50723c */ /* 0x042ff00000001850 */
[C---:B------:R-:W-:Y:S01]  /*2d70*/  HMMA.16816.F32 R76, R12.reuse, R110, R44 ;  /* 0x0000006e0c4c723c */ /* 0x040fe2000000182c */
[----:B------:R-:W1:Y:S04]  /*2d80*/  LDSM.16.M88.4 R44, [R216+0x10100] ;  /* 0x01010000d82c783b */ /* 0x000e680000000200 */
[----:B------:R-:W-:Y:S03]  /*2d90*/  LDSM.16.M88.4 R108, [R227+0x3800] ;  /* 0x00380000e36c783b */ /* 0x000fe60000000200 */
[C---:B------:R-:W-:Y:S01]  /*2da0*/  HMMA.16816.F32 R32, R12.reuse, R52, R20 ;  /* 0x000000340c20723c */ /* 0x040fe20000001814 */
[----:B------:R-:W-:Y:S07]  /*2db0*/  LDSM.16.M88.4 R20, [R224+0x1c100] ;  /* 0x01c10000e014783b */ /* 0x000fee0000000200 */
[C---:B------:R-:W-:Y:S01]  /*2dc0*/  HMMA.16816.F32 R60, R12.reuse, R114, R68 ;  /* 0x000000720c3c723c */ /* 0x040fe20000001844 */
[----:B------:R-:W1:Y:S04]  /*2dd0*/  LDSM.16.M88.4 R112, [R227+0x3000] ;  /* 0x00300000e370783b */ /* 0x000e680000000200 */
[----:B------:R-:W1:Y:S03]  /*2de0*/  LDSM.16.M88.4 R68, [R216+0x11900] ;  /* 0x01190000d844783b */ /* 0x000e660000000200 */
[C---:B------:R-:W-:Y:S08]  /*2df0*/  HMMA.16816.F32 R16, R12.reuse, R54, R16 ;  /* 0x000000360c10723c */ /* 0x040ff00000001810 */
[----:B--2---:R-:W-:Y:S08]  /*2e00*/  HMMA.16816.F32 R52, R12, R36, R100 ;  /* 0x000000240c34723c */ /* 0x004ff00000001864 */
[----:B----4-:R-:W-:Y:S01]  /*2e10*/  HMMA.16816.F32 R100, R8, R72, R64 ;  /* 0x000000480864723c */ /* 0x010fe20000001840 */
[----:B------:R-:W2:Y:S07]  /*2e20*/  LDSM.16.M88.4 R64, [R227+0x5000] ;  /* 0x00500000e340783b */ /* 0x000eae0000000200 */
[C---:B------:R-:W-:Y:S08]  /*2e30*/  HMMA.16816.F32 R84, R12.reuse, R106, R84 ;  /* 0x0000006a0c54723c */ /* 0x040ff00000001854 */
[C---:B------:R-:W-:Y:S08]  /*2e40*/  HMMA.16816.F32 R88, R12.reuse, R104, R88 ;  /* 0x000000680c58723c */ /* 0x040ff00000001858 */
[----:B------:R-:W-:Y:S08]  /*2e50*/  HMMA.16816.F32 R48, R12, R38, R48 ;  /* 0x000000260c30723c */ /* 0x000ff00000001830 */
[C---:B-----5:R-:W-:Y:S08]  /*2e60*/  HMMA.16816.F32 R40, R8.reuse, R28, R96 ;  /* 0x0000001c0828723c */ /* 0x060ff00000001860 */
[C---:B------:R-:W-:Y:S08]  /*2e70*/  HMMA.16816.F32 R12, R8.reuse, R56, R80 ;  /* 0x00000038080c723c */ /* 0x040ff00000001850 */
[C---:B------:R-:W-:Y:S08]  /*2e80*/  HMMA.16816.F32 R36, R8.reuse, R30, R92 ;  /* 0x0000001e0824723c */ /* 0x040ff0000000185c */
[C---:B------:R-:W-:Y:S08]  /*2e90*/  HMMA.16816.F32 R32, R8.reuse, R24, R32 ;  /* 0x000000180820723c */ /* 0x040ff00000001820 */
[C---:B------:R-:W-:Y:S08]  /*2ea0*/  HMMA.16816.F32 R104, R8.reuse, R58, R76 ;  /* 0x0000003a0868723c */ /* 0x040ff0000000184c */
[C---:B------:R-:W-:Y:S01]  /*2eb0*/  HMMA.16816.F32 R96, R8.reuse, R74, R60 ;  /* 0x0000004a0860723c */ /* 0x040fe2000000183c */
[----:B------:R-:W4:Y:S07]  /*2ec0*/  LDSM.16.M88.4 R60, [R227+0x5800] ;  /* 0x00580000e33c783b */ /* 0x000f2e0000000200 */
[C---:B------:R-:W-:Y:S08]  /*2ed0*/  HMMA.16816.F32 R28, R8.reuse, R26, R16 ;  /* 0x0000001a081c723c */ /* 0x040ff00000001810 */
[C---:B-1----:R-:W-:Y:S08]  /*2ee0*/  HMMA.16816.F32 R16, R8.reuse, R46, R84 ;  /* 0x0000002e0810723c */ /* 0x042ff00000001854 */
[----:B------:R-:W-:Y:S01]  /*2ef0*/  HMMA.16816.F32 R24, R8, R44, R88 ;  /* 0x0000002c0818723c */ /* 0x000fe20000001858 */
[----:B------:R-:W-:Y:S07]  /*2f00*/  LDSM.16.M88.4 R44, [R222+0x10900] ;  /* 0x01090000de2c783b */ /* 0x000fee0000000200 */
[----:B------:R-:W-:Y:S08]  /*2f10*/  HMMA.16816.F32 R84, R20, R112, R40 ;  /* 0x000000701454723c */ /* 0x000ff00000001828 */
[C---:B------:R-:W-:Y:S01]  /*2f20*/  HMMA.16816.F32 R92, R8.reuse, R68, R52 ;  /* 0x00000044085c723c */ /* 0x040fe20000001834 */
[----:B------:R-:W-:Y:S07]  /*2f30*/  LDSM.16.M88.4 R52, [R222+0xf900] ;  /* 0x00f90000de34783b */ /* 0x000fee0000000200 */
[----:B------:R-:W-:Y:S01]  /*2f40*/  HMMA.16816.F32 R88, R8, R70, R48 ;  /* 0x000000460858723c */ /* 0x000fe20000001830 */
[----:B------:R-:W-:Y:S04]  /*2f50*/  LDSM.16.M88.4 R8, [R226+0x1c100] ;  /* 0x01c10000e208783b */ /* 0x000fe80000000200 */
[----:B------:R-:W-:Y:S03]  /*2f60*/  LDSM.16.M88.4 R48, [R222+0x10100] ;  /* 0x01010000de30783b */ /* 0x000fe60000000200 */
[C---:B------:R-:W-:Y:S01]  /*2f70*/  HMMA.16816.F32 R40, R20.reuse, R120, R12 ;  /* 0x000000781428723c */ /* 0x040fe2000000180c */
[----:B------:R-:W1:Y:S07]  /*2f80*/  LDSM.16.M88.4 R12, [R222+0xf100] ;  /* 0x00f10000de0c783b */ /* 0x000e6e0000000200 */
[C---:B------:R-:W-:Y:S01]  /*2f90*/  HMMA.16816.F32 R80, R20.reuse, R114, R36 ;  /* 0x000000721450723c */ /* 0x040fe20000001824 */
[----:B------:R-:W-:Y:S07]  /*2fa0*/  LDSM.16.M88.4 R112, [R221+0x3800] ;  /* 0x00380000dd70783b */ /* 0x000fee0000000200 */
[C---:B------:R-:W-:Y:S08]  /*2fb0*/  HMMA.16816.F32 R76, R20.reuse, R108, R32 ;  /* 0x0000006c144c723c */ /* 0x040ff00000001820 */
[C---:B------:R-:W-:Y:S01]  /*2fc0*/  HMMA.16816.F32 R36, R20.reuse, R122, R104 ;  /* 0x0000007a1424723c */ /* 0x040fe20000001868 */
[----:B------:R-:W5:Y:S07]  /*2fd0*/  LDSM.16.M88.4 R104, [R222+0x11100] ;  /* 0x01110000de68783b */ /* 0x000f6e0000000200 */
[C---:B--2---:R-:W-:Y:S01]  /*2fe0*/  HMMA.16816.F32 R32, R20.reuse, R64, R100 ;  /* 0x000000401420723c */ /* 0x044fe20000001864 */
[----:B------:R-:W2:Y:S07]  /*2ff0*/  LDSM.16.M88.4 R100, [R222+0x11900] ;  /* 0x01190000de64783b */ /* 0x000eae0000000200 */
[C---:B------:R-:W-:Y:S01]  /*3000*/  HMMA.16816.F32 R72, R20.reuse, R110, R28 ;  /* 0x0000006e1448723c */ /* 0x040fe2000000181c */
[----:B------:R-:W-:Y:S07]  /*3010*/  LDSM.16.M88.4 R108, [R221+0x3000] ;  /* 0x00300000dd6c783b */ /* 0x000fee0000000200 */
[C---:B------:R-:W-:Y:S08]  /*3020*/  HMMA.16816.F32 R68, R20.reuse, R116, R24 ;  /* 0x000000741444723c */ /* 0x040ff00000001818 */
[C---:B------:R-:W-:Y:S01]  /*3030*/  HMMA.16816.F32 R56, R20.reuse, R118, R16 ;  /* 0x000000761438723c */ /* 0x040fe20000001810 */
[----:B------:R-:W2:Y:S07]  /*3040*/  LDSM.16.M88.4 R16, [R225+0x1c100] ;  /* 0x01c10000e110783b */ /* 0x000eae0000000200 */
[C---:B------:R-:W-:Y:S08]  /*3050*/  HMMA.16816.F32 R28, R20.reuse, R66, R96 ;  /* 0x00000042141c723c */ /* 0x040ff00000001860 */
[C---:B----4-:R-:W-:Y:S08]  /*3060*/  HMMA.16816.F32 R92, R20.reuse, R60, R92 ;  /* 0x0000003c145c723c */ /* 0x050ff0000000185c */
[----:B------:R-:W-:Y:S08]  /*3070*/  HMMA.16816.F32 R24, R20, R62, R88 ;  /* 0x0000003e1418723c */ /* 0x000ff00000001858 */
[C---:B-1----:R-:W-:Y:S08]  /*3080*/  HMMA.16816.F32 R20, R8.reuse, R12, R84 ;  /* 0x0000000c0814723c */ /* 0x042ff00000001854 */
[C---:B------:R-:W-:Y:S08]  /*3090*/  HMMA.16816.F32 R12, R8.reuse, R14, R80 ;  /* 0x0000000e080c723c */ /* 0x040ff00000001850 */
[C---:B------:R-:W-:Y:S08]  /*30a0*/  HMMA.16816.F32 R64, R8.reuse, R52, R76 ;  /* 0x000000340840723c */ /* 0x040ff0000000184c */
[C---:B------:R-:W-:Y:S01]  /*30b0*/  HMMA.16816.F32 R80, R8.reuse, R54, R72 ;  /* 0x000000360850723c */ /* 0x040fe20000001848 */
[----:B------:R-:W1:Y:S07]  /*30c0*/  LDSM.16.M88.4 R52, [R221+0x4800] ;  /* 0x00480000dd34783b */ /* 0x000e6e0000000200 */
[C---:B------:R-:W-:Y:S08]  /*30d0*/  HMMA.16816.F32 R96, R8.reuse, R48, R68 ;  /* 0x000000300860723c */ /* 0x040ff00000001844 */
[C---:B------:R-:W-:Y:S08]  /*30e0*/  HMMA.16816.F32 R84, R8.reuse, R50, R56 ;  /* 0x000000320854723c */ /* 0x040ff00000001838 */
[C---:B------:R-:W-:Y:S08]  /*30f0*/  HMMA.16816.F32 R88, R8.reuse, R44, R40 ;  /* 0x0000002c0858723c */ /* 0x040ff00000001828 */
[C---:B------:R-:W-:Y:S01]  /*3100*/  HMMA.16816.F32 R76, R8.reuse, R46, R36 ;  /* 0x0000002e084c723c */ /* 0x040fe20000001824 */
[----:B------:R-:W-:Y:S07]  /*3110*/  LDSM.16.M88.4 R44, [R221+0x4000] ;  /* 0x00400000dd2c783b */ /* 0x000fee0000000200 */
[C---:B-----5:R-:W-:Y:S08]  /*3120*/  HMMA.16816.F32 R72, R8.reuse, R104, R32 ;  /* 0x000000680848723c */ /* 0x060ff00000001820 */
[C---:B------:R-:W-:Y:S08]  /*3130*/  HMMA.16816.F32 R68, R8.reuse, R106, R28 ;  /* 0x0000006a0844723c */ /* 0x040ff0000000181c */
[C---:B--2---:R-:W-:Y:S08]  /*3140*/  HMMA.16816.F32 R56, R8.reuse, R100, R92 ;  /* 0x000000640838723c */ /* 0x044ff0000000185c */
[----:B------:R-:W-:Y:S01]  /*3150*/  HMMA.16816.F32 R60, R8, R102, R24 ;  /* 0x00000066083c723c */ /* 0x000fe20000001818 */
[----:B------:R-:W2:Y:S04]  /*3160*/  LDSM.16.M88.4 R8, [R221+0x5800] ;  /* 0x00580000dd08783b */ /* 0x000ea80000000200 */
[----:B------:R-:W-:Y:S03]  /*3170*/  LDSM.16.M88.4 R24, [R216+0x12100] ;  /* 0x01210000d818783b */ /* 0x000fe60000000200 */
[C---:B------:R-:W-:Y:S01]  /*3180*/  HMMA.16816.F32 R40, R16.reuse, R108, R20 ;  /* 0x0000006c1028723c */ /* 0x040fe20000001814 */
[----:B------:R-:W4:Y:S07]  /*3190*/  LDSM.16.M88.4 R20, [R221+0x5000] ;  /* 0x00500000dd14783b */ /* 0x000f2e0000000200 */
[C---:B------:R-:W-:Y:S01]  /*31a0*/  HMMA.16816.F32 R36, R16.reuse, R110, R12 ;  /* 0x0000006e1024723c */ /* 0x040fe2000000180c */
[----:B------:R-:W5:Y:S07]  /*31b0*/  LDSM.16.M88.4 R12, [R223+0x20100] ;  /* 0x02010000df0c783b */ /* 0x000f6e0000000200 */
[C---:B-1----:R-:W-:Y:S08]  /*31c0*/  HMMA.16816.F32 R100, R16.reuse, R52, R88 ;  /* 0x000000341064723c */ /* 0x042ff00000001858 */
[C---:B------:R-:W-:Y:S01]  /*31d0*/  HMMA.16816.F32 R108, R16.reuse, R54, R76 ;  /* 0x00000036106c723c */ /* 0x040fe2000000184c */
[----:B------:R-:W1:Y:S04]  /*31e0*/  LDSM.16.M88.4 R52, [R216+0x13100] ;  /* 0x01310000d834783b */ /* 0x000e680000000200 */
[----:B------:R-:W-:Y:S03]  /*31f0*/  LDSM.16.M88.4 R76, [R227+0x7000] ;  /* 0x00700000e34c783b */ /* 0x000fe60000000200 */
[C---:B------:R-:W-:Y:S08]  /*3200*/  HMMA.16816.F32 R32, R16.reuse, R112, R64 ;  /* 0x000000701020723c */ /* 0x040ff00000001840 */
[C---:B--2---:R-:W-:Y:S01]  /*3210*/  HMMA.16816.F32 R120, R16.reuse, R8, R56 ;  /* 0x000000081078723c */ /* 0x044fe20000001838 */
[----:B------:R-:W2:Y:S07]  /*3220*/  LDSM.16.M88.4 R56, [R216+0x13900] ;  /* 0x01390000d838783b */ /* 0x000eae0000000200 */
[C---:B------:R-:W-:Y:S08]  /*3230*/  HMMA.16816.F32 R48, R16.reuse, R44, R96 ;  /* 0x0000002c1030723c */ /* 0x040ff00000001860 */
[C---:B------:R-:W-:Y:S01]  /*3240*/  HMMA.16816.F32 R64, R16.reuse, R46, R84 ;  /* 0x0000002e1040723c */ /* 0x040fe20000001854 */
[----:B------:R-:W1:Y:S07]  /*3250*/  LDSM.16.M88.4 R44, [R216+0x12900] ;  /* 0x01290000d82c783b */ /* 0x000e6e0000000200 */
[C---:B------:R-:W-:Y:S08]  /*3260*/  HMMA.16816.F32 R28, R16.reuse, R114, R80 ;  /* 0x00000072101c723c */ /* 0x040ff00000001850 */
[C---:B----4-:R-:W-:Y:S08]  /*3270*/  HMMA.16816.F32 R96, R16.reuse, R20, R72 ;  /* 0x000000141060723c */ /* 0x050ff00000001848 */
[C---:B------:R-:W-:Y:S01]  /*3280*/  HMMA.16816.F32 R104, R16.reuse, R22, R68 ;  /* 0x000000161068723c */ /* 0x040fe20000001844 */
[----:B------:R-:W-:Y:S04]  /*3290*/  LDSM.16.M88.4 R20, [R216+0x14900] ;  /* 0x01490000d814783b */ /* 0x000fe80000000200 */
[----:B------:R-:W-:Y:S03]  /*32a0*/  LDSM.16.M88.4 R68, [R227+0x7800] ;  /* 0x00780000e344783b */ /* 0x000fe60000000200 */
[----:B------:R-:W-:Y:S01]  /*32b0*/  HMMA.16816.F32 R116, R16, R10, R60 ;  /* 0x0000000a1074723c */ /* 0x000fe2000000183c */
[----:B------:R-:W4:Y:S04]  /*32c0*/  LDSM.16.M88.4 R16, [R216+0x14100] ;  /* 0x01410000d810783b */ /* 0x000f280000000200 */
[----:B------:R-:W-:Y:S03]  /*32d0*/  LDSM.16.M88.4 R8, [R224+0x20100] ;  /* 0x02010000e008783b */ /* 0x000fe60000000200 */
[C---:B-----5:R-:W-:Y:S01]  /*32e0*/  HMMA.16816.F32 R112, R12.reuse, R24, R40 ;  /* 0x000000180c70723c */ /* 0x060fe20000001828 */
[----:B------:R-:W-:Y:S07]  /*32f0*/  LDSM.16.M88.4 R40, [R227+0x6800] ;  /* 0x00680000e328783b */ /* 0x000fee0000000200 */
[C---:B------:R-:W-:Y:S01]  /*3300*/  HMMA.16816.F32 R92, R12.reuse, R26, R36 ;  /* 0x0000001a0c5c723c */ /* 0x040fe20000001824 */
[----:B------:R-:W5:Y:S07]  /*3310*/  LDSM.16.M88.4 R24, [R227+0x6000] ;  /* 0x00600000e318783b */ /* 0x000f6e0000000200 */
[C---:B-1----:R-:W-:Y:S08]  /*3320*/  HMMA.16816.F32 R72, R12.reuse, R54, R64 ;  /* 0x000000360c48723c */ /* 0x042ff00000001840 */
[C---:B------:R-:W-:Y:S01]  /*3330*/  HMMA.16816.F32 R80, R12.reuse, R52, R48 ;  /* 0x000000340c50723c */ /* 0x040fe20000001830 */
[----:B------:R-:W-:Y:S07]  /*3340*/  LDSM.16.M88.4 R48, [R227+0x8800] ;  /* 0x00880000e330783b */ /* 0x000fee0000000200 */
[C---:B--2---:R-:W-:Y:S01]  /*3350*/  HMMA.16816.F32 R64, R12.reuse, R56, R100 ;  /* 0x000000380c40723c */ /* 0x044fe20000001864 */
[----:B------:R-:W-:Y:S07]  /*3360*/  LDSM.16.M88.4 R100, [R222+0x13900] ;  /* 0x01390000de64783b */ /* 0x000fee0000000200 */
[C---:B------:R-:W-:Y:S01]  /*3370*/  HMMA.16816.F32 R60, R12.reuse, R58, R108 ;  /* 0x0000003a0c3c723c */ /* 0x040fe2000000186c */
[----:B------:R-:W1:Y:S04]  /*3380*/  LDSM.16.M88.4 R56, [R227+0x8000] ;  /* 0x00800000e338783b */ /* 0x000e680000000200 */
[----:B------:R-:W-:Y:S03]  /*3390*/  LDSM.16.M88.4 R108, [R222+0x14100] ;  /* 0x01410000de6c783b */ /* 0x000fe60000000200 */
[C---:B------:R-:W-:Y:S08]  /*33a0*/  HMMA.16816.F32 R88, R12.reuse, R44, R32 ;  /* 0x0000002c0c58723c */ /* 0x040ff00000001820 */
[C---:B------:R-:W-:Y:S08]  /*33b0*/  HMMA.16816.F32 R84, R12.reuse, R46, R28 ;  /* 0x0000002e0c54723c */ /* 0x040ff0000000181c */
[C---:B----4-:R-:W-:Y:S01]  /*33c0*/  HMMA.16816.F32 R52, R12.reuse, R16, R96 ;  /* 0x000000100c34723c */ /* 0x050fe20000001860 */
[----:B------:R-:W-:Y:S07]  /*33d0*/  LDSM.16.M88.4 R96, [R222+0x12100] ;  /* 0x01210000de60783b */ /* 0x000fee0000000200 */
[C---:B------:R-:W-:Y:S01]  /*33e0*/  HMMA.16816.F32 R44, R12.reuse, R18, R104 ;  /* 0x000000120c2c723c */ /* 0x040fe20000001868 */
[----:B------:R-:W2:Y:S04]  /*33f0*/  LDSM.16.M88.4 R16, [R226+0x20100] ;  /* 0x02010000e210783b */ /* 0x000ea80000000200 */
[----:B------:R-:W-:Y:S03]  /*3400*/  LDSM.16.M88.4 R104, [R222+0x12900] ;  /* 0x01290000de68783b */ /* 0x000fe60000000200 */
[C---:B------:R-:W-:Y:S01]  /*3410*/  HMMA.16816.F32 R36, R12.reuse, R20, R120 ;  /* 0x000000140c24723c */ /* 0x040fe20000001878 */
[----:B------:R-:W4:Y:S07]  /*3420*/  LDSM.16.M88.4 R120, [R222+0x13100] ;  /* 0x01310000de78783b */ /* 0x000f2e0000000200 */
[----:B------:R-:W-:Y:S08]  /*3430*/  HMMA.16816.F32 R32, R12, R22, R116 ;  /* 0x000000160c20723c */ /* 0x000ff00000001874 */
        /* <DEDUP_REMOVED lines=8> */
[C---:B-1----:R-:W-:Y:S01]  /*34c0*/  HMMA.16816.F32 R80, R8.reuse, R56, R52 ;  /* 0x000000380850723c */ /* 0x042fe20000001834 */
[----:B------:R-:W-:Y:S07]  /*34d0*/  LDSM.16.M88.4 R52, [R222+0x14900] ;  /* 0x01490000de34783b */ /* 0x000fee0000000200 */
[C---:B------:R-:W-:Y:S01]  /*34e0*/  HMMA.16816.F32 R76, R8.reuse, R58, R44 ;  /* 0x0000003a084c723c */ /* 0x040fe2000000182c */
[----:B------:R-:W-:Y:S07]  /*34f0*/  LDSM.16.M88.4 R44, [R221+0x6800] ;  /* 0x00680000dd2c783b */ /* 0x000fee0000000200 */
[C---:B------:R-:W-:Y:S01]  /*3500*/  HMMA.16816.F32 R72, R8.reuse, R48, R36 ;  /* 0x000000300848723c */ /* 0x040fe20000001824 */
[----:B------:R-:W-:Y:S07]  /*3510*/  LDSM.16.M88.4 R36, [R221+0x7800] ;  /* 0x00780000dd24783b */ /* 0x000fee0000000200 */
[----:B------:R-:W-:Y:S01]  /*3520*/  HMMA.16816.F32 R68, R8, R50, R32 ;  /* 0x000000320844723c */ /* 0x000fe20000001820 */
[----:B------:R-:W-:Y:S04]  /*3530*/  LDSM.16.M88.4 R8, [R225+0x20100] ;  /* 0x02010000e108783b */ /* 0x000fe80000000200 */
[----:B------:R-:W1:Y:S03]  /*3540*/  LDSM.16.M88.4 R48, [R221+0x6000] ;  /* 0x00600000dd30783b */ /* 0x000e660000000200 */
[C---:B--2---:R-:W-:Y:S08]  /*3550*/  HMMA.16816.F32 R64, R16.reuse, R96, R28 ;  /* 0x000000601040723c */ /* 0x044ff0000000181c */
[C---:B------:R-:W-:Y:S08]  /*3560*/  HMMA.16816.F32 R60, R16.reuse, R98, R24 ;  /* 0x00000062103c723c */ /* 0x040ff00000001818 */
[C---:B----4-:R-:W-:Y:S01]  /*3570*/  HMMA.16816.F32 R28, R16.reuse, R120, R40 ;  /* 0x00000078101c723c */ /* 0x050fe20000001828 */
[----:B------:R-:W2:Y:S07]  /*3580*/  LDSM.16.M88.4 R40, [R221+0x7000] ;  /* 0x00700000dd28783b */ /* 0x000eae0000000200 */
[C---:B------:R-:W-:Y:S08]  /*3590*/  HMMA.16816.F32 R24, R16.reuse, R122, R84 ;  /* 0x0000007a1018723c */ /* 0x040ff00000001854 */
[C---:B------:R-:W-:Y:S08]  /*35a0*/  HMMA.16816.F32 R56, R16.reuse, R104, R20 ;  /* 0x000000681038723c */ /* 0x040ff00000001814 */
[C---:B------:R-:W-:Y:S08]  /*35b0*/  HMMA.16816.F32 R20, R16.reuse, R100, R88 ;  /* 0x000000641014723c */ /* 0x040ff00000001858 */
[C---:B------:R-:W-:Y:S08]  /*35c0*/  HMMA.16816.F32 R88, R16.reuse, R108, R80 ;  /* 0x0000006c1058723c */ /* 0x040ff00000001850 */
[C---:B------:R-:W-:Y:S01]  /*35d0*/  HMMA.16816.F32 R32, R16.reuse, R106, R12 ;  /* 0x0000006a1020723c */ /* 0x040fe2000000180c */
[----:B------:R-:W4:Y:S04]  /*35e0*/  LDSM.16.M88.4 R104, [R221+0x8800] ;  /* 0x00880000dd68783b */ /* 0x000f280000000200 */
[----:B------:R-:W-:Y:S03]  /*35f0*/  LDSM.16.M88.4 R12, [R223+0x24100] ;  /* 0x02410000df0c783b */ /* 0x000fe60000000200 */
[C---:B------:R-:W-:Y:S01]  /*3600*/  HMMA.16816.F32 R80, R16.reuse, R110, R76 ;  /* 0x0000006e1050723c */ /* 0x040fe2000000184c */
[----:B------:R-:W-:Y:S07]  /*3610*/  LDSM.16.M88.4 R108, [R216+0x15100] ;  /* 0x01510000d86c783b */ /* 0x000fee0000000200 */
[----:B------:R-:W-:Y:S01]  /*3620*/  HMMA.16816.F32 R92, R16, R102, R92 ;  /* 0x00000066105c723c */ /* 0x000fe2000000185c */
[----:B------:R-:W5:Y:S07]  /*3630*/  LDSM.16.M88.4 R100, [R221+0x8000] ;  /* 0x00800000dd64783b */ /* 0x000f6e0000000200 */
[C---:B-1----:R-:W-:Y:S08]  /*3640*/  HMMA.16816.F32 R84, R8.reuse, R48, R64 ;  /* 0x000000300854723c */ /* 0x042ff00000001840 */
[----:B------:R-:W-:Y:S01]  /*3650*/  HMMA.16816.F32 R76, R8, R50, R60 ;  /* 0x00000032084c723c */ /* 0x000fe2000000183c */
[----:B------:R-:W1:Y:S07]  /*3660*/  LDSM.16.M88.4 R48, [R216+0x16100] ;  /* 0x01610000d830783b */ /* 0x000e6e0000000200 */
[C---:B------:R-:W-:Y:S08]  /*3670*/  HMMA.16816.F32 R96, R16.reuse, R52, R72 ;  /* 0x000000341060723c */ /* 0x040ff00000001848 */
[----:B------:R-:W-:Y:S01]  /*3680*/  HMMA.16816.F32 R16, R16, R54, R68 ;  /* 0x000000361010723c */ /* 0x000fe20000001844 */
[----:B------:R-:W1:Y:S07]  /*3690*/  LDSM.16.M88.4 R52, [R216+0x15900] ;  /* 0x01590000d834783b */ /* 0x000e6e0000000200 */
[C---:B--2---:R-:W-:Y:S01]  /*36a0*/  HMMA.16816.F32 R60, R8.reuse, R42, R24 ;  /* 0x0000002a083c723c */ /* 0x044fe20000001818 */
[----:B------:R-:W-:Y:S07]  /*36b0*/  LDSM.16.M88.4 R24, [R216+0x17100] ;  /* 0x01710000d818783b */ /* 0x000fee0000000200 */
[C---:B------:R-:W-:Y:S08]  /*36c0*/  HMMA.16816.F32 R72, R8.reuse, R44, R56 ;  /* 0x0000002c0848723c */ /* 0x040ff00000001838 */
[C---:B------:R-:W-:Y:S01]  /*36d0*/  HMMA.16816.F32 R68, R8.reuse, R46, R32 ;  /* 0x0000002e0844723c */ /* 0x040fe20000001820 */
[----:B------:R-:W2:Y:S07]  /*36e0*/  LDSM.16.M88.4 R44, [R216+0x16900] ;  /* 0x01690000d82c783b */ /* 0x000eae0000000200 */
[C---:B------:R-:W-:Y:S01]  /*36f0*/  HMMA.16816.F32 R56, R8.reuse, R36, R20 ;  /* 0x000000240838723c */ /* 0x040fe20000001814 */
[----:B------:R-:W1:Y:S07]  /*3700*/  LDSM.16.M88.4 R20, [R216+0x17900] ;  /* 0x01790000d814783b */ /* 0x000e6e0000000200 */
[C---:B------:R-:W-:Y:S08]  /*3710*/  HMMA.16816.F32 R64, R8.reuse, R40, R28 ;  /* 0x000000280840723c */ /* 0x040ff0000000181c */
[C---:B------:R-:W-:Y:S08]  /*3720*/  HMMA.16816.F32 R40, R8.reuse, R38, R92 ;  /* 0x000000260828723c */ /* 0x040ff0000000185c */
[C---:B----4-:R-:W-:Y:S08]  /*3730*/  HMMA.16816.F32 R28, R8.reuse, R104, R96 ;  /* 0x00000068081c723c */ /* 0x050ff00000001860 */
[C---:B------:R-:W-:Y:S08]  /*3740*/  HMMA.16816.F32 R16, R8.reuse, R106, R16 ;  /* 0x0000006a0810723c */ /* 0x040ff00000001810 */
[C---:B-----5:R-:W-:Y:S01]  /*3750*/  HMMA.16816.F32 R36, R8.reuse, R100, R88 ;  /* 0x000000640824723c */ /* 0x060fe20000001858 */
[----:B------:R-:W-:Y:S07]  /*3760*/  LDSM.16.M88.4 R88, [R227+0x9000] ;  /* 0x00900000e358783b */ /* 0x000fee0000000200 */
[----:B------:R-:W-:Y:S01]  /*3770*/  HMMA.16816.F32 R32, R8, R102, R80 ;  /* 0x000000660820723c */ /* 0x000fe20000001850 */
[----:B------:R-:W-:Y:S07]  /*3780*/  LDSM.16.M88.4 R8, [R224+0x24100] ;  /* 0x02410000e008783b */ /* 0x000fee0000000200 */
[C---:B-1----:R-:W-:Y:S01]  /*3790*/  HMMA.16816.F32 R104, R12.reuse, R50, R60 ;  /* 0x000000320c68723c */ /* 0x042fe2000000183c */
[----:B------:R-:W1:Y:S07]  /*37a0*/  LDSM.16.M88.4 R60, [R227+0xa000] ;  /* 0x00a00000e33c783b */ /* 0x000e6e0000000200 */
[C---:B------:R-:W-:Y:S01]  /*37b0*/  HMMA.16816.F32 R120, R12.reuse, R52, R72 ;  /* 0x000000340c78723c */ /* 0x040fe20000001848 */
[----:B------:R-:W4:Y:S07]  /*37c0*/  LDSM.16.M88.4 R72, [R227+0x9800] ;  /* 0x00980000e348783b */ /* 0x000f2e0000000200 */
[C---:B------:R-:W-:Y:S08]  /*37d0*/  HMMA.16816.F32 R84, R12.reuse, R108, R84 ;  /* 0x0000006c0c54723c */ /* 0x040ff00000001854 */
[C---:B------:R-:W-:Y:S01]  /*37e0*/  HMMA.16816.F32 R108, R12.reuse, R110, R76 ;  /* 0x0000006e0c6c723c */ /* 0x040fe2000000184c */
[----:B------:R-:W5:Y:S07]  /*37f0*/  LDSM.16.M88.4 R76, [R227+0xa800] ;  /* 0x00a80000e34c783b */ /* 0x000f6e0000000200 */
[C---:B------:R-:W-:Y:S01]  /*3800*/  HMMA.16816.F32 R116, R12.reuse, R54, R68 ;  /* 0x000000360c74723c */ /* 0x040fe20000001844 */
[----:B------:R-:W1:Y:S07]  /*3810*/  LDSM.16.M88.4 R68, [R227+0xb000] ;  /* 0x00b00000e344783b */ /* 0x000e6e0000000200 */
[C---:B------:R-:W-:Y:S01]  /*3820*/  HMMA.16816.F32 R112, R12.reuse, R48, R64 ;  /* 0x000000300c70723c */ /* 0x040fe20000001840 */
[----:B------:R-:W-:Y:S07]  /*3830*/  LDSM.16.M88.4 R48, [R222+0x15100] ;  /* 0x01510000de30783b */ /* 0x000fee0000000200 */
[C---:B--2---:R-:W-:Y:S01]  /*3840*/  HMMA.16816.F32 R100, R12.reuse, R44, R56 ;  /* 0x0000002c0c64723c */ /* 0x044fe20000001838 */
[----:B------:R-:W2:Y:S07]  /*3850*/  LDSM.16.M88.4 R56, [R227+0xb800] ;  /* 0x00b80000e338783b */ /* 0x000eae0000000200 */
[C---:B------:R-:W-:Y:S01]  /*3860*/  HMMA.16816.F32 R96, R12.reuse, R46, R40 ;  /* 0x0000002e0c60723c */ /* 0x040fe20000001828 */
[----:B------:R-:W-:Y:S04]  /*3870*/  LDSM.16.M88.4 R40, [R222+0x16100] ;  /* 0x01610000de28783b */ /* 0x000fe80000000200 */
[----:B------:R-:W-:Y:S03]  /*3880*/  LDSM.16.M88.4 R44, [R222+0x15900] ;  /* 0x01590000de2c783b */ /* 0x000fe60000000200 */
[C---:B------:R-:W-:Y:S08]  /*3890*/  HMMA.16816.F32 R92, R12.reuse, R24, R36 ;  /* 0x000000180c5c723c */ /* 0x040ff00000001824 */
[C---:B------:R-:W-:Y:S08]  /*38a0*/  HMMA.16816.F32 R80, R12.reuse, R26, R32 ;  /* 0x0000001a0c50723c */ /* 0x040ff00000001820 */
[C---:B------:R-:W-:Y:S08]  /*38b0*/  HMMA.16816.F32 R64, R12.reuse, R20, R28 ;  /* 0x000000140c40723c */ /* 0x040ff0000000181c */
[----:B------:R-:W-:Y:S01]  /*38c0*/  HMMA.16816.F32 R52, R12, R22, R16 ;  /* 0x000000160c34723c */ /* 0x000fe20000001810 */
[----:B------:R-:W2:Y:S07]  /*38d0*/  LDSM.16.M88.4 R12, [R226+0x24100] ;  /* 0x02410000e20c783b */ /* 0x000eae0000000200 */
[C---:B-1----:R-:W-:Y:S08]  /*38e0*/  HMMA.16816.F32 R16, R8.reuse, R62, R104 ;  /* 0x0000003e0810723c */ /* 0x042ff00000001868 */
[C---:B----4-:R-:W-:Y:S01]  /*38f0*/  HMMA.16816.F32 R28, R8.reuse, R72, R120 ;  /* 0x00000048081c723c */ /* 0x050fe20000001878 */
[----:B------:R-:W1:Y:S07]  /*3900*/  LDSM.16.M88.4 R120, [R222+0x16900] ;  /* 0x01690000de78783b */ /* 0x000e6e0000000200 */
[C---:B------:R-:W-:Y:S08]  /*3910*/  HMMA.16816.F32 R20, R8.reuse, R60, R112 ;  /* 0x0000003c0814723c */ /* 0x040ff00000001870 */
[C---:B-----5:R-:W-:Y:S08]  /*3920*/  HMMA.16816.F32 R60, R8.reuse, R76, R100 ;  /* 0x0000004c083c723c */ /* 0x060ff00000001864 */
[C---:B------:R-:W-:Y:S08]  /*3930*/  HMMA.16816.F32 R100, R8.reuse, R68, R92 ;  /* 0x000000440864723c */ /* 0x040ff0000000185c */
[C---:B--2---:R-:W-:Y:S08]  /*3940*/  HMMA.16816.F32 R92, R8.reuse, R56, R64 ;  /* 0x00000038085c723c */ /* 0x044ff00000001840 */
[C---:B------:R-:W-:Y:S08]  /*3950*/  HMMA.16816.F32 R36, R8.reuse, R88, R84 ;  /* 0x000000580824723c */ /* 0x040ff00000001854 */
[C---:B------:R-:W-:Y:S01]  /*3960*/  HMMA.16816.F32 R32, R8.reuse, R90, R108 ;  /* 0x0000005a0820723c */ /* 0x040fe2000000186c */
[----:B------:R-:W2:Y:S07]  /*3970*/  LDSM.16.M88.4 R108, [R222+0x17100] ;  /* 0x01710000de6c783b */ /* 0x000eae0000000200 */
[----:B------:R-:W-:Y:S08]  /*3980*/  HMMA.16816.F32 R24, R8, R74, R116 ;  /* 0x0000004a0818723c */ /* 0x000ff00000001874 */
[----:B------:R-:W-:Y:S01]  /*3990*/  HMMA.16816.F32 R64, R12, R42, R16 ;  /* 0x0000002a0c40723c */ /* 0x000fe20000001810 */
[----:B------:R-:W4:Y:S07]  /*39a0*/  LDSM.16.M88.4 R16, [R222+0x17900] ;  /* 0x01790000de10783b */ /* 0x000f2e0000000200 */
[C---:B------:R-:W-:Y:S08]  /*39b0*/  HMMA.16816.F32 R96, R8.reuse, R78, R96 ;  /* 0x0000004e0860723c */ /* 0x040ff00000001860 */
[C---:B------:R-:W-:Y:S08]  /*39c0*/  HMMA.16816.F32 R104, R8.reuse, R70, R80 ;  /* 0x000000460868723c */ /* 0x040ff00000001850 */
[----:B------:R-:W-:Y:S01]  /*39d0*/  HMMA.16816.F32 R88, R8, R58, R52 ;  /* 0x0000003a0858723c */ /* 0x000fe20000001834 */
[----:B------:R-:W-:Y:S04]  /*39e0*/  LDSM.16.M88.4 R8, [R225+0x24100] ;  /* 0x02410000e108783b */ /* 0x000fe80000000200 */
[----:B------:R-:W5:Y:S03]  /*39f0*/  LDSM.16.M88.4 R52, [R221+0xa000] ;  /* 0x00a00000dd34783b */ /* 0x000f660000000200 */
[C---:B------:R-:W-:Y:S01]  /*3a00*/  HMMA.16816.F32 R84, R12.reuse, R48, R36 ;  /* 0x000000300c54723c */ /* 0x040fe20000001824 */
[----:B------:R-:W-:Y:S07]  /*3a10*/  LDSM.16.M88.4 R56, [R221+0x9800] ;  /* 0x00980000dd38783b */ /* 0x000fee0000000200 */
[C---:B------:R-:W-:Y:S01]  /*3a20*/  HMMA.16816.F32 R80, R12.reuse, R50, R32 ;  /* 0x000000320c50723c */ /* 0x040fe20000001820 */
[----:B------:R-:W2:Y:S07]  /*3a30*/  LDSM.16.M88.4 R48, [R221+0xa800] ;  /* 0x00a80000dd30783b */ /* 0x000eae0000000200 */
[C---:B------:R-:W-:Y:S08]  /*3a40*/  HMMA.16816.F32 R76, R12.reuse, R44, R28 ;  /* 0x0000002c0c4c723c */ /* 0x040ff0000000181c */
[C---:B------:R-:W-:Y:S01]  /*3a50*/  HMMA.16816.F32 R72, R12.reuse, R46, R24 ;  /* 0x0000002e0c48723c */ /* 0x040fe20000001818 */
[----:B------:R-:W3:Y:S07]  /*3a60*/  LDSM.16.M88.4 R44, [R221+0xb000] ;  /* 0x00b00000dd2c783b */ /* 0x000eee0000000200 */
[C---:B------:R-:W-:Y:S01]  /*3a70*/  HMMA.16816.F32 R68, R12.reuse, R40, R20 ;  /* 0x000000280c44723c */ /* 0x040fe20000001814 */
[----:B------:R-:W3:Y:S07]  /*3a80*/  LDSM.16.M88.4 R40, [R221+0xb800] ;  /* 0x00b80000dd28783b */ /* 0x000eee0000000200 */
[----:B-1----:R-:W-:Y:S01]  /*3a90*/  HMMA.16816.F32 R36, R12, R120, R60 ;  /* 0x000000780c24723c */ /* 0x002fe2000000183c */
[----:B------:R-:W1:Y:S01]  /*3aa0*/  LDSM.16.M88.4 R60, [R221+0x9000] ;  /* 0x00900000dd3c783b */ /* 0x000e620000000200 */
[----:B------:R-:W-:-:S06]  /*3ab0*/  DEPBAR.LE SB0, 0x0 ;  /* 0x000080000000791a */ /* 0x000fcc0000000000 */
[C---:B------:R-:W-:Y:S08]  /*3ac0*/  HMMA.16816.F32 R32, R12.reuse, R122, R96 ;  /* 0x0000007a0c20723c */ /* 0x040ff00000001860 */
[C---:B--2---:R-:W-:Y:S08]  /*3ad0*/  HMMA.16816.F32 R28, R12.reuse, R108, R100 ;  /* 0x0000006c0c1c723c */ /* 0x044ff00000001864 */
[C---:B------:R-:W-:Y:S08]  /*3ae0*/  HMMA.16816.F32 R24, R12.reuse, R110, R104 ;  /* 0x0000006e0c18723c */ /* 0x040ff00000001868 */
[C---:B----4-:R-:W-:Y:S08]  /*3af0*/  HMMA.16816.F32 R20, R12.reuse, R16, R92 ;  /* 0x000000100c14723c */ /* 0x050ff0000000185c */
[----:B------:R-:W-:Y:S08]  /*3b00*/  HMMA.16816.F32 R12, R12, R18, R88 ;  /* 0x000000120c0c723c */ /* 0x000ff00000001858 */
[C---:B-----5:R-:W-:Y:S08]  /*3b10*/  HMMA.16816.F32 R68, R8.reuse, R52, R68 ;  /* 0x000000340844723c */ /* 0x060ff00000001844 */
[C---:B------:R-:W-:Y:S08]  /*3b20*/  HMMA.16816.F32 R16, R8.reuse, R48, R36 ;  /* 0x000000300810723c */ /* 0x040ff00000001824 */
[C---:B---3--:R-:W-:Y:S08]  /*3b30*/  HMMA.16816.F32 R28, R8.reuse, R44, R28 ;  /* 0x0000002c081c723c */ /* 0x048ff0000000181c */
        /* <DEDUP_REMOVED lines=11> */
[----:B------:R-:W-:Y:S02]  /*3bf0*/  UIADD3 UR7, UR24, -0x2, URZ ;  /* 0xfffffffe18077890 */ /* 0x000fe4000fffe03f */
[----:B------:R-:W-:-:S02]  /*3c00*/  USHF.L.U32 UR19, UR4, 0x6, URZ ;  /* 0x0000000604137899 */ /* 0x000fc4000800063f */
[----:B------:R-:W-:Y:S02]  /*3c10*/  USHF.R.S32.HI UR6, URZ, 0x1f, UR7 ;  /* 0x0000001f3f067899 */ /* 0x000fe40008011407 */
[----:B------:R-:W-:Y:S01]  /*3c20*/  UIMAD UR17, UR17, UR7, URZ ;  /* 0x00000007111172a4 */ /* 0x000fe2000f8e023f */
[----:B------:R-:W-:Y:S01]  /*3c30*/  IMAD.WIDE.U32 R8, R124, UR7, R130 ;  /* 0x000000077c087c25 */ /* 0x000fe2000f8e0082 */
[----:B------:R-:W-:Y:S02]  /*3c40*/  USHF.L.U64.HI UR4, UR4, 0x6, UR5 ;  /* 0x0000000604047899 */ /* 0x000fe40008010205 */
[----:B------:R-:W-:Y:S01]  /*3c50*/  UIMAD UR6, UR6, UR18, UR17 ;  /* 0x00000012060672a4 */ /* 0x000fe2000f8e0211 */
[----:B------:R-:W-:Y:S01]  /*3c60*/  IMAD.U32 R5, RZ, RZ, UR19 ;  /* 0x00000013ff057e24 */ /* 0x000fe2000f8e00ff */
[----:B------:R-:W-:-:S04]  /*3c70*/  LEA R6, P6, R8, c[0x0][0x1c8], 0x1 ;  /* 0x0000720008067a11 */ /* 0x000fc800078c08ff */
[----:B------:R-:W-:Y:S02]  /*3c80*/  IADD3 R0, R9, UR6, RZ ;  /* 0x0000000609007c10 */ /* 0x000fe4000fffe0ff */
[----:B------:R-:W-:Y:S02]  /*3c90*/  IADD3 R14, P1, P0, R5, 0x80, R6 ;  /* 0x00000080050e7810 */ /* 0x000fe4000783e006 */
[----:B------:R-:W-:-:S04]  /*3ca0*/  LEA.HI.X R7, R8, c[0x0][0x1cc], R0, 0x1, P6 ;  /* 0x0000730008077a11 */ /* 0x000fc800030f0c00 */
[--C-:B------:R-:W-:Y:S01]  /*3cb0*/  IADD3.X R15, RZ, UR4, R7.reuse, P1, P0 ;  /* 0x00000004ff0f7c10 */ /* 0x100fe20008fe0407 */
[----:B------:R-:W-:Y:S01]  /*3cc0*/  @!PT LDS RZ, [RZ] ;  /* 0x00000000fffff984 */ /* 0x000fe20000000800 */
[----:B------:R-:W-:Y:S01]  /*3cd0*/  @!PT LDS RZ, [RZ] ;  /* 0x00000000fffff984 */ /* 0x000fe20000000800 */
[----:B------:R-:W-:Y:S01]  /*3ce0*/  @!PT LDS RZ, [RZ] ;  /* 0x00000000fffff984 */ /* 0x000fe20000000800 */
[----:B------:R1:W-:Y:S01]  /*3cf0*/  LDGSTS.E.BYPASS.LTC128B.128 [R251+0xc100], [R6.64], !P5 ;  /* 0x0c10000006fb7fae */ /* 0x0003e2000e901d5e */
[C-C-:B------:R-:W-:Y:S02]  /*3d00*/  IADD3 R12, P6, P1, R5.reuse, 0x100, R6.reuse ;  /* 0x00000100050c7810 */ /* 0x140fe400079de006 */
[----:B------:R-:W-:Y:S01]  /*3d10*/  IADD3 R8, P0, R6, UR19, RZ ;  /* 0x0000001306087c10 */ /* 0x000fe2000ff1e0ff */
[----:B------:R1:W-:Y:S01]  /*3d20*/  LDGSTS.E.BYPASS.LTC128B.128 [R251+0xf100], [R6.64+0x80], !P4 ;  /* 0x0f10008006fb7fae */ /* 0x0003e2000e101d5e */
[----:B------:R-:W-:Y:S02]  /*3d30*/  IADD3.X R13, RZ, UR4, R7, P6, P1 ;  /* 0x00000004ff0d7c10 */ /* 0x000fe4000b7e2407 */
[----:B------:R-:W-:Y:S01]  /*3d40*/  IADD3 R10, P6, P1, R5, 0x180, R6 ;  /* 0x00000180050a7810 */ /* 0x000fe200079de006 */
[----:B------:R1:W-:Y:S01]  /*3d50*/  LDGSTS.E.BYPASS.LTC128B.128 [R251+0x12100], [R6.64+0x100], !P3 ;  /* 0x1210010006fb7fae */ /* 0x0003e2000d901d5e */
[----:B------:R-:W-:-:S02]  /*3d60*/  IADD3.X R9, R7, UR4, RZ, P0, !PT ;  /* 0x0000000407097c10 */ /* 0x000fc400087fe4ff */
[----:B------:R-:W-:Y:S01]  /*3d70*/  IADD3.X R11, RZ, UR4, R7, P6, P1 ;  /* 0x00000004ff0b7c10 */ /* 0x000fe2000b7e2407 */
[----:B------:R1:W-:Y:S04]  /*3d80*/  LDGSTS.E.BYPASS.LTC128B.128 [R251+0x15100], [R6.64+0x180], !P2 ;  /* 0x1510018006fb7fae */ /* 0x0003e8000d101d5e */
[----:B------:R2:W-:Y:S04]  /*3d90*/  LDGSTS.E.BYPASS.LTC128B.128 [R251+0xd100], [R8.64], !P5 ;  /* 0x0d10000008fb7fae */ /* 0x0005e8000e901d5e */
[----:B------:R2:W-:Y:S04]  /*3da0*/  LDGSTS.E.BYPASS.LTC128B.128 [R251+0x10100], [R14.64], !P4 ;  /* 0x101000000efb7fae */ /* 0x0005e8000e101d5e */
[----:B------:R2:W-:Y:S04]  /*3db0*/  LDGSTS.E.BYPASS.LTC128B.128 [R251+0x13100], [R12.64], !P3 ;  /* 0x131000000cfb7fae */ /* 0x0005e8000d901d5e */
[----:B------:R2:W-:Y:S01]  /*3dc0*/  LDGSTS.E.BYPASS.LTC128B.128 [R251+0x16100], [R10.64], !P2 ;  /* 0x161000000afb7fae */ /* 0x0005e2000d101d5e */
[----:B-1----:R-:W-:-:S04]  /*3dd0*/  IADD3 R6, P0, R8, UR19, RZ ;  /* 0x0000001308067c10 */ /* 0x002fc8000ff1e0ff */
[----:B------:R-:W-:-:S05]  /*3de0*/  IADD3.X R7, R9, UR4, RZ, P0, !PT ;  /* 0x0000000409077c10 */ /* 0x000fca00087fe4ff */
[----:B------:R2:W-:Y:S04]  /*3df0*/  LDGSTS.E.BYPASS.LTC128B.128 [R251+0xe100], [R6.64], !P5 ;  /* 0x0e10000006fb7fae */ /* 0x0005e8000e901d5e */
[----:B------:R2:W-:Y:S04]  /*3e00*/  LDGSTS.E.BYPASS.LTC128B.128 [R251+0x11100], [R6.64+0x80], !P4 ;  /* 0x1110008006fb7fae */ /* 0x0005e8000e101d5e */
[----:B------:R2:W-:Y:S04]  /*3e10*/  LDGSTS.E.BYPASS.LTC128B.128 [R251+0x14100], [R6.64+0x100], !P3 ;  /* 0x1410010006fb7fae */ /* 0x0005e8000d901d5e */
[----:B------:R2:W-:Y:S02]  /*3e20*/  LDGSTS.E.BYPASS.LTC128B.128 [R251+0x17100], [R6.64+0x180], !P2 ;  /* 0x1710018006fb7fae */ /* 0x0005e4000d101d5e */
.L_x_1288:
[----:B------:R-:W-:Y:S01]  /*3e30*/  LOP3.LUT R0, R126, 0xffffffe0, RZ, 0xc0, !PT ;  /* 0xffffffe07e007812 */ /* 0x000fe200078ec0ff */
[----:B------:R-:W-:Y:S01]  /*3e40*/  UIADD3 UR16, UR12, UR16, URZ ;  /* 0x000000100c107290 */ /* 0x000fe2000fffe03f */
[----:B------:R-:W-:Y:S01]  /*3e50*/  LEA.HI R5, R128, R127, RZ, 0x2 ;  /* 0x0000007f80057211 */ /* 0x000fe200078f10ff */
[----:B------:R-:W-:Y:S01]  /*3e60*/  STL [R1+0x64], R222 ;  /* 0x000064de01007387 */ /* 0x000fe20000100800 */
[----:B--2---:R-:W-:Y:S01]  /*3e70*/  SHF.R.S32.HI R7, RZ, 0x1f, R125 ;  /* 0x0000001fff077819 */ /* 0x004fe2000001147d */
[----:B------:R-:W-:Y:S01]  /*3e80*/  IMAD.IADD R0, R127, 0x1, -R0 ;  /* 0x000000017f007824 */ /* 0x000fe200078e0a00 */
[----:B------:R-:W-:Y:S01]  /*3e90*/  LOP3.LUT R5, R5, 0xfffffffc, RZ, 0xc0, !PT ;  /* 0xfffffffc05057812 */ /* 0x000fe200078ec0ff */
[----:B------:R-:W-:Y:S01]  /*3ea0*/  STL [R1+0x60], R221 ;  /* 0x000060dd01007387 */ /* 0x000fe20000100800 */
[----:B------:R-:W-:Y:S01]  /*3eb0*/  LEA.HI R7, R7, R125, RZ, 0x3 ;  /* 0x0000007d07077211 */ /* 0x000fe200078f18ff */
[----:B------:R-:W-:Y:S01]  /*3ec0*/  IMAD.SHL.U32 R217, R4, 0x2, RZ ;  /* 0x0000000204d97824 */ /* 0x000fe200078e00ff */
[----:B------:R-:W-:Y:S01]  /*3ed0*/  SHF.R.S32.HI R6, RZ, 0x1f, R0 ;  /* 0x0000001fff067819 */ /* 0x000fe20000011400 */
[----:B------:R-:W-:Y:S01]  /*3ee0*/  IMAD.IADD R5, R127, 0x1, -R5 ;  /* 0x000000017f057824 */ /* 0x000fe200078e0a05 */
[----:B------:R-:W-:Y:S01]  /*3ef0*/  LOP3.LUT R7, R7, 0xffffff8, RZ, 0xc0, !PT ;  /* 0x0ffffff807077812 */ /* 0x000fe200078ec0ff */
[----:B------:R-:W-:Y:S01]  /*3f00*/  STL [R1+0x5c], R216 ;  /* 0x00005cd801007387 */ /* 0x000fe20000100800 */
[----:B------:R-:W-:Y:S01]  /*3f10*/  LEA.HI R6, R6, R0, RZ, 0x2 ;  /* 0x0000000006067211 */ /* 0x000fe200078f10ff */
[----:B------:R-:W-:Y:S01]  /*3f20*/  IMAD R220, R2, 0x2, R217 ;  /* 0x0000000202dc7824 */ /* 0x000fe200078e02d9 */
[----:B------:R-:W-:Y:S01]  /*3f30*/  LEA.HI R8, R5, R5, RZ, 0x1 ;  /* 0x0000000505087211 */ /* 0x000fe200078f08ff */
[----:B------:R-:W-:Y:S01]  /*3f40*/  LDSM.16.MT88.4 R56, [R217+0x900] ;  /* 0x00090000d938783b */ /* 0x000fe20000004200 */
[----:B------:R-:W-:Y:S01]  /*3f50*/  IADD3 R9, -R7, R125, RZ ;  /* 0x0000007d07097210 */ /* 0x000fe20007ffe1ff */
[----:B------:R-:W-:Y:S01]  /*3f60*/  ULDC.64 UR4, c[0x0][0x2c8] ;  /* 0x0000b20000047ab9 */ /* 0x000fe20000000a00 */
[----:B------:R-:W-:Y:S01]  /*3f70*/  LEA.HI.SX32 R7, R6, UR15, 0x1e ;  /* 0x0000000f06077c11 */ /* 0x000fe2000f8ff2ff */
[----:B------:R-:W-:Y:S01]  /*3f80*/  LDSM.16.MT88.4 R92, [R220+0x6900] ;  /* 0x00690000dc5c783b */ /* 0x000fe20000004200 */
[----:B------:R-:W-:-:S02]  /*3f90*/  LOP3.LUT R8, R8, 0x1ffffffe, RZ, 0xc0, !PT ;  /* 0x1ffffffe08087812 */ /* 0x000fc400078ec0ff */
[----:B------:R-:W-:Y:S01]  /*3fa0*/  PLOP3.LUT P1, PT, PT, PT, UP1, 0x80, 0x0 ;  /* 0x000000000000781c */ /* 0x000fe20003f2f018 */
[----:B------:R-:W-:Y:S01]  /*3fb0*/  IMAD R7, R9, 0x10, R7 ;  /* 0x0000001009077824 */ /* 0x000fe200078e0207 */
[----:B------:R-:W-:Y:S01]  /*3fc0*/  PLOP3.LUT P0, PT, PT, PT, UP1, 0x80, 0x0 ;  /* 0x000000000000781c */ /* 0x000fe20003f0f018 */
[----:B------:R-:W-:Y:S01]  /*3fd0*/  IMAD.IADD R5, R5, 0x1, -R8 ;  /* 0x0000000105057824 */ /* 0x000fe200078e0a08 */
[----:B------:R-:W-:Y:S01]  /*3fe0*/  LOP3.LUT R6, R6, 0x7ffffffc, RZ, 0xc0, !PT ;  /* 0x7ffffffc06067812 */ /* 0x000fe200078ec0ff */
[----:B------:R-:W-:Y:S01]  /*3ff0*/  LDSM.16.MT88.4 R100, [R217+0x6900] ;  /* 0x00690000d964783b */ /* 0x000fe20000004200 */
[----:B------:R-:W-:Y:S02]  /*4000*/  LEA R218, R3, R217, 0x1 ;  /* 0x000000d903da7211 */ /* 0x000fe400078e08ff */
[----:B------:R-:W-:Y:S01]  /*4010*/  LEA R10, R5, R7, 0x3 ;  /* 0x00000007050a7211 */ /* 0x000fe200078e18ff */
[----:B------:R-:W-:Y:S01]  /*4020*/  UIADD3 UR24, UR24, -0x2, URZ ;  /* 0xfffffffe18187890 */ /* 0x000fe2000fffe03f */
[----:B------:R-:W0:Y:S01]  /*4030*/  LDGDEPBAR ;  /* 0x00000000000079af */ /* 0x000e220000000000 */
[----:B------:R-:W-:-:S02]  /*4040*/  IMAD R219, R2, 0x2, R218 ;  /* 0x0000000202db7824 */ /* 0x000fc400078e02da */
[----:B------:R-:W-:Y:S01]  /*4050*/  @P1 IMAD.HI.U32 R7, R10, c[0x0][0x2c8], RZ ;  /* 0x0000b2000a071a27 */ /* 0x000fe200078e00ff */
[----:B------:R-:W-:Y:S03]  /*4060*/  STL [R1+0x2c], R10 ;  /* 0x00002c0a01007387 */ /* 0x000fe60000100800 */
[----:B------:R-:W-:Y:S01]  /*4070*/  IMAD.MOV.U32 R5, RZ, RZ, R10 ;  /* 0x000000ffff057224 */ /* 0x000fe200078e000a */
[----:B------:R-:W-:Y:S01]  /*4080*/  @P0 SHF.R.U32.HI R5, RZ, c[0x0][0x2cc], R7 ;  /* 0x0000b300ff050a19 */ /* 0x000fe20000011607 */
[----:B------:R-:W-:Y:S04]  /*4090*/  LDSM.16.MT88.4 R108, [R219+0x9100] ;  /* 0x00910000db6c783b */ /* 0x000fe80000004200 */
[----:B------:R-:W1:Y:S04]  /*40a0*/  SHFL.IDX PT, R8, R5, RZ, 0x1c1f ;  /* 0x001c1fff05087589 */ /* 0x000e6800000e0000 */
[----:B------:R2:W3:Y:S04]  /*40b0*/  SHFL.IDX PT, R7, R5, 0x1, 0x1c1f ;  /* 0x003c1f0005077f89 */ /* 0x0004e800000e0000 */
[----:B------:R-:W-:Y:S04]  /*40c0*/  LDSM.16.MT88.4 R104, [R219+0x3900] ;  /* 0x00390000db68783b */ /* 0x000fe80000004200 */
[----:B------:R-:W-:Y:S01]  /*40d0*/  LDSM.16.MT88.4 R96, [R218+0x6900] ;  /* 0x00690000da60783b */ /* 0x000fe20000004200 */
[----:B--2---:R-:W-:Y:S01]  /*40e0*/  IMAD.IADD R5, R0, 0x1, -R6 ;  /* 0x0000000100057824 */ /* 0x004fe200078e0a06 */
[----:B------:R-:W-:-:S03]  /*40f0*/  MOV R0, UR16 ;  /* 0x0000001000007c02 */ /* 0x000fc60008000f00 */
[----:B------:R-:W-:-:S05]  /*4100*/  IMAD.SHL.U32 R9, R5, 0x2, RZ ;  /* 0x0000000205097824 */ /* 0x000fca00078e00ff */
[C---:B------:R-:W-:Y:S01]  /*4110*/  IADD3 R0, -R9.reuse, 0x1, R0 ;  /* 0x0000000109007810 */ /* 0x040fe20007ffe100 */
[----:B------:R2:W-:Y:S01]  /*4120*/  STL [R1+0x30], R9 ;  /* 0x0000300901007387 */ /* 0x0005e20000100800 */
[----:B------:R-:W-:Y:S02]  /*4130*/  IADD3 R6, -R9, UR16, RZ ;  /* 0x0000001009067c10 */ /* 0x000fe4000fffe1ff */
[----:B------:R-:W-:-:S05]  /*4140*/  IADD3 R0, R0, -UR13, RZ ;  /* 0x8000000d00007c10 */ /* 0x000fca000fffe0ff */
[C---:B-1----:R-:W-:Y:S01]  /*4150*/  IMAD.IADD R5, R0.reuse, 0x1, R8 ;  /* 0x0000000100057824 */ /* 0x042fe200078e0208 */
[----:B---3--:R-:W-:-:S04]  /*4160*/  IADD3 R0, R0, R7, RZ ;  /* 0x0000000700007210 */ /* 0x008fc80007ffe0ff */
[C---:B------:R-:W-:Y:S02]  /*4170*/  IMNMX R5, R6.reuse, R5, PT ;  /* 0x0000000506057217 */ /* 0x040fe40003800200 */
[----:B------:R-:W-:Y:S02]  /*4180*/  IMNMX R0, R6, R0, PT ;  /* 0x0000000006007217 */ /* 0x000fe40003800200 */
[C---:B------:R-:W-:Y:S02]  /*4190*/  ISETP.GT.AND P0, PT, R5.reuse, 0x8, PT ;  /* 0x000000080500780c */ /* 0x040fe40003f04270 */
[C---:B------:R-:W-:Y:S02]  /*41a0*/  ISETP.GT.AND P6, PT, R5.reuse, RZ, PT ;  /* 0x000000ff0500720c */ /* 0x040fe40003fc4270 */
[----:B------:R-:W-:Y:S02]  /*41b0*/  ISETP.GT.AND P1, PT, R5, 0x1, PT ;  /* 0x000000010500780c */ /* 0x000fe40003f24270 */
[----:B------:R-:W-:-:S02]  /*41c0*/  FSEL R10, R80, -INF , P0 ;  /* 0xff800000500a7808 */ /* 0x000fc40000000000 */
[----:B------:R-:W-:Y:S02]  /*41d0*/  FSEL R8, R84, -INF , P6 ;  /* 0xff80000054087808 */ /* 0x000fe40003000000 */
[----:B--2---:R-:W-:Y:S02]  /*41e0*/  FSEL R9, R85, -INF , P1 ;  /* 0xff80000055097808 */ /* 0x004fe40000800000 */
[----:B------:R-:W-:Y:S02]  /*41f0*/  ISETP.GT.AND P0, PT, R0, 0x1, PT ;  /* 0x000000010000780c */ /* 0x000fe40003f04270 */
[----:B------:R-:W-:Y:S02]  /*4200*/  ISETP.GT.AND P6, PT, R5, 0x9, PT ;  /* 0x000000090500780c */ /* 0x000fe40003fc4270 */
[----:B------:R-:W-:Y:S02]  /*4210*/  FSEL R14, R87, -INF , P0 ;  /* 0xff800000570e7808 */ /* 0x000fe40000000000 */
[----:B------:R-:W-:-:S02]  /*4220*/  FMNMX.FTZ R6, R8, R9, !PT ;  /* 0x0000000908067209 */ /* 0x000fc40007810000 */
[C---:B------:R-:W-:Y:S02]  /*4230*/  ISETP.GT.AND P1, PT, R0.reuse, RZ, PT ;  /* 0x000000ff0000720c */ /* 0x040fe40003f24270 */
[----:B------:R-:W-:Y:S02]  /*4240*/  ISETP.GT.AND P0, PT, R0, 0x8, PT ;  /* 0x000000080000780c */ /* 0x000fe40003f04270 */
[----:B------:R-:W-:Y:S02]  /*4250*/  FSEL R11, R81, -INF , P6 ;  /* 0xff800000510b7808 */ /* 0x000fe40003000000 */
[----:B------:R-:W-:Y:S02]  /*4260*/  ISETP.GT.AND P6, PT, R5, 0x10, PT ;  /* 0x000000100500780c */ /* 0x000fe40003fc4270 */
[----:B------:R-:W-:Y:S02]  /*4270*/  FMNMX.FTZ R6, R10, R6, !PT ;  /* 0x000000060a067209 */ /* 0x000fe40007810000 */
[----:B------:R-:W-:-:S02]  /*4280*/  FSEL R13, R86, -INF , P1 ;  /* 0xff800000560d7808 */ /* 0x000fc40000800000 */
[----:B------:R-:W-:Y:S02]  /*4290*/  FSEL R15, R82, -INF , P0 ;  /* 0xff800000520f7808 */ /* 0x000fe40000000000 */
[C---:B------:R-:W-:Y:S02]  /*42a0*/  ISETP.GT.AND P1, PT, R5.reuse, 0x11, PT ;  /* 0x000000110500780c */ /* 0x040fe40003f24270 */
[----:B------:R-:W-:Y:S02]  /*42b0*/  ISETP.GT.AND P0, PT, R5, 0x19, PT ;  /* 0x000000190500780c */ /* 0x000fe40003f04270 */
[----:B------:R-:W-:Y:S02]  /*42c0*/  FSEL R32, R76, -INF , P6 ;  /* 0xff8000004c207808 */ /* 0x000fe40003000000 */
[----:B------:R-:W-:Y:S02]  /*42d0*/  FMNMX.FTZ R6, R11, R6, !PT ;  /* 0x000000060b067209 */ /* 0x000fe40007810000 */
[----:B------:R-:W-:-:S02]  /*42e0*/  FSEL R33, R77, -INF , P1 ;  /* 0xff8000004d217808 */ /* 0x000fc40000800000 */
[----:B------:R-:W-:Y:S02]  /*42f0*/  FSEL R35, R73, -INF , P0 ;  /* 0xff80000049237808 */ /* 0x000fe40000000000 */
[C---:B------:R-:W-:Y:S02]  /*4300*/  ISETP.GT.AND P1, PT, R0.reuse, 0x9, PT ;  /* 0x000000090000780c */ /* 0x040fe40003f24270 */
[----:B------:R-:W-:Y:S02]  /*4310*/  ISETP.GT.AND P0, PT, R0, 0x11, PT ;  /* 0x000000110000780c */ /* 0x000fe40003f04270 */
[----:B------:R-:W-:Y:S02]  /*4320*/  ISETP.GT.AND P6, PT, R5, 0x18, PT ;  /* 0x000000180500780c */ /* 0x000fe40003fc4270 */
[----:B------:R-:W-:Y:S02]  /*4330*/  FMNMX.FTZ R6, R32, R6, !PT ;  /* 0x0000000620067209 */ /* 0x000fe40007810000 */
[----:B------:R-:W-:-:S02]  /*4340*/  FSEL R24, R83, -INF , P1 ;  /* 0xff80000053187808 */ /* 0x000fc40000800000 */
[----:B------:R-:W-:Y:S01]  /*4350*/  FSEL R37, R79, -INF , P0 ;  /* 0xff8000004f257808 */ /* 0x000fe20000000000 */
[----:B------:R-:W-:Y:S01]  /*4360*/  LDSM.16.MT88.4 R80, [R218+0x3900] ;  /* 0x00390000da50783b */ /* 0x000fe20000004200 */
[----:B------:R-:W-:Y:S02]  /*4370*/  FSEL R34, R72, -INF , P6 ;  /* 0xff80000048227808 */ /* 0x000fe40003000000 */
[C---:B------:R-:W-:Y:S02]  /*4380*/  ISETP.GT.AND P1, PT, R0.reuse, 0x10, PT ;  /* 0x000000100000780c */ /* 0x040fe40003f24270 */
[----:B------:R-:W-:Y:S02]  /*4390*/  ISETP.GT.AND P0, PT, R0, 0x18, PT ;  /* 0x000000180000780c */ /* 0x000fe40003f04270 */
[----:B------:R-:W-:Y:S02]  /*43a0*/  FMNMX.FTZ R6, R33, R6, !PT ;  /* 0x0000000621067209 */ /* 0x000fe40007810000 */
[----:B------:R-:W-:-:S02]  /*43b0*/  ISETP.GT.AND P6, PT, R5, 0x20, PT ;  /* 0x000000200500780c */ /* 0x000fc40003fc4270 */
[----:B------:R-:W-:Y:S02]  /*43c0*/  FSEL R36, R78, -INF , P1 ;  /* 0xff8000004e247808 */ /* 0x000fe40000800000 */
[----:B------:R-:W-:Y:S02]  /*43d0*/  FSEL R38, R74, -INF , P0 ;  /* 0xff8000004a267808 */ /* 0x000fe40000000000 */
[----:B------:R-:W-:Y:S02]  /*43e0*/  FMNMX.FTZ R6, R34, R6, !PT ;  /* 0x0000000622067209 */ /* 0x000fe40007810000 */
[----:B------:R-:W-:Y:S02]  /*43f0*/  ISETP.GT.AND P1, PT, R5, 0x21, PT ;  /* 0x000000210500780c */ /* 0x000fe40003f24270 */
[----:B------:R-:W-:Y:S02]  /*4400*/  ISETP.GT.AND P0, PT, R0, 0x21, PT ;  /* 0x000000210000780c */ /* 0x000fe40003f04270 */
[----:B------:R-:W-:-:S02]  /*4410*/  FSEL R119, R68, -INF , P6 ;  /* 0xff80000044777808 */ /* 0x000fc40003000000 */
[C---:B------:R-:W-:Y:S02]  /*4420*/  ISETP.GT.AND P6, PT, R0.reuse, 0x19, PT ;  /* 0x000000190000780c */ /* 0x040fe40003fc4270 */
[----:B------:R-:W-:Y:S02]  /*4430*/  FMNMX.FTZ R7, R13, R14, !PT ;  /* 0x0000000e0d077209 */ /* 0x000fe40007810000 */
[----:B------:R-:W-:Y:S02]  /*4440*/  FMNMX.FTZ R6, R35, R6, !PT ;  /* 0x0000000623067209 */ /* 0x000fe40007810000 */
[----:B------:R-:W-:Y:S02]  /*4450*/  FSEL R118, R69, -INF , P1 ;  /* 0xff80000045767808 */ /* 0x000fe40000800000 */
[----:B------:R-:W-:Y:S02]  /*4460*/  FSEL R123, R71, -INF , P0 ;  /* 0xff800000477b7808 */ /* 0x000fe40000000000 */
[----:B------:R-:W-:-:S02]  /*4470*/  ISETP.GT.AND P1, PT, R0, 0x20, PT ;  /* 0x000000200000780c */ /* 0x000fc40003f24270 */
[----:B------:R-:W-:Y:S02]  /*4480*/  ISETP.GT.AND P0, PT, R5, 0x29, PT ;  /* 0x000000290500780c */ /* 0x000fe40003f04270 */
[----:B------:R-:W-:Y:S02]  /*4490*/  FSEL R64, R75, -INF , P6 ;  /* 0xff8000004b407808 */ /* 0x000fe40003000000 */
[----:B------:R-:W-:Y:S02]  /*44a0*/  ISETP.GT.AND P6, PT, R5, 0x28, PT ;  /* 0x000000280500780c */ /* 0x000fe40003fc4270 */
[----:B------:R-:W-:Y:S02]  /*44b0*/  FMNMX.FTZ R7, R15, R7, !PT ;  /* 0x000000070f077209 */ /* 0x000fe40007810000 */
[----:B------:R-:W-:Y:S02]  /*44c0*/  FMNMX.FTZ R6, R119, R6, !PT ;  /* 0x0000000677067209 */ /* 0x000fe40007810000 */
[----:B------:R-:W-:-:S02]  /*44d0*/  FSEL R120, R70, -INF , P1 ;  /* 0xff80000046787808 */ /* 0x000fc40000800000 */
[----:B------:R-:W-:Y:S01]  /*44e0*/  FSEL R117, R53, -INF , P0 ;  /* 0xff80000035757808 */ /* 0x000fe20000000000 */
[----:B------:R-:W-:Y:S01]  /*44f0*/  LDSM.16.MT88.4 R68, [R218+0x3100] ;  /* 0x00310000da44783b */ /* 0x000fe20000004200 */
[C---:B------:R-:W-:Y:S02]  /*4500*/  ISETP.GT.AND P1, PT, R0.reuse, 0x28, PT ;  /* 0x000000280000780c */ /* 0x040fe40003f24270 */
[----:B------:R-:W-:Y:S02]  /*4510*/  ISETP.GT.AND P0, PT, R0, 0x29, PT ;  /* 0x000000290000780c */ /* 0x000fe40003f04270 */
[----:B------:R-:W-:Y:S02]  /*4520*/  FSEL R116, R52, -INF , P6 ;  /* 0xff80000034747808 */ /* 0x000fe40003000000 */
[----:B------:R-:W-:Y:S02]  /*4530*/  FMNMX.FTZ R7, R24, R7, !PT ;  /* 0x0000000718077209 */ /* 0x000fe40007810000 */
[----:B------:R-:W-:-:S02]  /*4540*/  FMNMX.FTZ R6, R118, R6, !PT ;  /* 0x0000000676067209 */ /* 0x000fc40007810000 */
[----:B------:R-:W-:Y:S02]  /*4550*/  FSEL R122, R54, -INF , P1 ;  /* 0xff800000367a7808 */ /* 0x000fe40000800000 */
[----:B------:R-:W-:Y:S02]  /*4560*/  FSEL R121, R55, -INF , P0 ;  /* 0xff80000037797808 */ /* 0x000fe40000000000 */
[C---:B------:R-:W-:Y:S02]  /*4570*/  ISETP.GT.AND P6, PT, R5.reuse, 0x30, PT ;  /* 0x000000300500780c */ /* 0x040fe40003fc4270 */
[----:B------:R-:W-:Y:S02]  /*4580*/  ISETP.GT.AND P0, PT, R5, 0x31, PT ;  /* 0x000000310500780c */ /* 0x000fe40003f04270 */
[----:B------:R-:W-:Y:S02]  /*4590*/  ISETP.GT.AND P1, PT, R0, 0x30, PT ;  /* 0x000000300000780c */ /* 0x000fe40003f24270 */
[----:B------:R-:W-:-:S02]  /*45a0*/  FMNMX.FTZ R7, R36, R7, !PT ;  /* 0x0000000724077209 */ /* 0x000fc40007810000 */
[----:B------:R-:W-:Y:S02]  /*45b0*/  FMNMX.FTZ R6, R116, R6, !PT ;  /* 0x0000000674067209 */ /* 0x000fe40007810000 */
[----:B------:R-:W-:Y:S02]  /*45c0*/  FSEL R193, R16, -INF , P6 ;  /* 0xff80000010c17808 */ /* 0x000fe40003000000 */
[----:B------:R-:W-:Y:S02]  /*45d0*/  FSEL R192, R17, -INF , P0 ;  /* 0xff80000011c07808 */ /* 0x000fe40000000000 */
[----:B------:R-:W-:Y:S02]  /*45e0*/  FSEL R195, R18, -INF , P1 ;  /* 0xff80000012c37808 */ /* 0x000fe40000800000 */
[----:B------:R-:W-:Y:S02]  /*45f0*/  FMNMX.FTZ R7, R37, R7, !PT ;  /* 0x0000000725077209 */ /* 0x000fe40007810000 */
[----:B------:R-:W-:-:S02]  /*4600*/  FMNMX.FTZ R6, R117, R6, !PT ;  /* 0x0000000675067209 */ /* 0x000fc40007810000 */
[----:B------:R-:W-:Y:S02]  /*4610*/  ISETP.GT.AND P0, PT, R0, 0x31, PT ;  /* 0x000000310000780c */ /* 0x000fe40003f04270 */
[----:B------:R-:W-:Y:S02]  /*4620*/  ISETP.GT.AND P1, PT, R5, 0x38, PT ;  /* 0x000000380500780c */ /* 0x000fe40003f24270 */
[----:B------:R-:W-:Y:S02]  /*4630*/  FMNMX.FTZ R7, R38, R7, !PT ;  /* 0x0000000726077209 */ /* 0x000fe40007810000 */
[----:B------:R-:W-:Y:S02]  /*4640*/  FMNMX.FTZ R6, R193, R6, !PT ;  /* 0x00000006c1067209 */ /* 0x000fe40007810000 */
[----:B------:R-:W-:Y:S02]  /*4650*/  FSEL R197, R19, -INF , P0 ;  /* 0xff80000013c57808 */ /* 0x000fe40000000000 */
[----:B------:R-:W-:Y:S01]  /*4660*/  FSEL R175, R48, -INF , P1 ;  /* 0xff80000030af7808 */ /* 0x000fe20000800000 */
[----:B------:R-:W-:Y:S01]  /*4670*/  LDSM.16.MT88.4 R16, [R217+0x100] ;  /* 0x00010000d910783b */ /* 0x000fe20000004200 */
[----:B------:R-:W-:-:S02]  /*4680*/  ISETP.GT.AND P0, PT, R5, 0x39, PT ;  /* 0x000000390500780c */ /* 0x000fc40003f04270 */
[----:B------:R-:W-:Y:S02]  /*4690*/  ISETP.GT.AND P1, PT, R0, 0x38, PT ;  /* 0x000000380000780c */ /* 0x000fe40003f24270 */
[----:B------:R-:W-:Y:S02]  /*46a0*/  FMNMX.FTZ R7, R64, R7, !PT ;  /* 0x0000000740077209 */ /* 0x000fe40007810000 */
[----:B------:R-:W-:Y:S02]  /*46b0*/  FMNMX.FTZ R6, R192, R6, !PT ;  /* 0x00000006c0067209 */ /* 0x000fe40007810000 */
[----:B------:R-:W-:Y:S02]  /*46c0*/  FSEL R174, R49, -INF , P0 ;  /* 0xff80000031ae7808 */ /* 0x000fe40000000000 */
[----:B------:R-:W-:Y:S02]  /*46d0*/  FSEL R194, R50, -INF , P1 ;  /* 0xff80000032c27808 */ /* 0x000fe40000800000 */
[----:B------:R-:W-:-:S02]  /*46e0*/  ISETP.GT.AND P0, PT, R0, 0x39, PT ;  /* 0x000000390000780c */ /* 0x000fc40003f04270 */
        /* <DEDUP_REMOVED lines=12> */
[----:B------:R-:W-:-:S02]  /*47b0*/  FMNMX.FTZ R7, R122, R7, !PT ;  /* 0x000000077a077209 */ /* 0x000fc40007810000 */
[----:B------:R-:W-:Y:S02]  /*47c0*/  FMNMX.FTZ R6, R204, R6, !PT ;  /* 0x00000006cc067209 */ /* 0x000fe40007810000 */
[C---:B------:R-:W-:Y:S02]  /*47d0*/  ISETP.GT.AND P1, PT, R5.reuse, 0x50, PT ;  /* 0x000000500500780c */ /* 0x040fe40003f24270 */
[----:B------:R-:W-:Y:S02]  /*47e0*/  ISETP.GT.AND P0, PT, R5, 0x49, PT ;  /* 0x000000490500780c */ /* 0x000fe40003f04270 */
        /* <DEDUP_REMOVED lines=8> */
[----:B------:R-:W-:-:S02]  /*4870*/  ISETP.GT.AND P0, PT, R5, 0x51, PT ;  /* 0x000000510500780c */ /* 0x000fc40003f04270 */
[C---:B------:R-:W-:Y:S02]  /*4880*/  ISETP.GT.AND P6, PT, R5.reuse, 0x58, PT ;  /* 0x000000580500780c */ /* 0x040fe40003fc4270 */
[----:B------:R-:W-:Y:S02]  /*4890*/  ISETP.GT.AND P1, PT, R5, 0x59, PT ;  /* 0x000000590500780c */ /* 0x000fe40003f24270 */
[----:B------:R-:W-:Y:S02]  /*48a0*/  FMNMX.FTZ R7, R197, R7, !PT ;  /* 0x00000007c5077209 */ /* 0x000fe40007810000 */
[----:B------:R-:W-:Y:S02]  /*48b0*/  FMNMX.FTZ R5, R205, R6, !PT ;  /* 0x00000006cd057209 */ /* 0x000fe40007810000 */
[----:B------:R-:W-:Y:S02]  /*48c0*/  FSEL R206, R21, -INF , P0 ;  /* 0xff80000015ce7808 */ /* 0x000fe40000000000 */
[----:B------:R-:W-:-:S02]  /*48d0*/  FMNMX.FTZ R7, R194, R7, !PT ;  /* 0x00000007c2077209 */ /* 0x000fc40007810000 */
[----:B------:R-:W-:Y:S02]  /*48e0*/  FMNMX.FTZ R173, R215, R5, !PT ;  /* 0x00000005d7ad7209 */ /* 0x000fe40007810000 */
[----:B------:R-:W-:Y:S02]  /*48f0*/  ISETP.GT.AND P0, PT, R0, 0x41, PT ;  /* 0x000000410000780c */ /* 0x000fe40003f04270 */
[----:B------:R-:W-:Y:S02]  /*4900*/  FSEL R213, R40, -INF , P6 ;  /* 0xff80000028d57808 */ /* 0x000fe40003000000 */
[----:B------:R-:W-:Y:S02]  /*4910*/  FMNMX.FTZ R6, R196, R7, !PT ;  /* 0x00000007c4067209 */ /* 0x000fe40007810000 */
[----:B------:R-:W-:Y:S02]  /*4920*/  FMNMX.FTZ R173, R206, R173, !PT ;  /* 0x000000adcead7209 */ /* 0x000fe40007810000 */
[----:B------:R-:W-:-:S02]  /*4930*/  FSEL R201, R31, -INF , P0 ;  /* 0xff8000001fc97808 */ /* 0x000fc40000000000 */
[C---:B------:R-:W-:Y:S01]  /*4940*/  ISETP.GT.AND P0, PT, R0.reuse, 0x48, PT ;  /* 0x000000480000780c */ /* 0x040fe20003f04270 */
[----:B------:R-:W-:Y:S01]  /*4950*/  LDSM.16.MT88.4 R28, [R219+0x100] ;  /* 0x00010000db1c783b */ /* 0x000fe20000004200 */
        /* <DEDUP_REMOVED lines=9> */
[----:B------:R-:W1:Y:S01]  /*49f0*/  SHFL.BFLY PT, R6, R173, 0x2, 0x1f ;  /* 0x0c401f00ad067f89 */ /* 0x000e6200000e0000 */
[----:B------:R-:W-:Y:S02]  /*4a00*/  FMNMX.FTZ R5, R200, R5, !PT ;  /* 0x00000005c8057209 */ /* 0x000fe40007810000 */
[----:B------:R-:W-:Y:S01]  /*4a10*/  ISETP.GT.AND P0, PT, R0, 0x51, PT ;  /* 0x000000510000780c */ /* 0x000fe20003f04270 */
[----:B------:R-:W-:Y:S01]  /*4a20*/  LDSM.16.MT88.4 R44, [R220+0x900] ;  /* 0x00090000dc2c783b */ /* 0x000fe20000004200 */
[----:B------:R-:W-:-:S02]  /*4a30*/  FSEL R211, R22, -INF , P1 ;  /* 0xff80000016d37808 */ /* 0x000fc40000800000 */
[----:B------:R-:W-:Y:S02]  /*4a40*/  FMNMX.FTZ R5, R198, R5, !PT ;  /* 0x00000005c6057209 */ /* 0x000fe40007810000 */
[----:B------:R-:W-:Y:S02]  /*4a50*/  FSEL R190, R23, -INF , P0 ;  /* 0xff80000017be7808 */ /* 0x000fe40000000000 */
[C---:B------:R-:W-:Y:S01]  /*4a60*/  ISETP.GT.AND P1, PT, R0.reuse, 0x58, PT ;  /* 0x000000580000780c */ /* 0x040fe20003f24270 */
[----:B------:R-:W-:Y:S01]  /*4a70*/  LDSM.16.MT88.4 R20, [R218+0x100] ;  /* 0x00010000da14783b */ /* 0x000fe20000004200 */
[----:B------:R-:W-:Y:S02]  /*4a80*/  FMNMX.FTZ R5, R211, R5, !PT ;  /* 0x00000005d3057209 */ /* 0x000fe40007810000 */
[----:B------:R-:W-:Y:S02]  /*4a90*/  ISETP.GT.AND P0, PT, R0, 0x59, PT ;  /* 0x000000590000780c */ /* 0x000fe40003f04270 */
[----:B------:R-:W-:-:S02]  /*4aa0*/  FSEL R207, R42, -INF , P1 ;  /* 0xff8000002acf7808 */ /* 0x000fc40000800000 */
[----:B------:R-:W-:Y:S02]  /*4ab0*/  FMNMX.FTZ R0, R190, R5, !PT ;  /* 0x00000005be007209 */ /* 0x000fe40007810000 */
[----:B------:R-:W-:Y:S02]  /*4ac0*/  FSEL R185, R43, -INF , P0 ;  /* 0xff8000002bb97808 */ /* 0x000fe40000000000 */
[----:B------:R-:W-:Y:S01]  /*4ad0*/  FMNMX.FTZ R0, R207, R0, !PT ;  /* 0x00000000cf007209 */ /* 0x000fe20007810000 */
[----:B------:R-:W-:Y:S01]  /*4ae0*/  LDSM.16.MT88.4 R40, [R219+0x900] ;  /* 0x00090000db28783b */ /* 0x000fe20000004200 */
        /* <DEDUP_REMOVED lines=10> */
[--C-:B------:R-:W-:Y:S02]  /*4b90*/  FFMA.FTZ R5, R8, c[0x0][0x2d0], -R12.reuse ;  /* 0x0000b40008057a23 */ /* 0x100fe4000001080c */
[--C-:B------:R-:W-:Y:S02]  /*4ba0*/  FFMA.FTZ R2, R32, c[0x0][0x2d0], -R12.reuse ;  /* 0x0000b40020027a23 */ /* 0x100fe4000001080c */
[----:B------:R2:W-:Y:S08]  /*4bb0*/  MUFU.EX2 R221, R5 ;  /* 0x0000000500dd7308 */ /* 0x0005f00000000800 */
[----:B------:R3:W-:Y:S01]  /*4bc0*/  MUFU.EX2 R208, R2 ;  /* 0x0000000200d07308 */ /* 0x0007e20000000800 */
[----:B-1----:R-:W-:Y:S01]  /*4bd0*/  FMNMX.FTZ R172, R0, R172, !PT ;  /* 0x000000ac00ac7209 */ /* 0x002fe20007810000 */
[----:B------:R-:W-:-:S02]  /*4be0*/  FFMA.FTZ R0, R9, c[0x0][0x2d0], -R12 ;  /* 0x0000b40009007a23 */ /* 0x000fc4000001080c */
[----:B--2---:R-:W-:Y:S01]  /*4bf0*/  FFMA.FTZ R5, R10, c[0x0][0x2d0], -R12 ;  /* 0x0000b4000a057a23 */ /* 0x004fe2000001080c */
[----:B------:R-:W-:-:S03]  /*4c00*/  FSETP.NEU.FTZ.AND P0, PT, R172, -INF , PT ;  /* 0xff800000ac00780b */ /* 0x000fc60003f1d000 */
[----:B------:R1:W2:Y:S01]  /*4c10*/  MUFU.EX2 R210, R0 ;  /* 0x0000000000d27308 */ /* 0x0002a20000000800 */
[----:B---3--:R-:W-:-:S07]  /*4c20*/  FFMA.FTZ R2, R33, c[0x0][0x2d0], -R12 ;  /* 0x0000b40021027a23 */ /* 0x008fce000001080c */
[----:B------:R3:W-:Y:S01]  /*4c30*/  MUFU.EX2 R184, R5 ;  /* 0x0000000500b87308 */ /* 0x0007e20000000800 */
[----:B-1----:R-:W-:-:S07]  /*4c40*/  FMUL.FTZ R0, R172, c[0x0][0x2d0] ;  /* 0x0000b400ac007a20 */ /* 0x002fce0000410000 */
[----:B------:R1:W-:Y:S01]  /*4c50*/  MUFU.EX2 R191, R2 ;  /* 0x0000000200bf7308 */ /* 0x0003e20000000800 */
[----:B--2---:R-:W-:Y:S02]  /*4c60*/  F2FP.PACK_AB R8, R210, R221 ;  /* 0x000000ddd208723e */ /* 0x004fe400000000ff */
[----:B------:R-:W-:Y:S01]  /*4c70*/  FSEL R0, R0, RZ, P0 ;  /* 0x000000ff00007208 */ /* 0x000fe20000000000 */
[----:B---3--:R-:W-:-:S04]  /*4c80*/  FFMA.FTZ R5, R11, c[0x0][0x2d0], -R12 ;  /* 0x0000b4000b057a23 */ /* 0x008fc8000001080c */
[--C-:B------:R-:W-:Y:S01]  /*4c90*/  FFMA.FTZ R3, R15, c[0x0][0x2d0], -R0.reuse ;  /* 0x0000b4000f037a23 */ /* 0x100fe20000010800 */
[----:B------:R2:W3:Y:S01]  /*4ca0*/  MUFU.EX2 R25, R5 ;  /* 0x0000000500197308 */ /* 0x0004e20000000800 */
[----:B------:R-:W-:Y:S02]  /*4cb0*/  FFMA.FTZ R4, R14, c[0x0][0x2d0], -R0 ;  /* 0x0000b4000e047a23 */ /* 0x000fe40000010800 */
[----:B-1----:R-:W-:-:S05]  /*4cc0*/  FFMA.FTZ R2, R34, c[0x0][0x2d0], -R12 ;  /* 0x0000b40022027a23 */ /* 0x002fca000001080c */
[----:B------:R1:W-:Y:S01]  /*4cd0*/  MUFU.EX2 R189, R3 ;  /* 0x0000000300bd7308 */ /* 0x0003e20000000800 */
[----:B--2---:R-:W-:-:S07]  /*4ce0*/  FFMA.FTZ R5, R13, c[0x0][0x2d0], -R0 ;  /* 0x0000b4000d057a23 */ /* 0x004fce0000010800 */
[----:B------:R-:W-:Y:S01]  /*4cf0*/  MUFU.EX2 R209, R4 ;  /* 0x0000000400d17308 */ /* 0x000fe20000000800 */
[----:B---3--:R-:W-:-:S05]  /*4d00*/  IMAD.MOV.U32 R14, RZ, RZ, R25 ;  /* 0x000000ffff0e7224 */ /* 0x008fca00078e0019 */
[----:B------:R-:W-:Y:S01]  /*4d10*/  F2FP.PACK_AB R10, R14, R184 ;  /* 0x000000b80e0a723e */ /* 0x000fe200000000ff */
[----:B-1----:R-:W-:Y:S01]  /*4d20*/  FFMA.FTZ R3, R24, c[0x0][0x2d0], -R0 ;  /* 0x0000b40018037a23 */ /* 0x002fe20000010800 */
[----:B------:R1:W2:Y:S01]  /*4d30*/  MUFU.EX2 R188, R5 ;  /* 0x0000000500bc7308 */ /* 0x0002a20000000800 */
[----:B------:R-:W3:Y:S07]  /*4d40*/  LDSM.16.MT88.4 R24, [R220+0x100] ;  /* 0x00010000dc18783b */ /* 0x000eee0000004200 */
[----:B------:R4:W-:Y:S01]  /*4d50*/  MUFU.EX2 R187, R2 ;  /* 0x0000000200bb7308 */ /* 0x0009e20000000800 */
[----:B-1----:R-:W1:Y:S07]  /*4d60*/  LDSM.16.MT88.4 R4, [R217+0x3100] ;  /* 0x00310000d904783b */ /* 0x002e6e0000004200 */
[----:B------:R-:W3:Y:S01]  /*4d70*/  MUFU.EX2 R214, R3 ;  /* 0x0000000300d67308 */ /* 0x000ee20000000800 */
[----:B--2---:R-:W-:Y:S01]  /*4d80*/  F2FP.PACK_AB R9, R209, R188 ;  /* 0x000000bcd109723e */ /* 0x004fe200000000ff */
[----:B----4-:R-:W-:-:S06]  /*4d90*/  FFMA.FTZ R2, R35, c[0x0][0x2d0], -R12 ;  /* 0x0000b40023027a23 */ /* 0x010fcc000001080c */
[----:B------:R2:W-:Y:S01]  /*4da0*/  MUFU.EX2 R216, R2 ;  /* 0x0000000200d87308 */ /* 0x0005e20000000800 */
[----:B---3--:R-:W-:-:S07]  /*4db0*/  F2FP.PACK_AB R11, R214, R189 ;  /* 0x000000bdd60b723e */ /* 0x008fce00000000ff */
[----:B------:R-:W-:Y:S01]  /*4dc0*/  HMMA.16816.F32 R76, R8, R20, RZ ;  /* 0x00000014084c723c */ /* 0x000fe200000018ff */
[----:B--2---:R-:W-:-:S04]  /*4dd0*/  FFMA.FTZ R2, R36, c[0x0][0x2d0], -R0 ;  /* 0x0000b40024027a23 */ /* 0x004fc80000010800 */
[----:B------:R2:W-:Y:S03]  /*4de0*/  MUFU.EX2 R222, R2 ;  /* 0x0000000200de7308 */ /* 0x0005e60000000800 */
[C---:B------:R-:W-:Y:S08]  /*4df0*/  HMMA.16816.F32 R72, R8.reuse, R22, RZ ;  /* 0x000000160848723c */ /* 0x040ff000000018ff */
[----:B------:R-:W-:Y:S01]  /*4e00*/  HMMA.16816.F32 R60, R8, R24, RZ ;  /* 0x00000018083c723c */ /* 0x000fe200000018ff */
[----:B--2---:R-:W-:-:S07]  /*4e10*/  FFMA.FTZ R2, R37, c[0x0][0x2d0], -R0 ;  /* 0x0000b40025027a23 */ /* 0x004fce0000010800 */
[C---:B------:R-:W-:Y:S01]  /*4e20*/  HMMA.16816.F32 R52, R8.reuse, R26, RZ ;  /* 0x0000001a0834723c */ /* 0x040fe200000018ff */
[----:B------:R2:W3:Y:S07]  /*4e30*/  MUFU.EX2 R252, R2 ;  /* 0x0000000200fc7308 */ /* 0x0004ee0000000800 */
[C---:B------:R-:W-:Y:S08]  /*4e40*/  HMMA.16816.F32 R32, R8.reuse, R28, RZ ;  /* 0x0000001c0820723c */ /* 0x040ff000000018ff */
[----:B-1----:R-:W-:Y:S01]  /*4e50*/  HMMA.16816.F32 R24, R8, R4, RZ ;  /* 0x000000040818723c */ /* 0x002fe200000018ff */
[----:B--2---:R-:W-:-:S02]  /*4e60*/  FFMA.FTZ R2, R38, c[0x0][0x2d0], -R0 ;  /* 0x0000b40026027a23 */ /* 0x004fc40000010800 */
[----:B------:R-:W1:Y:S02]  /*4e70*/  LDSM.16.MT88.4 R36, [R217+0x3900] ;  /* 0x00390000d924783b */ /* 0x000e640000004200 */
[----:B------:R2:W-:Y:S03]  /*4e80*/  MUFU.EX2 R186, R2 ;  /* 0x0000000200ba7308 */ /* 0x0005e60000000800 */
[----:B------:R-:W-:Y:S01]  /*4e90*/  HMMA.16816.F32 R20, R8, R6, RZ ;  /* 0x000000060814723c */ /* 0x000fe200000018ff */
[----:B------:R-:W-:Y:S02]  /*4ea0*/  F2FP.PACK_AB R4, R191, R208 ;  /* 0x000000d0bf04723e */ /* 0x000fe400000000ff */
[----:B---3--:R-:W-:-:S04]  /*4eb0*/  F2FP.PACK_AB R5, R252, R222 ;  /* 0x000000defc05723e */ /* 0x008fc800000000ff */
[----:B------:R-:W-:Y:S01]  /*4ec0*/  F2FP.PACK_AB R6, R216, R187 ;  /* 0x000000bbd806723e */ /* 0x000fe200000000ff */
[----:B------:R-:W-:Y:S01]  /*4ed0*/  HMMA.16816.F32 R28, R8, R30, RZ ;  /* 0x0000001e081c723c */ /* 0x000fe200000018ff */
[----:B--2---:R-:W-:-:S07]  /*4ee0*/  FFMA.FTZ R2, R64, c[0x0][0x2d0], -R0 ;  /* 0x0000b40040027a23 */ /* 0x004fce0000010800 */
[C---:B------:R-:W-:Y:S01]  /*4ef0*/  HMMA.16816.F32 R88, R8.reuse, R16, RZ ;  /* 0x000000100858723c */ /* 0x040fe200000018ff */
[----:B------:R-:W2:Y:S01]  /*4f00*/  LDSM.16.MT88.4 R64, [R220+0x3100] ;  /* 0x00310000dc40783b */ /* 0x000ea20000004200 */
[----:B------:R-:W3:Y:S06]  /*4f10*/  MUFU.EX2 R13, R2 ;  /* 0x00000002000d7308 */ /* 0x000eec0000000800 */
[C---:B------:R-:W-:Y:S08]  /*4f20*/  HMMA.16816.F32 R84, R8.reuse, R18, RZ ;  /* 0x000000120854723c */ /* 0x040ff000000018ff */
[----:B------:R-:W-:Y:S01]  /*4f30*/  HMMA.16816.F32 R16, R8, R68, RZ ;  /* 0x000000440810723c */ /* 0x000fe200000018ff */
[----:B---3--:R-:W-:Y:S01]  /*4f40*/  F2FP.PACK_AB R7, R13, R186 ;  /* 0x000000ba0d07723e */ /* 0x008fe200000000ff */
[----:B------:R-:W-:-:S06]  /*4f50*/  FFMA.FTZ R2, R119, c[0x0][0x2d0], -R12 ;  /* 0x0000b40077027a23 */ /* 0x000fcc000001080c */
[C---:B-1----:R-:W-:Y:S08]  /*4f60*/  HMMA.16816.F32 R156, R4.reuse, R36, R24 ;  /* 0x00000024049c723c */ /* 0x042ff00000001818 */
[C---:B------:R-:W-:Y:S01]  /*4f70*/  HMMA.16816.F32 R128, R4.reuse, R38, R20 ;  /* 0x000000260480723c */ /* 0x040fe20000001814 */
[----:B------:R-:W1:Y:S07]  /*4f80*/  LDSM.16.MT88.4 R36, [R219+0x3100] ;  /* 0x00310000db24783b */ /* 0x000e6e0000004200 */
[C---:B------:R-:W-:Y:S01]  /*4f90*/  HMMA.16816.F32 R168, R4.reuse, R44, R60 ;  /* 0x0000002c04a8723c */ /* 0x040fe2000000183c */
[----:B------:R-:W-:Y:S07]  /*4fa0*/  LDSM.16.MT88.4 R60, [R217+0x9100] ;  /* 0x00910000d93c783b */ /* 0x000fee0000004200 */
[C---:B------:R-:W-:Y:S01]  /*4fb0*/  HMMA.16816.F32 R144, R4.reuse, R46, R52 ;  /* 0x0000002e0490723c */ /* 0x040fe20000001834 */
[----:B------:R-:W-:Y:S04]  /*4fc0*/  LDSM.16.MT88.4 R44, [R220+0x6100] ;  /* 0x00610000dc2c783b */ /* 0x000fe80000004200 */
[----:B------:R-:W-:Y:S03]  /*4fd0*/  LDSM.16.MT88.4 R52, [R218+0x9100] ;  /* 0x00910000da34783b */ /* 0x000fe60000004200 */
[----:B------:R-:W-:Y:S01]  /*4fe0*/  HMMA.16816.F32 R124, R4, R42, R28 ;  /* 0x0000002a047c723c */ /* 0x000fe2000000181c */
[----:B------:R-:W3:Y:S07]  /*4ff0*/  LDSM.16.MT88.4 R28, [R220+0x3900] ;  /* 0x00390000dc1c783b */ /* 0x000eee0000004200 */
[C---:B------:R-:W-:Y:S08]  /*5000*/  HMMA.16816.F32 R24, R8.reuse, R70, RZ ;  /* 0x000000460818723c */ /* 0x040ff000000018ff */
[----:B--2---:R-:W-:Y:S08]  /*5010*/  HMMA.16816.F32 R20, R8, R64, RZ ;  /* 0x000000400814723c */ /* 0x004ff000000018ff */
[C---:B------:R-:W-:Y:S01]  /*5020*/  HMMA.16816.F32 R160, R4.reuse, R40, R32 ;  /* 0x0000002804a0723c */ /* 0x040fe20000001820 */
[----:B------:R-:W2:Y:S04]  /*5030*/  LDSM.16.MT88.4 R32, [R217+0x6100] ;  /* 0x00610000d920783b */ /* 0x000ea80000004200 */
[----:B------:R-:W4:Y:S03]  /*5040*/  LDSM.16.MT88.4 R40, [R218+0x6100] ;  /* 0x00610000da28783b */ /* 0x000f260000004200 */
[C---:B------:R-:W-:Y:S08]  /*5050*/  HMMA.16816.F32 R180, R4.reuse, R48, R76 ;  /* 0x0000003004b4723c */ /* 0x040ff0000000184c */
[C---:B------:R-:W-:Y:S01]  /*5060*/  HMMA.16816.F32 R140, R4.reuse, R50, R72 ;  /* 0x00000032048c723c */ /* 0x040fe20000001848 */
[----:B------:R-:W2:Y:S07]  /*5070*/  LDSM.16.MT88.4 R48, [R219+0x6100] ;  /* 0x00610000db30783b */ /* 0x000eae0000004200 */
[----:B------:R-:W-:Y:S08]  /*5080*/  HMMA.16816.F32 R164, R4, R80, R16 ;  /* 0x0000005004a4723c */ /* 0x000ff00000001810 */
[----:B------:R-:W-:Y:S01]  /*5090*/  HMMA.16816.F32 R16, R8, R66, RZ ;  /* 0x000000420810723c */ /* 0x000fe200000018ff */
[----:B------:R-:W2:Y:S07]  /*50a0*/  LDSM.16.MT88.4 R64, [R220+0x9100] ;  /* 0x00910000dc40783b */ /* 0x000eae0000004200 */
[----:B------:R-:W-:Y:S08]  /*50b0*/  HMMA.16816.F32 R136, R4, R82, R24 ;  /* 0x000000520488723c */ /* 0x000ff00000001818 */
[----:B-1----:R-:W-:Y:S08]  /*50c0*/  HMMA.16816.F32 R76, R8, R38, RZ ;  /* 0x00000026084c723c */ /* 0x002ff000000018ff */
[----:B---3--:R-:W-:Y:S08]  /*50d0*/  HMMA.16816.F32 R148, R4, R28, R20 ;  /* 0x0000001c0494723c */ /* 0x008ff00000001814 */
[C---:B------:R-:W-:Y:S08]  /*50e0*/  HMMA.16816.F32 R24, R8.reuse, R44, RZ ;  /* 0x0000002c0818723c */ /* 0x040ff000000018ff */
[----:B------:R-:W-:Y:S08]  /*50f0*/  HMMA.16816.F32 R20, R8, R46, RZ ;  /* 0x0000002e0814723c */ /* 0x000ff000000018ff */
[----:B------:R-:W-:Y:S01]  /*5100*/  HMMA.16816.F32 R176, R4, R56, R88 ;  /* 0x0000003804b0723c */ /* 0x000fe20000001858 */
[----:B------:R-:W1:Y:S07]  /*5110*/  LDSM.16.MT88.4 R88, [R219+0x6900] ;  /* 0x00690000db58783b */ /* 0x000e6e0000004200 */
[----:B------:R-:W-:Y:S08]  /*5120*/  HMMA.16816.F32 R80, R8, R36, RZ ;  /* 0x000000240850723c */ /* 0x000ff000000018ff */
[----:B------:R-:W-:Y:S08]  /*5130*/  HMMA.16816.F32 R152, R4, R30, R16 ;  /* 0x0000001e0498723c */ /* 0x000ff00000001810 */
[C---:B--2---:R-:W-:Y:S08]  /*5140*/  HMMA.16816.F32 R72, R8.reuse, R32, RZ ;  /* 0x000000200848723c */ /* 0x044ff000000018ff */
[C---:B------:R-:W-:Y:S08]  /*5150*/  HMMA.16816.F32 R36, R8.reuse, R34, RZ ;  /* 0x000000220824723c */ /* 0x040ff000000018ff */
[C---:B----4-:R-:W-:Y:S08]  /*5160*/  HMMA.16816.F32 R32, R8.reuse, R40, RZ ;  /* 0x000000280820723c */ /* 0x050ff000000018ff */
[C---:B------:R-:W-:Y:S08]  /*5170*/  HMMA.16816.F32 R28, R8.reuse, R42, RZ ;  /* 0x0000002a081c723c */ /* 0x040ff000000018ff */
[C---:B------:R-:W-:Y:S08]  /*5180*/  HMMA.16816.F32 R16, R8.reuse, R48, RZ ;  /* 0x000000300810723c */ /* 0x040ff000000018ff */
[----:B------:R-:W-:Y:S08]  /*5190*/  HMMA.16816.F32 R40, R8, R50, RZ ;  /* 0x000000320828723c */ /* 0x000ff000000018ff */
[----:B------:R-:W-:Y:S08]  /*51a0*/  HMMA.16816.F32 R132, R4, R58, R84 ;  /* 0x0000003a0484723c */ /* 0x000ff00000001854 */
[C---:B------:R-:W-:Y:S08]  /*51b0*/  HMMA.16816.F32 R48, R8.reuse, R64, RZ ;  /* 0x000000400830723c */ /* 0x040ff000000018ff */
[C---:B------:R-:W-:Y:S08]  /*51c0*/  HMMA.16816.F32 R44, R8.reuse, R66, RZ ;  /* 0x00000042082c723c */ /* 0x040ff000000018ff */
[C---:B------:R-:W-:Y:S08]  /*51d0*/  HMMA.16816.F32 R84, R8.reuse, R108, RZ ;  /* 0x0000006c0854723c */ /* 0x040ff000000018ff */
[----:B------:R-:W-:Y:S08]  /*51e0*/  HMMA.16816.F32 R64, R8, R110, RZ ;  /* 0x0000006e0840723c */ /* 0x000ff000000018ff */
[C---:B------:R-:W-:Y:S08]  /*51f0*/  HMMA.16816.F32 R108, R4.reuse, R106, R76 ;  /* 0x0000006a046c723c */ /* 0x040ff0000000184c */
[C---:B------:R-:W-:Y:S01]  /*5200*/  HMMA.16816.F32 R76, R4.reuse, R92, R24 ;  /* 0x0000005c044c723c */ /* 0x040fe20000001818 */
[----:B------:R-:W-:Y:S07]  /*5210*/  LDSM.16.MT88.4 R24, [R219+0x9900] ;  /* 0x00990000db18783b */ /* 0x000fee0000004200 */
[----:B------:R-:W-:Y:S01]  /*5220*/  HMMA.16816.F32 R92, R4, R94, R20 ;  /* 0x0000005e045c723c */ /* 0x000fe20000001814 */
[----:B------:R-:W2:Y:S07]  /*5230*/  LDSM.16.MT88.4 R20, [R217+0x9900] ;  /* 0x00990000d914783b */ /* 0x000eae0000004200 */
[C---:B------:R-:W-:Y:S08]  /*5240*/  HMMA.16816.F32 R68, R8.reuse, R60, RZ ;  /* 0x0000003c0844723c */ /* 0x040ff000000018ff */
[C---:B------:R-:W-:Y:S08]  /*5250*/  HMMA.16816.F32 R56, R8.reuse, R52, RZ ;  /* 0x000000340838723c */ /* 0x040ff000000018ff */
[C---:B------:R-:W-:Y:S08]  /*5260*/  HMMA.16816.F32 R60, R8.reuse, R62, RZ ;  /* 0x0000003e083c723c */ /* 0x040ff000000018ff */
[----:B------:R-:W-:Y:S01]  /*5270*/  HMMA.16816.F32 R52, R8, R54, RZ ;  /* 0x000000360834723c */ /* 0x000fe200000018ff */
[----:B------:R-:W3:Y:S07]  /*5280*/  LDSM.16.MT88.4 R8, [R220+0x9900] ;  /* 0x00990000dc08783b */ /* 0x000eee0000004200 */
[C---:B------:R-:W-:Y:S08]  /*5290*/  HMMA.16816.F32 R112, R4.reuse, R104, R80 ;  /* 0x000000680470723c */ /* 0x040ff00000001850 */
[C---:B------:R-:W-:Y:S08]  /*52a0*/  HMMA.16816.F32 R104, R4.reuse, R100, R72 ;  /* 0x000000640468723c */ /* 0x040ff00000001848 */
[C---:B-1----:R-:W-:Y:S01]  /*52b0*/  HMMA.16816.F32 R72, R4.reuse, R88, R16 ;  /* 0x000000580448723c */ /* 0x042fe20000001810 */
[----:B------:R-:W1:Y:S07]  /*52c0*/  LDSM.16.MT88.4 R16, [R218+0x9900] ;  /* 0x00990000da10783b */ /* 0x000e6e0000004200 */
[C---:B--2---:R-:W-:Y:S07]  /*52d0*/  HMMA.16816.F32 R60, R4.reuse, R22, R60 ;  /* 0x00000016043c723c */ /* 0x044fee000000183c */
[----:B------:R-:W-:Y:S01]  /*52e0*/  IMAD.MOV.U32 R22, RZ, RZ, R216 ;  /* 0x000000ffff167224 */ /* 0x000fe200078e00d8 */
[----:B------:R-:W-:Y:S01]  /*52f0*/  HMMA.16816.F32 R88, R4, R90, R40 ;  /* 0x0000005a0458723c */ /* 0x000fe20000001828 */
[----:B------:R2:W-:Y:S01]  /*5300*/  MUFU.EX2 R216, R2 ;  /* 0x0000000200d87308 */ /* 0x0005e20000000800 */
[----:B------:R-:W-:-:S06]  /*5310*/  IMAD.MOV.U32 R23, RZ, RZ, R222 ;  /* 0x000000ffff177224 */ /* 0x000fcc00078e00de */
[C---:B---3--:R-:W-:Y:S07]  /*5320*/  HMMA.16816.F32 R40, R4.reuse, R10, R44 ;  /* 0x0000000a0428723c */ /* 0x048fee000000182c */
[----:B------:R-:W-:Y:S01]  /*5330*/  IMAD.MOV.U32 R46, RZ, RZ, R189 ;  /* 0x000000ffff2e7224 */ /* 0x000fe200078e00bd */
[C---:B------:R-:W-:Y:S01]  /*5340*/  HMMA.16816.F32 R68, R4.reuse, R20, R68 ;  /* 0x000000140444723c */ /* 0x040fe20000001844 */
[--C-:B--2---:R-:W-:Y:S01]  /*5350*/  FFMA.FTZ R2, R118, c[0x0][0x2d0], -R12.reuse ;  /* 0x0000b40076027a23 */ /* 0x104fe2000001080c */
[----:B------:R-:W-:Y:S01]  /*5360*/  MOV R47, R209 ;  /* 0x000000d1002f7202 */ /* 0x000fe20000000f00 */
[----:B------:R-:W-:Y:S01]  /*5370*/  IMAD.MOV.U32 R45, RZ, RZ, R187 ;  /* 0x000000ffff2d7224 */ /* 0x000fe200078e00bb */
[----:B------:R-:W-:Y:S01]  /*5380*/  MOV R44, R186 ;  /* 0x000000ba002c7202 */ /* 0x000fe20000000f00 */
[----:B------:R2:W3:Y:S02]  /*5390*/  MUFU.EX2 R189, R2 ;  /* 0x0000000200bd7308 */ /* 0x0004e40000000800 */
[----:B------:R-:W-:Y:S01]  /*53a0*/  MOV R20, R252 ;  /* 0x000000fc00147202 */ /* 0x000fe20000000f00 */
[C---:B------:R-:W-:Y:S01]  /*53b0*/  HMMA.16816.F32 R48, R4.reuse, R8, R48 ;  /* 0x000000080430723c */ /* 0x040fe20000001830 */
[----:B------:R-:W4:Y:S07]  /*53c0*/  LDSM.16.MT88.4 R8, [R217+0x1100] ;  /* 0x00110000d908783b */ /* 0x000f2e0000004200 */
[----:B-1----:R-:W-:Y:S01]  /*53d0*/  HMMA.16816.F32 R56, R4, R16, R56 ;  /* 0x000000100438723c */ /* 0x002fe20000001838 */
[----:B--2---:R-:W-:-:S07]  /*53e0*/  FFMA.FTZ R2, R116, c[0x0][0x2d0], -R12 ;  /* 0x0000b40074027a23 */ /* 0x004fce000001080c */
[C---:B------:R-:W-:Y:S01]  /*53f0*/  HMMA.16816.F32 R52, R4.reuse, R18, R52 ;  /* 0x000000120434723c */ /* 0x040fe20000001834 */
[----:B------:R1:W-:Y:S01]  /*5400*/  MUFU.EX2 R21, R2 ;  /* 0x0000000200157308 */ /* 0x0003e20000000800 */
[----:B------:R-:W2:Y:S06]  /*5410*/  LDSM.16.MT88.4 R16, [R218+0x1100] ;  /* 0x00110000da10783b */ /* 0x000eac0000004200 */
[C---:B------:R-:W-:Y:S08]  /*5420*/  HMMA.16816.F32 R100, R4.reuse, R102, R36 ;  /* 0x000000660464723c */ /* 0x040ff00000001824 */
[----:B------:R-:W-:Y:S01]  /*5430*/  HMMA.16816.F32 R80, R4, R96, R32 ;  /* 0x000000600450723c */ /* 0x000fe20000001820 */
[----:B-1----:R-:W-:-:S04]  /*5440*/  FFMA.FTZ R2, R117, c[0x0][0x2d0], -R12 ;  /* 0x0000b40075027a23 */ /* 0x002fc8000001080c */
[----:B------:R1:W1:Y:S03]  /*5450*/  MUFU.EX2 R209, R2 ;  /* 0x0000000200d17308 */ /* 0x0002660000000800 */
[C---:B------:R-:W-:Y:S08]  /*5460*/  HMMA.16816.F32 R96, R4.reuse, R98, R28 ;  /* 0x000000620460723c */ /* 0x040ff0000000181c */
[----:B------:R-:W-:Y:S01]  /*5470*/  HMMA.16816.F32 R36, R4, R24, R84 ;  /* 0x000000180424723c */ /* 0x000fe20000001854 */
[----:B-1----:R-:W-:-:S06]  /*5480*/  FFMA.FTZ R2, R120, c[0x0][0x2d0], -R0 ;  /* 0x0000b40078027a23 */ /* 0x002fcc0000010800 */
[----:B------:R-:W-:Y:S01]  /*5490*/  IMAD.MOV.U32 R87, RZ, RZ, R185 ;  /* 0x000000ffff577224 */ /* 0x000fe200078e00b9 */
[----:B------:R-:W-:Y:S01]  /*54a0*/  HMMA.16816.F32 R32, R4, R26, R64 ;  /* 0x0000001a0420723c */ /* 0x000fe20000001840 */
[----:B------:R1:W-:Y:S01]  /*54b0*/  MUFU.EX2 R222, R2 ;  /* 0x0000000200de7308 */ /* 0x0003e20000000800 */
[----:B------:R-:W-:-:S05]  /*54c0*/  IMAD.MOV.U32 R86, RZ, RZ, R184 ;  /* 0x000000ffff567224 */ /* 0x000fca00078e00b8 */
[----:B---3--:R-:W-:Y:S02]  /*54d0*/  F2FP.PACK_AB R4, R189, R216 ;  /* 0x000000d8bd04723e */ /* 0x008fe400000000ff */
[----:B------:R-:W-:Y:S01]  /*54e0*/  F2FP.PACK_AB R6, R209, R21 ;  /* 0x00000015d106723e */ /* 0x000fe200000000ff */
[----:B-1----:R-:W-:-:S04]  /*54f0*/  FFMA.FTZ R2, R123, c[0x0][0x2d0], -R0 ;  /* 0x0000b4007b027a23 */ /* 0x002fc80000010800 */
[----:B------:R1:W3:Y:S02]  /*5500*/  MUFU.EX2 R252, R2 ;  /* 0x0000000200fc7308 */ /* 0x0002e40000000800 */
[----:B-1----:R-:W-:Y:S01]  /*5510*/  FFMA.FTZ R2, R122, c[0x0][0x2d0], -R0 ;  /* 0x0000b4007a027a23 */ /* 0x002fe20000010800 */
[----:B---3--:R-:W-:-:S05]  /*5520*/  F2FP.PACK_AB R5, R252, R222 ;  /* 0x000000defc05723e */ /* 0x008fca00000000ff */
[----:B------:R1:W-:Y:S02]  /*5530*/  MUFU.EX2 R3, R2 ;  /* 0x0000000200037308 */ /* 0x0003e40000000800 */
[----:B-1----:R-:W-:-:S06]  /*5540*/  FFMA.FTZ R2, R121, c[0x0][0x2d0], -R0 ;  /* 0x0000b40079027a23 */ /* 0x002fcc0000010800 */
[----:B------:R-:W1:Y:S02]  /*5550*/  MUFU.EX2 R15, R2 ;  /* 0x00000002000f7308 */ /* 0x000e640000000800 */
[----:B-1----:R-:W-:Y:S01]  /*5560*/  F2FP.PACK_AB R7, R15, R3 ;  /* 0x000000030f07723e */ /* 0x002fe200000000ff */
[----:B------:R-:W-:Y:S01]  /*5570*/  FFMA.FTZ R2, R193, c[0x0][0x2d0], -R12 ;  /* 0x0000b400c1027a23 */ /* 0x000fe2000001080c */
[----:B------:R-:W-:-:S04]  /*5580*/  MOV R193, R222 ;  /* 0x000000de00c17202 */ /* 0x000fc80000000f00 */
[----:B------:R1:W-:Y:S01]  /*5590*/  MUFU.EX2 R222, R2 ;  /* 0x0000000200de7308 */ /* 0x0003e20000000800 */
[C---:B----4-:R-:W-:Y:S08]  /*55a0*/  HMMA.16816.F32 R176, R4.reuse, R8, R176 ;  /* 0x0000000804b0723c */ /* 0x050ff000000018b0 */
[----:B------:R-:W-:Y:S01]  /*55b0*/  HMMA.16816.F32 R24, R4, R10, R132 ;  /* 0x0000000a0418723c */ /* 0x000fe20000001884 */
[----:B------:R-:W3:Y:S01]  /*55c0*/  LDSM.16.MT88.4 R8, [R220+0x1100] ;  /* 0x00110000dc08783b */ /* 0x000ee20000004200 */
[----:B-1----:R-:W-:-:S06]  /*55d0*/  FFMA.FTZ R2, R192, c[0x0][0x2d0], -R12 ;  /* 0x0000b400c0027a23 */ /* 0x002fcc000001080c */
[C---:B--2---:R-:W-:Y:S01]  /*55e0*/  HMMA.16816.F32 R132, R4.reuse, R16, R180 ;  /* 0x000000100484723c */ /* 0x044fe200000018b4 */
[----:B------:R1:W-:Y:S07]  /*55f0*/  MUFU.EX2 R192, R2 ;  /* 0x0000000200c07308 */ /* 0x0003ee0000000800 */
[----:B------:R-:W-:Y:S01]  /*5600*/  HMMA.16816.F32 R28, R4, R18, R140 ;  /* 0x00000012041c723c */ /* 0x000fe2000000188c */
[----:B------:R-:W2:Y:S01]  /*5610*/  LDSM.16.MT88.4 R16, [R219+0x1100] ;  /* 0x00110000db10783b */ /* 0x000ea20000004200 */
[----:B-1----:R-:W-:-:S02]  /*5620*/  FFMA.FTZ R2, R175, c[0x0][0x2d0], -R12 ;  /* 0x0000b400af027a23 */ /* 0x002fc4000001080c */
[----:B------:R-:W-:Y:S02]  /*5630*/  IMAD.MOV.U32 R175, RZ, RZ, R13 ;  /* 0x000000ffffaf7224 */ /* 0x000fe400078e000d */
[----:B------:R1:W-:Y:S02]  /*5640*/  MUFU.EX2 R13, R2 ;  /* 0x00000002000d7308 */ /* 0x0003e40000000800 */
[----:B---3--:R-:W-:Y:S01]  /*5650*/  HMMA.16816.F32 R140, R4, R8, R168 ;  /* 0x00000008048c723c */ /* 0x008fe200000018a8 */
[----:B-1----:R-:W-:-:S07]  /*5660*/  FFMA.FTZ R2, R174, c[0x0][0x2d0], -R12 ;  /* 0x0000b400ae027a23 */ /* 0x002fce000001080c */
        /* <DEDUP_REMOVED lines=16> */
[----:B------:R-:W2:Y:S06]  /*5770*/  LDSM.16.MT88.4 R16, [R218+0x7100] ;  /* 0x00710000da10783b */ /* 0x000eac0000004200 */
[----:B------:R-:W-:Y:S01]  /*5780*/  MOV R111, R86 ;  /* 0x00000056006f7202 */ /* 0x000fe20000000f00 */
[----:B------:R-:W-:Y:S01]  /*5790*/  IMAD.MOV.U32 R110, RZ, RZ, R87 ;  /* 0x000000ffff6e7224 */ /* 0x000fe200078e0057 */
[----:B------:R-:W-:Y:S01]  /*57a0*/  MOV R108, R45 ;  /* 0x0000002d006c7202 */ /* 0x000fe20000000f00 */
        /* <DEDUP_REMOVED lines=9> */
[C---:B--2---:R-:W-:Y:S01]  /*5840*/  HMMA.16816.F32 R160, R4.reuse, R16, R80 ;  /* 0x0000001004a0723c */ /* 0x044fe20000001850 */
[----:B------:R-:W2:Y:S01]  /*5850*/  LDSM.16.MT88.4 R20, [R219+0x7100] ;  /* 0x00710000db14783b */ /* 0x000ea20000004200 */
[----:B------:R-:W-:Y:S01]  /*5860*/  IMAD.MOV.U32 R102, RZ, RZ, R3 ;  /* 0x000000ffff667224 */ /* 0x000fe200078e0003 */
[----:B------:R-:W-:Y:S01]  /*5870*/  MOV R3, R190 ;  /* 0x000000be00037202 */ /* 0x000fe20000000f00 */
[----:B------:R-:W-:Y:S02]  /*5880*/  IMAD.MOV.U32 R101, RZ, RZ, R191 ;  /* 0x000000ffff657224 */ /* 0x000fe400078e00bf */
[----:B------:R-:W-:Y:S02]  /*5890*/  IMAD.MOV.U32 R100, RZ, RZ, R189 ;  /* 0x000000ffff647224 */ /* 0x000fe400078e00bd */
[----:B------:R-:W-:Y:S01]  /*58a0*/  HMMA.16816.F32 R156, R4, R18, R96 ;  /* 0x00000012049c723c */ /* 0x000fe20000001860 */
[----:B------:R-:W3:Y:S01]  /*58b0*/  LDSM.16.MT88.4 R16, [R217+0xa100] ;  /* 0x00a10000d910783b */ /* 0x000ee20000004200 */
[----:B------:R-:W-:-:S02]  /*58c0*/  IMAD.MOV.U32 R107, RZ, RZ, R46 ;  /* 0x000000ffff6b7224 */ /* 0x000fc400078e002e */
[----:B------:R-:W-:-:S04]  /*58d0*/  IMAD.MOV.U32 R174, RZ, RZ, R47 ;  /* 0x000000ffffae7224 */ /* 0x000fc800078e002f */
[C---:B-1----:R-:W-:Y:S08]  /*58e0*/  HMMA.16816.F32 R144, R4.reuse, R8, R76 ;  /* 0x000000080490723c */ /* 0x042ff0000000184c */
[C---:B------:R-:W-:Y:S01]  /*58f0*/  HMMA.16816.F32 R96, R4.reuse, R10, R92 ;  /* 0x0000000a0460723c */ /* 0x040fe2000000185c */
[----:B------:R-:W1:Y:S07]  /*5900*/  LDSM.16.MT88.4 R8, [R218+0xa100] ;  /* 0x00a10000da08783b */ /* 0x000e6e0000004200 */
[C---:B--2---:R-:W-:Y:S01]  /*5910*/  HMMA.16816.F32 R92, R4.reuse, R20, R72 ;  /* 0x00000014045c723c */ /* 0x044fe20000001848 */
[----:B------:R2:W4:Y:S06]  /*5920*/  MUFU.EX2 R20, R2 ;  /* 0x0000000200147308 */ /* 0x00052c0000000800 */
[----:B------:R-:W-:Y:S01]  /*5930*/  IMAD.MOV.U32 R75, RZ, RZ, R188 ;  /* 0x000000ffff4b7224 */ /* 0x000fe200078e00bc */
[----:B---3--:R-:W-:Y:S01]  /*5940*/  HMMA.16816.F32 R84, R4, R18, R60 ;  /* 0x000000120454723c */ /* 0x008fe2000000183c */
[----:B------:R-:W-:-:S02]  /*5950*/  IMAD.MOV.U32 R73, RZ, RZ, R252 ;  /* 0x000000ffff497224 */ /* 0x000fc400078e00fc */
[----:B------:R-:W-:-:S05]  /*5960*/  IMAD.MOV.U32 R74, RZ, RZ, R215 ;  /* 0x000000ffff4a7224 */ /* 0x000fca00078e00d7 */
[----:B------:R-:W-:Y:S01]  /*5970*/  HMMA.16816.F32 R188, R4, R16, R68 ;  /* 0x0000001004bc723c */ /* 0x000fe20000001844 */
[----:B------:R-:W3:Y:S01]  /*5980*/  LDSM.16.MT88.4 R16, [R220+0xa100] ;  /* 0x00a10000dc10783b */ /* 0x000ee20000004200 */
[----:B--2---:R-:W-:Y:S01]  /*5990*/  FFMA.FTZ R2, R195, c[0x0][0x2d0], -R0 ;  /* 0x0000b400c3027a23 */ /* 0x004fe20000010800 */
[----:B------:R-:W-:Y:S02]  /*59a0*/  MOV R195, R75 ;  /* 0x0000004b00c37202 */ /* 0x000fe40000000f00 */
[----:B------:R-:W-:-:S03]  /*59b0*/  MOV R75, R214 ;  /* 0x000000d6004b7202 */ /* 0x000fc60000000f00 */
[C---:B------:R-:W-:Y:S08]  /*59c0*/  HMMA.16816.F32 R88, R4.reuse, R22, R88 ;  /* 0x000000160458723c */ /* 0x040ff00000001858 */
[C---:B-1----:R-:W-:Y:S01]  /*59d0*/  HMMA.16816.F32 R80, R4.reuse, R8, R56 ;  /* 0x000000080450723c */ /* 0x042fe20000001838 */
[----:B------:R1:W-:Y:S07]  /*59e0*/  MUFU.EX2 R56, R2 ;  /* 0x0000000200387308 */ /* 0x0003ee0000000800 */
[----:B------:R-:W-:Y:S01]  /*59f0*/  HMMA.16816.F32 R76, R4, R10, R52 ;  /* 0x0000000a044c723c */ /* 0x000fe20000001834 */
[----:B------:R-:W2:Y:S01]  /*5a00*/  LDSM.16.MT88.4 R8, [R219+0xa100] ;  /* 0x00a10000db08783b */ /* 0x000ea20000004200 */
[----:B-1----:R-:W-:-:S02]  /*5a10*/  FFMA.FTZ R2, R197, c[0x0][0x2d0], -R0 ;  /* 0x0000b400c5027a23 */ /* 0x002fc40000010800 */
[----:B----4-:R-:W-:Y:S02]  /*5a20*/  IMAD.MOV.U32 R197, RZ, RZ, R20 ;  /* 0x000000ffffc57224 */ /* 0x010fe400078e0014 */
[----:B------:R-:W-:Y:S01]  /*5a30*/  LDSM.16.MT88.4 R20, [R217+0x1900] ;  /* 0x00190000d914783b */ /* 0x000fe20000004200 */
[----:B------:R1:W4:Y:S01]  /*5a40*/  MUFU.EX2 R214, R2 ;  /* 0x0000000200d67308 */ /* 0x0003220000000800 */
[C---:B---3--:R-:W-:Y:S08]  /*5a50*/  HMMA.16816.F32 R44, R4.reuse, R16, R48 ;  /* 0x00000010042c723c */ /* 0x048ff00000001830 */
[----:B------:R-:W-:Y:S01]  /*5a60*/  HMMA.16816.F32 R40, R4, R18, R40 ;  /* 0x000000120428723c */ /* 0x000fe20000001828 */
[----:B------:R-:W3:Y:S01]  /*5a70*/  LDSM.16.MT88.4 R16, [R218+0x1900] ;  /* 0x00190000da10783b */ /* 0x000ee20000004200 */
[----:B-1----:R-:W-:-:S02]  /*5a80*/  FFMA.FTZ R2, R194, c[0x0][0x2d0], -R0 ;  /* 0x0000b400c2027a23 */ /* 0x002fc40000010800 */
[----:B------:R-:W-:Y:S02]  /*5a90*/  IMAD.MOV.U32 R194, RZ, RZ, R101 ;  /* 0x000000ffffc27224 */ /* 0x000fe400078e0065 */
[----:B------:R1:W-:Y:S02]  /*5aa0*/  MUFU.EX2 R252, R2 ;  /* 0x0000000200fc7308 */ /* 0x0003e40000000800 */
[C---:B--2---:R-:W-:Y:S08]  /*5ab0*/  HMMA.16816.F32 R36, R4.reuse, R8, R36 ;  /* 0x000000080424723c */ /* 0x044ff00000001824 */
[----:B------:R-:W-:Y:S01]  /*5ac0*/  HMMA.16816.F32 R32, R4, R10, R32 ;  /* 0x0000000a0420723c */ /* 0x000fe20000001820 */
[----:B-1----:R-:W-:Y:S01]  /*5ad0*/  FFMA.FTZ R2, R196, c[0x0][0x2d0], -R0 ;  /* 0x0000b400c4027a23 */ /* 0x002fe20000010800 */
[----:B------:R-:W-:Y:S01]  /*5ae0*/  LDSM.16.MT88.4 R8, [R220+0x4900] ;  /* 0x00490000dc08783b */ /* 0x000fe20000004200 */
[----:B------:R-:W-:Y:S01]  /*5af0*/  MOV R196, R175 ;  /* 0x000000af00c47202 */ /* 0x000fe20000000f00 */
[----:B------:R-:W-:Y:S01]  /*5b00*/  IMAD.MOV.U32 R175, RZ, RZ, R193 ;  /* 0x000000ffffaf7224 */ /* 0x000fe200078e00c1 */
[----:B------:R-:W1:Y:S01]  /*5b10*/  MUFU.EX2 R215, R2 ;  /* 0x0000000200d77308 */ /* 0x000e620000000800 */
[----:B------:R-:W-:Y:S01]  /*5b20*/  IMAD.MOV.U32 R193, RZ, RZ, R104 ;  /* 0x000000ffffc17224 */ /* 0x000fe200078e0068 */
[----:B------:R-:W-:-:S02]  /*5b30*/  F2FP.PACK_AB R4, R192, R222 ;  /* 0x000000dec004723e */ /* 0x000fc400000000ff */
[----:B----4-:R-:W-:Y:S02]  /*5b40*/  F2FP.PACK_AB R5, R214, R56 ;  /* 0x00000038d605723e */ /* 0x010fe400000000ff */
[----:B------:R-:W-:Y:S02]  /*5b50*/  F2FP.PACK_AB R6, R197, R13 ;  /* 0x0000000dc506723e */ /* 0x000fe400000000ff */
[----:B-1----:R-:W-:Y:S01]  /*5b60*/  F2FP.PACK_AB R7, R215, R252 ;  /* 0x000000fcd707723e */ /* 0x002fe200000000ff */
[----:B------:R-:W-:-:S06]  /*5b70*/  IMAD.MOV.U32 R2, RZ, RZ, R107 ;  /* 0x000000ffff027224 */ /* 0x000fcc00078e006b */
[C---:B---3--:R-:W-:Y:S01]  /*5b80*/  HMMA.16816.F32 R52, R4.reuse, R18, R28 ;  /* 0x000000120434723c */ /* 0x048fe2000000181c */
[----:B------:R-:W1:Y:S07]  /*5b90*/  LDSM.16.MT88.4 R28, [R220+0x1900] ;  /* 0x00190000dc1c783b */ /* 0x000e6e0000004200 */
[C---:B------:R-:W-:Y:S08]  /*5ba0*/  HMMA.16816.F32 R176, R4.reuse, R20, R176 ;  /* 0x0000001404b0723c */ /* 0x040ff000000018b0 */
[C---:B------:R-:W-:Y:S01]  /*5bb0*/  HMMA.16816.F32 R48, R4.reuse, R22, R24 ;  /* 0x000000160430723c */ /* 0x040fe20000001818 */
[----:B------:R-:W2:Y:S04]  /*5bc0*/  LDSM.16.MT88.4 R20, [R217+0x4900] ;  /* 0x00490000d914783b */ /* 0x000ea80000004200 */
[----:B------:R-:W-:Y:S03]  /*5bd0*/  LDSM.16.MT88.4 R24, [R219+0x1900] ;  /* 0x00190000db18783b */ /* 0x000fe60000004200 */
[C---:B------:R-:W-:Y:S01]  /*5be0*/  HMMA.16816.F32 R132, R4.reuse, R16, R132 ;  /* 0x000000100484723c */ /* 0x040fe20000001884 */
[----:B------:R-:W3:Y:S07]  /*5bf0*/  LDSM.16.MT88.4 R16, [R218+0x4900] ;  /* 0x00490000da10783b */ /* 0x000eee0000004200 */
[C---:B-1----:R-:W-:Y:S07]  /*5c00*/  HMMA.16816.F32 R64, R4.reuse, R30, R64 ;  /* 0x0000001e0440723c */ /* 0x042fee0000001840 */
[----:B------:R-:W-:Y:S01]  /*5c10*/  IMAD.MOV.U32 R30, RZ, RZ, R56 ;  /* 0x000000ffff1e7224 */ /* 0x000fe200078e0038 */
[----:B------:R-:W-:Y:S01]  /*5c20*/  HMMA.16816.F32 R140, R4, R28, R140 ;  /* 0x0000001c048c723c */ /* 0x000fe2000000188c */
[----:B------:R-:W-:-:S06]  /*5c30*/  IMAD.MOV.U32 R31, RZ, RZ, R75 ;  /* 0x000000ffff1f7224 */ /* 0x000fcc00078e004b */
[----:B------:R-:W-:Y:S01]  /*5c40*/  IMAD.MOV.U32 R29, RZ, RZ, R73 ;  /* 0x000000ffff1d7224 */ /* 0x000fe200078e0049 */
[----:B--2---:R-:W-:Y:S01]  /*5c50*/  HMMA.16816.F32 R68, R4, R20, R124 ;  /* 0x000000140444723c */ /* 0x004fe2000000187c */
[----:B------:R-:W-:-:S06]  /*5c60*/  MOV R28, R74 ;  /* 0x0000004a001c7202 */ /* 0x000fcc0000000f00 */
[----:B------:R-:W-:Y:S01]  /*5c70*/  IMAD.MOV.U32 R126, RZ, RZ, R192 ;  /* 0x000000ffff7e7224 */ /* 0x000fe200078e00c0 */
[----:B------:R-:W-:Y:S01]  /*5c80*/  HMMA.16816.F32 R56, R4, R22, R128 ;  /* 0x000000160438723c */ /* 0x000fe20000001880 */
[----:B------:R-:W1:Y:S01]  /*5c90*/  LDSM.16.MT88.4 R20, [R217+0x7900] ;  /* 0x00790000d914783b */ /* 0x000e620000004200 */
[----:B------:R-:W-:Y:S02]  /*5ca0*/  MOV R192, R103 ;  /* 0x0000006700c07202 */ /* 0x000fe40000000f00 */
[----:B------:R-:W-:-:S03]  /*5cb0*/  MOV R127, R106 ;  /* 0x0000006a007f7202 */ /* 0x000fc60000000f00 */
[----:B------:R-:W-:Y:S01]  /*5cc0*/  IMAD.MOV.U32 R129, RZ, RZ, R195 ;  /* 0x000000ffff817224 */ /* 0x000fe200078e00c3 */
[----:B------:R-:W-:Y:S01]  /*5cd0*/  MOV R130, R197 ;  /* 0x000000c500827202 */ /* 0x000fe20000000f00 */
[----:B------:R-:W-:Y:S01]  /*5ce0*/  IMAD.MOV.U32 R128, RZ, RZ, R174 ;  /* 0x000000ffff807224 */ /* 0x000fe200078e00ae */
[----:B------:R-:W-:Y:S01]  /*5cf0*/  MOV R174, R100 ;  /* 0x0000006400ae7202 */ /* 0x000fe20000000f00 */
[----:B------:R-:W-:Y:S01]  /*5d00*/  IMAD.MOV.U32 R195, RZ, RZ, R102 ;  /* 0x000000ffffc37224 */ /* 0x000fe200078e0066 */
[----:B---3--:R-:W-:Y:S01]  /*5d10*/  HMMA.16816.F32 R164, R4, R16, R164 ;  /* 0x0000001004a4723c */ /* 0x008fe200000018a4 */
[----:B------:R-:W-:Y:S02]  /*5d20*/  IMAD.MOV.U32 R197, RZ, RZ, R105 ;  /* 0x000000ffffc57224 */ /* 0x000fe400078e0069 */
[----:B------:R-:W-:-:S05]  /*5d30*/  IMAD.MOV.U32 R131, RZ, RZ, R127 ;  /* 0x000000ffff837224 */ /* 0x000fca00078e007f */
[C---:B------:R-:W-:Y:S01]  /*5d40*/  HMMA.16816.F32 R100, R4.reuse, R18, R136 ;  /* 0x000000120464723c */ /* 0x040fe20000001888 */
[----:B------:R-:W2:Y:S06]  /*5d50*/  LDSM.16.MT88.4 R16, [R218+0x7900] ;  /* 0x00790000da10783b */ /* 0x000eac0000004200 */
[----:B------:R-:W-:Y:S01]  /*5d60*/  IMAD.MOV.U32 R139, RZ, RZ, R108 ;  /* 0x000000ffff8b7224 */ /* 0x000fe200078e006c */
[----:B------:R-:W-:Y:S01]  /*5d70*/  MOV R138, R109 ;  /* 0x0000006d008a7202 */ /* 0x000fe20000000f00 */
[----:B------:R-:W-:Y:S01]  /*5d80*/  IMAD.MOV.U32 R137, RZ, RZ, R110 ;  /* 0x000000ffff897224 */ /* 0x000fe200078e006e */
[----:B------:R-:W-:Y:S01]  /*5d90*/  HMMA.16816.F32 R104, R4, R8, R148 ;  /* 0x000000080468723c */ /* 0x000fe20000001894 */
[----:B------:R-:W-:-:S07]  /*5da0*/  IMAD.MOV.U32 R136, RZ, RZ, R111 ;  /* 0x000000ffff887224 */ /* 0x000fce00078e006f */
[C---:B------:R-:W-:Y:S01]  /*5db0*/  HMMA.16816.F32 R108, R4.reuse, R10, R152 ;  /* 0x0000000a046c723c */ /* 0x040fe20000001898 */
[----:B------:R-:W3:Y:S06]  /*5dc0*/  LDSM.16.MT88.4 R8, [R220+0x7900] ;  /* 0x00790000dc08783b */ /* 0x000eec0000004200 */
[----:B------:R-:W-:Y:S01]  /*5dd0*/  MOV R152, R30 ;  /* 0x0000001e00987202 */ /* 0x000fe20000000f00 */
[----:B------:R-:W-:Y:S01]  /*5de0*/  HMMA.16816.F32 R60, R4, R26, R120 ;  /* 0x0000001a043c723c */ /* 0x000fe20000001878 */
[----:B------:R-:W-:Y:S01]  /*5df0*/  IMAD.MOV.U32 R153, RZ, RZ, R31 ;  /* 0x000000ffff997224 */ /* 0x000fe200078e001f */
[----:B------:R-:W-:Y:S01]  /*5e00*/  MOV R155, R29 ;  /* 0x0000001d009b7202 */ /* 0x000fe20000000f00 */
[----:B------:R-:W-:-:S02]  /*5e10*/  IMAD.MOV.U32 R154, RZ, RZ, R28 ;  /* 0x000000ffff9a7224 */ /* 0x000fc400078e001c */
[----:B------:R-:W-:Y:S03]  /*5e20*/  LDSM.16.MT88.4 R28, [R219+0x7900] ;  /* 0x00790000db1c783b */ /* 0x000fe60000004200 */
[C---:B-1----:R-:W-:Y:S07]  /*5e30*/  HMMA.16816.F32 R120, R4.reuse, R20, R180 ;  /* 0x000000140478723c */ /* 0x042fee00000018b4 */
[----:B------:R-:W-:Y:S01]  /*5e40*/  IMAD.MOV.U32 R180, RZ, RZ, R126 ;  /* 0x000000ffffb47224 */ /* 0x000fe200078e007e */
[----:B------:R-:W-:Y:S01]  /*5e50*/  HMMA.16816.F32 R72, R4, R24, R116 ;  /* 0x000000180448723c */ /* 0x000fe20000001874 */
[----:B------:R-:W1:Y:S01]  /*5e60*/  LDSM.16.MT88.4 R24, [R219+0x4900] ;  /* 0x00490000db18783b */ /* 0x000e620000004200 */
[----:B------:R-:W-:Y:S01]  /*5e70*/  IMAD.MOV.U32 R182, RZ, RZ, R2 ;  /* 0x000000ffffb67224 */ /* 0x000fe200078e0002 */
[----:B------:R-:W-:Y:S01]  /*5e80*/  MOV R181, R129 ;  /* 0x0000008100b57202 */ /* 0x000fe20000000f00 */
[----:B------:R-:W-:-:S02]  /*5e90*/  FFMA.FTZ R2, R204, c[0x0][0x2d0], -R12 ;  /* 0x0000b400cc027a23 */ /* 0x000fc4000001080c */
[----:B------:R-:W-:Y:S02]  /*5ea0*/  IMAD.MOV.U32 R183, RZ, RZ, R196 ;  /* 0x000000ffffb77224 */ /* 0x000fe400078e00c4 */
[----:B------:R-:W-:Y:S01]  /*5eb0*/  HMMA.16816.F32 R124, R4, R22, R168 ;  /* 0x00000016047c723c */ /* 0x000fe200000018a8 */
[----:B------:R-:W4:Y:S01]  /*5ec0*/  LDSM.16.MT88.4 R20, [R217+0xa900] ;  /* 0x00a90000d914783b */ /* 0x000f220000004200 */
[----:B------:R-:W-:-:S05]  /*5ed0*/  IMAD.MOV.U32 R196, RZ, RZ, R212 ;  /* 0x000000ffffc47224 */ /* 0x000fca00078e00d4 */
[----:B------:R-:W-:Y:S01]  /*5ee0*/  MOV R171, R195 ;  /* 0x000000c300ab7202 */ /* 0x000fe20000000f00 */
[----:B--2---:R-:W-:Y:S01]  /*5ef0*/  HMMA.16816.F32 R160, R4, R16, R160 ;  /* 0x0000001004a0723c */ /* 0x004fe200000018a0 */
[----:B------:R-:W-:Y:S01]  /*5f00*/  IMAD.MOV.U32 R170, RZ, RZ, R192 ;  /* 0x000000ffffaa7224 */ /* 0x000fe200078e00c0 */
[----:B------:R-:W-:Y:S01]  /*5f10*/  MOV R169, R155 ;  /* 0x0000009b00a97202 */ /* 0x000fe20000000f00 */
[----:B------:R-:W-:-:S05]  /*5f20*/  IMAD.MOV.U32 R168, RZ, RZ, R136 ;  /* 0x000000ffffa87224 */ /* 0x000fca00078e0088 */
[C---:B------:R-:W-:Y:S01]  /*5f30*/  HMMA.16816.F32 R148, R4.reuse, R18, R156 ;  /* 0x000000120494723c */ /* 0x040fe2000000189c */
[----:B------:R-:W-:Y:S07]  /*5f40*/  LDSM.16.MT88.4 R16, [R218+0xa900] ;  /* 0x00a90000da10783b */ /* 0x000fee0000004200 */
[C---:B---3--:R-:W-:Y:S08]  /*5f50*/  HMMA.16816.F32 R156, R4.reuse, R8, R144 ;  /* 0x00000008049c723c */ /* 0x048ff00000001890 */
[C---:B------:R-:W-:Y:S01]  /*5f60*/  HMMA.16816.F32 R144, R4.reuse, R10, R96 ;  /* 0x0000000a0490723c */ /* 0x040fe20000001860 */
[----:B------:R-:W2:Y:S06]  /*5f70*/  LDSM.16.MT88.4 R8, [R220+0xa900] ;  /* 0x00a90000dc08783b */ /* 0x000eac0000004200 */
[----:B------:R-:W-:Y:S01]  /*5f80*/  MOV R99, R152 ;  /* 0x0000009800637202 */ /* 0x000fe20000000f00 */
[----:B-1----:R-:W-:Y:S01]  /*5f90*/  HMMA.16816.F32 R116, R4, R26, R184 ;  /* 0x0000001a0474723c */ /* 0x002fe200000018b8 */
[----:B------:R-:W-:-:S02]  /*5fa0*/  IMAD.MOV.U32 R98, RZ, RZ, R153 ;  /* 0x000000ffff627224 */ /* 0x000fc400078e0099 */
[----:B------:R-:W-:Y:S02]  /*5fb0*/  IMAD.MOV.U32 R97, RZ, RZ, R154 ;  /* 0x000000ffff617224 */ /* 0x000fe400078e009a */
[----:B------:R-:W-:Y:S02]  /*5fc0*/  IMAD.MOV.U32 R96, RZ, RZ, R137 ;  /* 0x000000ffff607224 */ /* 0x000fe400078e0089 */
[----:B------:R-:W-:Y:S01]  /*5fd0*/  MOV R187, R213 ;  /* 0x000000d500bb7202 */ /* 0x000fe20000000f00 */
[----:B----4-:R-:W-:Y:S01]  /*5fe0*/  HMMA.16816.F32 R188, R4, R20, R188 ;  /* 0x0000001404bc723c */ /* 0x010fe200000018bc */
[----:B------:R-:W-:Y:S01]  /*5ff0*/  MOV R184, R197 ;  /* 0x000000c500b87202 */ /* 0x000fe20000000f00 */
[----:B------:R-:W-:Y:S02]  /*6000*/  IMAD.MOV.U32 R197, RZ, RZ, R211 ;  /* 0x000000ffffc57224 */ /* 0x000fe400078e00d3 */
[----:B------:R-:W-:Y:S02]  /*6010*/  IMAD.MOV.U32 R185, RZ, RZ, R174 ;  /* 0x000000ffffb97224 */ /* 0x000fe400078e00ae */
[----:B------:R-:W-:-:S02]  /*6020*/  IMAD.MOV.U32 R186, RZ, RZ, R175 ;  /* 0x000000ffffba7224 */ /* 0x000fc400078e00af */
[----:B------:R-:W-:Y:S01]  /*6030*/  IMAD.MOV.U32 R21, RZ, RZ, R194 ;  /* 0x000000ffff157224 */ /* 0x000fe200078e00c2 */
[----:B------:R-:W-:Y:S01]  /*6040*/  HMMA.16816.F32 R112, R4, R24, R112 ;  /* 0x000000180470723c */ /* 0x000fe20000001870 */
[----:B------:R-:W-:Y:S01]  /*6050*/  IMAD.MOV.U32 R20, RZ, RZ, R193 ;  /* 0x000000ffff147224 */ /* 0x000fe200078e00c1 */
[----:B------:R-:W1:Y:S01]  /*6060*/  LDSM.16.MT88.4 R24, [R219+0xa900] ;  /* 0x00a90000db18783b */ /* 0x000e620000004200 */
[----:B------:R-:W-:-:S05]  /*6070*/  IMAD.MOV.U32 R204, RZ, RZ, R99 ;  /* 0x000000ffffcc7224 */ /* 0x000fca00078e0063 */
[C---:B------:R-:W-:Y:S07]  /*6080*/  HMMA.16816.F32 R192, R4.reuse, R22, R84 ;  /* 0x0000001604c0723c */ /* 0x040fee0000001854 */
[----:B------:R-:W-:Y:S01]  /*6090*/  MOV R86, R210 ;  /* 0x000000d200567202 */ /* 0x000fe20000000f00 */
[----:B------:R-:W-:Y:S01]  /*60a0*/  HMMA.16816.F32 R152, R4, R28, R92 ;  /* 0x0000001c0498723c */ /* 0x000fe2000000185c */
[----:B------:R3:W-:Y:S01]  /*60b0*/  MUFU.EX2 R210, R2 ;  /* 0x0000000200d27308 */ /* 0x0007e20000000800 */
[----:B------:R-:W-:Y:S01]  /*60c0*/  MOV R87, R131 ;  /* 0x0000008300577202 */ /* 0x000fe20000000f00 */
[----:B------:R-:W-:-:S02]  /*60d0*/  IMAD.MOV.U32 R84, RZ, RZ, R208 ;  /* 0x000000ffff547224 */ /* 0x000fc400078e00d0 */
[----:B------:R-:W-:Y:S02]  /*60e0*/  IMAD.MOV.U32 R85, RZ, RZ, R209 ;  /* 0x000000ffff557224 */ /* 0x000fe400078e00d1 */
[----:B------:R-:W-:Y:S01]  /*60f0*/  IMAD.MOV.U32 R93, RZ, RZ, R128 ;  /* 0x000000ffff5d7224 */ /* 0x000fe200078e0080 */
[----:B--2---:R-:W-:Y:S01]  /*6100*/  HMMA.16816.F32 R40, R4, R10, R40 ;  /* 0x0000000a0428723c */ /* 0x004fe20000001828 */
[----:B------:R-:W-:Y:S01]  /*6110*/  IMAD.MOV.U32 R92, RZ, RZ, R130 ;  /* 0x000000ffff5c7224 */ /* 0x000fe200078e0082 */
[----:B------:R-:W-:Y:S01]  /*6120*/  MOV R95, R138 ;  /* 0x0000008a005f7202 */ /* 0x000fe20000000f00 */
[----:B------:R-:W-:-:S05]  /*6130*/  IMAD.MOV.U32 R94, RZ, RZ, R139 ;  /* 0x000000ffff5e7224 */ /* 0x000fca00078e008b */
[----:B------:R-:W-:Y:S01]  /*6140*/  HMMA.16816.F32 R128, R4, R16, R80 ;  /* 0x000000100480723c */ /* 0x000fe20000001850 */
[----:B---3--:R-:W-:Y:S01]  /*6150*/  FFMA.FTZ R2, R203, c[0x0][0x2d0], -R12 ;  /* 0x0000b400cb027a23 */ /* 0x008fe2000001080c */
[----:B------:R-:W-:-:S03]  /*6160*/  MOV R203, R98 ;  /* 0x0000006200cb7202 */ /* 0x000fc60000000f00 */
[----:B------:R2:W3:Y:S03]  /*6170*/  MUFU.EX2 R212, R2 ;  /* 0x0000000200d47308 */ /* 0x0004e60000000800 */
[C---:B------:R-:W-:Y:S01]  /*6180*/  HMMA.16816.F32 R80, R4.reuse, R18, R76 ;  /* 0x000000120450723c */ /* 0x040fe2000000184c */
[----:B------:R-:W-:Y:S07]  /*6190*/  LDSM.16.MT88.4 R16, [R218+0x2100] ;  /* 0x00210000da10783b */ /* 0x000fee0000004200 */
[----:B------:R-:W-:Y:S01]  /*61a0*/  HMMA.16816.F32 R76, R4, R8, R44 ;  /* 0x00000008044c723c */ /* 0x000fe2000000182c */
[----:B------:R-:W4:Y:S01]  /*61b0*/  LDSM.16.MT88.4 R8, [R217+0x2100] ;  /* 0x00210000d908783b */ /* 0x000f220000004200 */
[----:B--2---:R-:W-:-:S02]  /*61c0*/  FFMA.FTZ R2, R202, c[0x0][0x2d0], -R12 ;  /* 0x0000b400ca027a23 */ /* 0x004fc4000001080c */
[----:B------:R-:W-:-:S04]  /*61d0*/  IMAD.MOV.U32 R202, RZ, RZ, R97 ;  /* 0x000000ffffca7224 */ /* 0x000fc800078e0061 */
[C---:B------:R-:W-:Y:S01]  /*61e0*/  HMMA.16816.F32 R136, R4.reuse, R30, R88 ;  /* 0x0000001e0488723c */ /* 0x040fe20000001858 */
[----:B------:R2:W-:Y:S07]  /*61f0*/  MUFU.EX2 R213, R2 ;  /* 0x0000000200d57308 */ /* 0x0005ee0000000800 */
[C---:B-1----:R-:W-:Y:S08]  /*6200*/  HMMA.16816.F32 R36, R4.reuse, R24, R36 ;  /* 0x000000180424723c */ /* 0x042ff00000001824 */
[----:B------:R-:W-:Y:S01]  /*6210*/  HMMA.16816.F32 R32, R4, R26, R32 ;  /* 0x0000001a0420723c */ /* 0x000fe20000001820 */
[----:B--2---:R-:W-:-:S02]  /*6220*/  FFMA.FTZ R2, R205, c[0x0][0x2d0], -R12 ;  /* 0x0000b400cd027a23 */ /* 0x004fc4000001080c */
[----:B------:R-:W-:Y:S02]  /*6230*/  IMAD.MOV.U32 R205, RZ, RZ, R96 ;  /* 0x000000ffffcd7224 */ /* 0x000fe400078e0060 */
[----:B------:R1:W2:Y:S02]  /*6240*/  MUFU.EX2 R211, R2 ;  /* 0x0000000200d37308 */ /* 0x0002a40000000800 */
[----:B---3--:R-:W-:Y:S01]  /*6250*/  F2FP.PACK_AB R4, R212, R210 ;  /* 0x000000d2d404723e */ /* 0x008fe200000000ff */
[--C-:B-1----:R-:W-:Y:S01]  /*6260*/  FFMA.FTZ R2, R199, c[0x0][0x2d0], -R0.reuse ;  /* 0x0000b400c7027a23 */ /* 0x102fe20000010800 */
[----:B--2---:R-:W-:Y:S02]  /*6270*/  F2FP.PACK_AB R6, R211, R213 ;  /* 0x000000d5d306723e */ /* 0x004fe400000000ff */
[----:B------:R-:W-:Y:S02]  /*6280*/  MOV R199, R95 ;  /* 0x0000005f00c77202 */ /* 0x000fe40000000f00 */
[----:B------:R1:W-:Y:S02]  /*6290*/  MUFU.EX2 R174, R2 ;  /* 0x0000000200ae7308 */ /* 0x0003e40000000800 */
[----:B-1----:R-:W-:-:S02]  /*62a0*/  FFMA.FTZ R2, R201, c[0x0][0x2d0], -R0 ;  /* 0x0000b400c9027a23 */ /* 0x002fc40000010800 */
[----:B------:R-:W-:-:S04]  /*62b0*/  IMAD.MOV.U32 R201, RZ, RZ, R94 ;  /* 0x000000ffffc97224 */ /* 0x000fc800078e005e */
[----:B------:R1:W2:Y:S02]  /*62c0*/  MUFU.EX2 R175, R2 ;  /* 0x0000000200af7308 */ /* 0x0002a40000000800 */
[----:B-1----:R-:W-:Y:S01]  /*62d0*/  FFMA.FTZ R2, R200, c[0x0][0x2d0], -R0 ;  /* 0x0000b400c8027a23 */ /* 0x002fe20000010800 */
[----:B--2---:R-:W-:Y:S01]  /*62e0*/  F2FP.PACK_AB R5, R175, R174 ;  /* 0x000000aeaf05723e */ /* 0x004fe200000000ff */
[----:B------:R-:W-:-:S04]  /*62f0*/  IMAD.MOV.U32 R200, RZ, RZ, R93 ;  /* 0x000000ffffc87224 */ /* 0x000fc800078e005d */
[----:B------:R1:W-:Y:S02]  /*6300*/  MUFU.EX2 R208, R2 ;  /* 0x0000000200d07308 */ /* 0x0003e40000000800 */
[----:B-1----:R-:W-:Y:S01]  /*6310*/  FFMA.FTZ R2, R198, c[0x0][0x2d0], -R0 ;  /* 0x0000b400c6027a23 */ /* 0x002fe20000010800 */
[----:B------:R-:W-:-:S05]  /*6320*/  MOV R198, R92 ;  /* 0x0000005c00c67202 */ /* 0x000fca0000000f00 */
[----:B------:R-:W1:Y:S02]  /*6330*/  MUFU.EX2 R209, R2 ;  /* 0x0000000200d17308 */ /* 0x000e640000000800 */
[----:B-1----:R-:W-:Y:S01]  /*6340*/  F2FP.PACK_AB R7, R209, R208 ;  /* 0x000000d0d107723e */ /* 0x002fe200000000ff */
[----:B------:R-:W-:-:S06]  /*6350*/  IMAD.MOV.U32 R2, RZ, RZ, R21 ;  /* 0x000000ffff027224 */ /* 0x000fcc00078e0015 */
[C---:B----4-:R-:W-:Y:S08]  /*6360*/  HMMA.16816.F32 R176, R4.reuse, R8, R176 ;  /* 0x0000000804b0723c */ /* 0x050ff000000018b0 */
[C---:B------:R-:W-:Y:S01]  /*6370*/  HMMA.16816.F32 R24, R4.reuse, R10, R48 ;  /* 0x0000000a0418723c */ /* 0x040fe20000001830 */
[----:B------:R-:W1:Y:S07]  /*6380*/  LDSM.16.MT88.4 R8, [R220+0x2100] ;  /* 0x00210000dc08783b */ /* 0x000e6e0000004200 */
[C---:B------:R-:W-:Y:S08]  /*6390*/  HMMA.16816.F32 R132, R4.reuse, R16, R132 ;  /* 0x000000100484723c */ /* 0x040ff00000001884 */
[C---:B------:R-:W-:Y:S01]  /*63a0*/  HMMA.16816.F32 R28, R4.reuse, R18, R52 ;  /* 0x00000012041c723c */ /* 0x040fe20000001834 */
[----:B------:R-:W2:Y:S07]  /*63b0*/  LDSM.16.MT88.4 R16, [R219+0x2100] ;  /* 0x00210000db10783b */ /* 0x000eae0000004200 */
[C---:B-1----:R-:W-:Y:S08]  /*63c0*/  HMMA.16816.F32 R140, R4.reuse, R8, R140 ;  /* 0x00000008048c723c */ /* 0x042ff0000000188c */
[C---:B------:R-:W-:Y:S01]  /*63d0*/  HMMA.16816.F32 R88, R4.reuse, R10, R64 ;  /* 0x0000000a0458723c */ /* 0x040fe20000001840 */
[----:B------:R-:W1:Y:S06]  /*63e0*/  LDSM.16.MT88.4 R8, [R217+0x5100] ;  /* 0x00510000d908783b */ /* 0x000e6c0000004200 */
[----:B------:R-:W-:Y:S01]  /*63f0*/  MOV R66, R87 ;  /* 0x0000005700427202 */ /* 0x000fe20000000f00 */
[----:B--2---:R-:W-:Y:S01]  /*6400*/  HMMA.16816.F32 R72, R4, R16, R72 ;  /* 0x000000100448723c */ /* 0x004fe20000001848 */
[----:B------:R-:W-:Y:S01]  /*6410*/  IMAD.MOV.U32 R67, RZ, RZ, R20 ;  /* 0x000000ffff437224 */ /* 0x000fe200078e0014 */
[----:B------:R-:W-:Y:S01]  /*6420*/  MOV R64, R204 ;  /* 0x000000cc00407202 */ /* 0x000fe20000000f00 */
[----:B------:R-:W-:Y:S01]  /*6430*/  LDSM.16.MT88.4 R20, [R218+0x8100] ;  /* 0x00810000da14783b */ /* 0x000fe20000004200 */
[----:B------:R-:W-:-:S02]  /*6440*/  IMAD.MOV.U32 R65, RZ, RZ, R180 ;  /* 0x000000ffff417224 */ /* 0x000fc400078e00b4 */
[----:B------:R-:W-:Y:S01]  /*6450*/  IMAD.MOV.U32 R180, RZ, RZ, R182 ;  /* 0x000000ffffb47224 */ /* 0x000fe200078e00b6 */
[----:B------:R-:W-:Y:S01]  /*6460*/  MOV R182, R184 ;  /* 0x000000b800b67202 */ /* 0x000fe20000000f00 */
[C---:B------:R-:W-:Y:S01]  /*6470*/  HMMA.16816.F32 R60, R4.reuse, R18, R60 ;  /* 0x00000012043c723c */ /* 0x040fe2000000183c */
[----:B------:R-:W2:Y:S07]  /*6480*/  LDSM.16.MT88.4 R16, [R218+0x5100] ;  /* 0x00510000da10783b */ /* 0x000eae0000004200 */
        /* <DEDUP_REMOVED lines=16> */
[C---:B------:R-:W-:Y:S07]  /*6590*/  HMMA.16816.F32 R112, R4.reuse, R22, R148 ;  /* 0x000000160470723c */ /* 0x040fee0000001894 */
[----:B------:R-:W-:Y:S01]  /*65a0*/  MOV R148, R205 ;  /* 0x000000cd00947202 */ /* 0x000fe20000000f00 */
[----:B------:R-:W-:Y:S01]  /*65b0*/  HMMA.16816.F32 R108, R4, R20, R160 ;  /* 0x00000014046c723c */ /* 0x000fe200000018a0 */
[----:B------:R-:W3:Y:S01]  /*65c0*/  LDSM.16.MT88.4 R20, [R217+0xb100] ;  /* 0x00b10000d914783b */ /* 0x000ee20000004200 */
[----:B------:R-:W-:Y:S01]  /*65d0*/  IMAD.MOV.U32 R150, RZ, RZ, R201 ;  /* 0x000000ffff967224 */ /* 0x000fe200078e00c9 */
[----:B------:R-:W-:Y:S01]  /*65e0*/  MOV R151, R200 ;  /* 0x000000c800977202 */ /* 0x000fe20000000f00 */
[----:B------:R-:W-:-:S03]  /*65f0*/  IMAD.MOV.U32 R149, RZ, RZ, R199 ;  /* 0x000000ffff957224 */ /* 0x000fc600078e00c7 */
[----:B------:R-:W-:Y:S01]  /*6600*/  IMAD.MOV.U32 R161, RZ, RZ, R2 ;  /* 0x000000ffffa17224 */ /* 0x000fe200078e0002 */
[----:B------:R-:W-:Y:S01]  /*6610*/  MOV R162, R67 ;  /* 0x0000004300a27202 */ /* 0x000fe20000000f00 */
[C---:B-1----:R-:W-:Y:S01]  /*6620*/  HMMA.16816.F32 R100, R4.reuse, R8, R120 ;  /* 0x000000080464723c */ /* 0x042fe20000001878 */
[----:B------:R-:W-:Y:S02]  /*6630*/  IMAD.MOV.U32 R160, RZ, RZ, R198 ;  /* 0x000000ffffa07224 */ /* 0x000fe400078e00c6 */
[----:B------:R-:W-:Y:S02]  /*6640*/  IMAD.MOV.U32 R163, RZ, RZ, R66 ;  /* 0x000000ffffa37224 */ /* 0x000fe400078e0042 */
[----:B------:R-:W-:Y:S02]  /*6650*/  IMAD.MOV.U32 R2, RZ, RZ, R202 ;  /* 0x000000ffff027224 */ /* 0x000fe400078e00ca */
[----:B------:R-:W-:Y:S01]  /*6660*/  IMAD.MOV.U32 R67, RZ, RZ, R185 ;  /* 0x000000ffff437224 */ /* 0x000fe200078e00b9 */
[----:B------:R-:W-:Y:S01]  /*6670*/  HMMA.16816.F32 R104, R4, R10, R124 ;  /* 0x0000000a0468723c */ /* 0x000fe2000000187c */
[----:B------:R-:W1:Y:S01]  /*6680*/  LDSM.16.MT88.4 R8, [R219+0x8100] ;  /* 0x00810000db08783b */ /* 0x000e620000004200 */
[----:B------:R-:W-:-:S02]  /*6690*/  FFMA.FTZ R2, R2, c[0x0][0x2d0], -R12 ;  /* 0x0000b40002027a23 */ /* 0x000fc4000001080c */
[----:B------:R-:W-:-:S04]  /*66a0*/  IMAD.MOV.U32 R66, RZ, RZ, R186 ;  /* 0x000000ffff427224 */ /* 0x000fc800078e00ba */
[C---:B--2---:R-:W-:Y:S07]  /*66b0*/  HMMA.16816.F32 R120, R4.reuse, R18, R144 ;  /* 0x000000120478723c */ /* 0x044fee0000001890 */
[----:B------:R-:W-:Y:S01]  /*66c0*/  IMAD.MOV.U32 R147, RZ, RZ, R206 ;  /* 0x000000ffff937224 */ /* 0x000fe200078e00ce */
[----:B------:R-:W-:Y:S01]  /*66d0*/  HMMA.16816.F32 R116, R4, R16, R156 ;  /* 0x000000100474723c */ /* 0x000fe2000000189c */
[----:B------:R-:W2:Y:S02]  /*66e0*/  LDSM.16.MT88.4 R16, [R218+0xb100] ;  /* 0x00b10000da10783b */ /* 0x000ea40000004200 */
[----:B------:R-:W-:-:S04]  /*66f0*/  IMAD.MOV.U32 R146, RZ, RZ, R147 ;  /* 0x000000ffff927224 */ /* 0x000fc800078e0093 */
        /* <DEDUP_REMOVED lines=9> */
[----:B------:R-:W-:Y:S02]  /*6790*/  IMAD.MOV.U32 R159, RZ, RZ, R148 ;  /* 0x000000ffff9f7224 */ /* 0x000fe400078e0094 */
[----:B------:R-:W-:Y:S01]  /*67a0*/  IMAD.MOV.U32 R148, RZ, RZ, R149 ;  /* 0x000000ffff947224 */ /* 0x000fe200078e0095 */
[----:B------:R-:W-:Y:S01]  /*67b0*/  MOV R149, R150 ;  /* 0x0000009600957202 */ /* 0x000fe20000000f00 */
[----:B------:R-:W-:Y:S01]  /*67c0*/  IMAD.MOV.U32 R150, RZ, RZ, R151 ;  /* 0x000000ffff967224 */ /* 0x000fe200078e0097 */
[----:B------:R-:W-:Y:S01]  /*67d0*/  HMMA.16816.F32 R192, R4, R22, R192 ;  /* 0x0000001604c0723c */ /* 0x000fe200000018c0 */
[----:B------:R-:W-:Y:S01]  /*67e0*/  IMAD.MOV.U32 R151, RZ, RZ, R160 ;  /* 0x000000ffff977224 */ /* 0x000fe200078e00a0 */
[----:B------:R-:W-:Y:S01]  /*67f0*/  MOV R160, R161 ;  /* 0x000000a100a07202 */ /* 0x000fe20000000f00 */
[----:B------:R-:W-:-:S02]  /*6800*/  IMAD.MOV.U32 R161, RZ, RZ, R162 ;  /* 0x000000ffffa17224 */ /* 0x000fc400078e00a2 */
[----:B------:R-:W-:Y:S01]  /*6810*/  IMAD.MOV.U32 R162, RZ, RZ, R163 ;  /* 0x000000ffffa27224 */ /* 0x000fe200078e00a3 */
[----:B------:R-:W-:Y:S01]  /*6820*/  MOV R163, R56 ;  /* 0x0000003800a37202 */ /* 0x000fe20000000f00 */
[----:B------:R-:W-:Y:S01]  /*6830*/  IMAD.MOV.U32 R56, RZ, RZ, R57 ;  /* 0x000000ffff387224 */ /* 0x000fe200078e0039 */
[C---:B-1----:R-:W-:Y:S01]  /*6840*/  HMMA.16816.F32 R124, R4.reuse, R8, R152 ;  /* 0x00000008047c723c */ /* 0x042fe20000001898 */
[----:B------:R-:W-:Y:S01]  /*6850*/  IMAD.MOV.U32 R57, RZ, RZ, R58 ;  /* 0x000000ffff397224 */ /* 0x000fe200078e003a */
[----:B------:R-:W-:Y:S02]  /*6860*/  MOV R58, R13 ;  /* 0x0000000d003a7202 */ /* 0x000fe40000000f00 */
[----:B------:R1:W-:Y:S04]  /*6870*/  MUFU.EX2 R13, R2 ;  /* 0x00000002000d7308 */ /* 0x0003e80000000800 */
[C---:B------:R-:W-:Y:S01]  /*6880*/  HMMA.16816.F32 R184, R4.reuse, R10, R136 ;  /* 0x0000000a04b8723c */ /* 0x040fe20000001888 */
[----:B------:R-:W3:Y:S04]  /*6890*/  LDSM.16.MT88.4 R8, [R220+0xb100] ;  /* 0x00b10000dc08783b */ /* 0x000ee80000004200 */
[----:B------:R-:W-:Y:S03]  /*68a0*/  LDSM.16.MT88.4 R136, [R218+0x2900] ;  /* 0x00290000da88783b */ /* 0x000fe60000004200 */
[----:B--2---:R-:W-:Y:S01]  /*68b0*/  HMMA.16816.F32 R196, R4, R16, R128 ;  /* 0x0000001004c4723c */ /* 0x004fe20000001880 */
[----:B-1----:R-:W-:-:S02]  /*68c0*/  FFMA.FTZ R2, R146, c[0x0][0x2d0], -R12 ;  /* 0x0000b40092027a23 */ /* 0x002fc4000001080c */
[----:B------:R-:W-:Y:S02]  /*68d0*/  IMAD.MOV.U32 R146, RZ, RZ, R147 ;  /* 0x000000ffff927224 */ /* 0x000fe400078e0093 */
[----:B------:R-:W-:Y:S01]  /*68e0*/  IMAD.MOV.U32 R147, RZ, RZ, R156 ;  /* 0x000000ffff937224 */ /* 0x000fe200078e009c */
[----:B------:R-:W-:Y:S01]  /*68f0*/  MOV R156, R157 ;  /* 0x0000009d009c7202 */ /* 0x000fe20000000f00 */
[----:B------:R-:W-:Y:S01]  /*6900*/  IMAD.MOV.U32 R157, RZ, RZ, R158 ;  /* 0x000000ffff9d7224 */ /* 0x000fe200078e009e */
[----:B------:R-:W-:Y:S01]  /*6910*/  HMMA.16816.F32 R200, R4, R18, R80 ;  /* 0x0000001204c8723c */ /* 0x000fe20000001850 */
[----:B------:R-:W-:Y:S01]  /*6920*/  IMAD.MOV.U32 R158, RZ, RZ, R159 ;  /* 0x000000ffff9e7224 */ /* 0x000fe200078e009f */
[----:B------:R-:W-:Y:S01]  /*6930*/  MOV R159, R148 ;  /* 0x00000094009f7202 */ /* 0x000fe20000000f00 */
[----:B------:R-:W-:Y:S01]  /*6940*/  IMAD.MOV.U32 R148, RZ, RZ, R149 ;  /* 0x000000ffff947224 */ /* 0x000fe200078e0095 */
[----:B------:R-:W1:Y:S01]  /*6950*/  LDSM.16.MT88.4 R16, [R219+0xb100] ;  /* 0x00b10000db10783b */ /* 0x000e620000004200 */
        /* <DEDUP_REMOVED lines=10> */
[----:B------:R-:W-:Y:S02]  /*6a00*/  MOV R59, R14 ;  /* 0x0000000e003b7202 */ /* 0x000fe40000000f00 */
[----:B------:R2:W4:Y:S01]  /*6a10*/  MUFU.EX2 R14, R2 ;  /* 0x00000002000e7308 */ /* 0x0005220000000800 */
[----:B---3--:R-:W-:Y:S01]  /*6a20*/  HMMA.16816.F32 R204, R4, R8, R76 ;  /* 0x0000000804cc723c */ /* 0x008fe2000000184c */
[----:B------:R-:W-:-:S07]  /*6a30*/  FFMA.FTZ R3, R3, c[0x0][0x2d0], -R0 ;  /* 0x0000b40003037a23 */ /* 0x000fce0000010800 */
[----:B------:R-:W-:Y:S01]  /*6a40*/  HMMA.16816.F32 R40, R4, R10, R40 ;  /* 0x0000000a0428723c */ /* 0x000fe20000001828 */
[----:B--2---:R-:W-:Y:S02]  /*6a50*/  FFMA.FTZ R2, R146, c[0x0][0x2d0], -R12 ;  /* 0x0000b40092027a23 */ /* 0x004fe4000001080c */
[----:B------:R-:W-:Y:S02]  /*6a60*/  IMAD.MOV.U32 R146, RZ, RZ, R147 ;  /* 0x000000ffff927224 */ /* 0x000fe400078e0093 */
[----:B------:R-:W-:Y:S01]  /*6a70*/  IMAD.MOV.U32 R147, RZ, RZ, R156 ;  /* 0x000000ffff937224 */ /* 0x000fe200078e009c */
[----:B------:R-:W-:Y:S01]  /*6a80*/  MOV R156, R157 ;  /* 0x0000009d009c7202 */ /* 0x000fe20000000f00 */
[----:B------:R-:W-:Y:S01]  /*6a90*/  IMAD.MOV.U32 R157, RZ, RZ, R158 ;  /* 0x000000ffff9d7224 */ /* 0x000fe200078e009e */
[----:B------:R2:W-:Y:S01]  /*6aa0*/  MUFU.EX2 R20, R2 ;  /* 0x0000000200147308 */ /* 0x0005e20000000800 */
        /* <DEDUP_REMOVED lines=12> */
[----:B--2---:R-:W-:Y:S02]  /*6b70*/  FFMA.FTZ R2, R146, c[0x0][0x2d0], -R12 ;  /* 0x0000b40092027a23 */ /* 0x004fe4000001080c */
        /* <DEDUP_REMOVED lines=26> */
[----:B------:R2:W3:Y:S01]  /*6d20*/  MUFU.EX2 R15, R2 ;  /* 0x00000002000f7308 */ /* 0x0004e20000000800 */
[----:B------:R-:W-:Y:S01]  /*6d30*/  IMAD.MOV.U32 R80, RZ, RZ, R171 ;  /* 0x000000ffff507224 */ /* 0x000fe200078e00ab */
[C---:B-1----:R-:W-:Y:S01]  /*6d40*/  HMMA.16816.F32 R36, R4.reuse, R16, R36 ;  /* 0x000000100424723c */ /* 0x042fe20000001824 */
[----:B------:R-:W1:Y:S07]  /*6d50*/  LDSM.16.MT88.4 R168, [R218+0x5900] ;  /* 0x00590000daa8783b */ /* 0x000e6e0000004200 */
[----:B------:R-:W-:Y:S01]  /*6d60*/  HMMA.16816.F32 R32, R4, R18, R32 ;  /* 0x000000120420723c */ /* 0x000fe20000001820 */
[----:B----4-:R-:W-:Y:S01]  /*6d70*/  F2FP.PACK_AB R128, R14, R13 ;  /* 0x0000000d0e80723e */ /* 0x010fe200000000ff */
[----:B------:R-:W-:Y:S01]  /*6d80*/  IMAD.MOV.U32 R76, RZ, RZ, R67 ;  /* 0x000000ffff4c7224 */ /* 0x000fe200078e0043 */
[----:B------:R-:W-:Y:S01]  /*6d90*/  UIMAD.WIDE.U32 UR6, UR15, UR4, URZ ;  /* 0x000000040f0672a5 */ /* 0x000fe2000f8e003f */
[----:B------:R4:W5:Y:S01]  /*6da0*/  LDL.LU R222, [R1+0x64] ;  /* 0x0000640001de7983 */ /* 0x0009620000300800 */
[----:B--2---:R-:W-:-:S02]  /*6db0*/  FFMA.FTZ R2, R146, c[0x0][0x2d0], -R0 ;  /* 0x0000b40092027a23 */ /* 0x004fc40000010800 */
[----:B------:R-:W-:Y:S02]  /*6dc0*/  IMAD.MOV.U32 R146, RZ, RZ, R147 ;  /* 0x000000ffff927224 */ /* 0x000fe400078e0093 */
        /* <DEDUP_REMOVED lines=42> */
[----:B------:R2:W-:Y:S01]  /*7070*/  MUFU.EX2 R12, R2 ;  /* 0x00000002000c7308 */ /* 0x0005e20000000800 */
[----:B------:R-:W-:Y:S01]  /*7080*/  IMAD.MOV.U32 R64, RZ, RZ, R183 ;  /* 0x000000ffff407224 */ /* 0x000fe200078e00b7 */
[----:B------:R-:W-:Y:S01]  /*7090*/  MOV R145, R158 ;  /* 0x0000009e00917202 */ /* 0x000fe20000000f00 */
[----:B------:R-:W-:Y:S01]  /*70a0*/  IMAD.MOV.U32 R17, RZ, RZ, R160 ;  /* 0x000000ffff117224 */ /* 0x000fe200078e00a0 */
[----:B------:R-:W1:Y:S01]  /*70b0*/  LDSM.16.MT88.4 R180, [R217+0x2900] ;  /* 0x00290000d9b4783b */ /* 0x000e620000004200 */
[----:B------:R-:W-:-:S02]  /*70c0*/  IMAD.MOV.U32 R16, RZ, RZ, R161 ;  /* 0x000000ffff107224 */ /* 0x000fc400078e00a1 */
[----:B------:R-:W-:Y:S01]  /*70d0*/  IMAD.MOV.U32 R19, RZ, RZ, R163 ;  /* 0x000000ffff137224 */ /* 0x000fe200078e00a3 */
[----:B------:R-:W4:Y:S01]  /*70e0*/  MUFU.EX2 R4, R3 ;  /* 0x0000000300047308 */ /* 0x000f220000000800 */
[----:B------:R-:W1:Y:S01]  /*70f0*/  LDSM.16.MT88.4 R160, [R217+0x5900] ;  /* 0x00590000d9a0783b */ /* 0x000e620000004200 */
[----:B------:R-:W-:Y:S02]  /*7100*/  IMAD.MOV.U32 R21, RZ, RZ, R155 ;  /* 0x000000ffff157224 */ /* 0x000fe400078e009b */
[----:B------:R-:W-:Y:S01]  /*7110*/  IMAD.MOV.U32 R152, RZ, RZ, R144 ;  /* 0x000000ffff987224 */ /* 0x000fe200078e0090 */
[----:B---3--:R-:W-:Y:S01]  /*7120*/  F2FP.PACK_AB R130, R15, R20 ;  /* 0x000000140f82723e */ /* 0x008fe200000000ff */
[----:B------:R-:W-:Y:S01]  /*7130*/  IMAD.MOV.U32 R81, RZ, RZ, R159 ;  /* 0x000000ffff517224 */ /* 0x000fe200078e009f */
[----:B------:R-:W-:Y:S01]  /*7140*/  MOV R83, R157 ;  /* 0x0000009d00537202 */ /* 0x000fe20000000f00 */
[--C-:B--2---:R-:W-:Y:S01]  /*7150*/  FFMA.FTZ R2, R153, c[0x0][0x2d0], -R0.reuse ;  /* 0x0000b40099027a23 */ /* 0x104fe20000010800 */
[----:B------:R-:W-:Y:S01]  /*7160*/  MOV R18, R66 ;  /* 0x0000004200127202 */ /* 0x000fe20000000f00 */
[----:B------:R-:W-:Y:S01]  /*7170*/  FFMA.FTZ R0, R23, c[0x0][0x2d0], -R0 ;  /* 0x0000b40017007a23 */ /* 0x000fe20000010800 */
[----:B------:R-:W-:Y:S01]  /*7180*/  @UP1 USHF.R.U32.HI UR15, URZ, UR5, UR7 ;  /* 0x000000053f0f1299 */ /* 0x000fe20008011607 */
[----:B------:R2:W-:Y:S01]  /*7190*/  MUFU.EX2 R6, R2 ;  /* 0x0000000200067308 */ /* 0x0005e20000000800 */
[----:B------:R3:W5:Y:S01]  /*71a0*/  LDL.LU R221, [R1+0x60] ;  /* 0x0000600001dd7983 */ /* 0x0007620000300800 */
[----:B------:R-:W-:-:S02]  /*71b0*/  IMAD.MOV.U32 R154, RZ, RZ, R146 ;  /* 0x000000ffff9a7224 */ /* 0x000fc400078e0092 */
[----:B------:R-:W-:Y:S01]  /*71c0*/  IMAD.MOV.U32 R158, RZ, RZ, R151 ;  /* 0x000000ffff9e7224 */ /* 0x000fe200078e0097 */
[----:B------:R-:W-:Y:S01]  /*71d0*/  MOV R153, R145 ;  /* 0x0000009100997202 */ /* 0x000fe20000000f00 */
[----:B------:R-:W-:Y:S02]  /*71e0*/  IMAD.MOV.U32 R155, RZ, RZ, R147 ;  /* 0x000000ffff9b7224 */ /* 0x000fe400078e0093 */
[----:B------:R-:W3:Y:S01]  /*71f0*/  MUFU.EX2 R5, R0 ;  /* 0x0000000000057308 */ /* 0x000ee20000000800 */
[----:B------:R-:W-:Y:S01]  /*7200*/  MOV R9, R21 ;  /* 0x0000001500097202 */ /* 0x000fe20000000f00 */
[----:B------:R-:W1:Y:S01]  /*7210*/  LDSM.16.MT88.4 R144, [R220+0x2900] ;  /* 0x00290000dc90783b */ /* 0x000e620000004200 */
[----:B------:R-:W-:Y:S01]  /*7220*/  IMAD.MOV.U32 R8, RZ, RZ, R152 ;  /* 0x000000ffff087224 */ /* 0x000fe200078e0098 */
[----:B------:R-:W-:Y:S01]  /*7230*/  MOV R21, R154 ;  /* 0x0000009a00157202 */ /* 0x000fe20000000f00 */
[----:B------:R-:W-:Y:S01]  /*7240*/  IMAD.MOV.U32 R11, RZ, RZ, R153 ;  /* 0x000000ffff0b7224 */ /* 0x000fe200078e0099 */
[----:B----4-:R-:W-:Y:S01]  /*7250*/  F2FP.PACK_AB R129, R4, R12 ;  /* 0x0000000c0481723e */ /* 0x010fe200000000ff */
[----:B------:R-:W-:-:S02]  /*7260*/  IMAD.MOV.U32 R10, RZ, RZ, R155 ;  /* 0x000000ffff0a7224 */ /* 0x000fc400078e009b */
[----:B------:R-:W4:Y:S01]  /*7270*/  LDSM.16.MT88.4 R152, [R219+0x2900] ;  /* 0x00290000db98783b */ /* 0x000f220000004200 */
[----:B------:R-:W-:Y:S02]  /*7280*/  IMAD.MOV.U32 R82, RZ, RZ, R158 ;  /* 0x000000ffff527224 */ /* 0x000fe400078e009e */
[----:B------:R-:W-:Y:S01]  /*7290*/  IMAD.MOV.U32 R151, RZ, RZ, R56 ;  /* 0x000000ffff977224 */ /* 0x000fe200078e0038 */
[----:B------:R-:W-:Y:S01]  /*72a0*/  MOV R56, R65 ;  /* 0x0000004100387202 */ /* 0x000fe20000000f00 */
[----:B--2---:R-:W-:Y:S01]  /*72b0*/  IMAD.MOV.U32 R2, RZ, RZ, R58 ;  /* 0x000000ffff027224 */ /* 0x004fe200078e003a */
[----:B---3--:R-:W-:Y:S01]  /*72c0*/  F2FP.PACK_AB R131, R5, R6 ;  /* 0x000000060583723e */ /* 0x008fe200000000ff */
[----:B------:R-:W-:Y:S01]  /*72d0*/  IMAD.MOV.U32 R65, RZ, RZ, R216 ;  /* 0x000000ffff417224 */ /* 0x000fe200078e00d8 */
[----:B------:R-:W-:Y:S01]  /*72e0*/  MOV R0, R57 ;  /* 0x0000003900007202 */ /* 0x000fe20000000f00 */
[----:B------:R-:W-:Y:S02]  /*72f0*/  IMAD.MOV.U32 R3, RZ, RZ, R56 ;  /* 0x000000ffff037224 */ /* 0x000fe400078e0038 */
[----:B------:R-:W-:Y:S01]  /*7300*/  IMAD.MOV.U32 R23, RZ, RZ, R149 ;  /* 0x000000ffff177224 */ /* 0x000fe200078e0095 */
[----:B------:R-:W-:Y:S01]  /*7310*/  UIADD3 UR15, UR15, UR12, -UR13 ;  /* 0x0000000c0f0f7290 */ /* 0x000fe2000fffe80d */
[----:B------:R-:W-:Y:S01]  /*7320*/  HMMA.16816.F32 R132, R128, R136, R132 ;  /* 0x000000888084723c */ /* 0x000fe20000001884 */
[----:B------:R2:W5:Y:S01]  /*7330*/  LDL.LU R216, [R1+0x5c] ;  /* 0x00005c0001d87983 */ /* 0x0005620000300800 */
[----:B------:R-:W-:Y:S01]  /*7340*/  IMAD.MOV.U32 R7, RZ, RZ, R65 ;  /* 0x000000ffff077224 */ /* 0x000fe200078e0041 */
[----:B------:R-:W-:-:S04]  /*7350*/  UIMAD.WIDE UR4, UR15, 0x2aaaaaab, URZ ;  /* 0x2aaaaaab0f0478a5 */ /* 0x000fc8000f8e023f */
[----:B------:R-:W-:Y:S01]  /*7360*/  USHF.R.U32.HI UR15, URZ, 0x1f, UR5 ;  /* 0x0000001f3f0f7899 */ /* 0x000fe20008011605 */
[----:B-1----:R-:W-:Y:S03]  /*7370*/  HMMA.16816.F32 R164, R128, R168, R164 ;  /* 0x000000a880a4723c */ /* 0x002fe600000018a4 */
[----:B------:R-:W-:-:S04]  /*7380*/  ULEA.HI.SX32 UR15, UR5, UR15, 0x1c ;  /* 0x0000000f050f7291 */ /* 0x000fc8000f8fe23f */
[----:B------:R-:W-:Y:S01]  /*7390*/  UISETP.LT.AND UP0, UPT, URZ, UR15, UPT ;  /* 0x0000000f3f00728c */ /* 0x000fe2000bf01270 */
[----:B------:R-:W-:Y:S03]  /*73a0*/  HMMA.16816.F32 R136, R128, R138, R28 ;  /* 0x0000008a8088723c */ /* 0x000fe6000000181c */
[----:B------:R-:W-:-:S04]  /*73b0*/  USEL UR15, URZ, UR15, !UP0 ;  /* 0x0000000f3f0f7287 */ /* 0x000fc8000c000000 */
[----:B------:R-:W-:Y:S01]  /*73c0*/  IMAD.MOV.U32 R28, RZ, RZ, R156 ;  /* 0x000000ffff1c7224 */ /* 0x000fe200078e009c */
[----:B------:R-:W-:Y:S01]  /*73d0*/  HMMA.16816.F32 R168, R128, R170, R48 ;  /* 0x000000aa80a8723c */ /* 0x000fe20000001830 */
[----:B------:R-:W-:Y:S01]  /*73e0*/  MOV R31, R148 ;  /* 0x00000094001f7202 */ /* 0x000fe20000000f00 */
[----:B------:R-:W-:-:S05]  /*73f0*/  UISETP.GE.AND UP0, UPT, UR24, UR15, UPT ;  /* 0x0000000f1800728c */ /* 0x000fca000bf06270 */
[----:B------:R-:W-:Y:S01]  /*7400*/  IMAD.MOV.U32 R50, RZ, RZ, R82 ;  /* 0x000000ffff327224 */ /* 0x000fe200078e0052 */
[----:B------:R-:W-:Y:S01]  /*7410*/  MOV R51, R83 ;  /* 0x0000005300337202 */ /* 0x000fe20000000f00 */
[----:B------:R-:W-:Y:S01]  /*7420*/  HMMA.16816.F32 R176, R128, R180, R176 ;  /* 0x000000b480b0723c */ /* 0x000fe200000018b0 */
[----:B------:R-:W-:Y:S01]  /*7430*/  PLOP3.LUT P0, PT, PT, PT, UP0, 0x80, 0x0 ;  /* 0x000000000000781c */ /* 0x000fe20003f0f008 */
[----:B------:R-:W-:Y:S02]  /*7440*/  FADD.FTZ R2, R2, R50 ;  /* 0x0000003202027221 */ /* 0x000fe40000010000 */
[----:B------:R-:W-:-:S04]  /*7450*/  FADD.FTZ R0, R0, R51 ;  /* 0x0000003300007221 */ /* 0x000fc80000010000 */
[----:B------:R-:W-:Y:S01]  /*7460*/  HMMA.16816.F32 R156, R128, R160, R68 ;  /* 0x000000a0809c723c */ /* 0x000fe20000001844 */
[----:B------:R-:W-:-:S07]  /*7470*/  FADD.FTZ R3, R3, R0 ;  /* 0x0000000003037221 */ /* 0x000fce0000010000 */
[C---:B------:R-:W-:Y:S07]  /*7480*/  HMMA.16816.F32 R180, R128.reuse, R182, R24 ;  /* 0x000000b680b4723c */ /* 0x040fee0000001818 */
[----:B------:R-:W-:Y:S01]  /*7490*/  MOV R25, R151 ;  /* 0x0000009700197202 */ /* 0x000fe20000000f00 */
[C---:B------:R-:W-:Y:S01]  /*74a0*/  HMMA.16816.F32 R160, R128.reuse, R162, R44 ;  /* 0x000000a280a0723c */ /* 0x040fe2000000182c */
[----:B------:R-:W-:Y:S01]  /*74b0*/  IMAD.MOV.U32 R24, RZ, RZ, R150 ;  /* 0x000000ffff187224 */ /* 0x000fe200078e0096 */
[----:B------:R-:W-:Y:S01]  /*74c0*/  MOV R27, R64 ;  /* 0x00000040001b7202 */ /* 0x000fe20000000f00 */
[----:B------:R-:W-:Y:S01]  /*74d0*/  IMAD.MOV.U32 R26, RZ, RZ, R59 ;  /* 0x000000ffff1a7224 */ /* 0x000fe200078e003b */
[----:B------:R-:W1:Y:S02]  /*74e0*/  LDSM.16.MT88.4 R64, [R219+0x5900] ;  /* 0x00590000db40783b */ /* 0x000e640000004200 */
[----:B------:R-:W-:Y:S01]  /*74f0*/  MOV R30, R27 ;  /* 0x0000001b001e7202 */ /* 0x000fe20000000f00 */
[----:B------:R-:W-:Y:S01]  /*7500*/  IMAD.MOV.U32 R46, RZ, RZ, R24 ;  /* 0x000000ffff2e7224 */ /* 0x000fe200078e0018 */
[----:B------:R-:W-:Y:S01]  /*7510*/  MOV R44, R77 ;  /* 0x0000004d002c7202 */ /* 0x000fe20000000f00 */
[----:B------:R-:W-:Y:S01]  /*7520*/  IMAD.MOV.U32 R29, RZ, RZ, R26 ;  /* 0x000000ffff1d7224 */ /* 0x000fe200078e001a */
[----:B------:R-:W-:Y:S01]  /*7530*/  MOV R45, R25 ;  /* 0x00000019002d7202 */ /* 0x000fe20000000f00 */
[C---:B------:R-:W-:Y:S01]  /*7540*/  HMMA.16816.F32 R140, R128.reuse, R144, R140 ;  /* 0x00000090808c723c */ /* 0x040fe2000000188c */
[----:B------:R-:W-:Y:S01]  /*7550*/  MOV R47, R31 ;  /* 0x0000001f002f7202 */ /* 0x000fe20000000f00 */
[----:B------:R-:W-:Y:S01]  /*7560*/  FADD.FTZ R2, R44, R2 ;  /* 0x000000022c027221 */ /* 0x000fe20000010000 */
[----:B------:R-:W-:Y:S01]  /*7570*/  MOV R24, R18 ;  /* 0x0000001200187202 */ /* 0x000fe20000000f00 */
[----:B------:R-:W-:Y:S01]  /*7580*/  IMAD.MOV.U32 R31, RZ, RZ, R7 ;  /* 0x000000ffff1f7224 */ /* 0x000fe200078e0007 */
[----:B------:R-:W3:Y:S01]  /*7590*/  LDSM.16.MT88.4 R56, [R220+0x5900] ;  /* 0x00590000dc38783b */ /* 0x000ee20000004200 */
[----:B------:R-:W-:Y:S01]  /*75a0*/  FADD.FTZ R0, R45, R2 ;  /* 0x000000022d007221 */ /* 0x000fe20000010000 */
[----:B------:R-:W-:Y:S01]  /*75b0*/  MOV R18, R81 ;  /* 0x0000005100127202 */ /* 0x000fe20000000f00 */
[----:B------:R-:W-:Y:S01]  /*75c0*/  FADD.FTZ R2, R46, R3 ;  /* 0x000000032e027221 */ /* 0x000fe20000010000 */
[----:B------:R-:W-:Y:S01]  /*75d0*/  HMMA.16816.F32 R144, R128, R146, R88 ;  /* 0x000000928090723c */ /* 0x000fe20000001858 */
[----:B------:R-:W-:Y:S01]  /*75e0*/  FADD.FTZ R0, R47, R0 ;  /* 0x000000002f007221 */ /* 0x000fe20000010000 */
[----:B------:R-:W-:Y:S01]  /*75f0*/  LDSM.16.MT88.4 R88, [R220+0x8900] ;  /* 0x00890000dc58783b */ /* 0x000fe20000004200 */
[----:B------:R-:W-:Y:S01]  /*7600*/  FADD.FTZ R2, R28, R2 ;  /* 0x000000021c027221 */ /* 0x000fe20000010000 */
[----:B------:R-:W-:Y:S01]  /*7610*/  MOV R27, R79 ;  /* 0x0000004f001b7202 */ /* 0x000fe20000000f00 */
[----:B------:R-:W-:-:S02]  /*7620*/  FADD.FTZ R0, R10, R0 ;  /* 0x000000000a007221 */ /* 0x000fc40000010000 */
[----:B------:R-:W-:Y:S01]  /*7630*/  FADD.FTZ R2, R11, R2 ;  /* 0x000000020b027221 */ /* 0x000fe20000010000 */
[C---:B----4-:R-:W-:Y:S01]  /*7640*/  HMMA.16816.F32 R148, R128.reuse, R152, R72 ;  /* 0x000000988094723c */ /* 0x050fe20000001848 */
[----:B------:R-:W-:Y:S01]  /*7650*/  FADD.FTZ R0, R8, R0 ;  /* 0x0000000008007221 */ /* 0x000fe20000010000 */
[----:B------:R-:W4:Y:S01]  /*7660*/  LDSM.16.MT88.4 R72, [R217+0x8900] ;  /* 0x00890000d948783b */ /* 0x000f220000004200 */
[----:B------:R-:W-:Y:S02]  /*7670*/  FADD.FTZ R2, R9, R2 ;  /* 0x0000000209027221 */ /* 0x000fe40000010000 */
[----:B------:R-:W-:Y:S01]  /*7680*/  FADD.FTZ R0, R29, R0 ;  /* 0x000000001d007221 */ /* 0x000fe20000010000 */
[----:B------:R-:W-:Y:S01]  /*7690*/  LDSM.16.MT88.4 R8, [R219+0xb900] ;  /* 0x00b90000db08783b */ /* 0x000fe20000004200 */
[----:B------:R-:W-:Y:S01]  /*76a0*/  FADD.FTZ R2, R30, R2 ;  /* 0x000000021e027221 */ /* 0x000fe20000010000 */
[----:B------:R-:W-:Y:S01]  /*76b0*/  HMMA.16816.F32 R152, R128, R154, R60 ;  /* 0x0000009a8098723c */ /* 0x000fe2000000183c */
[----:B------:R-:W-:-:S02]  /*76c0*/  IMAD.MOV.U32 R7, RZ, RZ, R80 ;  /* 0x000000ffff077224 */ /* 0x000fc400078e0050 */
[----:B------:R-:W-:Y:S01]  /*76d0*/  IMAD.MOV.U32 R25, RZ, RZ, R76 ;  /* 0x000000ffff197224 */ /* 0x000fe200078e004c */
[----:B------:R-:W2:Y:S01]  /*76e0*/  LDSM.16.MT88.4 R80, [R218+0x8900] ;  /* 0x00890000da50783b */ /* 0x000ea20000004200 */
[----:B------:R-:W-:Y:S02]  /*76f0*/  FADD.FTZ R0, R31, R0 ;  /* 0x000000001f007221 */ /* 0x000fe40000010000 */
[----:B------:R-:W-:Y:S01]  /*7700*/  IMAD.MOV.U32 R26, RZ, RZ, R78 ;  /* 0x000000ffff1a7224 */ /* 0x000fe200078e004e */
[----:B-1----:R-:W-:Y:S01]  /*7710*/  HMMA.16816.F32 R60, R128, R64, R92 ;  /* 0x00000040803c723c */ /* 0x002fe2000000185c */
[----:B------:R-:W-:Y:S02]  /*7720*/  FADD.FTZ R2, R24, R2 ;  /* 0x0000000218027221 */ /* 0x000fe40000010000 */
[----:B------:R-:W-:Y:S02]  /*7730*/  FADD.FTZ R0, R25, R0 ;  /* 0x0000000019007221 */ /* 0x000fe40000010000 */
[----:B------:R-:W-:-:S02]  /*7740*/  FADD.FTZ R2, R26, R2 ;  /* 0x000000021a027221 */ /* 0x000fc40000010000 */
[----:B------:R-:W-:Y:S01]  /*7750*/  FADD.FTZ R0, R27, R0 ;  /* 0x000000001b007221 */ /* 0x000fe20000010000 */
[C---:B------:R-:W-:Y:S01]  /*7760*/  HMMA.16816.F32 R64, R128.reuse, R66, R96 ;  /* 0x000000428040723c */ /* 0x040fe20000001860 */
[----:B------:R-:W-:Y:S01]  /*7770*/  FADD.FTZ R2, R7, R2 ;  /* 0x0000000207027221 */ /* 0x000fe20000010000 */
[----:B------:R-:W1:Y:S01]  /*7780*/  LDSM.16.MT88.4 R96, [R219+0x8900] ;  /* 0x00890000db60783b */ /* 0x000e620000004200 */
[----:B------:R-:W-:Y:S02]  /*7790*/  FADD.FTZ R0, R18, R0 ;  /* 0x0000000012007221 */ /* 0x000fe40000010000 */
[----:B------:R-:W-:Y:S02]  /*77a0*/  FADD.FTZ R2, R19, R2 ;  /* 0x0000000213027221 */ /* 0x000fe40000010000 */
[----:B------:R-:W-:Y:S01]  /*77b0*/  FADD.FTZ R0, R16, R0 ;  /* 0x0000000010007221 */ /* 0x000fe20000010000 */
[----:B---3--:R-:W-:Y:S01]  /*77c0*/  HMMA.16816.F32 R52, R128, R56, R52 ;  /* 0x000000388034723c */ /* 0x008fe20000001834 */
[----:B------:R-:W-:-:S02]  /*77d0*/  FADD.FTZ R2, R17, R2 ;  /* 0x0000000211027221 */ /* 0x000fc40000010000 */
[----:B------:R-:W-:Y:S02]  /*77e0*/  FADD.FTZ R0, R22, R0 ;  /* 0x0000000016007221 */ /* 0x000fe40000010000 */
[----:B------:R-:W-:Y:S02]  /*77f0*/  FADD.FTZ R2, R214, R2 ;  /* 0x00000002d6027221 */ /* 0x000fe40000010000 */
[----:B------:R-:W-:Y:S01]  /*7800*/  FADD.FTZ R0, R23, R0 ;  /* 0x0000000017007221 */ /* 0x000fe20000010000 */
[----:B------:R-:W-:Y:S01]  /*7810*/  HMMA.16816.F32 R56, R128, R58, R84 ;  /* 0x0000003a8038723c */ /* 0x000fe20000001854 */
[----:B------:R-:W-:Y:S02]  /*7820*/  FADD.FTZ R2, R252, R2 ;  /* 0x00000002fc027221 */ /* 0x000fe40000010000 */
[----:B------:R-:W-:Y:S02]  /*7830*/  FADD.FTZ R0, R21, R0 ;  /* 0x0000000015007221 */ /* 0x000fe40000010000 */
[----:B------:R-:W-:-:S02]  /*7840*/  FADD.FTZ R2, R215, R2 ;  /* 0x00000002d7027221 */ /* 0x000fc40000010000 */
[----:B------:R-:W-:Y:S01]  /*7850*/  FADD.FTZ R0, R210, R0 ;  /* 0x00000000d2007221 */ /* 0x000fe20000010000 */
[C---:B----4-:R-:W-:Y:S01]  /*7860*/  HMMA.16816.F32 R68, R128.reuse, R72, R100 ;  /* 0x000000488044723c */ /* 0x050fe20000001864 */
[----:B------:R-:W-:Y:S02]  /*7870*/  FADD.FTZ R3, R174, R2 ;  /* 0x00000002ae037221 */ /* 0x000fe40000010000 */
[----:B------:R-:W-:Y:S02]  /*7880*/  FADD.FTZ R2, R212, R0 ;  /* 0x00000000d4027221 */ /* 0x000fe40000010000 */
[----:B------:R-:W-:Y:S02]  /*7890*/  FADD.FTZ R0, R175, R3 ;  /* 0x00000003af007221 */ /* 0x000fe40000010000 */
[----:B------:R-:W-:Y:S01]  /*78a0*/  FADD.FTZ R3, R213, R2 ;  /* 0x00000002d5037221 */ /* 0x000fe20000010000 */
[----:B--2---:R-:W-:Y:S01]  /*78b0*/  HMMA.16816.F32 R76, R128, R80, R108 ;  /* 0x00000050804c723c */ /* 0x004fe2000000186c */
        /* <DEDUP_REMOVED lines=9> */
[C---:B------:R-:W-:Y:S01]  /*7950*/  HMMA.16816.F32 R72, R128.reuse, R74, R104 ;  /* 0x0000004a8048723c */ /* 0x040fe20000001868 */
[----:B------:R-:W2:Y:S01]  /*7960*/  LDSM.16.MT88.4 R104, [R217+0xb900] ;  /* 0x00b90000d968783b */ /* 0x000ea20000004200 */
[----:B------:R-:W-:Y:S02]  /*7970*/  FADD.FTZ R2, R6, R2 ;  /* 0x0000000206027221 */ /* 0x000fe40000010000 */
[----:B------:R-:W-:Y:S02]  /*7980*/  FADD.FTZ R3, R15, R0 ;  /* 0x000000000f037221 */ /* 0x000fe40000010000 */
[----:B------:R-:W-:Y:S02]  /*7990*/  FADD.FTZ R0, R5, R2 ;  /* 0x0000000205007221 */ /* 0x000fe40000010000 */
[C---:B------:R-:W-:Y:S01]  /*79a0*/  HMMA.16816.F32 R80, R128.reuse, R82, R112 ;  /* 0x000000528050723c */ /* 0x040fe20000001870 */
[----:B------:R-:W3:Y:S04]  /*79b0*/  LDSM.16.MT88.4 R112, [R218+0xb900] ;  /* 0x00b90000da70783b */ /* 0x000ee80000004200 */
[----:B------:R-:W-:Y:S03]  /*79c0*/  STL [R1+0x24], R0 ;  /* 0x0000240001007387 */ /* 0x000fe60000100800 */
[C---:B------:R-:W-:Y:S01]  /*79d0*/  HMMA.16816.F32 R88, R128.reuse, R90, R120 ;  /* 0x0000005a8058723c */ /* 0x040fe20000001878 */
[----:B------:R-:W4:Y:S04]  /*79e0*/  LDSM.16.MT88.4 R120, [R220+0xb900] ;  /* 0x00b90000dc78783b */ /* 0x000f280000004200 */
[----:B------:R2:W-:Y:S03]  /*79f0*/  STL [R1+0x20], R3 ;  /* 0x0000200301007387 */ /* 0x0005e60000100800 */
[C---:B-1----:R-:W-:Y:S08]  /*7a00*/  HMMA.16816.F32 R92, R128.reuse, R96, R124 ;  /* 0x00000060805c723c */ /* 0x042ff0000000187c */
[C---:B------:R-:W-:Y:S08]  /*7a10*/  HMMA.16816.F32 R96, R128.reuse, R98, R184 ;  /* 0x000000628060723c */ /* 0x040ff000000018b8 */
[C---:B------:R-:W-:Y:S08]  /*7a20*/  HMMA.16816.F32 R124, R128.reuse, R8, R36 ;  /* 0x00000008807c723c */ /* 0x040ff00000001824 */
[C---:B--2---:R-:W-:Y:S08]  /*7a30*/  HMMA.16816.F32 R100, R128.reuse, R104, R188 ;  /* 0x000000688064723c */ /* 0x044ff000000018bc */
[C---:B---3--:R-:W-:Y:S08]  /*7a40*/  HMMA.16816.F32 R108, R128.reuse, R112, R196 ;  /* 0x00000070806c723c */ /* 0x048ff000000018c4 */
[C---:B----4-:R-:W-:Y:S08]  /*7a50*/  HMMA.16816.F32 R116, R128.reuse, R120, R204 ;  /* 0x000000788074723c */ /* 0x050ff000000018cc */
[C---:B------:R-:W-:Y:S08]  /*7a60*/  HMMA.16816.F32 R104, R128.reuse, R106, R192 ;  /* 0x0000006a8068723c */ /* 0x040ff000000018c0 */
[C---:B------:R-:W-:Y:S08]  /*7a70*/  HMMA.16816.F32 R112, R128.reuse, R114, R200 ;  /* 0x000000728070723c */ /* 0x040ff000000018c8 */
[C---:B------:R-:W-:Y:S08]  /*7a80*/  HMMA.16816.F32 R120, R128.reuse, R122, R40 ;  /* 0x0000007a8078723c */ /* 0x040ff00000001828 */
[----:B------:R-:W-:Y:S01]  /*7a90*/  HMMA.16816.F32 R128, R128, R10, R32 ;  /* 0x0000000a8080723c */ /* 0x000fe20000001820 */
[----:B------:R-:W-:Y:S07]  /*7aa0*/  @!P0 BRA `(.L_x_1289) ;  /* 0x0000564000008947 */ /* 0x000fee0003800000 */
[----:B------:R-:W2:Y:S01]  /*7ab0*/  LDL R21, [R1+0x2c] ;  /* 0x00002c0001157983 */ /* 0x000ea20000100800 */
[----:B------:R-:W-:Y:S01]  /*7ac0*/  PLOP3.LUT P1, PT, PT, PT, UP1, 0x80, 0x0 ;  /* 0x000000000000781c */ /* 0x000fe20003f2f018 */
[----:B------:R-:W-:Y:S01]  /*7ad0*/  IMAD.MOV.U32 R174, RZ, RZ, R172 ;  /* 0x000000ffffae7224 */ /* 0x000fe200078e00ac */
[----:B------:R-:W-:Y:S01]  /*7ae0*/  PLOP3.LUT P0, PT, PT, PT, UP1, 0x80, 0x0 ;  /* 0x000000000000781c */ /* 0x000fe20003f0f018 */
[----:B------:R-:W-:Y:S01]  /*7af0*/  IMAD.MOV.U32 R3, RZ, RZ, R173 ;  /* 0x000000ffff037224 */ /* 0x000fe200078e00ad */
[----:B------:R-:W-:-:S02]  /*7b00*/  UMOV UR16, UR24 ;  /* 0x0000001800107c82 */ /* 0x000fc40008000000 */
[----:B------:R-:W-:Y:S02]  /*7b10*/  ULDC.64 UR6, c[0x0][0x208] ;  /* 0x0000820000067ab9 */ /* 0x000fe40000000a00 */
[----:B------:R-:W-:-:S05]  /*7b20*/  ULDC.64 UR4, c[0x0][0x1e0] ;  /* 0x0000780000047ab9 */ /* 0x000fca0000000a00 */
[----:B--2---:R-:W-:-:S05]  /*7b30*/  @P1 IMAD.HI.U32 R0, R21, c[0x0][0x2c8], RZ ;  /* 0x0000b20015001a27 */ /* 0x004fca00078e00ff */
[----:B------:R-:W-:-:S05]  /*7b40*/  @P0 SHF.R.U32.HI R0, RZ, c[0x0][0x2cc], R0 ;  /* 0x0000b300ff000a19 */ /* 0x000fca0000011600 */
[----:B------:R1:W-:Y:S02]  /*7b50*/  @P0 STL [R1+0x28], R0 ;  /* 0x0000280001000387 */ /* 0x0003e40000100800 */
.L_x_1290:
[----:B------:R-:W2:Y:S01]  /*7b60*/  LDL.64 R6, [R1+0x48] ;  /* 0x0000480001067983 */ /* 0x000ea20000100a00 */
[----:B------:R-:W-:Y:S01]  /*7b70*/  UISETP.GE.AND UP0, UPT, UR16, URZ, UPT ;  /* 0x0000003f1000728c */ /* 0x000fe2000bf06270 */
[----:B------:R-:W-:Y:S04]  /*7b80*/  DEPBAR.LE SB0, 0x0 ;  /* 0x000080000000791a */ /* 0x000fe80000000000 */
[----:B------:R-:W2:Y:S06]  /*7b90*/  LDL.64 R4, [R1+0x50] ;  /* 0x0000500001047983 */ /* 0x000eac0000100a00 */
[----:B------:R-:W-:Y:S01]  /*7ba0*/  BAR.SYNC.DEFER_BLOCKING 0x0 ;  /* 0x0000000000007b1d */ /* 0x000fe20000010000 */
[----:B------:R-:W-:Y:S01]  /*7bb0*/  PLOP3.LUT P1, PT, PT, PT, UP0, 0x80, 0x0 ;  /* 0x000000000000781c */ /* 0x000fe20003f2f008 */
[----:B------:R-:W-:Y:S01]  /*7bc0*/  @UP0 USHF.R.S32.HI UR17, URZ, 0x1f, UR16 ;  /* 0x0000001f3f110899 */ /* 0x000fe20008011410 */
[----:B------:R-:W-:Y:S01]  /*7bd0*/  PLOP3.LUT P6, PT, PT, PT, UP0, 0x80, 0x0 ;  /* 0x000000000000781c */ /* 0x000fe20003fcf008 */
[----:B------:R-:W-:Y:S01]  /*7be0*/  @UP0 UIMAD.WIDE.U32 UR18, UR16, UR6, URZ ;  /* 0x00000006101202a5 */ /* 0x000fe2000f8e003f */
[----:B------:R-:W-:Y:S01]  /*7bf0*/  PLOP3.LUT P0, PT, PT, PT, UP0, 0x80, 0x0 ;  /* 0x000000000000781c */ /* 0x000fe20003f0f008 */
[----:B------:R-:W-:Y:S01]  /*7c00*/  @UP0 UIMAD UR17, UR17, UR6, URZ ;  /* 0x00000006111102a4 */ /* 0x000fe2000f8e023f */
[----:B------:R-:W-:Y:S01]  /*7c10*/  IMAD.U32 R175, RZ, RZ, UR13 ;  /* 0x0000000dffaf7e24 */ /* 0x000fe2000f8e00ff */
[----:B------:R-:W-:Y:S02]  /*7c20*/  UIADD3 UR24, UR16, -0x1, URZ ;  /* 0xffffffff10187890 */ /* 0x000fe4000fffe03f */
[----:B------:R-:W-:Y:S01]  /*7c30*/  @UP0 UIMAD UR17, UR16, UR7, UR17 ;  /* 0x00000007101102a4 */ /* 0x000fe2000f8e0211 */
[----:B-1----:R-:W-:Y:S03]  /*7c40*/  IMAD.U32 R0, RZ, RZ, UR18 ;  /* 0x00000012ff007e24 */ /* 0x002fe6000f8e00ff */
[----:B------:R-:W-:Y:S04]  /*7c50*/  @UP0 UIADD3 UR17, UR19, UR17, URZ ;  /* 0x0000001113110290 */ /* 0x000fe8000fffe03f */
[----:B------:R-:W-:Y:S01]  /*7c60*/  @UP0 UIMAD UR17, UR17, 0x60, URZ ;  /* 0x00000060111108a4 */ /* 0x000fe2000f8e023f */
[----:B------:R-:W-:Y:S08]  /*7c70*/  LDSM.16.M88.4 R48, [R223+0x18100] ;  /* 0x01810000df30783b */ /* 0x000ff00000000200 */
[----:B-----5:R-:W1:Y:S08]  /*7c80*/  LDSM.16.M88.4 R8, [R216+0xc100] ;  /* 0x00c10000d808783b */ /* 0x020e700000000200 */
[----:B------:R-:W3:Y:S08]  /*7c90*/  LDSM.16.M88.4 R16, [R216+0xc900] ;  /* 0x00c90000d810783b */ /* 0x000ef00000000200 */
[----:B------:R-:W4:Y:S08]  /*7ca0*/  LDSM.16.M88.4 R24, [R216+0xd100] ;  /* 0x00d10000d818783b */ /* 0x000f300000000200 */
[----:B------:R-:W1:Y:S08]  /*7cb0*/  LDSM.16.M88.4 R32, [R216+0xd900] ;  /* 0x00d90000d820783b */ /* 0x000e700000000200 */
[----:B------:R-:W1:Y:S08]  /*7cc0*/  LDSM.16.M88.4 R40, [R216+0xe100] ;  /* 0x00e10000d828783b */ /* 0x000e700000000200 */
[----:B------:R-:W1:Y:S08]  /*7cd0*/  LDSM.16.M88.4 R184, [R216+0xe900] ;  /* 0x00e90000d8b8783b */ /* 0x000e700000000200 */
[----:B------:R-:W-:Y:S08]  /*7ce0*/  LDSM.16.M88.4 R188, [R224+0x18100] ;  /* 0x01810000e0bc783b */ /* 0x000ff00000000200 */
[----:B------:R-:W1:Y:S08]  /*7cf0*/  LDSM.16.M88.4 R192, [R227] ;  /* 0x00000000e3c0783b */ /* 0x000e700000000200 */
[----:B------:R-:W1:Y:S08]  /*7d00*/  LDSM.16.M88.4 R196, [R250] ;  /* 0x00000000fac4783b */ /* 0x000e700000000200 */
[----:B------:R-:W1:Y:S08]  /*7d10*/  LDSM.16.M88.4 R200, [R249] ;  /* 0x00000000f9c8783b */ /* 0x000e700000000200 */
[----:B------:R-:W1:Y:S08]  /*7d20*/  LDSM.16.M88.4 R204, [R248] ;  /* 0x00000000f8cc783b */ /* 0x000e700000000200 */
[----:B------:R-:W1:Y:S08]  /*7d30*/  LDSM.16.M88.4 R208, [R247] ;  /* 0x00000000f7d0783b */ /* 0x000e700000000200 */
[----:B------:R-:W1:Y:S01]  /*7d40*/  LDSM.16.M88.4 R212, [R246] ;  /* 0x00000000f6d4783b */ /* 0x000e620000000200 */
[----:B--2---:R-:W-:Y:S01]  /*7d50*/  @P1 IMAD.MOV.U32 R5, RZ, RZ, R7 ;  /* 0x000000ffff051224 */ /* 0x004fe200078e0007 */
[----:B------:R-:W-:Y:S03]  /*7d60*/  PLOP3.LUT P1, PT, PT, PT, UP0, 0x80, 0x0 ;  /* 0x000000000000781c */ /* 0x000fe60003f2f008 */
[----:B------:R-:W-:Y:S01]  /*7d70*/  @P6 IMAD.WIDE.U32 R4, R0, 0x60, R4 ;  /* 0x0000006000046825 */ /* 0x000fe200078e0004 */
[----:B------:R-:W-:Y:S03]  /*7d80*/  PLOP3.LUT P6, PT, PT, PT, UP0, 0x80, 0x0 ;  /* 0x000000000000781c */ /* 0x000fe60003fcf008 */
[----:B------:R-:W-:Y:S01]  /*7d90*/  @P0 IMAD.SHL.U32 R2, R4, 0x2, RZ ;  /* 0x0000000204020824 */ /* 0x000fe200078e00ff */
[----:B------:R-:W-:Y:S05]  /*7da0*/  PLOP3.LUT P0, PT, PT, PT, UP0, 0x80, 0x0 ;  /* 0x000000000000781c */ /* 0x000fea0003f0f008 */
[----:B------:R-:W-:Y:S02]  /*7db0*/  @P1 IADD3 R0, R5, UR17, RZ ;  /* 0x0000001105001c10 */ /* 0x000fe4000fffe0ff */
[----:B------:R-:W-:Y:S02]  /*7dc0*/  PLOP3.LUT P1, PT, PT, PT, UP0, 0x80, 0x0 ;  /* 0x000000000000781c */ /* 0x000fe40003f2f008 */
[----:B------:R-:W-:Y:S04]  /*7dd0*/  @P6 IADD3 R5, P6, R2, 0x80, RZ ;  /* 0x0000008002056810 */ /* 0x000fe80007fde0ff */
[----:B------:R-:W-:Y:S02]  /*7de0*/  @P0 SHF.L.U64.HI R0, R4, 0x1, R0 ;  /* 0x0000000104000819 */ /* 0x000fe40000010200 */
[----:B------:R-:W-:Y:S05]  /*7df0*/  PLOP3.LUT P0, PT, PT, PT, UP0, 0x80, 0x0 ;  /* 0x000000000000781c */ /* 0x000fea0003f0f008 */
[----:B------:R-:W-:Y:S11]  /*7e00*/  @P1 IADD3 R12, P1, R5, c[0x0][0x1f8], RZ ;  /* 0x00007e00050c1a10 */ /* 0x000ff60007f3e0ff */
[----:B------:R-:W-:Y:S02]  /*7e10*/  @!UPT UIADD3 URZ, URZ, URZ, URZ ;  /* 0x0000003f3f3ff290 */ /* 0x000fe4000fffe03f */
[--C-:B------:R-:W-:Y:S02]  /*7e20*/  @P0 IADD3.X R13, RZ, c[0x0][0x1fc], R0.reuse, P1, P6 ;  /* 0x00007f00ff0d0a10 */ /* 0x100fe40000fec400 */
[----:B------:R-:W-:Y:S02]  /*7e30*/  PLOP3.LUT P6, PT, PT, PT, UP0, 0x80, 0x0 ;  /* 0x000000000000781c */ /* 0x000fe40003fcf008 */
[----:B------:R-:W-:Y:S02]  /*7e40*/  PLOP3.LUT P1, PT, PT, PT, UP0, 0x80, 0x0 ;  /* 0x000000000000781c */ /* 0x000fe40003f2f008 */
[----:B------:R-:W-:Y:S09]  /*7e50*/  PLOP3.LUT P0, PT, PT, PT, UP0, 0x80, 0x0 ;  /* 0x000000000000781c */ /* 0x000ff20003f0f008 */
[----:B------:R-:W-:Y:S04]  /*7e60*/  @P6 IADD3 R4, P6, R2, 0x100, RZ ;  /* 0x0000010002046810 */ /* 0x000fe80007fde0ff */
        /* <DEDUP_REMOVED lines=9> */
[----:B------:R-:W-:Y:S02]  /*7f00*/  @P0 IADD3.X R5, RZ, c[0x0][0x1fc], R0, P1, P6 ;  /* 0x00007f00ff050a10 */ /* 0x000fe40000fec400 */
[----:B------:R-:W-:Y:S02]  /*7f10*/  PLOP3.LUT P1, PT, PT, PT, UP0, 0x80, 0x0 ;  /* 0x000000000000781c */ /* 0x000fe40003f2f008 */
[----:B------:R-:W-:Y:S02]  /*7f20*/  PLOP3.LUT P0, PT, PT, PT, UP0, 0x80, 0x0 ;  /* 0x000000000000781c */ /* 0x000fe40003f0f008 */
[----:B------:R-:W-:Y:S09]  /*7f30*/  PLOP3.LUT P6, PT, PT, PT, UP0, 0x80, 0x0 ;  /* 0x000000000000781c */ /* 0x000ff20003fcf008 */
[----:B------:R-:W-:Y:S04]  /*7f40*/  @P1 IADD3 R2, P1, R2, c[0x0][0x1f8], RZ ;  /* 0x00007e0002021a10 */ /* 0x000fe80007f3e0ff */
[----:B------:R-:W-:Y:S09]  /*7f50*/  @P6 IADD3 R20, P6, R2, UR9, RZ ;  /* 0x0000000902146c10 */ /* 0x000ff2000ffde0ff */
[----:B------:R-:W-:Y:S02]  /*7f60*/  @P0 IADD3.X R0, R0, c[0x0][0x1fc], RZ, P1, !PT ;  /* 0x00007f0000000a10 */ /* 0x000fe40000ffe4ff */
[----:B------:R-:W-:Y:S02]  /*7f70*/  PLOP3.LUT P0, PT, PT, PT, UP0, 0x80, 0x0 ;  /* 0x000000000000781c */ /* 0x000fe40003f0f008 */
[----:B------:R-:W-:Y:S11]  /*7f80*/  PLOP3.LUT P1, PT, PT, PT, UP0, 0x80, 0x0 ;  /* 0x000000000000781c */ /* 0x000ff60003f2f008 */
[----:B------:R-:W-:Y:S02]  /*7f90*/  @P0 IADD3.X R21, R0, UR8, RZ, P6, !PT ;  /* 0x0000000800150c10 */ /* 0x000fe4000b7fe4ff */
[----:B------:R-:W-:Y:S02]  /*7fa0*/  @P1 IADD3 R36, P1, R20, UR9, RZ ;  /* 0x0000000914241c10 */ /* 0x000fe4000ff3e0ff */
[----:B------:R-:W-:Y:S02]  /*7fb0*/  PLOP3.LUT P0, PT, PT, PT, UP0, 0x80, 0x0 ;  /* 0x000000000000781c */ /* 0x000fe40003f0f008 */
[----:B------:R-:W-:Y:S11]  /*7fc0*/  PLOP3.LUT P6, PT, PT, PT, UP0, 0x80, 0x0 ;  /* 0x000000000000781c */ /* 0x000ff60003fcf008 */
[----:B------:R-:W-:Y:S02]  /*7fd0*/  @P0 IADD3.X R37, R21, UR8, RZ, P1, !PT ;  /* 0x0000000815250c10 */ /* 0x000fe40008ffe4ff */
[----:B------:R-:W-:Y:S01]  /*7fe0*/  PLOP3.LUT P1, PT, PT, PT, UP0, 0x80, 0x0 ;  /* 0x000000000000781c */ /* 0x000fe20003f2f008 */
[----:B------:R-:W-:Y:S01]  /*7ff0*/  @P6 IMAD.MOV.U32 R15, RZ, RZ, R0 ;  /* 0x000000ffff0f6224 */ /* 0x000fe200078e0000 */
[----:B------:R-:W-:Y:S01]  /*8000*/  @P6 MOV R14, R2 ;  /* 0x00000002000e6202 */ /* 0x000fe20000000f00 */
[----:B------:R4:W4:Y:S01]  /*8010*/  LDL R0, [R1+0x2c] ;  /* 0x00002c0001007983 */ /* 0x0009220000100800 */
[----:B------:R-:W-:Y:S02]  /*8020*/  PLOP3.LUT P6, PT, PT, PT, UP0, 0x80, 0x0 ;  /* 0x000000000000781c */ /* 0x000fe40003fcf008 */
[----:B------:R-:W-:Y:S02]  /*8030*/  PLOP3.LUT P0, PT, PT, PT, UP0, 0x80, 0x0 ;  /* 0x000000000000781c */ /* 0x000fe40003f0f008 */
[----:B------:R-:W-:Y:S05]  /*8040*/  PLOP3.LUT P0, PT, PT, PT, UP0, 0x80, 0x0 ;  /* 0x000000000000781c */ /* 0x000fea0003f0f008 */
[----:B------:R-:W-:Y:S01]  /*8050*/  @!PT LDS RZ, [RZ] ;  /* 0x00000000fffff984 */ /* 0x000fe20000000800 */
[----:B------:R-:W-:Y:S01]  /*8060*/  @!PT LDS RZ, [RZ] ;  /* 0x00000000fffff984 */ /* 0x000fe20000000800 */
[----:B------:R-:W-:Y:S01]  /*8070*/  @!PT LDS RZ, [RZ] ;  /* 0x00000000fffff984 */ /* 0x000fe20000000800 */
[----:B------:R3:W-:Y:S01]  /*8080*/  @P1 LDGSTS.E.BYPASS.LTC128B.128 [R251+0x100], [R14.64], !P5 ;  /* 0x001000000efb1fae */ /* 0x0007e2000e901d5e */
[----:B------:R-:W-:Y:S02]  /*8090*/  PLOP3.LUT P1, PT, PT, PT, UP0, 0x80, 0x0 ;  /* 0x000000000000781c */ /* 0x000fe40003f2f008 */
[----:B------:R-:W-:Y:S05]  /*80a0*/  PLOP3.LUT P1, PT, PT, PT, UP0, 0x80, 0x0 ;  /* 0x000000000000781c */ /* 0x000fea0003f2f008 */
[----:B------:R3:W-:Y:S01]  /*80b0*/  @P6 LDGSTS.E.BYPASS.LTC128B.128 [R251+0x3100], [R12.64], !P4 ;  /* 0x031000000cfb6fae */ /* 0x0007e2000e101d5e */
[----:B------:R-:W-:Y:S02]  /*80c0*/  PLOP3.LUT P6, PT, PT, PT, UP0, 0x80, 0x0 ;  /* 0x000000000000781c */ /* 0x000fe40003fcf008 */
[----:B------:R-:W-:Y:S05]  /*80d0*/  PLOP3.LUT P6, PT, PT, PT, UP0, 0x80, 0x0 ;  /* 0x000000000000781c */ /* 0x000fea0003fcf008 */
[----:B------:R1:W-:Y:S01]  /*80e0*/  @P0 LDGSTS.E.BYPASS.LTC128B.128 [R251+0x6100], [R6.64], !P3 ;  /* 0x0610000006fb0fae */ /* 0x0003e2000d901d5e */
[----:B------:R-:W-:Y:S02]  /*80f0*/  PLOP3.LUT P0, PT, PT, PT, UP0, 0x80, 0x0 ;  /* 0x000000000000781c */ /* 0x000fe40003f0f008 */
[----:B------:R-:W-:Y:S05]  /*8100*/  PLOP3.LUT P0, PT, PT, PT, UP0, 0x80, 0x0 ;  /* 0x000000000000781c */ /* 0x000fea0003f0f008 */
[----:B------:R1:W-:Y:S01]  /*8110*/  @P1 LDGSTS.E.BYPASS.LTC128B.128 [R251+0x9100], [R4.64], !P2 ;  /* 0x0910000004fb1fae */ /* 0x0003e2000d101d5e */
[----:B------:R-:W-:Y:S07]  /*8120*/  PLOP3.LUT P1, PT, PT, PT, UP0, 0x80, 0x0 ;  /* 0x000000000000781c */ /* 0x000fee0003f2f008 */
[----:B------:R4:W-:Y:S01]  /*8130*/  @P6 LDGSTS.E.BYPASS.LTC128B.128 [R251+0x1100], [R20.64], !P5 ;  /* 0x0110000014fb6fae */ /* 0x0009e2000e901d5e */
[----:B------:R-:W-:Y:S07]  /*8140*/  PLOP3.LUT P6, PT, PT, PT, UP0, 0x80, 0x0 ;  /* 0x000000000000781c */ /* 0x000fee0003fcf008 */
[----:B------:R4:W-:Y:S01]  /*8150*/  @P1 LDGSTS.E.BYPASS.LTC128B.128 [R251+0x4100], [R20.64+0x80], !P4 ;  /* 0x0410008014fb1fae */ /* 0x0009e2000e101d5e */
[----:B------:R-:W-:Y:S02]  /*8160*/  PLOP3.LUT P1, PT, PT, PT, UP0, 0x80, 0x0 ;  /* 0x000000000000781c */ /* 0x000fe40003f2f008 */
[----:B------:R-:W-:Y:S05]  /*8170*/  PLOP3.LUT P1, PT, PT, PT, UP0, 0x80, 0x0 ;  /* 0x000000000000781c */ /* 0x000fea0003f2f008 */
[----:B------:R4:W-:Y:S01]  /*8180*/  @P0 LDGSTS.E.BYPASS.LTC128B.128 [R251+0x7100], [R20.64+0x100], !P3 ;  /* 0x0710010014fb0fae */ /* 0x0009e2000d901d5e */
[----:B------:R-:W-:Y:S01]  /*8190*/  PLOP3.LUT P0, PT, PT, PT, UP0, 0x80, 0x0 ;  /* 0x000000000000781c */ /* 0x000fe20003f0f008 */
[C---:B-1----:R-:W-:Y:S06]  /*81a0*/  HMMA.16816.F32 R4, R48.reuse, R8, RZ ;  /* 0x000000083004723c */ /* 0x042fec00000018ff */
[----:B------:R4:W-:Y:S01]  /*81b0*/  @P6 LDGSTS.E.BYPASS.LTC128B.128 [R251+0xa100], [R20.64+0x180], !P2 ;  /* 0x0a10018014fb6fae */ /* 0x0009e2000d101d5e */
[----:B------:R-:W-:Y:S01]  /*81c0*/  PLOP3.LUT P6, PT, PT, PT, UP0, 0x80, 0x0 ;  /* 0x000000000000781c */ /* 0x000fe20003fcf008 */
[C---:B------:R-:W-:Y:S06]  /*81d0*/  HMMA.16816.F32 R8, R48.reuse, R10, RZ ;  /* 0x0000000a3008723c */ /* 0x040fec00000018ff */
[----:B------:R1:W-:Y:S01]  /*81e0*/  @P0 LDGSTS.E.BYPASS.LTC128B.128 [R251+0x2100], [R36.64], !P5 ;  /* 0x0210000024fb0fae */ /* 0x0003e2000e901d5e */
[----:B------:R-:W-:Y:S01]  /*81f0*/  PLOP3.LUT P0, PT, PT, PT, UP0, 0x80, 0x0 ;  /* 0x000000000000781c */ /* 0x000fe20003f0f008 */
[----:B------:R-:W-:Y:S01]  /*8200*/  UISETP.GE.AND UP0, UPT, UR16, 0x1, UPT ;  /* 0x000000011000788c */ /* 0x000fe2000bf06270 */
[C---:B---3--:R-:W-:Y:S05]  /*8210*/  HMMA.16816.F32 R12, R48.reuse, R16, RZ ;  /* 0x00000010300c723c */ /* 0x048fea00000018ff */
[----:B------:R1:W-:Y:S01]  /*8220*/  @P6 LDGSTS.E.BYPASS.LTC128B.128 [R251+0x5100], [R36.64+0x80], !P4 ;  /* 0x0510008024fb6fae */ /* 0x0003e2000e101d5e */
[----:B------:R-:W-:Y:S02]  /*8230*/  PLOP3.LUT P6, PT, PT, PT, UP0, 0x80, 0x0 ;  /* 0x000000000000781c */ /* 0x000fe40003fcf008 */
[C---:B------:R-:W-:Y:S02]  /*8240*/  HMMA.16816.F32 R16, R48.reuse, R18, RZ ;  /* 0x000000123010723c */ /* 0x040fe400000018ff */
[----:B------:R-:W-:Y:S02]  /*8250*/  @UP0 UIMAD.WIDE.U32 UR18, UR24, UR4, URZ ;  /* 0x00000004181202a5 */ /* 0x000fe4000f8e003f */
[----:B------:R-:W-:Y:S01]  /*8260*/  @UP0 USHF.R.S32.HI UR17, URZ, 0x1f, UR24 ;  /* 0x0000001f3f110899 */ /* 0x000fe20008011418 */
[----:B------:R1:W-:Y:S01]  /*8270*/  @P1 LDGSTS.E.BYPASS.LTC128B.128 [R251+0x8100], [R36.64+0x100], !P3 ;  /* 0x0810010024fb1fae */ /* 0x0003e2000d901d5e */
[----:B------:R-:W-:Y:S02]  /*8280*/  PLOP3.LUT P1, PT, PT, PT, UP0, 0x80, 0x0 ;  /* 0x000000000000781c */ /* 0x000fe40003f2f008 */
[C---:B----4-:R-:W-:Y:S01]  /*8290*/  HMMA.16816.F32 R20, R48.reuse, R24, RZ ;  /* 0x000000183014723c */ /* 0x050fe200000018ff */
[----:B------:R-:W-:Y:S01]  /*82a0*/  IMAD.U32 R172, RZ, RZ, UR18 ;  /* 0x00000012ffac7e24 */ /* 0x000fe2000f8e00ff */
[----:B------:R-:W-:Y:S02]  /*82b0*/  @UP0 USHF.L.U64.HI UR18, UR4, 0x6, UR5 ;  /* 0x0000000604120899 */ /* 0x000fe40008010205 */
[----:B------:R-:W-:Y:S01]  /*82c0*/  IMAD.U32 R173, RZ, RZ, UR19 ;  /* 0x00000013ffad7e24 */ /* 0x000fe2000f8e00ff */
[----:B------:R1:W-:Y:S01]  /*82d0*/  @P0 LDGSTS.E.BYPASS.LTC128B.128 [R251+0xb100], [R36.64+0x180], !P2 ;  /* 0x0b10018024fb0fae */ /* 0x0003e2000d101d5e */
[----:B------:R-:W-:Y:S01]  /*82e0*/  PLOP3.LUT P0, PT, PT, PT, UP0, 0x80, 0x0 ;  /* 0x000000000000781c */ /* 0x000fe20003f0f008 */
[----:B------:R-:W-:Y:S01]  /*82f0*/  @UP0 UIMAD UR17, UR17, UR4, URZ ;  /* 0x00000004111102a4 */ /* 0x000fe2000f8e023f */
[C---:B------:R-:W-:Y:S03]  /*8300*/  HMMA.16816.F32 R24, R48.reuse, R26, RZ ;  /* 0x0000001a3018723c */ /* 0x040fe600000018ff */
[----:B------:R-:W-:Y:S02]  /*8310*/  @UP0 UIMAD UR17, UR24, UR5, UR17 ;  /* 0x00000005181102a4 */ /* 0x000fe4000f8e0211 */
[----:B------:R-:W0:Y:S02]  /*8320*/  LDGDEPBAR ;  /* 0x00000000000079af */ /* 0x000e240000000000 */
[----:B------:R-:W-:Y:S01]  /*8330*/  @UP0 UIADD3 UR17, UR19, UR17, URZ ;  /* 0x0000001113110290 */ /* 0x000fe2000fffe03f */
[C---:B------:R-:W-:Y:S03]  /*8340*/  HMMA.16816.F32 R28, R48.reuse, R32, RZ ;  /* 0x00000020301c723c */ /* 0x040fe600000018ff */
[----:B------:R-:W-:Y:S05]  /*8350*/  @UP0 UIMAD UR17, UR17, 0x60, URZ ;  /* 0x00000060111108a4 */ /* 0x000fea000f8e023f */
[C---:B------:R-:W-:Y:S08]  /*8360*/  HMMA.16816.F32 R32, R48.reuse, R34, RZ ;  /* 0x000000223020723c */ /* 0x040ff000000018ff */
[C---:B-1----:R-:W-:Y:S08]  /*8370*/  HMMA.16816.F32 R36, R48.reuse, R40, RZ ;  /* 0x000000283024723c */ /* 0x042ff000000018ff */
[C---:B------:R-:W-:Y:S08]  /*8380*/  HMMA.16816.F32 R40, R48.reuse, R42, RZ ;  /* 0x0000002a3028723c */ /* 0x040ff000000018ff */
[C---:B------:R-:W-:Y:S08]  /*8390*/  HMMA.16816.F32 R44, R48.reuse, R184, RZ ;  /* 0x000000b8302c723c */ /* 0x040ff000000018ff */
[----:B------:R-:W-:Y:S01]  /*83a0*/  HMMA.16816.F32 R48, R48, R186, RZ ;  /* 0x000000ba3030723c */ /* 0x000fe200000018ff */
[----:B------:R-:W-:Y:S07]  /*83b0*/  LDSM.16.M88.4 R184, [R226+0x18100] ;  /* 0x01810000e2b8783b */ /* 0x000fee0000000200 */
[C---:B------:R-:W-:Y:S08]  /*83c0*/  HMMA.16816.F32 R4, R188.reuse, R192, R4 ;  /* 0x000000c0bc04723c */ /* 0x040ff00000001804 */
[C---:B------:R-:W-:Y:S01]  /*83d0*/  HMMA.16816.F32 R8, R188.reuse, R194, R8 ;  /* 0x000000c2bc08723c */ /* 0x040fe20000001808 */
[----:B------:R-:W1:Y:S07]  /*83e0*/  LDSM.16.M88.4 R192, [R222+0xc100] ;  /* 0x00c10000dec0783b */ /* 0x000e6e0000000200 */
[C---:B------:R-:W-:Y:S08]  /*83f0*/  HMMA.16816.F32 R12, R188.reuse, R196, R12 ;  /* 0x000000c4bc0c723c */ /* 0x040ff0000000180c */
[C---:B------:R-:W-:Y:S01]  /*8400*/  HMMA.16816.F32 R16, R188.reuse, R198, R16 ;  /* 0x000000c6bc10723c */ /* 0x040fe20000001810 */
[----:B------:R-:W3:Y:S07]  /*8410*/  LDSM.16.M88.4 R196, [R222+0xc900] ;  /* 0x00c90000dec4783b */ /* 0x000eee0000000200 */
[C---:B------:R-:W-:Y:S08]  /*8420*/  HMMA.16816.F32 R20, R188.reuse, R200, R20 ;  /* 0x000000c8bc14723c */ /* 0x040ff00000001814 */
[C---:B------:R-:W-:Y:S01]  /*8430*/  HMMA.16816.F32 R24, R188.reuse, R202, R24 ;  /* 0x000000cabc18723c */ /* 0x040fe20000001818 */
[----:B------:R-:W4:Y:S07]  /*8440*/  LDSM.16.M88.4 R200, [R222+0xd100] ;  /* 0x00d10000dec8783b */ /* 0x000f2e0000000200 */
[C---:B------:R-:W-:Y:S08]  /*8450*/  HMMA.16816.F32 R28, R188.reuse, R204, R28 ;  /* 0x000000ccbc1c723c */ /* 0x040ff0000000181c */
[C---:B------:R-:W-:Y:S01]  /*8460*/  HMMA.16816.F32 R32, R188.reuse, R206, R32 ;  /* 0x000000cebc20723c */ /* 0x040fe20000001820 */
[----:B------:R-:W4:Y:S07]  /*8470*/  LDSM.16.M88.4 R204, [R222+0xd900] ;  /* 0x00d90000decc783b */ /* 0x000f2e0000000200 */
[C---:B------:R-:W-:Y:S08]  /*8480*/  HMMA.16816.F32 R36, R188.reuse, R208, R36 ;  /* 0x000000d0bc24723c */ /* 0x040ff00000001824 */
[C---:B------:R-:W-:Y:S01]  /*8490*/  HMMA.16816.F32 R40, R188.reuse, R210, R40 ;  /* 0x000000d2bc28723c */ /* 0x040fe20000001828 */
[----:B------:R-:W-:Y:S07]  /*84a0*/  LDSM.16.M88.4 R208, [R222+0xe900] ;  /* 0x00e90000ded0783b */ /* 0x000fee0000000200 */
[C---:B------:R-:W-:Y:S01]  /*84b0*/  HMMA.16816.F32 R44, R188.reuse, R212, R44 ;  /* 0x000000d4bc2c723c */ /* 0x040fe2000000182c */
[----:B------:R-:W2:Y:S07]  /*84c0*/  LDL.64 R212, [R1+0x40] ;  /* 0x0000400001d47983 */ /* 0x000eae0000100a00 */
[----:B------:R-:W-:Y:S01]  /*84d0*/  HMMA.16816.F32 R48, R188, R214, R48 ;  /* 0x000000d6bc30723c */ /* 0x000fe20000001830 */
[----:B------:R-:W4:Y:S07]  /*84e0*/  LDSM.16.M88.4 R188, [R222+0xe100] ;  /* 0x00e10000debc783b */ /* 0x000f2e0000000200 */
[C---:B-1----:R-:W-:Y:S01]  /*84f0*/  HMMA.16816.F32 R4, R184.reuse, R192, R4 ;  /* 0x000000c0b804723c */ /* 0x042fe20000001804 */
[----:B------:R-:W2:Y:S07]  /*8500*/  LDL.64 R214, [R1+0x38] ;  /* 0x0000380001d67983 */ /* 0x000eae0000100a00 */
[C---:B------:R-:W-:Y:S01]  /*8510*/  HMMA.16816.F32 R8, R184.reuse, R194, R8 ;  /* 0x000000c2b808723c */ /* 0x040fe20000001808 */
[----:B------:R-:W-:Y:S07]  /*8520*/  LDSM.16.M88.4 R192, [R221] ;  /* 0x00000000ddc0783b */ /* 0x000fee0000000200 */
[C---:B---3--:R-:W-:Y:S08]  /*8530*/  HMMA.16816.F32 R12, R184.reuse, R196, R12 ;  /* 0x000000c4b80c723c */ /* 0x048ff0000000180c */
        /* <DEDUP_REMOVED lines=13> */
[----:B------:R-:W3:Y:S08]  /*8610*/  LDSM.16.M88.4 R184, [R221+0x2000] ;  /* 0x00200000ddb8783b */ /* 0x000ef00000000200 */
        /* <DEDUP_REMOVED lines=18> */
[----:B------:R-:W3:Y:S08]  /*8740*/  LDSM.16.M88.4 R188, [R216+0x11100] ;  /* 0x01110000d8bc783b */ /* 0x000ef00000000200 */
        /* <DEDUP_REMOVED lines=18> */
[----:B------:R-:W3:Y:S08]  /*8870*/  LDSM.16.M88.4 R184, [R241] ;  /* 0x00000000f1b8783b */ /* 0x000ef00000000200 */
        /* <DEDUP_REMOVED lines=177> */
[----:B------:R-:W1:Y:S07]  /*9390*/  LDSM.16.M88.4 R196, [R221+0x9000] ;  /* 0x00900000ddc4783b */ /* 0x000e6e0000000200 */
[C---:B------:R-:W-:Y:S07]  /*93a0*/  HMMA.16816.F32 R20, R184.reuse, R200, R20 ;  /* 0x000000c8b814723c */ /* 0x040fee0000001814 */
[----:B--2---:R-:W-:Y:S01]  /*93b0*/  @P1 MOV R200, R212 ;  /* 0x000000d400c81202 */ /* 0x004fe20000000f00 */
[C---:B------:R-:W-:Y:S04]  /*93c0*/  HMMA.16816.F32 R24, R184.reuse, R202, R24 ;  /* 0x000000cab818723c */ /* 0x040fe80000001818 */
[----:B------:R-:W-:Y:S01]  /*93d0*/  @P1 IMAD.MOV.U32 R201, RZ, RZ, R215 ;  /* 0x000000ffffc91224 */ /* 0x000fe200078e00d7 */
[----:B------:R-:W-:Y:S03]  /*93e0*/  PLOP3.LUT P1, PT, PT, PT, UP0, 0x80, 0x0 ;  /* 0x000000000000781c */ /* 0x000fe60003f2f008 */
[C---:B------:R-:W-:Y:S04]  /*93f0*/  HMMA.16816.F32 R28, R184.reuse, R204, R28 ;  /* 0x000000ccb81c723c */ /* 0x040fe8000000181c */
[----:B------:R-:W-:Y:S01]  /*9400*/  @P0 IMAD.WIDE.U32 R200, R172, 0x60, R200 ;  /* 0x00000060acc80825 */ /* 0x000fe200078e00c8 */
[----:B------:R-:W-:Y:S03]  /*9410*/  PLOP3.LUT P0, PT, PT, PT, UP0, 0x80, 0x0 ;  /* 0x000000000000781c */ /* 0x000fe60003f0f008 */
[C---:B------:R-:W-:Y:S04]  /*9420*/  HMMA.16816.F32 R32, R184.reuse, R206, R32 ;  /* 0x000000ceb820723c */ /* 0x040fe80000001820 */
[----:B------:R-:W-:Y:S01]  /*9430*/  @P6 IMAD.SHL.U32 R172, R200, 0x2, RZ ;  /* 0x00000002c8ac6824 */ /* 0x000fe200078e00ff */
[----:B------:R-:W-:Y:S03]  /*9440*/  PLOP3.LUT P6, PT, PT, PT, UP0, 0x80, 0x0 ;  /* 0x000000000000781c */ /* 0x000fe60003fcf008 */
[C---:B---3--:R-:W-:Y:S04]  /*9450*/  HMMA.16816.F32 R36, R184.reuse, R188, R36 ;  /* 0x000000bcb824723c */ /* 0x048fe80000001824 */
[----:B------:R-:W-:Y:S01]  /*9460*/  @P0 IADD3 R173, R201, UR17, RZ ;  /* 0x00000011c9ad0c10 */ /* 0x000fe2000fffe0ff */
[----:B------:R-:W-:Y:S01]  /*9470*/  UIMAD UR17, UR16, -0x60, URZ ;  /* 0xffffffa0101178a4 */ /* 0x000fe2000f8e023f */
[----:B------:R-:W-:Y:S02]  /*9480*/  @P1 IADD3 R205, P1, R172, c[0x0][0x1c8], RZ ;  /* 0x00007200accd1a10 */ /* 0x000fe40007f3e0ff */
[C---:B------:R-:W-:Y:S01]  /*9490*/  HMMA.16816.F32 R40, R184.reuse, R190, R40 ;  /* 0x000000beb828723c */ /* 0x040fe20000001828 */
[----:B------:R-:W2:Y:S01]  /*94a0*/  LDSM.16.M88.4 R188, [R221+0x9800] ;  /* 0x00980000ddbc783b */ /* 0x000ea20000000200 */
[----:B------:R-:W-:Y:S02]  /*94b0*/  PLOP3.LUT P0, PT, PT, PT, UP0, 0x80, 0x0 ;  /* 0x000000000000781c */ /* 0x000fe40003f0f008 */
[----:B------:R-:W-:Y:S01]  /*94c0*/  @P6 SHF.L.U64.HI R173, R200, 0x1, R173 ;  /* 0x00000001c8ad6819 */ /* 0x000fe200000102ad */
[----:B------:R-:W-:Y:S01]  /*94d0*/  IMAD.U32 R2, RZ, RZ, UR17 ;  /* 0x00000011ff027e24 */ /* 0x000fe2000f8e00ff */
[----:B------:R-:W-:Y:S01]  /*94e0*/  PLOP3.LUT P6, PT, PT, PT, UP0, 0x80, 0x0 ;  /* 0x000000000000781c */ /* 0x000fe20003fcf008 */
[----:B------:R-:W-:Y:S01]  /*94f0*/  @UP0 USHF.L.U32 UR17, UR4, 0x6, URZ ;  /* 0x0000000604110899 */ /* 0x000fe2000800063f */
[C---:B----4-:R-:W-:Y:S01]  /*9500*/  HMMA.16816.F32 R44, R184.reuse, R208, R44 ;  /* 0x000000d0b82c723c */ /* 0x050fe2000000182c */
[----:B------:R-:W3:Y:S04]  /*9510*/  LDL R208, [R1+0x30] ;  /* 0x0000300001d07983 */ /* 0x000ee80000100800 */
[----:B------:R-:W4:Y:S02]  /*9520*/  LDL R209, [R1+0x28] ;  /* 0x0000280001d17983 */ /* 0x000f240000100800 */
[----:B------:R-:W-:Y:S01]  /*9530*/  @P0 IADD3.X R204, R173, c[0x0][0x1cc], RZ, P1, !PT ;  /* 0x00007300adcc0a10 */ /* 0x000fe20000ffe4ff */
[----:B------:R-:W-:Y:S01]  /*9540*/  HMMA.16816.F32 R48, R184, R210, R48 ;  /* 0x000000d2b830723c */ /* 0x000fe20000001830 */
[----:B------:R-:W2:Y:S01]  /*9550*/  LDSM.16.M88.4 R184, [R221+0xa000] ;  /* 0x00a00000ddb8783b */ /* 0x000ea20000000200 */
[----:B------:R-:W-:Y:S02]  /*9560*/  PLOP3.LUT P1, PT, PT, PT, UP0, 0x80, 0x0 ;  /* 0x000000000000781c */ /* 0x000fe40003f2f008 */
[----:B------:R-:W-:Y:S01]  /*9570*/  @P6 IMAD.MOV.U32 R206, RZ, RZ, R205 ;  /* 0x000000ffffce6224 */ /* 0x000fe200078e00cd */
[----:B------:R-:W-:Y:S02]  /*9580*/  @P6 MOV R207, R204 ;  /* 0x000000cc00cf6202 */ /* 0x000fe40000000f00 */
[----:B------:R-:W-:Y:S01]  /*9590*/  PLOP3.LUT P0, PT, PT, PT, UP1, 0x80, 0x0 ;  /* 0x000000000000781c */ /* 0x000fe20003f0f018 */
[C---:B-1----:R-:W-:Y:S01]  /*95a0*/  HMMA.16816.F32 R4, R192.reuse, R196, R4 ;  /* 0x000000c4c004723c */ /* 0x042fe20000001804 */
[----:B------:R-:W-:Y:S07]  /*95b0*/  LDSM.16.M88.4 R200, [R221+0xb800] ;  /* 0x00b80000ddc8783b */ /* 0x000fee0000000200 */
[C---:B------:R-:W-:Y:S01]  /*95c0*/  HMMA.16816.F32 R8, R192.reuse, R198, R8 ;  /* 0x000000c6c008723c */ /* 0x040fe20000001808 */
[----:B------:R-:W-:Y:S07]  /*95d0*/  LDSM.16.M88.4 R196, [R221+0xb000] ;  /* 0x00b00000ddc4783b */ /* 0x000fee0000000200 */
[C---:B--2---:R-:W-:Y:S08]  /*95e0*/  HMMA.16816.F32 R12, R192.reuse, R188, R12 ;  /* 0x000000bcc00c723c */ /* 0x044ff0000000180c */
[C---:B------:R-:W-:Y:S01]  /*95f0*/  HMMA.16816.F32 R16, R192.reuse, R190, R16 ;  /* 0x000000bec010723c */ /* 0x040fe20000001810 */
[----:B------:R-:W1:Y:S01]  /*9600*/  LDSM.16.M88.4 R188, [R221+0xa800] ;  /* 0x00a80000ddbc783b */ /* 0x000e620000000200 */
[----:B------:R-:W-:Y:S06]  /*9610*/  DEPBAR.LE SB0, 0x0 ;  /* 0x000080000000791a */ /* 0x000fec0000000000 */
[C---:B------:R-:W-:Y:S01]  /*9620*/  HMMA.16816.F32 R20, R192.reuse, R184, R20 ;  /* 0x000000b8c014723c */ /* 0x040fe20000001814 */
[----:B------:R-:W-:Y:S07]  /*9630*/  BAR.SYNC.DEFER_BLOCKING 0x0 ;  /* 0x0000000000007b1d */ /* 0x000fee0000010000 */
[C---:B------:R-:W-:Y:S01]  /*9640*/  HMMA.16816.F32 R24, R192.reuse, R186, R24 ;  /* 0x000000bac018723c */ /* 0x040fe20000001818 */
[----:B------:R-:W-:Y:S01]  /*9650*/  @!PT LDS RZ, [RZ] ;  /* 0x00000000fffff984 */ /* 0x000fe20000000800 */
[----:B------:R-:W-:Y:S01]  /*9660*/  @!PT LDS RZ, [RZ] ;  /* 0x00000000fffff984 */ /* 0x000fe20000000800 */
[----:B------:R-:W-:Y:S01]  /*9670*/  @!PT LDS RZ, [RZ] ;  /* 0x00000000fffff984 */ /* 0x000fe20000000800 */
[----:B------:R2:W-:Y:S07]  /*9680*/  @P1 LDGSTS.E.BYPASS.LTC128B.128 [R251+0xc100], [R206.64], !P5 ;  /* 0x0c100000cefb1fae */ /* 0x0005ee000e901d5e */
[C---:B-1----:R-:W-:Y:S08]  /*9690*/  HMMA.16816.F32 R28, R192.reuse, R188, R28 ;  /* 0x000000bcc01c723c */ /* 0x042ff0000000181c */
[C---:B------:R-:W-:Y:S08]  /*96a0*/  HMMA.16816.F32 R32, R192.reuse, R190, R32 ;  /* 0x000000bec020723c */ /* 0x040ff00000001820 */
[C---:B------:R-:W-:Y:S08]  /*96b0*/  HMMA.16816.F32 R36, R192.reuse, R196, R36 ;  /* 0x000000c4c024723c */ /* 0x040ff00000001824 */
[C---:B------:R-:W-:Y:S08]  /*96c0*/  HMMA.16816.F32 R40, R192.reuse, R198, R40 ;  /* 0x000000c6c028723c */ /* 0x040ff00000001828 */
[C---:B------:R-:W-:Y:S08]  /*96d0*/  HMMA.16816.F32 R44, R192.reuse, R200, R44 ;  /* 0x000000c8c02c723c */ /* 0x040ff0000000182c */
[----:B------:R-:W-:Y:S04]  /*96e0*/  HMMA.16816.F32 R48, R192, R202, R48 ;  /* 0x000000cac030723c */ /* 0x000fe80000001830 */
[----:B---3--:R-:W-:Y:S01]  /*96f0*/  IADD3 R2, -R208, 0x1, R2 ;  /* 0x00000001d0027810 */ /* 0x008fe20007ffe102 */
[----:B----4-:R-:W-:Y:S03]  /*9700*/  @P0 IMAD.MOV.U32 R0, RZ, RZ, R209 ;  /* 0x000000ffff000224 */ /* 0x010fe600078e00d1 */
[----:B------:R-:W-:Y:S02]  /*9710*/  IADD3 R175, -R175, UR12, R2 ;  /* 0x0000000cafaf7c10 */ /* 0x000fe4000fffe102 */
[----:B------:R-:W1:Y:S08]  /*9720*/  SHFL.IDX PT, R2, R0, RZ, 0x1c1f ;  /* 0x001c1fff00027589 */ /* 0x000e7000000e0000 */
[----:B------:R-:W3:Y:S01]  /*9730*/  SHFL.IDX PT, R0, R0, 0x1, 0x1c1f ;  /* 0x003c1f0000007f89 */ /* 0x000ee200000e0000 */
[C---:B-1----:R-:W-:Y:S04]  /*9740*/  IADD3 R2, R175.reuse, R2, RZ ;  /* 0x00000002af027210 */ /* 0x042fe80007ffe0ff */
[C---:B------:R-:W-:Y:S02]  /*9750*/  ISETP.GT.AND P0, PT, R2.reuse, RZ, PT ;  /* 0x000000ff0200720c */ /* 0x040fe40003f04270 */
[----:B------:R-:W-:Y:S01]  /*9760*/  ISETP.GT.AND P6, PT, R2, 0x1, PT ;  /* 0x000000010200780c */ /* 0x000fe20003fc4270 */
[----:B---3--:R-:W-:Y:S01]  /*9770*/  IMAD.IADD R0, R175, 0x1, R0 ;  /* 0x00000001af007824 */ /* 0x008fe200078e0200 */
[----:B--2---:R-:W-:Y:S02]  /*9780*/  FSEL R206, R4, -INF , P0 ;  /* 0xff80000004ce7808 */ /* 0x004fe40000000000 */
[----:B------:R-:W-:Y:S02]  /*9790*/  FSEL R207, R5, -INF , P6 ;  /* 0xff80000005cf7808 */ /* 0x000fe40003000000 */
[C---:B------:R-:W-:Y:S02]  /*97a0*/  ISETP.GT.AND P0, PT, R0.reuse, 0x1, PT ;  /* 0x000000010000780c */ /* 0x040fe40003f04270 */
[----:B------:R-:W-:Y:S02]  /*97b0*/  ISETP.GT.AND P1, PT, R0, RZ, PT ;  /* 0x000000ff0000720c */ /* 0x000fe40003f24270 */
        /* <DEDUP_REMOVED lines=9> */
[----:B------:R-:W-:Y:S02]  /*9850*/  ISETP.GT.AND P6, PT, R2, 0x9, PT ;  /* 0x000000090200780c */ /* 0x000fe40003fc4270 */
[----:B------:R-:W-:Y:S02]  /*9860*/  ISETP.GT.AND P1, PT, R0, 0x10, PT ;  /* 0x000000100000780c */ /* 0x000fe40003f24270 */
[----:B------:R-:W-:Y:S02]  /*9870*/  FSEL R210, R12, -INF , P0 ;  /* 0xff8000000cd27808 */ /* 0x000fe40000000000 */
[----:B------:R-:W-:Y:S02]  /*9880*/  ISETP.GT.AND P0, PT, R0, 0x11, PT ;  /* 0x000000110000780c */ /* 0x000fe40003f04270 */
[----:B------:R-:W-:Y:S02]  /*9890*/  FSEL R212, R14, -INF , P1 ;  /* 0xff8000000ed47808 */ /* 0x000fe40000800000 */
[C---:B------:R-:W-:Y:S02]  /*98a0*/  ISETP.GT.AND P1, PT, R2.reuse, 0x19, PT ;  /* 0x000000190200780c */ /* 0x040fe40003f24270 */
[----:B------:R-:W-:Y:S02]  /*98b0*/  FSEL R9, R9, -INF , P6 ;  /* 0xff80000009097808 */ /* 0x000fe40003000000 */
[C---:B------:R-:W-:Y:S02]  /*98c0*/  ISETP.GT.AND P6, PT, R2.reuse, 0x11, PT ;  /* 0x000000110200780c */ /* 0x040fe40003fc4270 */
[----:B------:R-:W-:Y:S02]  /*98d0*/  FSEL R213, R15, -INF , P0 ;  /* 0xff8000000fd57808 */ /* 0x000fe40000000000 */
[C---:B------:R-:W-:Y:S02]  /*98e0*/  ISETP.GT.AND P0, PT, R2.reuse, 0x18, PT ;  /* 0x000000180200780c */ /* 0x040fe40003f04270 */
[----:B------:R-:W-:Y:S02]  /*98f0*/  FSEL R211, R13, -INF , P6 ;  /* 0xff8000000dd37808 */ /* 0x000fe40003000000 */
[----:B------:R-:W-:Y:S02]  /*9900*/  FSEL R215, R17, -INF , P1 ;  /* 0xff80000011d77808 */ /* 0x000fe40000800000 */
[----:B------:R-:W-:Y:S02]  /*9910*/  ISETP.GT.AND P1, PT, R2, 0x20, PT ;  /* 0x000000200200780c */ /* 0x000fe40003f24270 */
        /* <DEDUP_REMOVED lines=12> */
[----:B------:R-:W-:Y:S02]  /*99e0*/  ISETP.GT.AND P1, PT, R0, 0x28, PT ;  /* 0x000000280000780c */ /* 0x000fe40003f24270 */
[----:B------:R-:W-:Y:S02]  /*99f0*/  FSEL R16, R21, -INF , P0 ;  /* 0xff80000015107808 */ /* 0x000fe40000000000 */
[----:B------:R-:W-:Y:S02]  /*9a00*/  ISETP.GT.AND P0, PT, R2, 0x28, PT ;  /* 0x000000280200780c */ /* 0x000fe40003f04270 */
[----:B------:R-:W-:Y:S02]  /*9a10*/  FSEL R17, R26, -INF , P1 ;  /* 0xff8000001a117808 */ /* 0x000fe40000800000 */
[----:B------:R-:W-:Y:S02]  /*9a20*/  ISETP.GT.AND P1, PT, R2, 0x30, PT ;  /* 0x000000300200780c */ /* 0x000fe40003f24270 */
[----:B------:R-:W-:Y:S01]  /*9a30*/  FSEL R175, R25, -INF , P6 ;  /* 0xff80000019af7808 */ /* 0x000fe20003000000 */
[----:B------:R-:W-:Y:S01]  /*9a40*/  IMAD.MOV.U32 R25, RZ, RZ, R4 ;  /* 0x000000ffff197224 */ /* 0x000fe200078e0004 */
[----:B------:R-:W-:Y:S02]  /*9a50*/  PLOP3.LUT P6, PT, PT, PT, UP0, 0x80, 0x0 ;  /* 0x000000000000781c */ /* 0x000fe40003fcf008 */
[----:B------:R-:W-:Y:S01]  /*9a60*/  FSEL R5, R24, -INF , P0 ;  /* 0xff80000018057808 */ /* 0x000fe20000000000 */
[----:B------:R-:W-:Y:S01]  /*9a70*/  IMAD.MOV.U32 R26, RZ, RZ, R175 ;  /* 0x000000ffff1a7224 */ /* 0x000fe200078e00af */
[----:B------:R-:W-:Y:S02]  /*9a80*/  ISETP.GT.AND P0, PT, R0, 0x29, PT ;  /* 0x000000290000780c */ /* 0x000fe40003f04270 */
[----:B------:R-:W-:Y:S02]  /*9a90*/  FSEL R14, R28, -INF , P1 ;  /* 0xff8000001c0e7808 */ /* 0x000fe40000800000 */
[----:B------:R-:W-:Y:S02]  /*9aa0*/  PLOP3.LUT P1, PT, PT, PT, UP0, 0x80, 0x0 ;  /* 0x000000000000781c */ /* 0x000fe40003f2f008 */
[----:B------:R-:W-:Y:S01]  /*9ab0*/  FSEL R19, R27, -INF , P0 ;  /* 0xff8000001b137808 */ /* 0x000fe20000000000 */
[----:B------:R-:W-:Y:S01]  /*9ac0*/  IMAD.MOV.U32 R27, RZ, RZ, R5 ;  /* 0x000000ffff1b7224 */ /* 0x000fe200078e0005 */
[----:B------:R-:W-:Y:S02]  /*9ad0*/  ISETP.GT.AND P0, PT, R2, 0x31, PT ;  /* 0x000000310200780c */ /* 0x000fe40003f04270 */
[----:B------:R-:W-:Y:S02]  /*9ae0*/  @P6 IADD3 R6, P6, R172, 0x80, RZ ;  /* 0x00000080ac066810 */ /* 0x000fe40007fde0ff */
[----:B------:R-:W-:Y:S02]  /*9af0*/  FSEL R22, R29, -INF , P0 ;  /* 0xff8000001d167808 */ /* 0x000fe40000000000 */
[----:B------:R-:W-:Y:S02]  /*9b00*/  ISETP.GT.AND P0, PT, R0, 0x30, PT ;  /* 0x000000300000780c */ /* 0x000fe40003f04270 */
[----:B------:R-:W-:Y:S02]  /*9b10*/  FMNMX.FTZ R5, R208, R174, !PT ;  /* 0x000000aed0057209 */ /* 0x000fe40007810000 */
[----:B------:R-:W-:Y:S02]  /*9b20*/  FSEL R190, R30, -INF , P0 ;  /* 0xff8000001ebe7808 */ /* 0x000fe40000000000 */
[----:B------:R-:W-:Y:S02]  /*9b30*/  ISETP.GT.AND P0, PT, R0, 0x31, PT ;  /* 0x000000310000780c */ /* 0x000fe40003f04270 */
[----:B------:R-:W-:Y:S02]  /*9b40*/  @P1 IADD3 R6, P1, R6, c[0x0][0x1c8], RZ ;  /* 0x0000720006061a10 */ /* 0x000fe40007f3e0ff */
[----:B------:R-:W-:Y:S02]  /*9b50*/  FSEL R191, R31, -INF , P0 ;  /* 0xff8000001fbf7808 */ /* 0x000fe40000000000 */
[----:B------:R-:W-:Y:S02]  /*9b60*/  PLOP3.LUT P0, PT, PT, PT, UP0, 0x80, 0x0 ;  /* 0x000000000000781c */ /* 0x000fe40003f0f008 */
[----:B------:R-:W-:Y:S04]  /*9b70*/  FMNMX.FTZ R5, R209, R5, !PT ;  /* 0x00000005d1057209 */ /* 0x000fe80007810000 */
[----:B------:R-:W-:Y:S07]  /*9b80*/  FMNMX.FTZ R5, R185, R5, !PT ;  /* 0x00000005b9057209 */ /* 0x000fee0007810000 */
[--C-:B------:R-:W-:Y:S02]  /*9b90*/  @P0 IADD3.X R7, RZ, c[0x0][0x1cc], R173.reuse, P1, P6 ;  /* 0x00007300ff070a10 */ /* 0x100fe40000fec4ad */
[----:B------:R-:W-:Y:S02]  /*9ba0*/  ISETP.GT.AND P1, PT, R2, 0x38, PT ;  /* 0x000000380200780c */ /* 0x000fe40003f24270 */
[----:B------:R-:W-:Y:S02]  /*9bb0*/  PLOP3.LUT P6, PT, PT, PT, UP0, 0x80, 0x0 ;  /* 0x000000000000781c */ /* 0x000fe40003fcf008 */
[----:B------:R-:W-:Y:S02]  /*9bc0*/  FSEL R21, R32, -INF , P1 ;  /* 0xff80000020157808 */ /* 0x000fe40000800000 */
[----:B------:R-:W-:Y:S02]  /*9bd0*/  PLOP3.LUT P1, PT, PT, PT, UP0, 0x80, 0x0 ;  /* 0x000000000000781c */ /* 0x000fe40003f2f008 */
[----:B------:R-:W-:Y:S04]  /*9be0*/  ISETP.GT.AND P0, PT, R2, 0x39, PT ;  /* 0x000000390200780c */ /* 0x000fe80003f04270 */
[----:B------:R-:W-:Y:S02]  /*9bf0*/  FSEL R20, R33, -INF , P0 ;  /* 0xff80000021147808 */ /* 0x000fe40000000000 */
[----:B------:R-:W-:Y:S02]  /*9c00*/  ISETP.GT.AND P0, PT, R0, 0x38, PT ;  /* 0x000000380000780c */ /* 0x000fe40003f04270 */
[----:B------:R-:W-:Y:S02]  /*9c10*/  @P6 IADD3 R4, P6, R172, 0x100, RZ ;  /* 0x00000100ac046810 */ /* 0x000fe40007fde0ff */
[----:B------:R-:W-:Y:S02]  /*9c20*/  FSEL R33, R34, -INF , P0 ;  /* 0xff80000022217808 */ /* 0x000fe40000000000 */
[----:B------:R-:W-:Y:S02]  /*9c30*/  @P1 IADD3 R13, P1, R4, c[0x0][0x1c8], RZ ;  /* 0x00007200040d1a10 */ /* 0x000fe40007f3e0ff */
[----:B------:R-:W-:Y:S02]  /*9c40*/  FMNMX.FTZ R4, R206, R3, !PT ;  /* 0x00000003ce047209 */ /* 0x000fe40007810000 */
[----:B------:R-:W-:Y:S02]  /*9c50*/  ISETP.GT.AND P0, PT, R0, 0x39, PT ;  /* 0x000000390000780c */ /* 0x000fe40003f04270 */
[----:B------:R-:W-:Y:S02]  /*9c60*/  FMNMX.FTZ R4, R207, R4, !PT ;  /* 0x00000004cf047209 */ /* 0x000fe40007810000 */
[----:B------:R-:W-:Y:S01]  /*9c70*/  FSEL R196, R35, -INF , P0 ;  /* 0xff80000023c47808 */ /* 0x000fe20000000000 */
[----:B------:R-:W-:Y:S01]  /*9c80*/  IMAD.MOV.U32 R35, RZ, RZ, R8 ;  /* 0x000000ffff237224 */ /* 0x000fe200078e0008 */
[----:B------:R-:W-:Y:S02]  /*9c90*/  FMNMX.FTZ R4, R184, R4, !PT ;  /* 0x00000004b8047209 */ /* 0x000fe40007810000 */
[----:B------:R-:W-:Y:S02]  /*9ca0*/  PLOP3.LUT P0, PT, PT, PT, UP0, 0x80, 0x0 ;  /* 0x000000000000781c */ /* 0x000fe40003f0f008 */
[----:B------:R-:W-:Y:S02]  /*9cb0*/  FMNMX.FTZ R4, R9, R4, !PT ;  /* 0x0000000409047209 */ /* 0x000fe40007810000 */
[----:B------:R-:W-:Y:S02]  /*9cc0*/  MOV R34, R23 ;  /* 0x0000001700227202 */ /* 0x000fe40000000f00 */
[----:B------:R-:W-:Y:S04]  /*9cd0*/  FMNMX.FTZ R4, R210, R4, !PT ;  /* 0x00000004d2047209 */ /* 0x000fe80007810000 */
[----:B------:R-:W-:Y:S03]  /*9ce0*/  FMNMX.FTZ R4, R211, R4, !PT ;  /* 0x00000004d3047209 */ /* 0x000fe60007810000 */
[--C-:B------:R-:W-:Y:S02]  /*9cf0*/  @P0 IADD3.X R12, RZ, c[0x0][0x1cc], R173.reuse, P1, P6 ;  /* 0x00007300ff0c0a10 */ /* 0x100fe40000fec4ad */
[----:B------:R-:W-:Y:S02]  /*9d00*/  FMNMX.FTZ R4, R214, R4, !PT ;  /* 0x00000004d6047209 */ /* 0x000fe40007810000 */
[C---:B------:R-:W-:Y:S02]  /*9d10*/  ISETP.GT.AND P1, PT, R2.reuse, 0x41, PT ;  /* 0x000000410200780c */ /* 0x040fe40003f24270 */
[----:B------:R-:W-:Y:S02]  /*9d20*/  FMNMX.FTZ R4, R215, R4, !PT ;  /* 0x00000004d7047209 */ /* 0x000fe40007810000 */
[----:B------:R-:W-:Y:S02]  /*9d30*/  PLOP3.LUT P6, PT, PT, PT, UP0, 0x80, 0x0 ;  /* 0x000000000000781c */ /* 0x000fe40003fcf008 */
[----:B------:R-:W-:Y:S02]  /*9d40*/  FMNMX.FTZ R4, R25, R4, !PT ;  /* 0x0000000419047209 */ /* 0x000fe40007810000 */
[----:B------:R-:W-:Y:S02]  /*9d50*/  FSEL R8, R37, -INF , P1 ;  /* 0xff80000025087808 */ /* 0x000fe40000800000 */
[----:B------:R-:W-:Y:S02]  /*9d60*/  PLOP3.LUT P1, PT, PT, PT, UP0, 0x80, 0x0 ;  /* 0x000000000000781c */ /* 0x000fe40003f2f008 */
[----:B------:R-:W-:Y:S01]  /*9d70*/  ISETP.GT.AND P0, PT, R2, 0x40, PT ;  /* 0x000000400200780c */ /* 0x000fe20003f04270 */
[----:B------:R-:W-:Y:S01]  /*9d80*/  IMAD.MOV.U32 R201, RZ, RZ, R8 ;  /* 0x000000ffffc97224 */ /* 0x000fe200078e0008 */
[----:B------:R-:W-:Y:S02]  /*9d90*/  FMNMX.FTZ R4, R16, R4, !PT ;  /* 0x0000000410047209 */ /* 0x000fe40007810000 */
[----:B------:R-:W-:Y:S02]  /*9da0*/  FSEL R197, R36, -INF , P0 ;  /* 0xff80000024c57808 */ /* 0x000fe40000000000 */
[----:B------:R-:W-:Y:S02]  /*9db0*/  ISETP.GT.AND P0, PT, R0, 0x40, PT ;  /* 0x000000400000780c */ /* 0x000fe40003f04270 */
[----:B------:R-:W-:Y:S02]  /*9dc0*/  FMNMX.FTZ R4, R27, R4, !PT ;  /* 0x000000041b047209 */ /* 0x000fe40007810000 */
[----:B------:R-:W-:Y:S02]  /*9dd0*/  FMNMX.FTZ R8, R11, R5, !PT ;  /* 0x000000050b087209 */ /* 0x000fe40007810000 */
[----:B------:R-:W-:Y:S02]  /*9de0*/  FSEL R10, R38, -INF , P0 ;  /* 0xff800000260a7808 */ /* 0x000fe40000000000 */
[----:B------:R-:W-:Y:S02]  /*9df0*/  ISETP.GT.AND P0, PT, R0, 0x41, PT ;  /* 0x000000410000780c */ /* 0x000fe40003f04270 */
[----:B------:R-:W-:Y:S02]  /*9e00*/  @P6 IADD3 R172, P6, R172, 0x180, RZ ;  /* 0x00000180acac6810 */ /* 0x000fe40007fde0ff */
[----:B------:R-:W-:Y:S02]  /*9e10*/  FMNMX.FTZ R5, R26, R4, !PT ;  /* 0x000000041a057209 */ /* 0x000fe40007810000 */
[----:B------:R-:W-:Y:S02]  /*9e20*/  FMNMX.FTZ R4, R212, R8, !PT ;  /* 0x00000008d4047209 */ /* 0x000fe40007810000 */
[----:B------:R-:W-:Y:S02]  /*9e30*/  FSEL R198, R39, -INF , P0 ;  /* 0xff80000027c67808 */ /* 0x000fe40000000000 */
[----:B------:R-:W-:Y:S02]  /*9e40*/  @P1 IADD3 R172, P1, R172, c[0x0][0x1c8], RZ ;  /* 0x00007200acac1a10 */ /* 0x000fe40007f3e0ff */
[----:B------:R-:W-:Y:S02]  /*9e50*/  PLOP3.LUT P0, PT, PT, PT, UP0, 0x80, 0x0 ;  /* 0x000000000000781c */ /* 0x000fe40003f0f008 */
[----:B------:R-:W-:Y:S02]  /*9e60*/  FMNMX.FTZ R4, R213, R4, !PT ;  /* 0x00000004d5047209 */ /* 0x000fe40007810000 */
[----:B------:R-:W-:Y:S02]  /*9e70*/  MOV R203, R10 ;  /* 0x0000000a00cb7202 */ /* 0x000fe40000000f00 */
[----:B------:R-:W-:Y:S04]  /*9e80*/  FMNMX.FTZ R4, R252, R4, !PT ;  /* 0x00000004fc047209 */ /* 0x000fe80007810000 */
[----:B------:R-:W-:Y:S03]  /*9e90*/  FMNMX.FTZ R4, R35, R4, !PT ;  /* 0x0000000423047209 */ /* 0x000fe60007810000 */
[----:B------:R-:W-:Y:S02]  /*9ea0*/  @P0 IADD3.X R10, RZ, c[0x0][0x1cc], R173, P1, P6 ;  /* 0x00007300ff0a0a10 */ /* 0x000fe40000fec4ad */
[----:B------:R-:W-:Y:S02]  /*9eb0*/  PLOP3.LUT P1, PT, PT, PT, UP0, 0x80, 0x0 ;  /* 0x000000000000781c */ /* 0x000fe40003f2f008 */
[----:B------:R-:W-:Y:S02]  /*9ec0*/  FMNMX.FTZ R4, R18, R4, !PT ;  /* 0x0000000412047209 */ /* 0x000fe40007810000 */
[C---:B------:R-:W-:Y:S02]  /*9ed0*/  ISETP.GT.AND P6, PT, R2.reuse, 0x48, PT ;  /* 0x000000480200780c */ /* 0x040fe40003fc4270 */
[----:B------:R-:W-:Y:S02]  /*9ee0*/  ISETP.GT.AND P0, PT, R2, 0x49, PT ;  /* 0x000000490200780c */ /* 0x000fe40003f04270 */
[----:B------:R-:W-:Y:S02]  /*9ef0*/  FSEL R192, R40, -INF , P6 ;  /* 0xff80000028c07808 */ /* 0x000fe40003000000 */
[----:B------:R-:W-:Y:S02]  /*9f00*/  FMNMX.FTZ R4, R34, R4, !PT ;  /* 0x0000000422047209 */ /* 0x000fe40007810000 */
[----:B------:R-:W-:Y:S02]  /*9f10*/  ISETP.GT.AND P6, PT, R0, 0x48, PT ;  /* 0x000000480000780c */ /* 0x000fe40003fc4270 */
[----:B------:R-:W-:Y:S02]  /*9f20*/  FSEL R194, R41, -INF , P0 ;  /* 0xff80000029c27808 */ /* 0x000fe40000000000 */
[----:B------:R-:W-:Y:S02]  /*9f30*/  ISETP.GT.AND P0, PT, R2, 0x50, PT ;  /* 0x000000500200780c */ /* 0x000fe40003f04270 */
[----:B------:R-:W-:Y:S02]  /*9f40*/  FMNMX.FTZ R4, R17, R4, !PT ;  /* 0x0000000411047209 */ /* 0x000fe40007810000 */
[----:B------:R-:W-:Y:S02]  /*9f50*/  FSEL R199, R44, -INF , P0 ;  /* 0xff8000002cc77808 */ /* 0x000fe40000000000 */
[----:B------:R-:W-:Y:S02]  /*9f60*/  FSEL R195, R42, -INF , P6 ;  /* 0xff8000002ac37808 */ /* 0x000fe40003000000 */
[C---:B------:R-:W-:Y:S02]  /*9f70*/  ISETP.GT.AND P6, PT, R2.reuse, 0x51, PT ;  /* 0x000000510200780c */ /* 0x040fe40003fc4270 */
[----:B------:R-:W-:Y:S02]  /*9f80*/  ISETP.GT.AND P0, PT, R2, 0x58, PT ;  /* 0x000000580200780c */ /* 0x000fe40003f04270 */
[----:B------:R-:W-:Y:S02]  /*9f90*/  FSEL R32, R45, -INF , P6 ;  /* 0xff8000002d207808 */ /* 0x000fe40003000000 */
[----:B------:R-:W-:Y:S02]  /*9fa0*/  FSEL R23, R48, -INF , P0 ;  /* 0xff80000030177808 */ /* 0x000fe40000000000 */
[----:B------:R-:W-:Y:S02]  /*9fb0*/  PLOP3.LUT P0, PT, PT, PT, UP0, 0x80, 0x0 ;  /* 0x000000000000781c */ /* 0x000fe40003f0f008 */
[----:B------:R-:W-:Y:S02]  /*9fc0*/  ISETP.GT.AND P6, PT, R2, 0x59, PT ;  /* 0x000000590200780c */ /* 0x000fe40003fc4270 */
[----:B------:R-:W-:Y:S02]  /*9fd0*/  FMNMX.FTZ R2, R19, R4, !PT ;  /* 0x0000000413027209 */ /* 0x000fe40007810000 */
[----:B------:R-:W-:Y:S01]  /*9fe0*/  @P1 IADD3 R4, P1, R205, UR17, RZ ;  /* 0x00000011cd041c10 */ /* 0x000fe2000ff3e0ff */
[----:B------:R-:W-:Y:S01]  /*9ff0*/  IMAD.MOV.U32 R205, RZ, RZ, R20 ;  /* 0x000000ffffcd7224 */ /* 0x000fe200078e0014 */
[----:B------:R-:W-:Y:S02]  /*a000*/  FMNMX.FTZ R173, R14, R5, !PT ;  /* 0x000000050ead7209 */ /* 0x000fe40007810000 */
[----:B------:R-:W-:Y:S02]  /*a010*/  FSEL R15, R49, -INF , P6 ;  /* 0xff800000310f7808 */ /* 0x000fe40003000000 */
[----:B------:R-:W-:Y:S02]  /*a020*/  FMNMX.FTZ R173, R22, R173, !PT ;  /* 0x000000ad16ad7209 */ /* 0x000fe40007810000 */
[----:B------:R-:W-:Y:S02]  /*a030*/  ISETP.GT.AND P6, PT, R0, 0x49, PT ;  /* 0x000000490000780c */ /* 0x000fe40003fc4270 */
[----:B------:R-:W-:Y:S02]  /*a040*/  FMNMX.FTZ R173, R21, R173, !PT ;  /* 0x000000ad15ad7209 */ /* 0x000fe40007810000 */
[----:B------:R-:W-:Y:S02]  /*a050*/  FMNMX.FTZ R2, R190, R2, !PT ;  /* 0x00000002be027209 */ /* 0x000fe40007810000 */
[----:B------:R-:W-:Y:S02]  /*a060*/  @P0 IADD3.X R5, R204, UR18, RZ, P1, !PT ;  /* 0x00000012cc050c10 */ /* 0x000fe40008ffe4ff */
[C---:B------:R-:W-:Y:S02]  /*a070*/  ISETP.GT.AND P0, PT, R0.reuse, 0x50, PT ;  /* 0x000000500000780c */ /* 0x040fe40003f04270 */
[----:B------:R-:W-:Y:S02]  /*a080*/  ISETP.GT.AND P1, PT, R0, 0x51, PT ;  /* 0x000000510000780c */ /* 0x000fe40003f24270 */
[----:B------:R-:W-:Y:S02]  /*a090*/  FSEL R40, R46, -INF , P0 ;  /* 0xff8000002e287808 */ /* 0x000fe40000000000 */
[----:B------:R-:W-:Y:S02]  /*a0a0*/  ISETP.GT.AND P0, PT, R0, 0x58, PT ;  /* 0x000000580000780c */ /* 0x000fe40003f04270 */
[----:B------:R-:W-:Y:S02]  /*a0b0*/  FSEL R42, R47, -INF , P1 ;  /* 0xff8000002f2a7808 */ /* 0x000fe40000800000 */
[----:B------:R-:W-:Y:S01]  /*a0c0*/  FSEL R202, R50, -INF , P0 ;  /* 0xff80000032ca7808 */ /* 0x000fe20000000000 */
[----:B------:R-:W-:Y:S01]  /*a0d0*/  IMAD.MOV.U32 R50, RZ, RZ, R23 ;  /* 0x000000ffff327224 */ /* 0x000fe200078e0017 */
[----:B------:R-:W-:Y:S02]  /*a0e0*/  PLOP3.LUT P0, PT, PT, PT, UP0, 0x80, 0x0 ;  /* 0x000000000000781c */ /* 0x000fe40003f0f008 */
[----:B------:R-:W-:Y:S02]  /*a0f0*/  ISETP.GT.AND P1, PT, R0, 0x59, PT ;  /* 0x000000590000780c */ /* 0x000fe40003f24270 */
[----:B------:R-:W-:Y:S02]  /*a100*/  FMNMX.FTZ R173, R20, R173, !PT ;  /* 0x000000ad14ad7209 */ /* 0x000fe40007810000 */
[----:B------:R-:W-:Y:S02]  /*a110*/  FSEL R175, R51, -INF , P1 ;  /* 0xff80000033af7808 */ /* 0x000fe40000800000 */
[----:B------:R-:W-:Y:S02]  /*a120*/  PLOP3.LUT P1, PT, PT, PT, UP0, 0x80, 0x0 ;  /* 0x000000000000781c */ /* 0x000fe40003f2f008 */
[----:B------:R-:W-:Y:S02]  /*a130*/  FMNMX.FTZ R173, R197, R173, !PT ;  /* 0x000000adc5ad7209 */ /* 0x000fe40007810000 */
[----:B------:R-:W-:Y:S01]  /*a140*/  FSEL R193, R43, -INF , P6 ;  /* 0xff8000002bc17808 */ /* 0x000fe20003000000 */
[----:B------:R1:W-:Y:S01]  /*a150*/  @P0 LDGSTS.E.BYPASS.LTC128B.128 [R251+0xf100], [R6.64], !P4 ;  /* 0x0f10000006fb0fae */ /* 0x0003e2000e101d5e */
        /* <DEDUP_REMOVED lines=12> */
[----:B------:R-:W-:Y:S01]  /*a220*/  FMNMX.FTZ R2, R195, R2, !PT ;  /* 0x00000002c3027209 */ /* 0x000fe20007810000 */
[----:B-1----:R-:W-:Y:S01]  /*a230*/  @P1 IMAD.MOV.U32 R6, RZ, RZ, R13 ;  /* 0x000000ffff061224 */ /* 0x002fe200078e000d */
[----:B------:R-:W-:Y:S01]  /*a240*/  FMNMX.FTZ R173, R23, R173, !PT ;  /* 0x000000ad17ad7209 */ /* 0x000fe20007810000 */
[----:B------:R-:W-:Y:S01]  /*a250*/  @P1 IMAD.MOV.U32 R7, RZ, RZ, R12 ;  /* 0x000000ffff071224 */ /* 0x000fe200078e000c */
[----:B------:R-:W-:Y:S02]  /*a260*/  FMNMX.FTZ R0, R193, R2, !PT ;  /* 0x00000002c1007209 */ /* 0x000fe40007810000 */
[----:B------:R-:W-:Y:S02]  /*a270*/  FMNMX.FTZ R173, R15, R173, !PT ;  /* 0x000000ad0fad7209 */ /* 0x000fe40007810000 */
[----:B------:R1:W-:Y:S01]  /*a280*/  @P6 LDGSTS.E.BYPASS.LTC128B.128 [R251+0x12100], [R6.64], !P3 ;  /* 0x1210000006fb6fae */ /* 0x0003e2000d901d5e */
[----:B------:R-:W-:Y:S02]  /*a290*/  PLOP3.LUT P0, PT, PT, PT, UP0, 0x80, 0x0 ;  /* 0x000000000000781c */ /* 0x000fe40003f0f008 */
[----:B------:R-:W-:Y:S02]  /*a2a0*/  FMNMX.FTZ R0, R40, R0, !PT ;  /* 0x0000000028007209 */ /* 0x000fe40007810000 */
[----:B------:R-:W-:Y:S02]  /*a2b0*/  PLOP3.LUT P1, PT, PT, PT, UP0, 0x80, 0x0 ;  /* 0x000000000000781c */ /* 0x000fe40003f2f008 */
[----:B------:R-:W-:Y:S01]  /*a2c0*/  FMNMX.FTZ R0, R42, R0, !PT ;  /* 0x000000002a007209 */ /* 0x000fe20007810000 */
[----:B------:R-:W2:Y:S01]  /*a2d0*/  SHFL.BFLY PT, R8, R173, 0x2, 0x1f ;  /* 0x0c401f00ad087f89 */ /* 0x000ea200000e0000 */
[----:B------:R-:W-:Y:S02]  /*a2e0*/  PLOP3.LUT P6, PT, PT, PT, UP0, 0x80, 0x0 ;  /* 0x000000000000781c */ /* 0x000fe40003fcf008 */
[----:B------:R-:W-:Y:S02]  /*a2f0*/  FMNMX.FTZ R0, R202, R0, !PT ;  /* 0x00000000ca007209 */ /* 0x000fe40007810000 */
[----:B------:R-:W-:Y:S02]  /*a300*/  PLOP3.LUT P6, PT, PT, PT, UP0, 0x80, 0x0 ;  /* 0x000000000000781c */ /* 0x000fe40003fcf008 */
[----:B------:R-:W-:Y:S02]  /*a310*/  FMNMX.FTZ R0, R175, R0, !PT ;  /* 0x00000000af007209 */ /* 0x000fe40007810000 */
[----:B------:R-:W-:Y:S02]  /*a320*/  MOV R204, R15 ;  /* 0x0000000f00cc7202 */ /* 0x000fe40000000f00 */
[----:B------:R-:W-:Y:S01]  /*a330*/  MOV R51, R22 ;  /* 0x0000001600337202 */ /* 0x000fe20000000f00 */
[----:B------:R-:W3:Y:S01]  /*a340*/  SHFL.BFLY PT, R2, R0, 0x2, 0x1f ;  /* 0x0c401f0000027f89 */ /* 0x000ee200000e0000 */
[----:B-1----:R-:W-:Y:S01]  /*a350*/  @P0 MOV R7, R10 ;  /* 0x0000000a00070202 */ /* 0x002fe20000000f00 */
[----:B------:R-:W-:Y:S01]  /*a360*/  @P0 IMAD.MOV.U32 R6, RZ, RZ, R172 ;  /* 0x000000ffff060224 */ /* 0x000fe200078e00ac */
[----:B------:R-:W-:Y:S02]  /*a370*/  PLOP3.LUT P0, PT, PT, PT, UP0, 0x80, 0x0 ;  /* 0x000000000000781c */ /* 0x000fe40003f0f008 */
[----:B--2---:R-:W-:Y:S03]  /*a380*/  FMNMX.FTZ R173, R173, R8, !PT ;  /* 0x00000008adad7209 */ /* 0x004fe60007810000 */
[----:B------:R1:W-:Y:S01]  /*a390*/  @P1 LDGSTS.E.BYPASS.LTC128B.128 [R251+0x15100], [R6.64], !P2 ;  /* 0x1510000006fb1fae */ /* 0x0003e2000d101d5e */
[----:B------:R-:W-:Y:S07]  /*a3a0*/  PLOP3.LUT P1, PT, PT, PT, UP0, 0x80, 0x0 ;  /* 0x000000000000781c */ /* 0x000fee0003f2f008 */
[----:B------:R-:W2:Y:S01]  /*a3b0*/  SHFL.BFLY PT, R8, R173, 0x1, 0x1f ;  /* 0x0c201f00ad087f89 */ /* 0x000ea200000e0000 */
[----:B---3--:R-:W-:Y:S07]  /*a3c0*/  FMNMX.FTZ R0, R0, R2, !PT ;  /* 0x0000000200007209 */ /* 0x008fee0007810000 */
[----:B------:R3:W-:Y:S01]  /*a3d0*/  @P0 LDGSTS.E.BYPASS.LTC128B.128 [R251+0xd100], [R4.64], !P5 ;  /* 0x0d10000004fb0fae */ /* 0x0007e2000e901d5e */
[----:B------:R-:W-:Y:S07]  /*a3e0*/  PLOP3.LUT P0, PT, PT, PT, UP0, 0x80, 0x0 ;  /* 0x000000000000781c */ /* 0x000fee0003f0f008 */
[----:B------:R3:W-:Y:S08]  /*a3f0*/  @P1 LDGSTS.E.BYPASS.LTC128B.128 [R251+0x10100], [R4.64+0x80], !P4 ;  /* 0x1010008004fb1fae */ /* 0x0007f0000e101d5e */
[----:B------:R3:W-:Y:S01]  /*a400*/  @P6 LDGSTS.E.BYPASS.LTC128B.128 [R251+0x13100], [R4.64+0x100], !P3 ;  /* 0x1310010004fb6fae */ /* 0x0007e2000d901d5e */
[----:B--2---:R-:W-:Y:S02]  /*a410*/  FMNMX.FTZ R173, R173, R8, !PT ;  /* 0x00000008adad7209 */ /* 0x004fe40007810000 */
[----:B------:R-:W-:Y:S02]  /*a420*/  PLOP3.LUT P6, PT, PT, PT, UP0, 0x80, 0x0 ;  /* 0x000000000000781c */ /* 0x000fe40003fcf008 */
[C---:B------:R-:W-:Y:S01]  /*a430*/  FSETP.NEU.FTZ.AND P1, PT, R173.reuse, -INF , PT ;  /* 0xff800000ad00780b */ /* 0x040fe20003f3d000 */
[----:B------:R-:W-:Y:S02]  /*a440*/  FMUL.FTZ R188, R173, c[0x0][0x2d0] ;  /* 0x0000b400adbc7a20 */ /* 0x000fe40000410000 */
[----:B------:R-:W2:Y:S03]  /*a450*/  SHFL.BFLY PT, R2, R0, 0x1, 0x1f ;  /* 0x0c201f0000027f89 */ /* 0x000ea600000e0000 */
[----:B------:R-:W-:Y:S05]  /*a460*/  FSEL R188, R188, RZ, P1 ;  /* 0x000000ffbcbc7208 */ /* 0x000fea0000800000 */
[----:B------:R3:W-:Y:S01]  /*a470*/  @P0 LDGSTS.E.BYPASS.LTC128B.128 [R251+0x16100], [R4.64+0x180], !P2 ;  /* 0x1610018004fb0fae */ /* 0x0007e2000d101d5e */
[----:B------:R-:W-:Y:S01]  /*a480*/  PLOP3.LUT P0, PT, PT, PT, UP0, 0x80, 0x0 ;  /* 0x000000000000781c */ /* 0x000fe20003f0f008 */
[--C-:B-1----:R-:W-:Y:S02]  /*a490*/  FFMA.FTZ R6, R206, c[0x0][0x2d0], -R188.reuse ;  /* 0x0000b400ce067a23 */ /* 0x102fe400000108bc */
[----:B------:R-:W-:Y:S02]  /*a4a0*/  IMAD.MOV.U32 R206, RZ, RZ, R21 ;  /* 0x000000ffffce7224 */ /* 0x000fe400078e0015 */
[----:B------:R1:W-:Y:S01]  /*a4b0*/  MUFU.EX2 R41, R6 ;  /* 0x0000000600297308 */ /* 0x0003e20000000800 */
[----:B--2---:R-:W-:Y:S01]  /*a4c0*/  FMNMX.FTZ R172, R0, R2, !PT ;  /* 0x0000000200ac7209 */ /* 0x004fe20007810000 */
[--C-:B------:R-:W-:Y:S08]  /*a4d0*/  FFMA.FTZ R0, R9, c[0x0][0x2d0], -R188.reuse ;  /* 0x0000b40009007a23 */ /* 0x100ff000000108bc */
[----:B------:R2:W-:Y:S01]  /*a4e0*/  MUFU.EX2 R48, R0 ;  /* 0x0000000000307308 */ /* 0x0005e20000000800 */
[----:B------:R-:W-:Y:S01]  /*a4f0*/  FMUL.FTZ R189, R172, c[0x0][0x2d0] ;  /* 0x0000b400acbd7a20 */ /* 0x000fe20000410000 */
[----:B---3--:R-:W-:Y:S01]  /*a500*/  @P6 IADD3 R4, P6, R4, UR17, RZ ;  /* 0x0000001104046c10 */ /* 0x008fe2000ffde0ff */
[--C-:B-1----:R-:W-:Y:S02]  /*a510*/  FFMA.FTZ R6, R207, c[0x0][0x2d0], -R188.reuse ;  /* 0x0000b400cf067a23 */ /* 0x102fe400000108bc */
[----:B------:R-:W-:Y:S05]  /*a520*/  IMAD.MOV.U32 R207, RZ, RZ, R19 ;  /* 0x000000ffffcf7224 */ /* 0x000fea00078e0013 */
[----:B------:R1:W3:Y:S05]  /*a530*/  MUFU.EX2 R28, R6 ;  /* 0x00000006001c7308 */ /* 0x0002ea0000000800 */
[----:B------:R-:W-:Y:S02]  /*a540*/  @P0 IADD3.X R5, R5, UR18, RZ, P6, !PT ;  /* 0x0000001205050c10 */ /* 0x000fe4000b7fe4ff */
[C---:B------:R-:W-:Y:S02]  /*a550*/  FSETP.NEU.FTZ.AND P0, PT, R172.reuse, -INF , PT ;  /* 0xff800000ac00780b */ /* 0x040fe40003f1d000 */
[----:B------:R-:W-:Y:S02]  /*a560*/  PLOP3.LUT P6, PT, PT, PT, UP0, 0x80, 0x0 ;  /* 0x000000000000781c */ /* 0x000fe40003fcf008 */
[----:B------:R-:W-:Y:S02]  /*a570*/  FSEL R189, R189, RZ, P0 ;  /* 0x000000ffbdbd7208 */ /* 0x000fe40000000000 */
[----:B------:R-:W-:Y:S02]  /*a580*/  PLOP3.LUT P6, PT, PT, PT, UP0, 0x80, 0x0 ;  /* 0x000000000000781c */ /* 0x000fe40003fcf008 */
[----:B------:R-:W-:Y:S01]  /*a590*/  FSEL R2, R172, RZ, P0 ;  /* 0x000000ffac027208 */ /* 0x000fe20000000000 */
[--C-:B--2---:R-:W-:Y:S01]  /*a5a0*/  FFMA.FTZ R0, R208, c[0x0][0x2d0], -R189.reuse ;  /* 0x0000b400d0007a23 */ /* 0x104fe200000108bd */
[----:B------:R-:W-:Y:S03]  /*a5b0*/  PLOP3.LUT P0, PT, PT, PT, UP0, 0x80, 0x0 ;  /* 0x000000000000781c */ /* 0x000fe60003f0f008 */
[----:B------:R2:W-:Y:S01]  /*a5c0*/  MUFU.EX2 R49, R0 ;  /* 0x0000000000317308 */ /* 0x0005e20000000800 */
[----:B-1----:R-:W-:Y:S02]  /*a5d0*/  FFMA.FTZ R6, R184, c[0x0][0x2d0], -R188 ;  /* 0x0000b400b8067a23 */ /* 0x002fe400000108bc */
[----:B---3--:R-:W-:Y:S03]  /*a5e0*/  IMAD.MOV.U32 R208, RZ, RZ, R28 ;  /* 0x000000ffffd07224 */ /* 0x008fe600078e001c */
[----:B------:R1:W-:Y:S01]  /*a5f0*/  @P6 LDGSTS.E.BYPASS.LTC128B.128 [R251+0xe100], [R4.64], !P5 ;  /* 0x0e10000004fb6fae */ /* 0x0003e2000e901d5e */
[----:B------:R-:W-:Y:S03]  /*a600*/  PLOP3.LUT P6, PT, PT, PT, UP0, 0x80, 0x0 ;  /* 0x000000000000781c */ /* 0x000fe60003fcf008 */
[----:B------:R3:W-:Y:S01]  /*a610*/  MUFU.EX2 R24, R6 ;  /* 0x0000000600187308 */ /* 0x0007e20000000800 */
[----:B------:R-:W-:Y:S09]  /*a620*/  F2FP.PACK_AB R184, R208, R41 ;  /* 0x00000029d0b8723e */ /* 0x000ff200000000ff */
[----:B------:R1:W-:Y:S01]  /*a630*/  @P6 LDGSTS.E.BYPASS.LTC128B.128 [R251+0x11100], [R4.64+0x80], !P4 ;  /* 0x1110008004fb6fae */ /* 0x0003e2000e101d5e */
[--C-:B--2---:R-:W-:Y:S04]  /*a640*/  FFMA.FTZ R0, R209, c[0x0][0x2d0], -R189.reuse ;  /* 0x0000b400d1007a23 */ /* 0x104fe800000108bd */
[----:B------:R2:W4:Y:S01]  /*a650*/  MUFU.EX2 R209, R0 ;  /* 0x0000000000d17308 */ /* 0x0005220000000800 */
[--C-:B---3--:R-:W-:Y:S09]  /*a660*/  FFMA.FTZ R6, R11, c[0x0][0x2d0], -R189.reuse ;  /* 0x0000b4000b067a23 */ /* 0x108ff200000108bd */
[----:B------:R-:W-:Y:S01]  /*a670*/  MUFU.EX2 R43, R6 ;  /* 0x00000006002b7308 */ /* 0x000fe20000000800 */
[----:B--2---:R-:W-:Y:S01]  /*a680*/  FFMA.FTZ R0, R185, c[0x0][0x2d0], -R189 ;  /* 0x0000b400b9007a23 */ /* 0x004fe200000108bd */
[----:B----4-:R-:W-:Y:S08]  /*a690*/  F2FP.PACK_AB R185, R209, R49 ;  /* 0x00000031d1b9723e */ /* 0x010ff000000000ff */
[----:B------:R2:W3:Y:S02]  /*a6a0*/  MUFU.EX2 R200, R0 ;  /* 0x0000000000c87308 */ /* 0x0004e40000000800 */
[----:B--2---:R-:W-:Y:S02]  /*a6b0*/  FSEL R0, R173, RZ, P1 ;  /* 0x000000ffad007208 */ /* 0x004fe40000800000 */
[----:B------:R-:W-:Y:S01]  /*a6c0*/  PLOP3.LUT P1, PT, PT, PT, UP0, 0x80, 0x0 ;  /* 0x000000000000781c */ /* 0x000fe20003f2f008 */
[----:B------:R-:W-:Y:S01]  /*a6d0*/  UISETP.GT.AND UP0, UPT, UR16, UR15, UPT ;  /* 0x0000000f1000728c */ /* 0x000fe2000bf04270 */
[----:B---3--:R-:W-:Y:S01]  /*a6e0*/  F2FP.PACK_AB R187, R43, R200 ;  /* 0x000000c82bbb723e */ /* 0x008fe200000000ff */
[----:B------:R-:W-:Y:S01]  /*a6f0*/  FADD.FTZ R0, -R0, R3 ;  /* 0x0000000300007221 */ /* 0x000fe20000010100 */
[----:B------:R-:W-:Y:S03]  /*a700*/  UMOV UR16, UR24 ;  /* 0x0000001800107c82 */ /* 0x000fe60008000000 */
[----:B------:R-:W-:Y:S04]  /*a710*/  FMUL.FTZ R0, R0, c[0x0][0x2d0] ;  /* 0x0000b40000007a20 */ /* 0x000fe80000410000 */
[----:B------:R2:W3:Y:S02]  /*a720*/  MUFU.EX2 R3, R0 ;  /* 0x0000000000037308 */ /* 0x0004e40000000800 */
[----:B------:R1:W-:Y:S08]  /*a730*/  @P1 LDGSTS.E.BYPASS.LTC128B.128 [R251+0x14100], [R4.64+0x100], !P3 ;  /* 0x1410010004fb1fae */ /* 0x0003f0000d901d5e */
[----:B------:R1:W-:Y:S01]  /*a740*/  @P0 LDGSTS.E.BYPASS.LTC128B.128 [R251+0x17100], [R4.64+0x180], !P2 ;  /* 0x1710018004fb0fae */ /* 0x0003e2000d101d5e */
[----:B------:R-:W-:Y:S07]  /*a750*/  PLOP3.LUT P0, PT, PT, PT, UP0, 0x80, 0x0 ;  /* 0x000000000000781c */ /* 0x000fee0003f0f008 */
[----:B------:R-:W-:Y:S01]  /*a760*/  LDSM.16.MT88.4 R20, [R218+0x100] ;  /* 0x00010000da14783b */ /* 0x000fe20000004200 */
[----:B--2---:R-:W-:Y:S02]  /*a770*/  FADD.FTZ R0, -R2, R174 ;  /* 0x000000ae02007221 */ /* 0x004fe40000010100 */
[----:B------:R-:W-:Y:S05]  /*a780*/  IMAD.MOV.U32 R2, RZ, RZ, R14 ;  /* 0x000000ffff027224 */ /* 0x000fea00078e000e */
[----:B------:R-:W-:Y:S01]  /*a790*/  LDSM.16.MT88.4 R28, [R220+0x100] ;  /* 0x00010000dc1c783b */ /* 0x000fe20000004200 */
[----:B------:R-:W-:Y:S02]  /*a7a0*/  FMUL.FTZ R0, R0, c[0x0][0x2d0] ;  /* 0x0000b40000007a20 */ /* 0x000fe40000410000 */
[----:B------:R-:W-:Y:S02]  /*a7b0*/  IMAD.MOV.U32 R174, RZ, RZ, R24 ;  /* 0x000000ffffae7224 */ /* 0x000fe400078e0018 */
[C---:B---3--:R-:W-:Y:S02]  /*a7c0*/  FMUL.FTZ R8, R3.reuse, R180 ;  /* 0x000000b403087220 */ /* 0x048fe40000410000 */
[----:B------:R-:W2:Y:S01]  /*a7d0*/  MUFU.EX2 R0, R0 ;  /* 0x0000000000007308 */ /* 0x000ea20000000800 */
[----:B------:R-:W3:Y:S01]  /*a7e0*/  LDSM.16.MT88.4 R12, [R217+0x100] ;  /* 0x00010000d90c783b */ /* 0x000ee20000004200 */
[----:B------:R-:W-:Y:S01]  /*a7f0*/  F2FP.PACK_AB R186, R48, R174 ;  /* 0x000000ae30ba723e */ /* 0x000fe200000000ff */
[C---:B-1----:R-:W-:Y:S02]  /*a800*/  FMUL.FTZ R4, R3.reuse, R176 ;  /* 0x000000b003047220 */ /* 0x042fe40000410000 */
[C---:B------:R-:W-:Y:S02]  /*a810*/  FMUL.FTZ R5, R3.reuse, R177 ;  /* 0x000000b103057220 */ /* 0x040fe40000410000 */
[C---:B------:R-:W-:Y:S02]  /*a820*/  FMUL.FTZ R9, R3.reuse, R181 ;  /* 0x000000b503097220 */ /* 0x040fe40000410000 */
[----:B------:R-:W-:Y:S01]  /*a830*/  IMAD.MOV.U32 R176, RZ, RZ, R18 ;  /* 0x000000ffffb07224 */ /* 0x000fe200078e0012 */
[----:B------:R-:W1:Y:S01]  /*a840*/  LDSM.16.MT88.4 R36, [R219+0x100] ;  /* 0x00010000db24783b */ /* 0x000e620000004200 */
[----:B------:R-:W-:Y:S02]  /*a850*/  IMAD.MOV.U32 R177, RZ, RZ, R17 ;  /* 0x000000ffffb17224 */ /* 0x000fe400078e0011 */
[C---:B------:R-:W-:Y:S02]  /*a860*/  FMUL.FTZ R17, R3.reuse, R137 ;  /* 0x0000008903117220 */ /* 0x040fe40000410000 */
[C---:B------:R-:W-:Y:S02]  /*a870*/  FMUL.FTZ R24, R3.reuse, R144 ;  /* 0x0000009003187220 */ /* 0x040fe40000410000 */
[----:B------:R-:W-:Y:S01]  /*a880*/  IMAD.MOV.U32 R144, RZ, RZ, R25 ;  /* 0x000000ffff907224 */ /* 0x000fe200078e0019 */
[----:B------:R-:W4:Y:S01]  /*a890*/  LDSM.16.MT88.4 R44, [R217+0x3100] ;  /* 0x00310000d92c783b */ /* 0x000f220000004200 */
[C---:B------:R-:W-:Y:S02]  /*a8a0*/  FMUL.FTZ R25, R3.reuse, R145 ;  /* 0x0000009103197220 */ /* 0x040fe40000410000 */
[----:B------:R-:W-:Y:S02]  /*a8b0*/  IMAD.MOV.U32 R145, RZ, RZ, R26 ;  /* 0x000000ffff917224 */ /* 0x000fe400078e001a */
[----:B------:R-:W-:Y:S02]  /*a8c0*/  IMAD.MOV.U32 R180, RZ, RZ, R32 ;  /* 0x000000ffffb47224 */ /* 0x000fe400078e0020 */
[C---:B--2---:R-:W-:Y:S01]  /*a8d0*/  FMUL.FTZ R6, R0.reuse, R178 ;  /* 0x000000b200067220 */ /* 0x044fe20000410000 */
[----:B------:R-:W-:Y:S01]  /*a8e0*/  MOV R178, R16 ;  /* 0x0000001000b27202 */ /* 0x000fe20000000f00 */
[C---:B------:R-:W-:Y:S01]  /*a8f0*/  FMUL.FTZ R7, R0.reuse, R179 ;  /* 0x000000b300077220 */ /* 0x040fe20000410000 */
[----:B------:R-:W0:Y:S01]  /*a900*/  LDGDEPBAR ;  /* 0x00000000000079af */ /* 0x000e220000000000 */
[C---:B------:R-:W-:Y:S01]  /*a910*/  FMUL.FTZ R16, R3.reuse, R136 ;  /* 0x0000008803107220 */ /* 0x040fe20000410000 */
[----:B------:R-:W-:Y:S01]  /*a920*/  MOV R179, R48 ;  /* 0x0000003000b37202 */ /* 0x000fe20000000f00 */
[C---:B------:R-:W-:Y:S02]  /*a930*/  FMUL.FTZ R18, R0.reuse, R138 ;  /* 0x0000008a00127220 */ /* 0x040fe40000410000 */
[C---:B------:R-:W-:Y:S02]  /*a940*/  FMUL.FTZ R19, R0.reuse, R139 ;  /* 0x0000008b00137220 */ /* 0x040fe40000410000 */
[C---:B------:R-:W-:Y:S01]  /*a950*/  FMUL.FTZ R26, R0.reuse, R146 ;  /* 0x00000092001a7220 */ /* 0x040fe20000410000 */
[----:B------:R-:W-:Y:S01]  /*a960*/  LDSM.16.MT88.4 R136, [R220+0x3100] ;  /* 0x00310000dc88783b */ /* 0x000fe20000004200 */
[----:B------:R-:W-:Y:S02]  /*a970*/  IMAD.MOV.U32 R146, RZ, RZ, R27 ;  /* 0x000000ffff927224 */ /* 0x000fe400078e001b */
[C---:B------:R-:W-:Y:S01]  /*a980*/  FMUL.FTZ R27, R0.reuse, R147 ;  /* 0x00000093001b7220 */ /* 0x040fe20000410000 */
[----:B------:R-:W-:Y:S01]  /*a990*/  MOV R147, R178 ;  /* 0x000000b200937202 */ /* 0x000fe20000000f00 */
[C---:B---3--:R-:W-:Y:S05]  /*a9a0*/  HMMA.16816.F32 R4, R184.reuse, R12, R4 ;  /* 0x0000000cb804723c */ /* 0x048fea0000001804 */
[C---:B------:R-:W-:Y:S02]  /*a9b0*/  FMUL.FTZ R10, R0.reuse, R182 ;  /* 0x000000b6000a7220 */ /* 0x040fe40000410000 */
[C---:B------:R-:W-:Y:S01]  /*a9c0*/  FMUL.FTZ R11, R0.reuse, R183 ;  /* 0x000000b7000b7220 */ /* 0x040fe20000410000 */
[----:B------:R-:W-:Y:S01]  /*a9d0*/  MOV R183, R40 ;  /* 0x0000002800b77202 */ /* 0x000fe20000000f00 */
[C---:B------:R-:W-:Y:S03]  /*a9e0*/  FMUL.FTZ R12, R3.reuse, R132 ;  /* 0x00000084030c7220 */ /* 0x040fe60000410000 */
[C---:B------:R-:W-:Y:S02]  /*a9f0*/  FMUL.FTZ R13, R3.reuse, R133 ;  /* 0x00000085030d7220 */ /* 0x040fe40000410000 */
[C---:B------:R-:W-:Y:S03]  /*aa00*/  HMMA.16816.F32 R8, R184.reuse, R14, R8 ;  /* 0x0000000eb808723c */ /* 0x040fe60000001808 */
[C---:B------:R-:W-:Y:S02]  /*aa10*/  FMUL.FTZ R32, R3.reuse, R152 ;  /* 0x0000009803207220 */ /* 0x040fe40000410000 */
[----:B------:R-:W-:Y:S02]  /*aa20*/  IMAD.MOV.U32 R152, RZ, RZ, R33 ;  /* 0x000000ffff987224 */ /* 0x000fe400078e0021 */
[C---:B------:R-:W-:Y:S02]  /*aa30*/  FMUL.FTZ R14, R0.reuse, R134 ;  /* 0x00000086000e7220 */ /* 0x040fe40000410000 */
[C---:B------:R-:W-:Y:S02]  /*aa40*/  FMUL.FTZ R15, R0.reuse, R135 ;  /* 0x00000087000f7220 */ /* 0x040fe40000410000 */
[----:B------:R-:W2:Y:S01]  /*aa50*/  LDSM.16.MT88.4 R132, [R218+0x3100] ;  /* 0x00310000da84783b */ /* 0x000ea20000004200 */
[C---:B------:R-:W-:Y:S02]  /*aa60*/  FMUL.FTZ R33, R3.reuse, R153 ;  /* 0x0000009903217220 */ /* 0x040fe40000410000 */
[----:B------:R-:W-:Y:S02]  /*aa70*/  IMAD.MOV.U32 R153, RZ, RZ, R34 ;  /* 0x000000ffff997224 */ /* 0x000fe400078e0022 */
[C---:B------:R-:W-:Y:S03]  /*aa80*/  HMMA.16816.F32 R12, R184.reuse, R20, R12 ;  /* 0x00000014b80c723c */ /* 0x040fe6000000180c */
[C---:B------:R-:W-:Y:S01]  /*aa90*/  FMUL.FTZ R34, R0.reuse, R154 ;  /* 0x0000009a00227220 */ /* 0x040fe20000410000 */
[----:B------:R-:W-:Y:S01]  /*aaa0*/  MOV R154, R35 ;  /* 0x00000023009a7202 */ /* 0x000fe20000000f00 */
[C---:B------:R-:W-:Y:S02]  /*aab0*/  FMUL.FTZ R35, R0.reuse, R155 ;  /* 0x0000009b00237220 */ /* 0x040fe40000410000 */
[C---:B------:R-:W-:Y:S01]  /*aac0*/  FMUL.FTZ R20, R3.reuse, R140 ;  /* 0x0000008c03147220 */ /* 0x040fe20000410000 */
[C---:B------:R-:W-:Y:S04]  /*aad0*/  HMMA.16816.F32 R16, R184.reuse, R22, R16 ;  /* 0x00000016b810723c */ /* 0x040fe80000001810 */
[C---:B------:R-:W-:Y:S02]  /*aae0*/  FMUL.FTZ R21, R3.reuse, R141 ;  /* 0x0000008d03157220 */ /* 0x040fe40000410000 */
[C---:B------:R-:W-:Y:S02]  /*aaf0*/  FMUL.FTZ R40, R3.reuse, R160 ;  /* 0x000000a003287220 */ /* 0x040fe40000410000 */
[C---:B------:R-:W-:Y:S04]  /*ab00*/  FMUL.FTZ R22, R0.reuse, R142 ;  /* 0x0000008e00167220 */ /* 0x040fe80000410000 */
[C---:B------:R-:W-:Y:S02]  /*ab10*/  FMUL.FTZ R23, R0.reuse, R143 ;  /* 0x0000008f00177220 */ /* 0x040fe40000410000 */
[----:B------:R-:W3:Y:S01]  /*ab20*/  LDSM.16.MT88.4 R140, [R219+0x3100] ;  /* 0x00310000db8c783b */ /* 0x000ee20000004200 */
        /* <DEDUP_REMOVED lines=8> */
[----:B------:R-:W-:Y:S02]  /*abb0*/  IMAD.MOV.U32 R178, RZ, RZ, R43 ;  /* 0x000000ffffb27224 */ /* 0x000fe400078e002b */
[C---:B------:R-:W-:Y:S04]  /*abc0*/  FMUL.FTZ R30, R0.reuse, R150 ;  /* 0x00000096001e7220 */ /* 0x040fe80000410000 */
[----:B------:R-:W-:Y:S01]  /*abd0*/  FMUL.FTZ R31, R0, R151 ;  /* 0x00000097001f7220 */ /* 0x000fe20000410000 */
[----:B------:R-:W-:Y:S01]  /*abe0*/  MOV R151, R207 ;  /* 0x000000cf00977202 */ /* 0x000fe20000000f00 */
[----:B------:R-:W-:Y:S02]  /*abf0*/  IMAD.MOV.U32 R150, RZ, RZ, R2 ;  /* 0x000000ffff967224 */ /* 0x000fe400078e0002 */
[----:B------:R-:W-:Y:S02]  /*ac00*/  IMAD.MOV.U32 R148, RZ, RZ, R177 ;  /* 0x000000ffff947224 */ /* 0x000fe400078e00b1 */
[----:B------:R-:W-:Y:S01]  /*ac10*/  IMAD.MOV.U32 R149, RZ, RZ, R176 ;  /* 0x000000ffff957224 */ /* 0x000fe200078e00b0 */
[C---:B-1----:R-:W-:Y:S03]  /*ac20*/  HMMA.16816.F32 R28, R184.reuse, R36, R28 ;  /* 0x00000024b81c723c */ /* 0x042fe6000000181c */
[----:B------:R-:W-:Y:S02]  /*ac30*/  FFMA.FTZ R2, R210, c[0x0][0x2d0], -R188 ;  /* 0x0000b400d2027a23 */ /* 0x000fe400000108bc */
[----:B------:R-:W-:Y:S02]  /*ac40*/  IMAD.MOV.U32 R210, RZ, RZ, R153 ;  /* 0x000000ffffd27224 */ /* 0x000fe400078e0099 */
[C---:B------:R-:W-:Y:S01]  /*ac50*/  FMUL.FTZ R43, R0.reuse, R163 ;  /* 0x000000a3002b7220 */ /* 0x040fe20000410000 */
[C---:B------:R-:W-:Y:S04]  /*ac60*/  HMMA.16816.F32 R32, R184.reuse, R38, R32 ;  /* 0x00000026b820723c */ /* 0x040fe80000001820 */
[C---:B------:R-:W-:Y:S01]  /*ac70*/  FMUL.FTZ R36, R3.reuse, R156 ;  /* 0x0000009c03247220 */ /* 0x040fe20000410000 */
[----:B------:R-:W-:Y:S01]  /*ac80*/  MOV R163, R150 ;  /* 0x0000009600a37202 */ /* 0x000fe20000000f00 */
[C---:B------:R-:W-:Y:S02]  /*ac90*/  FMUL.FTZ R37, R3.reuse, R157 ;  /* 0x0000009d03257220 */ /* 0x040fe40000410000 */
[C---:B------:R-:W-:Y:S02]  /*aca0*/  FMUL.FTZ R38, R0.reuse, R158 ;  /* 0x0000009e00267220 */ /* 0x040fe40000410000 */
[----:B------:R1:W-:Y:S02]  /*acb0*/  MUFU.EX2 R158, R2 ;  /* 0x00000002009e7308 */ /* 0x0003e40000000800 */
[C---:B------:R-:W-:Y:S02]  /*acc0*/  FMUL.FTZ R39, R0.reuse, R159 ;  /* 0x0000009f00277220 */ /* 0x040fe40000410000 */
[C---:B------:R-:W-:Y:S02]  /*acd0*/  FMUL.FTZ R55, R0.reuse, R55 ;  /* 0x0000003700377220 */ /* 0x040fe40000410000 */
[C---:B------:R-:W-:Y:S02]  /*ace0*/  FMUL.FTZ R56, R3.reuse, R56 ;  /* 0x0000003803387220 */ /* 0x040fe40000410000 */
[C---:B------:R-:W-:Y:S01]  /*acf0*/  FMUL.FTZ R57, R3.reuse, R57 ;  /* 0x0000003903397220 */ /* 0x040fe20000410000 */
[C---:B----4-:R-:W-:Y:S03]  /*ad00*/  HMMA.16816.F32 R36, R184.reuse, R44, R36 ;  /* 0x0000002cb824723c */ /* 0x050fe60000001824 */
[----:B------:R-:W-:Y:S02]  /*ad10*/  IMAD.MOV.U32 R181, RZ, RZ, R42 ;  /* 0x000000ffffb57224 */ /* 0x000fe400078e002a */
[C---:B------:R-:W-:Y:S02]  /*ad20*/  FMUL.FTZ R42, R0.reuse, R162 ;  /* 0x000000a2002a7220 */ /* 0x040fe40000410000 */
[----:B------:R-:W-:Y:S02]  /*ad30*/  IMAD.MOV.U32 R182, RZ, RZ, R41 ;  /* 0x000000ffffb67224 */ /* 0x000fe400078e0029 */
[C---:B------:R-:W-:Y:S03]  /*ad40*/  FMUL.FTZ R41, R3.reuse, R161 ;  /* 0x000000a103297220 */ /* 0x040fe60000410000 */
[----:B------:R-:W-:Y:S02]  /*ad50*/  IMAD.MOV.U32 R162, RZ, RZ, R152 ;  /* 0x000000ffffa27224 */ /* 0x000fe400078e0098 */
[----:B------:R-:W-:Y:S01]  /*ad60*/  FMUL.FTZ R44, R3, R164 ;  /* 0x000000a4032c7220 */ /* 0x000fe20000410000 */
[----:B------:R-:W-:Y:S01]  /*ad70*/  MOV R164, R146 ;  /* 0x0000009200a47202 */ /* 0x000fe20000000f00 */
[C---:B------:R-:W-:Y:S03]  /*ad80*/  HMMA.16816.F32 R40, R184.reuse, R46, R40 ;  /* 0x0000002eb828723c */ /* 0x040fe60000001828 */
[----:B-1----:R-:W-:Y:S02]  /*ad90*/  FFMA.FTZ R2, R211, c[0x0][0x2d0], -R188 ;  /* 0x0000b400d3027a23 */ /* 0x002fe400000108bc */
[C---:B------:R-:W-:Y:S02]  /*ada0*/  FMUL.FTZ R45, R3.reuse, R165 ;  /* 0x000000a5032d7220 */ /* 0x040fe40000410000 */
[----:B------:R1:W4:Y:S01]  /*adb0*/  MUFU.EX2 R156, R2 ;  /* 0x00000002009c7308 */ /* 0x0003220000000800 */
[C---:B------:R-:W-:Y:S04]  /*adc0*/  FMUL.FTZ R46, R0.reuse, R166 ;  /* 0x000000a6002e7220 */ /* 0x040fe80000410000 */
[C---:B------:R-:W-:Y:S02]  /*add0*/  FMUL.FTZ R47, R0.reuse, R167 ;  /* 0x000000a7002f7220 */ /* 0x040fe40000410000 */
[----:B------:R-:W-:Y:S02]  /*ade0*/  IMAD.MOV.U32 R167, RZ, RZ, R147 ;  /* 0x000000ffffa77224 */ /* 0x000fe400078e0093 */
[----:B------:R-:W-:Y:S02]  /*adf0*/  IMAD.MOV.U32 R166, RZ, RZ, R151 ;  /* 0x000000ffffa67224 */ /* 0x000fe400078e0097 */
[----:B------:R-:W-:Y:S01]  /*ae00*/  IMAD.MOV.U32 R211, RZ, RZ, R149 ;  /* 0x000000ffffd37224 */ /* 0x000fe200078e0095 */
[C---:B--2---:R-:W-:Y:S03]  /*ae10*/  HMMA.16816.F32 R44, R184.reuse, R132, R44 ;  /* 0x00000084b82c723c */ /* 0x044fe6000000182c */
[----:B------:R-:W-:Y:S02]  /*ae20*/  IMAD.MOV.U32 R207, RZ, RZ, R51 ;  /* 0x000000ffffcf7224 */ /* 0x000fe400078e0033 */
[C---:B------:R-:W-:Y:S02]  /*ae30*/  FMUL.FTZ R51, R0.reuse, R171 ;  /* 0x000000ab00337220 */ /* 0x040fe40000410000 */
[----:B------:R-:W-:Y:S02]  /*ae40*/  IMAD.MOV.U32 R176, RZ, RZ, R50 ;  /* 0x000000ffffb07224 */ /* 0x000fe400078e0032 */
[----:B------:R-:W-:Y:S03]  /*ae50*/  FMUL.FTZ R50, R0, R170 ;  /* 0x000000aa00327220 */ /* 0x000fe60000410000 */
[----:B------:R-:W-:Y:S02]  /*ae60*/  IMAD.MOV.U32 R177, RZ, RZ, R49 ;  /* 0x000000ffffb17224 */ /* 0x000fe400078e0031 */
[C---:B------:R-:W-:Y:S02]  /*ae70*/  FMUL.FTZ R49, R3.reuse, R169 ;  /* 0x000000a903317220 */ /* 0x040fe40000410000 */
[----:B-1----:R-:W-:Y:S02]  /*ae80*/  FFMA.FTZ R2, R212, c[0x0][0x2d0], -R189 ;  /* 0x0000b400d4027a23 */ /* 0x002fe400000108bd */
[----:B------:R-:W-:Y:S02]  /*ae90*/  IMAD.MOV.U32 R170, RZ, RZ, R145 ;  /* 0x000000ffffaa7224 */ /* 0x000fe400078e0091 */
[----:B------:R1:W-:Y:S01]  /*aea0*/  MUFU.EX2 R157, R2 ;  /* 0x00000002009d7308 */ /* 0x0003e20000000800 */
[C---:B------:R-:W-:Y:S01]  /*aeb0*/  HMMA.16816.F32 R48, R184.reuse, R134, R48 ;  /* 0x00000086b830723c */ /* 0x040fe20000001830 */
[----:B------:R-:W2:Y:S02]  /*aec0*/  LDSM.16.MT88.4 R132, [R217+0x6100] ;  /* 0x00610000d984783b */ /* 0x000ea40000004200 */
[----:B------:R-:W-:Y:S02]  /*aed0*/  IMAD.MOV.U32 R171, RZ, RZ, R144 ;  /* 0x000000ffffab7224 */ /* 0x000fe400078e0090 */
[----:B------:R-:W-:Y:S02]  /*aee0*/  IMAD.MOV.U32 R165, RZ, RZ, R148 ;  /* 0x000000ffffa57224 */ /* 0x000fe400078e0094 */
[C---:B------:R-:W-:Y:S01]  /*aef0*/  FMUL.FTZ R58, R0.reuse, R58 ;  /* 0x0000003a003a7220 */ /* 0x040fe20000410000 */
[C---:B------:R-:W-:Y:S01]  /*af00*/  HMMA.16816.F32 R52, R184.reuse, R136, R52 ;  /* 0x00000088b834723c */ /* 0x040fe20000001834 */
[----:B------:R-:W-:Y:S03]  /*af10*/  LDSM.16.MT88.4 R144, [R218+0x900] ;  /* 0x00090000da90783b */ /* 0x000fe60000004200 */
[C---:B------:R-:W-:Y:S02]  /*af20*/  FMUL.FTZ R59, R0.reuse, R59 ;  /* 0x0000003b003b7220 */ /* 0x040fe40000410000 */
[C---:B------:R-:W-:Y:S02]  /*af30*/  FMUL.FTZ R60, R3.reuse, R60 ;  /* 0x0000003c033c7220 */ /* 0x040fe40000410000 */
[----:B------:R-:W-:Y:S01]  /*af40*/  FMUL.FTZ R61, R3, R61 ;  /* 0x0000003d033d7220 */ /* 0x000fe20000410000 */
[----:B------:R-:W-:Y:S02]  /*af50*/  LDSM.16.MT88.4 R148, [R220+0x900] ;  /* 0x00090000dc94783b */ /* 0x000fe40000004200 */
[C---:B------:R-:W-:Y:S03]  /*af60*/  HMMA.16816.F32 R56, R184.reuse, R138, R56 ;  /* 0x0000008ab838723c */ /* 0x040fe60000001838 */
[C---:B------:R-:W-:Y:S02]  /*af70*/  FMUL.FTZ R62, R0.reuse, R62 ;  /* 0x0000003e003e7220 */ /* 0x040fe40000410000 */
[C---:B------:R-:W-:Y:S01]  /*af80*/  FMUL.FTZ R63, R0.reuse, R63 ;  /* 0x0000003f003f7220 */ /* 0x040fe20000410000 */
[----:B------:R-:W4:Y:S01]  /*af90*/  LDSM.16.MT88.4 R136, [R218+0x6100] ;  /* 0x00610000da88783b */ /* 0x000f220000004200 */
[--C-:B-1----:R-:W-:Y:S02]  /*afa0*/  FFMA.FTZ R2, R213, c[0x0][0x2d0], -R189.reuse ;  /* 0x0000b400d5027a23 */ /* 0x102fe400000108bd */
[C---:B------:R-:W-:Y:S02]  /*afb0*/  FMUL.FTZ R64, R3.reuse, R64 ;  /* 0x0000004003407220 */ /* 0x040fe40000410000 */
[----:B------:R1:W1:Y:S01]  /*afc0*/  MUFU.EX2 R159, R2 ;  /* 0x00000002009f7308 */ /* 0x0002620000000800 */
[C---:B---3--:R-:W-:Y:S03]  /*afd0*/  HMMA.16816.F32 R60, R184.reuse, R140, R60 ;  /* 0x0000008cb83c723c */ /* 0x048fe6000000183c */
[C---:B------:R-:W-:Y:S02]  /*afe0*/  FMUL.FTZ R65, R3.reuse, R65 ;  /* 0x0000004103417220 */ /* 0x040fe40000410000 */
[C---:B------:R-:W-:Y:S02]  /*aff0*/  FMUL.FTZ R66, R0.reuse, R66 ;  /* 0x0000004200427220 */ /* 0x040fe40000410000 */
[C---:B------:R-:W-:Y:S02]  /*b000*/  FMUL.FTZ R67, R0.reuse, R67 ;  /* 0x0000004300437220 */ /* 0x040fe40000410000 */
[C---:B------:R-:W-:Y:S03]  /*b010*/  FMUL.FTZ R68, R3.reuse, R68 ;  /* 0x0000004403447220 */ /* 0x040fe60000410000 */
[C---:B------:R-:W-:Y:S02]  /*b020*/  FMUL.FTZ R69, R3.reuse, R69 ;  /* 0x0000004503457220 */ /* 0x040fe40000410000 */
[C---:B------:R-:W-:Y:S01]  /*b030*/  HMMA.16816.F32 R64, R184.reuse, R142, R64 ;  /* 0x0000008eb840723c */ /* 0x040fe20000001840 */
[----:B------:R-:W3:Y:S02]  /*b040*/  LDSM.16.MT88.4 R140, [R220+0x6100] ;  /* 0x00610000dc8c783b */ /* 0x000ee40000004200 */
        /* <DEDUP_REMOVED lines=12> */
[----:B------:R-:W-:Y:S02]  /*b110*/  FMUL.FTZ R79, R0, R79 ;  /* 0x0000004f004f7220 */ /* 0x000fe40000410000 */
[--C-:B-1----:R-:W-:Y:S02]  /*b120*/  FFMA.FTZ R2, R214, c[0x0][0x2d0], -R188.reuse ;  /* 0x0000b400d6027a23 */ /* 0x102fe400000108bc */
[C---:B------:R-:W-:Y:S02]  /*b130*/  FMUL.FTZ R80, R3.reuse, R80 ;  /* 0x0000005003507220 */ /* 0x040fe40000410000 */
[----:B------:R1:W-:Y:S01]  /*b140*/  MUFU.EX2 R168, R2 ;  /* 0x0000000200a87308 */ /* 0x0003e20000000800 */
[C---:B----4-:R-:W-:Y:S03]  /*b150*/  HMMA.16816.F32 R76, R184.reuse, R136, R76 ;  /* 0x00000088b84c723c */ /* 0x050fe6000000184c */
[C---:B------:R-:W-:Y:S02]  /*b160*/  FMUL.FTZ R81, R3.reuse, R81 ;  /* 0x0000005103517220 */ /* 0x040fe40000410000 */
[C---:B------:R-:W-:Y:S02]  /*b170*/  FMUL.FTZ R82, R0.reuse, R82 ;  /* 0x0000005200527220 */ /* 0x040fe40000410000 */
[C---:B------:R-:W-:Y:S02]  /*b180*/  FMUL.FTZ R83, R0.reuse, R83 ;  /* 0x0000005300537220 */ /* 0x040fe40000410000 */
[C---:B------:R-:W-:Y:S03]  /*b190*/  FMUL.FTZ R84, R3.reuse, R84 ;  /* 0x0000005403547220 */ /* 0x040fe60000410000 */
[C---:B------:R-:W-:Y:S02]  /*b1a0*/  FMUL.FTZ R85, R3.reuse, R85 ;  /* 0x0000005503557220 */ /* 0x040fe40000410000 */
[C---:B------:R-:W-:Y:S01]  /*b1b0*/  HMMA.16816.F32 R80, R184.reuse, R138, R80 ;  /* 0x0000008ab850723c */ /* 0x040fe20000001850 */
[----:B------:R-:W4:Y:S02]  /*b1c0*/  LDSM.16.MT88.4 R136, [R217+0x9100] ;  /* 0x00910000d988783b */ /* 0x000f240000004200 */
[C---:B------:R-:W-:Y:S02]  /*b1d0*/  FMUL.FTZ R86, R0.reuse, R86 ;  /* 0x0000005600567220 */ /* 0x040fe40000410000 */
[C---:B------:R-:W-:Y:S02]  /*b1e0*/  FMUL.FTZ R87, R0.reuse, R87 ;  /* 0x0000005700577220 */ /* 0x040fe40000410000 */
[C---:B------:R-:W-:Y:S02]  /*b1f0*/  FMUL.FTZ R88, R3.reuse, R88 ;  /* 0x0000005803587220 */ /* 0x040fe40000410000 */
[----:B------:R-:W-:Y:S03]  /*b200*/  FMUL.FTZ R89, R3, R89 ;  /* 0x0000005903597220 */ /* 0x000fe60000410000 */
[C---:B---3--:R-:W-:Y:S03]  /*b210*/  HMMA.16816.F32 R84, R184.reuse, R140, R84 ;  /* 0x0000008cb854723c */ /* 0x048fe60000001854 */
[C---:B------:R-:W-:Y:S02]  /*b220*/  FMUL.FTZ R90, R0.reuse, R90 ;  /* 0x0000005a005a7220 */ /* 0x040fe40000410000 */
[C---:B------:R-:W-:Y:S02]  /*b230*/  FMUL.FTZ R91, R0.reuse, R91 ;  /* 0x0000005b005b7220 */ /* 0x040fe40000410000 */
[--C-:B-1----:R-:W-:Y:S02]  /*b240*/  FFMA.FTZ R2, R215, c[0x0][0x2d0], -R188.reuse ;  /* 0x0000b400d7027a23 */ /* 0x102fe400000108bc */
[C---:B------:R-:W-:Y:S02]  /*b250*/  FMUL.FTZ R92, R3.reuse, R92 ;  /* 0x0000005c035c7220 */ /* 0x040fe40000410000 */
[----:B------:R1:W3:Y:S01]  /*b260*/  MUFU.EX2 R160, R2 ;  /* 0x0000000200a07308 */ /* 0x0002e20000000800 */
[C---:B------:R-:W-:Y:S01]  /*b270*/  HMMA.16816.F32 R88, R184.reuse, R142, R88 ;  /* 0x0000008eb858723c */ /* 0x040fe20000001858 */
[----:B------:R-:W1:Y:S02]  /*b280*/  LDSM.16.MT88.4 R140, [R218+0x9100] ;  /* 0x00910000da8c783b */ /* 0x000e640000004200 */
[C---:B------:R-:W-:Y:S02]  /*b290*/  FMUL.FTZ R93, R3.reuse, R93 ;  /* 0x0000005d035d7220 */ /* 0x040fe40000410000 */
[C---:B------:R-:W-:Y:S02]  /*b2a0*/  FMUL.FTZ R94, R0.reuse, R94 ;  /* 0x0000005e005e7220 */ /* 0x040fe40000410000 */
[C---:B------:R-:W-:Y:S02]  /*b2b0*/  FMUL.FTZ R95, R0.reuse, R95 ;  /* 0x0000005f005f7220 */ /* 0x040fe40000410000 */
[C---:B------:R-:W-:Y:S03]  /*b2c0*/  FMUL.FTZ R96, R3.reuse, R96 ;  /* 0x0000006003607220 */ /* 0x040fe60000410000 */
[C---:B------:R-:W-:Y:S02]  /*b2d0*/  FMUL.FTZ R97, R3.reuse, R97 ;  /* 0x0000006103617220 */ /* 0x040fe40000410000 */
        /* <DEDUP_REMOVED lines=11> */
[C---:B----4-:R-:W-:Y:S03]  /*b390*/  HMMA.16816.F32 R100, R184.reuse, R136, R100 ;  /* 0x00000088b864723c */ /* 0x050fe60000001864 */
[C---:B------:R-:W-:Y:S02]  /*b3a0*/  FMUL.FTZ R106, R0.reuse, R106 ;  /* 0x0000006a006a7220 */ /* 0x040fe40000410000 */
[----:B------:R-:W-:Y:S02]  /*b3b0*/  FMUL.FTZ R107, R0, R107 ;  /* 0x0000006b006b7220 */ /* 0x000fe40000410000 */
[--C-:B-1----:R-:W-:Y:S02]  /*b3c0*/  FFMA.FTZ R2, R252, c[0x0][0x2d0], -R189.reuse ;  /* 0x0000b400fc027a23 */ /* 0x102fe400000108bd */
[C---:B------:R-:W-:Y:S02]  /*b3d0*/  FMUL.FTZ R108, R3.reuse, R108 ;  /* 0x0000006c036c7220 */ /* 0x040fe40000410000 */
[----:B------:R1:W-:Y:S01]  /*b3e0*/  MUFU.EX2 R169, R2 ;  /* 0x0000000200a97308 */ /* 0x0003e20000000800 */
[C---:B------:R-:W-:Y:S01]  /*b3f0*/  HMMA.16816.F32 R104, R184.reuse, R138, R104 ;  /* 0x0000008ab868723c */ /* 0x040fe20000001868 */
[----:B------:R-:W4:Y:S02]  /*b400*/  LDSM.16.MT88.4 R136, [R219+0x9100] ;  /* 0x00910000db88783b */ /* 0x000f240000004200 */
[C---:B------:R-:W-:Y:S02]  /*b410*/  FMUL.FTZ R109, R3.reuse, R109 ;  /* 0x0000006d036d7220 */ /* 0x040fe40000410000 */
[C---:B------:R-:W-:Y:S02]  /*b420*/  FMUL.FTZ R110, R0.reuse, R110 ;  /* 0x0000006e006e7220 */ /* 0x040fe40000410000 */
[C---:B------:R-:W-:Y:S02]  /*b430*/  FMUL.FTZ R111, R0.reuse, R111 ;  /* 0x0000006f006f7220 */ /* 0x040fe40000410000 */
[C---:B------:R-:W-:Y:S03]  /*b440*/  FMUL.FTZ R112, R3.reuse, R112 ;  /* 0x0000007003707220 */ /* 0x040fe60000410000 */
[C---:B------:R-:W-:Y:S02]  /*b450*/  FMUL.FTZ R113, R3.reuse, R113 ;  /* 0x0000007103717220 */ /* 0x040fe40000410000 */
[C---:B------:R-:W-:Y:S03]  /*b460*/  HMMA.16816.F32 R108, R184.reuse, R140, R108 ;  /* 0x0000008cb86c723c */ /* 0x040fe6000000186c */
[C---:B------:R-:W-:Y:S02]  /*b470*/  FMUL.FTZ R114, R0.reuse, R114 ;  /* 0x0000007200727220 */ /* 0x040fe40000410000 */
[----:B------:R-:W-:Y:S02]  /*b480*/  FMUL.FTZ R115, R0, R115 ;  /* 0x0000007300737220 */ /* 0x000fe40000410000 */
[C---:B------:R-:W-:Y:S02]  /*b490*/  FMUL.FTZ R124, R3.reuse, R124 ;  /* 0x0000007c037c7220 */ /* 0x040fe40000410000 */
[--C-:B-1----:R-:W-:Y:S02]  /*b4a0*/  FFMA.FTZ R2, R154, c[0x0][0x2d0], -R189.reuse ;  /* 0x0000b4009a027a23 */ /* 0x102fe400000108bd */
[----:B------:R-:W-:Y:S01]  /*b4b0*/  LDSM.16.MT88.4 R152, [R218+0x3900] ;  /* 0x00390000da98783b */ /* 0x000fe20000004200 */
[C---:B------:R-:W-:Y:S01]  /*b4c0*/  HMMA.16816.F32 R112, R184.reuse, R142, R112 ;  /* 0x0000008eb870723c */ /* 0x040fe20000001870 */
[----:B------:R-:W1:Y:S02]  /*b4d0*/  MUFU.EX2 R161, R2 ;  /* 0x0000000200a17308 */ /* 0x000e640000000800 */
[C---:B------:R-:W-:Y:S02]  /*b4e0*/  FMUL.FTZ R116, R3.reuse, R116 ;  /* 0x0000007403747220 */ /* 0x040fe40000410000 */
[C---:B------:R-:W-:Y:S02]  /*b4f0*/  FMUL.FTZ R117, R3.reuse, R117 ;  /* 0x0000007503757220 */ /* 0x040fe40000410000 */
[----:B------:R-:W1:Y:S01]  /*b500*/  LDSM.16.MT88.4 R140, [R217+0x900] ;  /* 0x00090000d98c783b */ /* 0x000e620000004200 */
[C---:B------:R-:W-:Y:S04]  /*b510*/  FMUL.FTZ R118, R0.reuse, R118 ;  /* 0x0000007600767220 */ /* 0x040fe80000410000 */
[C---:B------:R-:W-:Y:S02]  /*b520*/  FMUL.FTZ R119, R0.reuse, R119 ;  /* 0x0000007700777220 */ /* 0x040fe40000410000 */
[C---:B------:R-:W-:Y:S02]  /*b530*/  FMUL.FTZ R125, R3.reuse, R125 ;  /* 0x0000007d037d7220 */ /* 0x040fe40000410000 */
[C---:B------:R-:W-:Y:S02]  /*b540*/  FMUL.FTZ R126, R0.reuse, R126 ;  /* 0x0000007e007e7220 */ /* 0x040fe40000410000 */
[C---:B------:R-:W-:Y:S01]  /*b550*/  FMUL.FTZ R127, R0.reuse, R127 ;  /* 0x0000007f007f7220 */ /* 0x040fe20000410000 */
[C---:B--2---:R-:W-:Y:S03]  /*b560*/  HMMA.16816.F32 R116, R184.reuse, R132, R116 ;  /* 0x00000084b874723c */ /* 0x044fe60000001874 */
[C---:B------:R-:W-:Y:S02]  /*b570*/  FMUL.FTZ R120, R3.reuse, R120 ;  /* 0x0000007803787220 */ /* 0x040fe40000410000 */
[C---:B------:R-:W-:Y:S02]  /*b580*/  FMUL.FTZ R121, R3.reuse, R121 ;  /* 0x0000007903797220 */ /* 0x040fe40000410000 */
[----:B------:R-:W-:Y:S01]  /*b590*/  FMUL.FTZ R122, R0, R122 ;  /* 0x0000007a007a7220 */ /* 0x000fe20000410000 */
[----:B------:R-:W-:Y:S01]  /*b5a0*/  F2FP.PACK_AB R132, R156, R158 ;  /* 0x0000009e9c84723e */ /* 0x000fe200000000ff */
[C---:B------:R-:W-:Y:S03]  /*b5b0*/  FMUL.FTZ R123, R0.reuse, R123 ;  /* 0x0000007b007b7220 */ /* 0x040fe60000410000 */
[----:B------:R-:W-:Y:S01]  /*b5c0*/  FMUL.FTZ R128, R3, R128 ;  /* 0x0000008003807220 */ /* 0x000fe20000410000 */
[----:B------:R-:W-:Y:S01]  /*b5d0*/  F2FP.PACK_AB R133, R159, R157 ;  /* 0x0000009d9f85723e */ /* 0x000fe200000000ff */
[----:B------:R-:W-:Y:S02]  /*b5e0*/  FMUL.FTZ R129, R3, R129 ;  /* 0x0000008103817220 */ /* 0x000fe40000410000 */
[C---:B------:R-:W-:Y:S03]  /*b5f0*/  HMMA.16816.F32 R120, R184.reuse, R134, R120 ;  /* 0x00000086b878723c */ /* 0x040fe60000001878 */
[C---:B------:R-:W-:Y:S02]  /*b600*/  FMUL.FTZ R130, R0.reuse, R130 ;  /* 0x0000008200827220 */ /* 0x040fe40000410000 */
[----:B------:R-:W-:Y:S02]  /*b610*/  FMUL.FTZ R131, R0, R131 ;  /* 0x0000008300837220 */ /* 0x000fe40000410000 */
[----:B---3--:R-:W-:Y:S01]  /*b620*/  F2FP.PACK_AB R134, R160, R168 ;  /* 0x000000a8a086723e */ /* 0x008fe200000000ff */
[C---:B----4-:R-:W-:Y:S04]  /*b630*/  HMMA.16816.F32 R124, R184.reuse, R136, R124 ;  /* 0x00000088b87c723c */ /* 0x050fe8000000187c */
[----:B-1----:R-:W-:Y:S01]  /*b640*/  F2FP.PACK_AB R135, R161, R169 ;  /* 0x000000a9a187723e */ /* 0x002fe200000000ff */
[----:B------:R-:W-:Y:S02]  /*b650*/  FFMA.FTZ R2, R171, c[0x0][0x2d0], -R188 ;  /* 0x0000b400ab027a23 */ /* 0x000fe400000108bc */
[----:B------:R-:W-:Y:S01]  /*b660*/  IMAD.MOV.U32 R171, RZ, RZ, R164 ;  /* 0x000000ffffab7224 */ /* 0x000fe200078e00a4 */
[----:B------:R-:W-:Y:S01]  /*b670*/  HMMA.16816.F32 R128, R184, R138, R128 ;  /* 0x0000008ab880723c */ /* 0x000fe20000001880 */
[----:B------:R-:W1:Y:S01]  /*b680*/  LDSM.16.MT88.4 R136, [R219+0x900] ;  /* 0x00090000db88783b */ /* 0x000e620000004200 */
[----:B------:R2:W-:Y:S06]  /*b690*/  MUFU.EX2 R164, R2 ;  /* 0x0000000200a47308 */ /* 0x0005ec0000000800 */
[C---:B------:R-:W-:Y:S08]  /*b6a0*/  HMMA.16816.F32 R4, R132.reuse, R140, R4 ;  /* 0x0000008c8404723c */ /* 0x040ff00000001804 */
[C---:B------:R-:W-:Y:S01]  /*b6b0*/  HMMA.16816.F32 R8, R132.reuse, R142, R8 ;  /* 0x0000008e8408723c */ /* 0x040fe20000001808 */
[----:B------:R-:W3:Y:S07]  /*b6c0*/  LDSM.16.MT88.4 R140, [R217+0x3900] ;  /* 0x00390000d98c783b */ /* 0x000eee0000004200 */
[C---:B------:R-:W-:Y:S04]  /*b6d0*/  HMMA.16816.F32 R12, R132.reuse, R144, R12 ;  /* 0x00000090840c723c */ /* 0x040fe8000000180c */
[--C-:B--2---:R-:W-:Y:S01]  /*b6e0*/  FFMA.FTZ R2, R167, c[0x0][0x2d0], -R188.reuse ;  /* 0x0000b400a7027a23 */ /* 0x104fe200000108bc */
[----:B------:R-:W-:Y:S03]  /*b6f0*/  MOV R167, R165 ;  /* 0x000000a500a77202 */ /* 0x000fe60000000f00 */
[C---:B------:R-:W-:Y:S01]  /*b700*/  HMMA.16816.F32 R16, R132.reuse, R146, R16 ;  /* 0x000000928410723c */ /* 0x040fe20000001810 */
[----:B------:R2:W4:Y:S01]  /*b710*/  MUFU.EX2 R165, R2 ;  /* 0x0000000200a57308 */ /* 0x0005220000000800 */
[----:B------:R-:W4:Y:S06]  /*b720*/  LDSM.16.MT88.4 R144, [R220+0x3900] ;  /* 0x00390000dc90783b */ /* 0x000f2c0000004200 */
[C---:B------:R-:W-:Y:S08]  /*b730*/  HMMA.16816.F32 R20, R132.reuse, R148, R20 ;  /* 0x000000948414723c */ /* 0x040ff00000001814 */
[C---:B------:R-:W-:Y:S01]  /*b740*/  HMMA.16816.F32 R24, R132.reuse, R150, R24 ;  /* 0x000000968418723c */ /* 0x040fe20000001818 */
[----:B------:R-:W4:Y:S07]  /*b750*/  LDSM.16.MT88.4 R148, [R219+0x3900] ;  /* 0x00390000db94783b */ /* 0x000f2e0000004200 */
[C---:B-1----:R-:W-:Y:S04]  /*b760*/  HMMA.16816.F32 R28, R132.reuse, R136, R28 ;  /* 0x00000088841c723c */ /* 0x042fe8000000181c */
[--C-:B--2---:R-:W-:Y:S04]  /*b770*/  FFMA.FTZ R2, R211, c[0x0][0x2d0], -R189.reuse ;  /* 0x0000b400d3027a23 */ /* 0x104fe800000108bd */
[C---:B------:R-:W-:Y:S01]  /*b780*/  HMMA.16816.F32 R32, R132.reuse, R138, R32 ;  /* 0x0000008a8420723c */ /* 0x040fe20000001820 */
[----:B------:R1:W-:Y:S01]  /*b790*/  MUFU.EX2 R215, R2 ;  /* 0x0000000200d77308 */ /* 0x0003e20000000800 */
[----:B------:R-:W2:Y:S06]  /*b7a0*/  LDSM.16.MT88.4 R136, [R217+0x6900] ;  /* 0x00690000d988783b */ /* 0x000eac0000004200 */
[C---:B---3--:R-:W-:Y:S08]  /*b7b0*/  HMMA.16816.F32 R36, R132.reuse, R140, R36 ;  /* 0x0000008c8424723c */ /* 0x048ff00000001824 */
[C---:B------:R-:W-:Y:S01]  /*b7c0*/  HMMA.16816.F32 R40, R132.reuse, R142, R40 ;  /* 0x0000008e8428723c */ /* 0x040fe20000001828 */
[----:B------:R-:W3:Y:S07]  /*b7d0*/  LDSM.16.MT88.4 R140, [R218+0x6900] ;  /* 0x00690000da8c783b */ /* 0x000eee0000004200 */
[C---:B------:R-:W-:Y:S04]  /*b7e0*/  HMMA.16816.F32 R44, R132.reuse, R152, R44 ;  /* 0x00000098842c723c */ /* 0x040fe8000000182c */
[----:B-1----:R-:W-:Y:S04]  /*b7f0*/  FFMA.FTZ R2, R210, c[0x0][0x2d0], -R189 ;  /* 0x0000b400d2027a23 */ /* 0x002fe800000108bd */
[C---:B------:R-:W-:Y:S01]  /*b800*/  HMMA.16816.F32 R48, R132.reuse, R154, R48 ;  /* 0x0000009a8430723c */ /* 0x040fe20000001830 */
[----:B------:R1:W1:Y:S01]  /*b810*/  MUFU.EX2 R252, R2 ;  /* 0x0000000200fc7308 */ /* 0x0002620000000800 */
[----:B------:R-:W3:Y:S06]  /*b820*/  LDSM.16.MT88.4 R152, [R220+0x6900] ;  /* 0x00690000dc98783b */ /* 0x000eec0000004200 */
[C---:B----4-:R-:W-:Y:S08]  /*b830*/  HMMA.16816.F32 R52, R132.reuse, R144, R52 ;  /* 0x000000908434723c */ /* 0x050ff00000001834 */
[C---:B------:R-:W-:Y:S01]  /*b840*/  HMMA.16816.F32 R56, R132.reuse, R146, R56 ;  /* 0x000000928438723c */ /* 0x040fe20000001838 */
[----:B------:R-:W4:Y:S07]  /*b850*/  LDSM.16.MT88.4 R144, [R219+0x6900] ;  /* 0x00690000db90783b */ /* 0x000f2e0000004200 */
[C---:B------:R-:W-:Y:S04]  /*b860*/  HMMA.16816.F32 R60, R132.reuse, R148, R60 ;  /* 0x00000094843c723c */ /* 0x040fe8000000183c */
[--C-:B-1----:R-:W-:Y:S02]  /*b870*/  FFMA.FTZ R2, R171, c[0x0][0x2d0], -R188.reuse ;  /* 0x0000b400ab027a23 */ /* 0x102fe400000108bc */
[----:B------:R-:W-:Y:S02]  /*b880*/  IMAD.MOV.U32 R171, RZ, RZ, R199 ;  /* 0x000000ffffab7224 */ /* 0x000fe400078e00c7 */
[C---:B------:R-:W-:Y:S01]  /*b890*/  HMMA.16816.F32 R64, R132.reuse, R150, R64 ;  /* 0x000000968440723c */ /* 0x040fe20000001840 */
[----:B------:R1:W-:Y:S01]  /*b8a0*/  MUFU.EX2 R214, R2 ;  /* 0x0000000200d67308 */ /* 0x0003e20000000800 */
[----:B------:R-:W-:Y:S06]  /*b8b0*/  LDSM.16.MT88.4 R148, [R220+0x9900] ;  /* 0x00990000dc94783b */ /* 0x000fec0000004200 */
[C---:B--2---:R-:W-:Y:S08]  /*b8c0*/  HMMA.16816.F32 R68, R132.reuse, R136, R68 ;  /* 0x000000888444723c */ /* 0x044ff00000001844 */
[C---:B------:R-:W-:Y:S01]  /*b8d0*/  HMMA.16816.F32 R72, R132.reuse, R138, R72 ;  /* 0x0000008a8448723c */ /* 0x040fe20000001848 */
[----:B------:R-:W2:Y:S07]  /*b8e0*/  LDSM.16.MT88.4 R136, [R217+0x9900] ;  /* 0x00990000d988783b */ /* 0x000eae0000004200 */
[C---:B---3--:R-:W-:Y:S04]  /*b8f0*/  HMMA.16816.F32 R76, R132.reuse, R140, R76 ;  /* 0x0000008c844c723c */ /* 0x048fe8000000184c */
[----:B-1----:R-:W-:Y:S01]  /*b900*/  FFMA.FTZ R2, R170, c[0x0][0x2d0], -R188 ;  /* 0x0000b400aa027a23 */ /* 0x002fe200000108bc */
[----:B------:R-:W-:Y:S03]  /*b910*/  MOV R170, R203 ;  /* 0x000000cb00aa7202 */ /* 0x000fe60000000f00 */
[C---:B------:R-:W-:Y:S01]  /*b920*/  HMMA.16816.F32 R80, R132.reuse, R142, R80 ;  /* 0x0000008e8450723c */ /* 0x040fe20000001850 */
[----:B------:R1:W3:Y:S01]  /*b930*/  MUFU.EX2 R213, R2 ;  /* 0x0000000200d57308 */ /* 0x0002e20000000800 */
[----:B------:R-:W3:Y:S06]  /*b940*/  LDSM.16.MT88.4 R140, [R218+0x9900] ;  /* 0x00990000da8c783b */ /* 0x000eec0000004200 */
[C---:B------:R-:W-:Y:S08]  /*b950*/  HMMA.16816.F32 R84, R132.reuse, R152, R84 ;  /* 0x000000988454723c */ /* 0x040ff00000001854 */
[C---:B------:R-:W-:Y:S01]  /*b960*/  HMMA.16816.F32 R88, R132.reuse, R154, R88 ;  /* 0x0000009a8458723c */ /* 0x040fe20000001858 */
[----:B------:R-:W3:Y:S07]  /*b970*/  LDSM.16.MT88.4 R152, [R219+0x9900] ;  /* 0x00990000db98783b */ /* 0x000eee0000004200 */
[C---:B----4-:R-:W-:Y:S04]  /*b980*/  HMMA.16816.F32 R92, R132.reuse, R144, R92 ;  /* 0x00000090845c723c */ /* 0x050fe8000000185c */
[--C-:B-1----:R-:W-:Y:S04]  /*b990*/  FFMA.FTZ R2, R167, c[0x0][0x2d0], -R189.reuse ;  /* 0x0000b400a7027a23 */ /* 0x102fe800000108bd */
[C---:B------:R-:W-:Y:S01]  /*b9a0*/  HMMA.16816.F32 R96, R132.reuse, R146, R96 ;  /* 0x000000928460723c */ /* 0x040fe20000001860 */
[----:B------:R1:W-:Y:S01]  /*b9b0*/  MUFU.EX2 R212, R2 ;  /* 0x0000000200d47308 */ /* 0x0003e20000000800 */
[----:B------:R-:W-:Y:S06]  /*b9c0*/  LDSM.16.MT88.4 R144, [R218+0x1100] ;  /* 0x00110000da90783b */ /* 0x000fec0000004200 */
[C---:B--2---:R-:W-:Y:S08]  /*b9d0*/  HMMA.16816.F32 R100, R132.reuse, R136, R100 ;  /* 0x000000888464723c */ /* 0x044ff00000001864 */
[C---:B------:R-:W-:Y:S01]  /*b9e0*/  HMMA.16816.F32 R104, R132.reuse, R138, R104 ;  /* 0x0000008a8468723c */ /* 0x040fe20000001868 */
[----:B------:R-:W2:Y:S07]  /*b9f0*/  LDSM.16.MT88.4 R136, [R217+0x1100] ;  /* 0x00110000d988783b */ /* 0x000eae0000004200 */
[C---:B---3--:R-:W-:Y:S04]  /*ba00*/  HMMA.16816.F32 R108, R132.reuse, R140, R108 ;  /* 0x0000008c846c723c */ /* 0x048fe8000000186c */
[----:B-1----:R-:W-:Y:S02]  /*ba10*/  FFMA.FTZ R2, R166, c[0x0][0x2d0], -R189 ;  /* 0x0000b400a6027a23 */ /* 0x002fe400000108bd */
[----:B------:R-:W-:Y:S02]  /*ba20*/  IMAD.MOV.U32 R166, RZ, RZ, R162 ;  /* 0x000000ffffa67224 */ /* 0x000fe400078e00a2 */
[C---:B------:R-:W-:Y:S01]  /*ba30*/  HMMA.16816.F32 R112, R132.reuse, R142, R112 ;  /* 0x0000008e8470723c */ /* 0x040fe20000001870 */
[----:B------:R1:W3:Y:S01]  /*ba40*/  MUFU.EX2 R211, R2 ;  /* 0x0000000200d37308 */ /* 0x0002e20000000800 */
[----:B------:R-:W4:Y:S02]  /*ba50*/  LDSM.16.MT88.4 R140, [R220+0x1100] ;  /* 0x00110000dc8c783b */ /* 0x000f240000004200 */
[----:B------:R-:W-:Y:S02]  /*ba60*/  IMAD.MOV.U32 R162, RZ, RZ, R182 ;  /* 0x000000ffffa27224 */ /* 0x000fe400078e00b6 */
[----:B------:R-:W-:Y:S02]  /*ba70*/  IMAD.MOV.U32 R182, RZ, RZ, R177 ;  /* 0x000000ffffb67224 */ /* 0x000fe400078e00b1 */
[C---:B------:R-:W-:Y:S04]  /*ba80*/  HMMA.16816.F32 R116, R132.reuse, R148, R116 ;  /* 0x000000948474723c */ /* 0x040fe80000001874 */
[----:B------:R-:W-:Y:S04]  /*ba90*/  IMAD.MOV.U32 R177, RZ, RZ, R209 ;  /* 0x000000ffffb17224 */ /* 0x000fe800078e00d1 */
[C---:B------:R-:W-:Y:S01]  /*baa0*/  HMMA.16816.F32 R120, R132.reuse, R150, R120 ;  /* 0x000000968478723c */ /* 0x040fe20000001878 */
[----:B------:R-:W4:Y:S07]  /*bab0*/  LDSM.16.MT88.4 R148, [R219+0x1100] ;  /* 0x00110000db94783b */ /* 0x000f2e0000004200 */
[C---:B------:R-:W-:Y:S04]  /*bac0*/  HMMA.16816.F32 R124, R132.reuse, R152, R124 ;  /* 0x00000098847c723c */ /* 0x040fe8000000187c */
[----:B-1----:R-:W-:Y:S02]  /*bad0*/  FFMA.FTZ R2, R163, c[0x0][0x2d0], -R188 ;  /* 0x0000b400a3027a23 */ /* 0x002fe400000108bc */
[----:B------:R-:W-:Y:S01]  /*bae0*/  IMAD.MOV.U32 R163, RZ, RZ, R183 ;  /* 0x000000ffffa37224 */ /* 0x000fe200078e00b7 */
[----:B------:R-:W-:Y:S01]  /*baf0*/  MOV R183, R181 ;  /* 0x000000b500b77202 */ /* 0x000fe20000000f00 */
[----:B------:R-:W-:Y:S01]  /*bb00*/  HMMA.16816.F32 R128, R132, R154, R128 ;  /* 0x0000009a8480723c */ /* 0x000fe20000001880 */
[----:B------:R1:W-:Y:S01]  /*bb10*/  MUFU.EX2 R210, R2 ;  /* 0x0000000200d27308 */ /* 0x0003e20000000800 */
[----:B------:R-:W-:Y:S02]  /*bb20*/  LDSM.16.MT88.4 R152, [R218+0x4100] ;  /* 0x00410000da98783b */ /* 0x000fe40000004200 */
[----:B------:R-:W-:Y:S01]  /*bb30*/  IMAD.MOV.U32 R181, RZ, RZ, R176 ;  /* 0x000000ffffb57224 */ /* 0x000fe200078e00b0 */
[----:B------:R-:W-:Y:S01]  /*bb40*/  MOV R176, R208 ;  /* 0x000000d000b07202 */ /* 0x000fe20000000f00 */
[----:B------:R-:W-:Y:S01]  /*bb50*/  IMAD.MOV.U32 R167, RZ, RZ, R163 ;  /* 0x000000ffffa77224 */ /* 0x000fe200078e00a3 */
[----:B------:R-:W-:Y:S01]  /*bb60*/  F2FP.PACK_AB R132, R165, R164 ;  /* 0x000000a4a584723e */ /* 0x000fe200000000ff */
[----:B------:R-:W-:Y:S01]  /*bb70*/  IMAD.MOV.U32 R163, RZ, RZ, R162 ;  /* 0x000000ffffa37224 */ /* 0x000fe200078e00a2 */
[----:B------:R-:W-:Y:S03]  /*bb80*/  F2FP.PACK_AB R133, R252, R215 ;  /* 0x000000d7fc85723e */ /* 0x000fe600000000ff */
[----:B------:R-:W-:Y:S02]  /*bb90*/  F2FP.PACK_AB R134, R213, R214 ;  /* 0x000000d6d586723e */ /* 0x000fe400000000ff */
[----:B---3--:R-:W-:Y:S02]  /*bba0*/  F2FP.PACK_AB R135, R211, R212 ;  /* 0x000000d4d387723e */ /* 0x008fe400000000ff */
[----:B------:R-:W-:Y:S01]  /*bbb0*/  MOV R162, R182 ;  /* 0x000000b600a27202 */ /* 0x000fe20000000f00 */
[----:B------:R-:W-:Y:S04]  /*bbc0*/  IMAD.MOV.U32 R182, RZ, RZ, R204 ;  /* 0x000000ffffb67224 */ /* 0x000fe800078e00cc */
[C---:B--2---:R-:W-:Y:S03]  /*bbd0*/  HMMA.16816.F32 R4, R132.reuse, R136, R4 ;  /* 0x000000888404723c */ /* 0x044fe60000001804 */
[--C-:B-1----:R-:W-:Y:S05]  /*bbe0*/  FFMA.FTZ R2, R207, c[0x0][0x2d0], -R188.reuse ;  /* 0x0000b400cf027a23 */ /* 0x102fea00000108bc */
[C---:B------:R-:W-:Y:S01]  /*bbf0*/  HMMA.16816.F32 R8, R132.reuse, R138, R8 ;  /* 0x0000008a8408723c */ /* 0x040fe20000001808 */
[----:B------:R1:W2:Y:S01]  /*bc00*/  MUFU.EX2 R209, R2 ;  /* 0x0000000200d17308 */ /* 0x0002a20000000800 */
[----:B------:R-:W3:Y:S06]  /*bc10*/  LDSM.16.MT88.4 R136, [R217+0x4100] ;  /* 0x00410000d988783b */ /* 0x000eec0000004200 */
[C---:B------:R-:W-:Y:S08]  /*bc20*/  HMMA.16816.F32 R12, R132.reuse, R144, R12 ;  /* 0x00000090840c723c */ /* 0x040ff0000000180c */
[C---:B------:R-:W-:Y:S01]  /*bc30*/  HMMA.16816.F32 R16, R132.reuse, R146, R16 ;  /* 0x000000928410723c */ /* 0x040fe20000001810 */
[----:B------:R-:W2:Y:S07]  /*bc40*/  LDSM.16.MT88.4 R144, [R220+0x4100] ;  /* 0x00410000dc90783b */ /* 0x000eae0000004200 */
[C---:B----4-:R-:W-:Y:S04]  /*bc50*/  HMMA.16816.F32 R20, R132.reuse, R140, R20 ;  /* 0x0000008c8414723c */ /* 0x050fe80000001814 */
[--C-:B-1----:R-:W-:Y:S04]  /*bc60*/  FFMA.FTZ R2, R190, c[0x0][0x2d0], -R189.reuse ;  /* 0x0000b400be027a23 */ /* 0x102fe800000108bd */
[C---:B------:R-:W-:Y:S01]  /*bc70*/  HMMA.16816.F32 R24, R132.reuse, R142, R24 ;  /* 0x0000008e8418723c */ /* 0x040fe20000001818 */
[----:B------:R1:W-:Y:S01]  /*bc80*/  MUFU.EX2 R208, R2 ;  /* 0x0000000200d07308 */ /* 0x0003e20000000800 */
[----:B------:R-:W4:Y:S06]  /*bc90*/  LDSM.16.MT88.4 R140, [R219+0x4100] ;  /* 0x00410000db8c783b */ /* 0x000f2c0000004200 */
[C---:B------:R-:W-:Y:S08]  /*bca0*/  HMMA.16816.F32 R28, R132.reuse, R148, R28 ;  /* 0x00000094841c723c */ /* 0x040ff0000000181c */
[C---:B------:R-:W-:Y:S01]  /*bcb0*/  HMMA.16816.F32 R32, R132.reuse, R150, R32 ;  /* 0x000000968420723c */ /* 0x040fe20000001820 */
[----:B------:R-:W-:Y:S07]  /*bcc0*/  LDSM.16.MT88.4 R148, [R218+0x7100] ;  /* 0x00710000da94783b */ /* 0x000fee0000004200 */
[C---:B---3--:R-:W-:Y:S04]  /*bcd0*/  HMMA.16816.F32 R36, R132.reuse, R136, R36 ;  /* 0x000000888424723c */ /* 0x048fe80000001824 */
[--C-:B-1----:R-:W-:Y:S04]  /*bce0*/  FFMA.FTZ R2, R191, c[0x0][0x2d0], -R189.reuse ;  /* 0x0000b400bf027a23 */ /* 0x102fe800000108bd */
[C---:B------:R-:W-:Y:S01]  /*bcf0*/  HMMA.16816.F32 R40, R132.reuse, R138, R40 ;  /* 0x0000008a8428723c */ /* 0x040fe20000001828 */
[----:B------:R1:W3:Y:S01]  /*bd00*/  MUFU.EX2 R207, R2 ;  /* 0x0000000200cf7308 */ /* 0x0002e20000000800 */
[----:B------:R-:W3:Y:S06]  /*bd10*/  LDSM.16.MT88.4 R136, [R217+0x7100] ;  /* 0x00710000d988783b */ /* 0x000eec0000004200 */
[C---:B------:R-:W-:Y:S08]  /*bd20*/  HMMA.16816.F32 R44, R132.reuse, R152, R44 ;  /* 0x00000098842c723c */ /* 0x040ff0000000182c */
[C---:B------:R-:W-:Y:S01]  /*bd30*/  HMMA.16816.F32 R48, R132.reuse, R154, R48 ;  /* 0x0000009a8430723c */ /* 0x040fe20000001830 */
[----:B------:R-:W3:Y:S07]  /*bd40*/  LDSM.16.MT88.4 R152, [R220+0x7100] ;  /* 0x00710000dc98783b */ /* 0x000eee0000004200 */
[C---:B--2---:R-:W-:Y:S04]  /*bd50*/  HMMA.16816.F32 R52, R132.reuse, R144, R52 ;  /* 0x000000908434723c */ /* 0x044fe80000001834 */
[--C-:B-1----:R-:W-:Y:S04]  /*bd60*/  FFMA.FTZ R2, R206, c[0x0][0x2d0], -R188.reuse ;  /* 0x0000b400ce027a23 */ /* 0x102fe800000108bc */
[C---:B------:R-:W-:Y:S01]  /*bd70*/  HMMA.16816.F32 R56, R132.reuse, R146, R56 ;  /* 0x000000928438723c */ /* 0x040fe20000001838 */
[----:B------:R1:W-:Y:S01]  /*bd80*/  MUFU.EX2 R206, R2 ;  /* 0x0000000200ce7308 */ /* 0x0003e20000000800 */
[----:B------:R-:W2:Y:S06]  /*bd90*/  LDSM.16.MT88.4 R144, [R219+0x7100] ;  /* 0x00710000db90783b */ /* 0x000eac0000004200 */
[C---:B----4-:R-:W-:Y:S08]  /*bda0*/  HMMA.16816.F32 R60, R132.reuse, R140, R60 ;  /* 0x0000008c843c723c */ /* 0x050ff0000000183c */
[C---:B------:R-:W-:Y:S01]  /*bdb0*/  HMMA.16816.F32 R64, R132.reuse, R142, R64 ;  /* 0x0000008e8440723c */ /* 0x040fe20000001840 */
[----:B------:R-:W-:Y:S07]  /*bdc0*/  LDSM.16.MT88.4 R140, [R218+0xa100] ;  /* 0x00a10000da8c783b */ /* 0x000fee0000004200 */
[C---:B---3--:R-:W-:Y:S04]  /*bdd0*/  HMMA.16816.F32 R68, R132.reuse, R136, R68 ;  /* 0x000000888444723c */ /* 0x048fe80000001844 */
[----:B-1----:R-:W-:Y:S04]  /*bde0*/  FFMA.FTZ R2, R205, c[0x0][0x2d0], -R188 ;  /* 0x0000b400cd027a23 */ /* 0x002fe800000108bc */
[C---:B------:R-:W-:Y:S01]  /*bdf0*/  HMMA.16816.F32 R72, R132.reuse, R138, R72 ;  /* 0x0000008a8448723c */ /* 0x040fe20000001848 */
[----:B------:R1:W3:Y:S01]  /*be00*/  MUFU.EX2 R205, R2 ;  /* 0x0000000200cd7308 */ /* 0x0002e20000000800 */
[----:B------:R-:W4:Y:S06]  /*be10*/  LDSM.16.MT88.4 R136, [R217+0xa100] ;  /* 0x00a10000d988783b */ /* 0x000f2c0000004200 */
[C---:B------:R-:W-:Y:S08]  /*be20*/  HMMA.16816.F32 R76, R132.reuse, R148, R76 ;  /* 0x00000094844c723c */ /* 0x040ff0000000184c */
[C---:B------:R-:W-:Y:S01]  /*be30*/  HMMA.16816.F32 R80, R132.reuse, R150, R80 ;  /* 0x000000968450723c */ /* 0x040fe20000001850 */
[----:B------:R-:W3:Y:S07]  /*be40*/  LDSM.16.MT88.4 R148, [R220+0xa100] ;  /* 0x00a10000dc94783b */ /* 0x000eee0000004200 */
[C---:B------:R-:W-:Y:S04]  /*be50*/  HMMA.16816.F32 R84, R132.reuse, R152, R84 ;  /* 0x000000988454723c */ /* 0x040fe80000001854 */
[----:B-1----:R-:W-:Y:S02]  /*be60*/  FFMA.FTZ R2, R166, c[0x0][0x2d0], -R189 ;  /* 0x0000b400a6027a23 */ /* 0x002fe400000108bd */
[----:B------:R-:W-:Y:S02]  /*be70*/  IMAD.MOV.U32 R166, RZ, RZ, R183 ;  /* 0x000000ffffa67224 */ /* 0x000fe400078e00b7 */
[C---:B------:R-:W-:Y:S01]  /*be80*/  HMMA.16816.F32 R88, R132.reuse, R154, R88 ;  /* 0x0000009a8458723c */ /* 0x040fe20000001858 */
[----:B------:R1:W-:Y:S01]  /*be90*/  MUFU.EX2 R204, R2 ;  /* 0x0000000200cc7308 */ /* 0x0003e20000000800 */
[----:B------:R-:W-:Y:S02]  /*bea0*/  LDSM.16.MT88.4 R152, [R218+0x1900] ;  /* 0x00190000da98783b */ /* 0x000fe40000004200 */
[----:B------:R-:W-:Y:S02]  /*beb0*/  IMAD.MOV.U32 R183, RZ, RZ, R181 ;  /* 0x000000ffffb77224 */ /* 0x000fe400078e00b5 */
[----:B------:R-:W-:Y:S02]  /*bec0*/  IMAD.MOV.U32 R181, RZ, RZ, R202 ;  /* 0x000000ffffb57224 */ /* 0x000fe400078e00ca */
[C---:B--2---:R-:W-:Y:S08]  /*bed0*/  HMMA.16816.F32 R92, R132.reuse, R144, R92 ;  /* 0x00000090845c723c */ /* 0x044ff0000000185c */
[C---:B------:R-:W-:Y:S01]  /*bee0*/  HMMA.16816.F32 R96, R132.reuse, R146, R96 ;  /* 0x000000928460723c */ /* 0x040fe20000001860 */
[----:B------:R-:W2:Y:S07]  /*bef0*/  LDSM.16.MT88.4 R144, [R219+0xa100] ;  /* 0x00a10000db90783b */ /* 0x000eae0000004200 */
[C---:B----4-:R-:W-:Y:S04]  /*bf00*/  HMMA.16816.F32 R100, R132.reuse, R136, R100 ;  /* 0x000000888464723c */ /* 0x050fe80000001864 */
[--C-:B-1----:R-:W-:Y:S04]  /*bf10*/  FFMA.FTZ R2, R196, c[0x0][0x2d0], -R189.reuse ;  /* 0x0000b400c4027a23 */ /* 0x102fe800000108bd */
[C---:B------:R-:W-:Y:S01]  /*bf20*/  HMMA.16816.F32 R104, R132.reuse, R138, R104 ;  /* 0x0000008a8468723c */ /* 0x040fe20000001868 */
[----:B------:R1:W4:Y:S01]  /*bf30*/  MUFU.EX2 R203, R2 ;  /* 0x0000000200cb7308 */ /* 0x0003220000000800 */
[----:B------:R-:W4:Y:S06]  /*bf40*/  LDSM.16.MT88.4 R136, [R217+0x1900] ;  /* 0x00190000d988783b */ /* 0x000f2c0000004200 */
[C---:B------:R-:W-:Y:S08]  /*bf50*/  HMMA.16816.F32 R108, R132.reuse, R140, R108 ;  /* 0x0000008c846c723c */ /* 0x040ff0000000186c */
[C---:B------:R-:W-:Y:S01]  /*bf60*/  HMMA.16816.F32 R112, R132.reuse, R142, R112 ;  /* 0x0000008e8470723c */ /* 0x040fe20000001870 */
[----:B------:R-:W4:Y:S07]  /*bf70*/  LDSM.16.MT88.4 R140, [R220+0x1900] ;  /* 0x00190000dc8c783b */ /* 0x000f2e0000004200 */
[C---:B---3--:R-:W-:Y:S04]  /*bf80*/  HMMA.16816.F32 R116, R132.reuse, R148, R116 ;  /* 0x000000948474723c */ /* 0x048fe80000001874 */
[--C-:B-1----:R-:W-:Y:S04]  /*bf90*/  FFMA.FTZ R2, R197, c[0x0][0x2d0], -R188.reuse ;  /* 0x0000b400c5027a23 */ /* 0x102fe800000108bc */
[C---:B------:R-:W-:Y:S01]  /*bfa0*/  HMMA.16816.F32 R120, R132.reuse, R150, R120 ;  /* 0x000000968478723c */ /* 0x040fe20000001878 */
[----:B------:R1:W-:Y:S01]  /*bfb0*/  MUFU.EX2 R202, R2 ;  /* 0x0000000200ca7308 */ /* 0x0003e20000000800 */
[----:B------:R-:W-:Y:S06]  /*bfc0*/  LDSM.16.MT88.4 R148, [R218+0x4900] ;  /* 0x00490000da94783b */ /* 0x000fec0000004200 */
[C---:B--2---:R-:W-:Y:S08]  /*bfd0*/  HMMA.16816.F32 R124, R132.reuse, R144, R124 ;  /* 0x00000090847c723c */ /* 0x044ff0000000187c */
[----:B------:R-:W-:Y:S01]  /*bfe0*/  HMMA.16816.F32 R128, R132, R146, R128 ;  /* 0x000000928480723c */ /* 0x000fe20000001880 */
[----:B------:R-:W2:Y:S06]  /*bff0*/  LDSM.16.MT88.4 R144, [R219+0x1900] ;  /* 0x00190000db90783b */ /* 0x000eac0000004200 */
[----:B------:R-:W-:Y:S01]  /*c000*/  F2FP.PACK_AB R132, R209, R210 ;  /* 0x000000d2d184723e */ /* 0x000fe200000000ff */
[----:B-1----:R-:W-:Y:S01]  /*c010*/  FFMA.FTZ R2, R201, c[0x0][0x2d0], -R188 ;  /* 0x0000b400c9027a23 */ /* 0x002fe200000108bc */
[----:B------:R-:W-:Y:S03]  /*c020*/  F2FP.PACK_AB R133, R207, R208 ;  /* 0x000000d0cf85723e */ /* 0x000fe600000000ff */
[----:B------:R1:W3:Y:S01]  /*c030*/  MUFU.EX2 R201, R2 ;  /* 0x0000000200c97308 */ /* 0x0002e20000000800 */
[----:B------:R-:W-:Y:S02]  /*c040*/  F2FP.PACK_AB R134, R205, R206 ;  /* 0x000000cecd86723e */ /* 0x000fe400000000ff */
[----:B----4-:R-:W-:Y:S07]  /*c050*/  F2FP.PACK_AB R135, R203, R204 ;  /* 0x000000cccb87723e */ /* 0x010fee00000000ff */
[C---:B------:R-:W-:Y:S08]  /*c060*/  HMMA.16816.F32 R4, R132.reuse, R136, R4 ;  /* 0x000000888404723c */ /* 0x040ff00000001804 */
[C---:B------:R-:W-:Y:S01]  /*c070*/  HMMA.16816.F32 R8, R132.reuse, R138, R8 ;  /* 0x0000008a8408723c */ /* 0x040fe20000001808 */
[----:B------:R-:W4:Y:S03]  /*c080*/  LDSM.16.MT88.4 R136, [R217+0x4900] ;  /* 0x00490000d988783b */ /* 0x000f260000004200 */
[--C-:B-1----:R-:W-:Y:S04]  /*c090*/  FFMA.FTZ R2, R170, c[0x0][0x2d0], -R189.reuse ;  /* 0x0000b400aa027a23 */ /* 0x102fe800000108bd */
[C---:B------:R-:W-:Y:S04]  /*c0a0*/  HMMA.16816.F32 R12, R132.reuse, R152, R12 ;  /* 0x00000098840c723c */ /* 0x040fe8000000180c */
[----:B------:R-:W-:Y:S02]  /*c0b0*/  IMAD.MOV.U32 R170, RZ, RZ, R180 ;  /* 0x000000ffffaa7224 */ /* 0x000fe400078e00b4 */
[----:B------:R-:W-:Y:S02]  /*c0c0*/  IMAD.MOV.U32 R180, RZ, RZ, R200 ;  /* 0x000000ffffb47224 */ /* 0x000fe400078e00c8 */
[C---:B------:R-:W-:Y:S01]  /*c0d0*/  HMMA.16816.F32 R16, R132.reuse, R154, R16 ;  /* 0x0000009a8410723c */ /* 0x040fe20000001810 */
[----:B------:R1:W-:Y:S01]  /*c0e0*/  MUFU.EX2 R200, R2 ;  /* 0x0000000200c87308 */ /* 0x0003e20000000800 */
[----:B------:R-:W3:Y:S06]  /*c0f0*/  LDSM.16.MT88.4 R152, [R220+0x4900] ;  /* 0x00490000dc98783b */ /* 0x000eec0000004200 */
[C---:B------:R-:W-:Y:S08]  /*c100*/  HMMA.16816.F32 R20, R132.reuse, R140, R20 ;  /* 0x0000008c8414723c */ /* 0x040ff00000001814 */
[C---:B------:R-:W-:Y:S01]  /*c110*/  HMMA.16816.F32 R24, R132.reuse, R142, R24 ;  /* 0x0000008e8418723c */ /* 0x040fe20000001818 */
[----:B------:R-:W3:Y:S07]  /*c120*/  LDSM.16.MT88.4 R140, [R219+0x4900] ;  /* 0x00490000db8c783b */ /* 0x000eee0000004200 */
[C---:B--2---:R-:W-:Y:S04]  /*c130*/  HMMA.16816.F32 R28, R132.reuse, R144, R28 ;  /* 0x00000090841c723c */ /* 0x044fe8000000181c */
[--C-:B-1----:R-:W-:Y:S04]  /*c140*/  FFMA.FTZ R2, R198, c[0x0][0x2d0], -R189.reuse ;  /* 0x0000b400c6027a23 */ /* 0x102fe800000108bd */
[C---:B------:R-:W-:Y:S01]  /*c150*/  HMMA.16816.F32 R32, R132.reuse, R146, R32 ;  /* 0x000000928420723c */ /* 0x040fe20000001820 */
[----:B------:R1:W2:Y:S01]  /*c160*/  MUFU.EX2 R199, R2 ;  /* 0x0000000200c77308 */ /* 0x0002a20000000800 */
[----:B------:R-:W-:Y:S06]  /*c170*/  LDSM.16.MT88.4 R144, [R218+0x7900] ;  /* 0x00790000da90783b */ /* 0x000fec0000004200 */
[C---:B----4-:R-:W-:Y:S08]  /*c180*/  HMMA.16816.F32 R36, R132.reuse, R136, R36 ;  /* 0x000000888424723c */ /* 0x050ff00000001824 */
[C---:B------:R-:W-:Y:S01]  /*c190*/  HMMA.16816.F32 R40, R132.reuse, R138, R40 ;  /* 0x0000008a8428723c */ /* 0x040fe20000001828 */
[----:B------:R-:W4:Y:S07]  /*c1a0*/  LDSM.16.MT88.4 R136, [R217+0x7900] ;  /* 0x00790000d988783b */ /* 0x000f2e0000004200 */
[C---:B------:R-:W-:Y:S04]  /*c1b0*/  HMMA.16816.F32 R44, R132.reuse, R148, R44 ;  /* 0x00000094842c723c */ /* 0x040fe8000000182c */
[--C-:B-1----:R-:W-:Y:S04]  /*c1c0*/  FFMA.FTZ R2, R192, c[0x0][0x2d0], -R188.reuse ;  /* 0x0000b400c0027a23 */ /* 0x102fe800000108bc */
[C---:B------:R-:W-:Y:S01]  /*c1d0*/  HMMA.16816.F32 R48, R132.reuse, R150, R48 ;  /* 0x000000968430723c */ /* 0x040fe20000001830 */
[----:B------:R1:W-:Y:S01]  /*c1e0*/  MUFU.EX2 R198, R2 ;  /* 0x0000000200c67308 */ /* 0x0003e20000000800 */
[----:B------:R-:W2:Y:S06]  /*c1f0*/  LDSM.16.MT88.4 R148, [R220+0x7900] ;  /* 0x00790000dc94783b */ /* 0x000eac0000004200 */
[C---:B---3--:R-:W-:Y:S08]  /*c200*/  HMMA.16816.F32 R52, R132.reuse, R152, R52 ;  /* 0x000000988434723c */ /* 0x048ff00000001834 */
[C---:B------:R-:W-:Y:S01]  /*c210*/  HMMA.16816.F32 R56, R132.reuse, R154, R56 ;  /* 0x0000009a8438723c */ /* 0x040fe20000001838 */
[----:B------:R-:W3:Y:S07]  /*c220*/  LDSM.16.MT88.4 R152, [R219+0x7900] ;  /* 0x00790000db98783b */ /* 0x000eee0000004200 */
[C---:B------:R-:W-:Y:S04]  /*c230*/  HMMA.16816.F32 R60, R132.reuse, R140, R60 ;  /* 0x0000008c843c723c */ /* 0x040fe8000000183c */
[--C-:B-1----:R-:W-:Y:S04]  /*c240*/  FFMA.FTZ R2, R194, c[0x0][0x2d0], -R188.reuse ;  /* 0x0000b400c2027a23 */ /* 0x102fe800000108bc */
[C---:B------:R-:W-:Y:S01]  /*c250*/  HMMA.16816.F32 R64, R132.reuse, R142, R64 ;  /* 0x0000008e8440723c */ /* 0x040fe20000001840 */
[----:B------:R1:W1:Y:S01]  /*c260*/  MUFU.EX2 R197, R2 ;  /* 0x0000000200c57308 */ /* 0x0002620000000800 */
        /* <DEDUP_REMOVED lines=8> */
[----:B------:R-:W4:Y:S06]  /*c2f0*/  LDSM.16.MT88.4 R144, [R220+0xa900] ;  /* 0x00a90000dc90783b */ /* 0x000f2c0000004200 */
[C---:B--2---:R-:W-:Y:S08]  /*c300*/  HMMA.16816.F32 R84, R132.reuse, R148, R84 ;  /* 0x000000948454723c */ /* 0x044ff00000001854 */
[C---:B------:R-:W-:Y:S01]  /*c310*/  HMMA.16816.F32 R88, R132.reuse, R150, R88 ;  /* 0x000000968458723c */ /* 0x040fe20000001858 */
[----:B------:R-:W2:Y:S07]  /*c320*/  LDSM.16.MT88.4 R148, [R219+0xa900] ;  /* 0x00a90000db94783b */ /* 0x000eae0000004200 */
[C---:B---3--:R-:W-:Y:S04]  /*c330*/  HMMA.16816.F32 R92, R132.reuse, R152, R92 ;  /* 0x00000098845c723c */ /* 0x048fe8000000185c */
[--C-:B-1----:R-:W-:Y:S04]  /*c340*/  FFMA.FTZ R2, R193, c[0x0][0x2d0], -R189.reuse ;  /* 0x0000b400c1027a23 */ /* 0x102fe800000108bd */
[C---:B------:R-:W-:Y:S01]  /*c350*/  HMMA.16816.F32 R96, R132.reuse, R154, R96 ;  /* 0x0000009a8460723c */ /* 0x040fe20000001860 */
[----:B------:R1:W3:Y:S01]  /*c360*/  MUFU.EX2 R195, R2 ;  /* 0x0000000200c37308 */ /* 0x0002e20000000800 */
        /* <DEDUP_REMOVED lines=8> */
[----:B------:R-:W3:Y:S06]  /*c3f0*/  LDSM.16.MT88.4 R140, [R218+0x2100] ;  /* 0x00210000da8c783b */ /* 0x000eec0000004200 */
[C---:B------:R-:W-:Y:S08]  /*c400*/  HMMA.16816.F32 R116, R132.reuse, R144, R116 ;  /* 0x000000908474723c */ /* 0x040ff00000001874 */
[C---:B------:R-:W-:Y:S01]  /*c410*/  HMMA.16816.F32 R120, R132.reuse, R146, R120 ;  /* 0x000000928478723c */ /* 0x040fe20000001878 */
[----:B------:R-:W4:Y:S07]  /*c420*/  LDSM.16.MT88.4 R144, [R219+0x2100] ;  /* 0x00210000db90783b */ /* 0x000f2e0000004200 */
[C---:B--2---:R-:W-:Y:S04]  /*c430*/  HMMA.16816.F32 R124, R132.reuse, R148, R124 ;  /* 0x00000094847c723c */ /* 0x044fe8000000187c */
[--C-:B-1----:R-:W-:Y:S04]  /*c440*/  FFMA.FTZ R2, R170, c[0x0][0x2d0], -R188.reuse ;  /* 0x0000b400aa027a23 */ /* 0x102fe800000108bc */
[----:B------:R-:W-:Y:S01]  /*c450*/  HMMA.16816.F32 R128, R132, R150, R128 ;  /* 0x000000968480723c */ /* 0x000fe20000001880 */
[----:B------:R1:W2:Y:S01]  /*c460*/  MUFU.EX2 R193, R2 ;  /* 0x0000000200c17308 */ /* 0x0002a20000000800 */
[----:B------:R-:W2:Y:S05]  /*c470*/  LDSM.16.MT88.4 R148, [R217+0x5100] ;  /* 0x00510000d994783b */ /* 0x000eaa0000004200 */
[----:B------:R-:W-:Y:S02]  /*c480*/  F2FP.PACK_AB R132, R201, R202 ;  /* 0x000000cac984723e */ /* 0x000fe400000000ff */
[----:B------:R-:W-:Y:S03]  /*c490*/  F2FP.PACK_AB R133, R199, R200 ;  /* 0x000000c8c785723e */ /* 0x000fe600000000ff */
[----:B------:R-:W-:Y:S02]  /*c4a0*/  F2FP.PACK_AB R134, R197, R198 ;  /* 0x000000c6c586723e */ /* 0x000fe400000000ff */
[----:B---3--:R-:W-:Y:S07]  /*c4b0*/  F2FP.PACK_AB R135, R195, R196 ;  /* 0x000000c4c387723e */ /* 0x008fee00000000ff */
[C---:B----4-:R-:W-:Y:S03]  /*c4c0*/  HMMA.16816.F32 R4, R132.reuse, R136, R4 ;  /* 0x000000888404723c */ /* 0x050fe60000001804 */
[--C-:B-1----:R-:W-:Y:S01]  /*c4d0*/  FFMA.FTZ R2, R167, c[0x0][0x2d0], -R189.reuse ;  /* 0x0000b400a7027a23 */ /* 0x102fe200000108bd */
[----:B------:R-:W-:Y:S02]  /*c4e0*/  MOV R167, R162 ;  /* 0x000000a200a77202 */ /* 0x000fe40000000f00 */
[----:B------:R-:W3:Y:S02]  /*c4f0*/  LDL.LU R162, [R1+0x20] ;  /* 0x0000200001a27983 */ /* 0x000ee40000300800 */
[C---:B------:R-:W-:Y:S01]  /*c500*/  HMMA.16816.F32 R8, R132.reuse, R138, R8 ;  /* 0x0000008a8408723c */ /* 0x040fe20000001808 */
[----:B------:R1:W-:Y:S01]  /*c510*/  MUFU.EX2 R192, R2 ;  /* 0x0000000200c07308 */ /* 0x0003e20000000800 */
[----:B------:R-:W4:Y:S02]  /*c520*/  LDSM.16.MT88.4 R136, [R218+0x5100] ;  /* 0x00510000da88783b */ /* 0x000f240000004200 */
[----:B--2---:R-:W-:Y:S04]  /*c530*/  F2FP.PACK_AB R184, R193, R194 ;  /* 0x000000c2c1b8723e */ /* 0x004fe800000000ff */
[C---:B------:R-:W-:Y:S08]  /*c540*/  HMMA.16816.F32 R12, R132.reuse, R140, R12 ;  /* 0x0000008c840c723c */ /* 0x040ff0000000180c */
[C---:B------:R-:W-:Y:S01]  /*c550*/  HMMA.16816.F32 R16, R132.reuse, R142, R16 ;  /* 0x0000008e8410723c */ /* 0x040fe20000001810 */
[----:B------:R-:W2:Y:S07]  /*c560*/  LDSM.16.MT88.4 R140, [R220+0x5100] ;  /* 0x00510000dc8c783b */ /* 0x000eae0000004200 */
[C---:B------:R-:W-:Y:S04]  /*c570*/  HMMA.16816.F32 R20, R132.reuse, R152, R20 ;  /* 0x000000988414723c */ /* 0x040fe80000001814 */
[--C-:B-1----:R-:W-:Y:S02]  /*c580*/  FFMA.FTZ R2, R166, c[0x0][0x2d0], -R189.reuse ;  /* 0x0000b400a6027a23 */ /* 0x102fe400000108bd */
[----:B------:R-:W3:Y:S02]  /*c590*/  LDL.LU R166, [R1+0x24] ;  /* 0x0000240001a67983 */ /* 0x000ee40000300800 */
[C---:B------:R-:W-:Y:S01]  /*c5a0*/  HMMA.16816.F32 R24, R132.reuse, R154, R24 ;  /* 0x0000009a8418723c */ /* 0x040fe20000001818 */
[----:B------:R1:W1:Y:S01]  /*c5b0*/  MUFU.EX2 R191, R2 ;  /* 0x0000000200bf7308 */ /* 0x0002620000000800 */
[----:B------:R-:W2:Y:S06]  /*c5c0*/  LDSM.16.MT88.4 R152, [R219+0x5100] ;  /* 0x00510000db98783b */ /* 0x000eac0000004200 */
[C---:B------:R-:W-:Y:S08]  /*c5d0*/  HMMA.16816.F32 R28, R132.reuse, R144, R28 ;  /* 0x00000090841c723c */ /* 0x040ff0000000181c */
[C---:B------:R-:W-:Y:S01]  /*c5e0*/  HMMA.16816.F32 R32, R132.reuse, R146, R32 ;  /* 0x000000928420723c */ /* 0x040fe20000001820 */
[----:B------:R-:W2:Y:S07]  /*c5f0*/  LDSM.16.MT88.4 R144, [R217+0x8100] ;  /* 0x00810000d990783b */ /* 0x000eae0000004200 */
[C---:B------:R-:W-:Y:S04]  /*c600*/  HMMA.16816.F32 R36, R132.reuse, R148, R36 ;  /* 0x000000948424723c */ /* 0x040fe80000001824 */
[--C-:B-1----:R-:W-:Y:S01]  /*c610*/  FFMA.FTZ R2, R183, c[0x0][0x2d0], -R188.reuse ;  /* 0x0000b400b7027a23 */ /* 0x102fe200000108bc */
[----:B------:R-:W-:Y:S01]  /*c620*/  F2FP.PACK_AB R185, R191, R192 ;  /* 0x000000c0bfb9723e */ /* 0x000fe200000000ff */
[----:B------:R-:W-:Y:S02]  /*c630*/  FFMA.FTZ R188, R182, c[0x0][0x2d0], -R188 ;  /* 0x0000b400b6bc7a23 */ /* 0x000fe400000108bc */
[C---:B------:R-:W-:Y:S01]  /*c640*/  HMMA.16816.F32 R40, R132.reuse, R150, R40 ;  /* 0x000000968428723c */ /* 0x040fe20000001828 */
[----:B------:R-:W-:Y:S01]  /*c650*/  LDSM.16.MT88.4 R148, [R220+0x8100] ;  /* 0x00810000dc94783b */ /* 0x000fe20000004200 */
[----:B------:R1:W-:Y:S06]  /*c660*/  MUFU.EX2 R190, R2 ;  /* 0x0000000200be7308 */ /* 0x0003ec0000000800 */
[C---:B----4-:R-:W-:Y:S04]  /*c670*/  HMMA.16816.F32 R44, R132.reuse, R136, R44 ;  /* 0x00000088842c723c */ /* 0x050fe8000000182c */
[----:B------:R-:W4:Y:S04]  /*c680*/  MUFU.EX2 R188, R188 ;  /* 0x000000bc00bc7308 */ /* 0x000f280000000800 */
[C---:B------:R-:W-:Y:S01]  /*c690*/  HMMA.16816.F32 R48, R132.reuse, R138, R48 ;  /* 0x0000008a8430723c */ /* 0x040fe20000001830 */
[----:B------:R-:W4:Y:S07]  /*c6a0*/  LDSM.16.MT88.4 R136, [R218+0x8100] ;  /* 0x00810000da88783b */ /* 0x000f2e0000004200 */
[C---:B--2---:R-:W-:Y:S04]  /*c6b0*/  HMMA.16816.F32 R52, R132.reuse, R140, R52 ;  /* 0x0000008c8434723c */ /* 0x044fe80000001834 */
[--C-:B-1----:R-:W-:Y:S02]  /*c6c0*/  FFMA.FTZ R2, R181, c[0x0][0x2d0], -R189.reuse ;  /* 0x0000b400b5027a23 */ /* 0x102fe400000108bd */
[----:B------:R-:W-:Y:S02]  /*c6d0*/  FFMA.FTZ R189, R175, c[0x0][0x2d0], -R189 ;  /* 0x0000b400afbd7a23 */ /* 0x000fe400000108bd */
[C---:B------:R-:W-:Y:S01]  /*c6e0*/  HMMA.16816.F32 R56, R132.reuse, R142, R56 ;  /* 0x0000008e8438723c */ /* 0x040fe20000001838 */
[----:B------:R-:W1:Y:S03]  /*c6f0*/  LDSM.16.MT88.4 R140, [R219+0x8100] ;  /* 0x00810000db8c783b */ /* 0x000e660000004200 */
[----:B------:R-:W-:Y:S01]  /*c700*/  MUFU.EX2 R189, R189 ;  /* 0x000000bd00bd7308 */ /* 0x000fe20000000800 */
[----:B----4-:R-:W-:Y:S01]  /*c710*/  F2FP.PACK_AB R186, R188, R190 ;  /* 0x000000bebcba723e */ /* 0x010fe200000000ff */
[----:B------:R-:W-:Y:S01]  /*c720*/  IMAD.MOV.U32 R175, RZ, RZ, R165 ;  /* 0x000000ffffaf7224 */ /* 0x000fe200078e00a5 */
[----:B------:R-:W-:Y:S01]  /*c730*/  MOV R165, R176 ;  /* 0x000000b000a57202 */ /* 0x000fe20000000f00 */
        /* <DEDUP_REMOVED lines=17> */
[----:B------:R-:W-:Y:S07]  /*c850*/  LDSM.16.MT88.4 R152, [R219+0x2900] ;  /* 0x00290000db98783b */ /* 0x000fee0000004200 */
[C---:B----4-:R-:W-:Y:S08]  /*c860*/  HMMA.16816.F32 R108, R132.reuse, R136, R108 ;  /* 0x00000088846c723c */ /* 0x050ff0000000186c */
[C---:B------:R-:W-:Y:S01]  /*c870*/  HMMA.16816.F32 R112, R132.reuse, R138, R112 ;  /* 0x0000008a8470723c */ /* 0x040fe20000001870 */
[----:B------:R-:W-:Y:S07]  /*c880*/  LDSM.16.MT88.4 R136, [R218+0x2900] ;  /* 0x00290000da88783b */ /* 0x000fee0000004200 */
[C---:B------:R-:W-:Y:S07]  /*c890*/  HMMA.16816.F32 R116, R132.reuse, R144, R116 ;  /* 0x000000908474723c */ /* 0x040fee0000001874 */
[----:B------:R-:W-:Y:S01]  /*c8a0*/  IMAD.MOV.U32 R145, RZ, RZ, R180 ;  /* 0x000000ffff917224 */ /* 0x000fe200078e00b4 */
[C---:B------:R-:W-:Y:S01]  /*c8b0*/  HMMA.16816.F32 R120, R132.reuse, R146, R120 ;  /* 0x000000928478723c */ /* 0x040fe20000001878 */
[----:B------:R-:W2:Y:S03]  /*c8c0*/  LDSM.16.MT88.4 R180, [R217+0x2900] ;  /* 0x00290000d9b4783b */ /* 0x000ea60000004200 */
[----:B------:R-:W-:Y:S02]  /*c8d0*/  IMAD.MOV.U32 R144, RZ, RZ, R174 ;  /* 0x000000ffff907224 */ /* 0x000fe400078e00ae */
[----:B------:R-:W4:Y:S01]  /*c8e0*/  MUFU.EX2 R174, R2 ;  /* 0x0000000200ae7308 */ /* 0x000f220000000800 */
[----:B------:R-:W-:Y:S01]  /*c8f0*/  MOV R146, R169 ;  /* 0x000000a900927202 */ /* 0x000fe20000000f00 */
[C---:B-1----:R-:W-:Y:S04]  /*c900*/  HMMA.16816.F32 R124, R132.reuse, R140, R124 ;  /* 0x0000008c847c723c */ /* 0x042fe8000000187c */
[----:B------:R-:W-:Y:S02]  /*c910*/  IMAD.MOV.U32 R147, RZ, RZ, R168 ;  /* 0x000000ffff937224 */ /* 0x000fe400078e00a8 */
[----:B------:R-:W-:Y:S01]  /*c920*/  LDSM.16.MT88.4 R168, [R218+0x5900] ;  /* 0x00590000daa8783b */ /* 0x000fe20000004200 */
[----:B------:R-:W-:Y:S01]  /*c930*/  IMAD.MOV.U32 R140, RZ, RZ, R161 ;  /* 0x000000ffff8c7224 */ /* 0x000fe200078e00a1 */
[----:B------:R-:W-:Y:S04]  /*c940*/  HMMA.16816.F32 R128, R132, R142, R128 ;  /* 0x0000008e8480723c */ /* 0x000fe80000001880 */
[----:B------:R-:W-:Y:S02]  /*c950*/  MOV R141, R160 ;  /* 0x000000a0008d7202 */ /* 0x000fe40000000f00 */
[----:B----4-:R-:W-:Y:S01]  /*c960*/  F2FP.PACK_AB R187, R189, R174 ;  /* 0x000000aebdbb723e */ /* 0x010fe200000000ff */
[----:B---3--:R-:W-:Y:S02]  /*c970*/  FFMA.FTZ R2, R3, R162, R163 ;  /* 0x000000a203027223 */ /* 0x008fe400000100a3 */
[----:B------:R-:W-:Y:S01]  /*c980*/  IMAD.MOV.U32 R3, RZ, RZ, R164 ;  /* 0x000000ffff037224 */ /* 0x000fe200078e00a4 */
[----:B------:R-:W1:Y:S02]  /*c990*/  LDSM.16.MT88.4 R160, [R217+0x5900] ;  /* 0x00590000d9a0783b */ /* 0x000e640000004200 */
[----:B------:R-:W-:Y:S02]  /*c9a0*/  IMAD.MOV.U32 R164, RZ, RZ, R177 ;  /* 0x000000ffffa47224 */ /* 0x000fe400078e00b1 */
[----:B------:R-:W-:Y:S01]  /*c9b0*/  FFMA.FTZ R0, R0, R166, R167 ;  /* 0x000000a600007223 */ /* 0x000fe200000100a7 */
[----:B------:R-:W-:Y:S01]  /*c9c0*/  MOV R166, R178 ;  /* 0x000000b200a67202 */ /* 0x000fe20000000f00 */
[----:B------:R-:W-:Y:S02]  /*c9d0*/  IMAD.MOV.U32 R167, RZ, RZ, R179 ;  /* 0x000000ffffa77224 */ /* 0x000fe400078e00b3 */
[C---:B--2---:R-:W-:Y:S07]  /*c9e0*/  HMMA.16816.F32 R176, R184.reuse, R180, R4 ;  /* 0x000000b4b8b0723c */ /* 0x044fee0000001804 */
[----:B------:R-:W-:Y:S01]  /*c9f0*/  IMAD.MOV.U32 R4, RZ, RZ, R140 ;  /* 0x000000ffff047224 */ /* 0x000fe200078e008c */
[C---:B------:R-:W-:Y:S04]  /*ca00*/  HMMA.16816.F32 R180, R184.reuse, R182, R8 ;  /* 0x000000b6b8b4723c */ /* 0x040fe80000001808 */
[----:B------:R-:W-:Y:S01]  /*ca10*/  IMAD.MOV.U32 R5, RZ, RZ, R141 ;  /* 0x000000ffff057224 */ /* 0x000fe200078e008d */
[----:B------:R-:W-:Y:S01]  /*ca20*/  MOV R6, R146 ;  /* 0x0000009200067202 */ /* 0x000fe20000000f00 */
[----:B------:R-:W-:Y:S01]  /*ca30*/  IMAD.MOV.U32 R7, RZ, RZ, R147 ;  /* 0x000000ffff077224 */ /* 0x000fe200078e0093 */
[----:B------:R-:W-:Y:S01]  /*ca40*/  MOV R11, R145 ;  /* 0x00000091000b7202 */ /* 0x000fe20000000f00 */
[C---:B------:R-:W-:Y:S01]  /*ca50*/  HMMA.16816.F32 R132, R184.reuse, R136, R12 ;  /* 0x00000088b884723c */ /* 0x040fe2000000180c */
[----:B------:R-:W-:Y:S03]  /*ca60*/  LDSM.16.MT88.4 R12, [R217+0x8900] ;  /* 0x00890000d90c783b */ /* 0x000fe60000004200 */
[----:B------:R-:W-:Y:S04]  /*ca70*/  IMAD.MOV.U32 R10, RZ, RZ, R144 ;  /* 0x000000ffff0a7224 */ /* 0x000fe800078e0090 */
[C---:B------:R-:W-:Y:S01]  /*ca80*/  HMMA.16816.F32 R136, R184.reuse, R138, R16 ;  /* 0x0000008ab888723c */ /* 0x040fe20000001810 */
[----:B------:R-:W-:Y:S07]  /*ca90*/  LDSM.16.MT88.4 R16, [R218+0x8900] ;  /* 0x00890000da10783b */ /* 0x000fee0000004200 */
[C---:B------:R-:W-:Y:S01]  /*caa0*/  HMMA.16816.F32 R140, R184.reuse, R148, R20 ;  /* 0x00000094b88c723c */ /* 0x040fe20000001814 */
[----:B------:R-:W-:Y:S07]  /*cab0*/  LDSM.16.MT88.4 R20, [R220+0x8900] ;  /* 0x00890000dc14783b */ /* 0x000fee0000004200 */
[C---:B------:R-:W-:Y:S01]  /*cac0*/  HMMA.16816.F32 R144, R184.reuse, R150, R24 ;  /* 0x00000096b890723c */ /* 0x040fe20000001818 */
[----:B------:R-:W-:Y:S07]  /*cad0*/  LDSM.16.MT88.4 R24, [R219+0x8900] ;  /* 0x00890000db18783b */ /* 0x000fee0000004200 */
[C---:B------:R-:W-:Y:S07]  /*cae0*/  HMMA.16816.F32 R148, R184.reuse, R152, R28 ;  /* 0x00000098b894723c */ /* 0x040fee000000181c */
[----:B------:R-:W-:Y:S01]  /*caf0*/  IMAD.MOV.U32 R31, RZ, RZ, R4 ;  /* 0x000000ffff1f7224 */ /* 0x000fe200078e0004 */
[C---:B------:R-:W-:Y:S04]  /*cb00*/  HMMA.16816.F32 R152, R184.reuse, R154, R32 ;  /* 0x0000009ab898723c */ /* 0x040fe80000001820 */
[----:B------:R-:W-:Y:S01]  /*cb10*/  IMAD.MOV.U32 R30, RZ, RZ, R5 ;  /* 0x000000ffff1e7224 */ /* 0x000fe200078e0005 */
[----:B------:R-:W-:Y:S01]  /*cb20*/  MOV R29, R6 ;  /* 0x00000006001d7202 */ /* 0x000fe20000000f00 */
[----:B------:R-:W-:Y:S01]  /*cb30*/  IMAD.MOV.U32 R28, RZ, RZ, R7 ;  /* 0x000000ffff1c7224 */ /* 0x000fe200078e0007 */
[----:B------:R-:W-:Y:S01]  /*cb40*/  MOV R32, R158 ;  /* 0x0000009e00207202 */ /* 0x000fe20000000f00 */
[----:B------:R-:W2:Y:S01]  /*cb50*/  LDSM.16.MT88.4 R4, [R220+0x5900] ;  /* 0x00590000dc04783b */ /* 0x000ea20000004200 */
[----:B------:R-:W-:Y:S03]  /*cb60*/  IMAD.MOV.U32 R35, RZ, RZ, R159 ;  /* 0x000000ffff237224 */ /* 0x000fe600078e009f */
[----:B------:R-:W-:Y:S02]  /*cb70*/  IMAD.MOV.U32 R33, RZ, RZ, R157 ;  /* 0x000000ffff217224 */ /* 0x000fe400078e009d */
[----:B------:R-:W-:Y:S02]  /*cb80*/  IMAD.MOV.U32 R34, RZ, RZ, R156 ;  /* 0x000000ffff227224 */ /* 0x000fe400078e009c */
[C---:B-1----:R-:W-:Y:S07]  /*cb90*/  HMMA.16816.F32 R156, R184.reuse, R160, R36 ;  /* 0x000000a0b89c723c */ /* 0x042fee0000001824 */
[----:B------:R-:W-:Y:S01]  /*cba0*/  MOV R36, R10 ;  /* 0x0000000a00247202 */ /* 0x000fe20000000f00 */
[C---:B------:R-:W-:Y:S04]  /*cbb0*/  HMMA.16816.F32 R160, R184.reuse, R162, R40 ;  /* 0x000000a2b8a0723c */ /* 0x040fe80000001828 */
[----:B------:R-:W-:Y:S01]  /*cbc0*/  IMAD.MOV.U32 R37, RZ, RZ, R11 ;  /* 0x000000ffff257224 */ /* 0x000fe200078e000b */
[----:B------:R-:W-:Y:S01]  /*cbd0*/  MOV R39, R166 ;  /* 0x000000a600277202 */ /* 0x000fe20000000f00 */
[----:B------:R-:W1:Y:S01]  /*cbe0*/  LDSM.16.MT88.4 R8, [R219+0x5900] ;  /* 0x00590000db08783b */ /* 0x000e620000004200 */
[----:B------:R-:W-:Y:S02]  /*cbf0*/  IMAD.MOV.U32 R38, RZ, RZ, R167 ;  /* 0x000000ffff267224 */ /* 0x000fe400078e00a7 */
[----:B------:R-:W-:Y:S03]  /*cc00*/  IMAD.MOV.U32 R42, RZ, RZ, R165 ;  /* 0x000000ffff2a7224 */ /* 0x000fe600078e00a5 */
[----:B------:R-:W-:Y:S02]  /*cc10*/  IMAD.MOV.U32 R43, RZ, RZ, R164 ;  /* 0x000000ffff2b7224 */ /* 0x000fe400078e00a4 */
[C---:B------:R-:W-:Y:S03]  /*cc20*/  HMMA.16816.F32 R164, R184.reuse, R168, R44 ;  /* 0x000000a8b8a4723c */ /* 0x040fe6000000182c */
[----:B------:R-:W-:Y:S02]  /*cc30*/  FADD.FTZ R2, R42, R2 ;  /* 0x000000022a027221 */ /* 0x000fe40000010000 */
[----:B------:R-:W-:Y:S02]  /*cc40*/  FADD.FTZ R0, R43, R0 ;  /* 0x000000002b007221 */ /* 0x000fe40000010000 */
[----:B------:R-:W-:Y:S01]  /*cc50*/  FADD.FTZ R2, R36, R2 ;  /* 0x0000000224027221 */ /* 0x000fe20000010000 */
[C---:B------:R-:W-:Y:S04]  /*cc60*/  HMMA.16816.F32 R168, R184.reuse, R170, R48 ;  /* 0x000000aab8a8723c */ /* 0x040fe80000001830 */
        /* <DEDUP_REMOVED lines=51> */
[C---:B------:R-:W-:Y:S04]  /*cfa0*/  HMMA.16816.F32 R112, R184.reuse, R10, R112 ;  /* 0x0000000ab870723c */ /* 0x040fe80000001870 */
[----:B------:R-:W-:Y:S02]  /*cfb0*/  FADD.FTZ R2, R197, R2 ;  /* 0x00000002c5027221 */ /* 0x000fe40000010000 */
[----:B------:R-:W-:Y:S02]  /*cfc0*/  FADD.FTZ R0, R196, R0 ;  /* 0x00000000c4007221 */ /* 0x000fe40000010000 */
[C---:B---3--:R-:W-:Y:S04]  /*cfd0*/  HMMA.16816.F32 R116, R184.reuse, R12, R116 ;  /* 0x0000000cb874723c */ /* 0x048fe80000001874 */
[----:B------:R-:W-:Y:S02]  /*cfe0*/  FADD.FTZ R2, R194, R2 ;  /* 0x00000002c2027221 */ /* 0x000fe40000010000 */
[----:B------:R-:W-:Y:S02]  /*cff0*/  FADD.FTZ R0, R195, R0 ;  /* 0x00000000c3007221 */ /* 0x000fe40000010000 */
[C---:B------:R-:W-:Y:S04]  /*d000*/  HMMA.16816.F32 R120, R184.reuse, R14, R120 ;  /* 0x0000000eb878723c */ /* 0x040fe80000001878 */
[----:B------:R-:W-:Y:S02]  /*d010*/  FADD.FTZ R3, R192, R0 ;  /* 0x00000000c0037221 */ /* 0x000fe40000010000 */
[----:B------:R-:W-:Y:S02]  /*d020*/  FADD.FTZ R0, R193, R2 ;  /* 0x00000002c1007221 */ /* 0x000fe40000010000 */
[----:B------:R-:W-:Y:S01]  /*d030*/  FADD.FTZ R3, R191, R3 ;  /* 0x00000003bf037221 */ /* 0x000fe20000010000 */
[C---:B--2---:R-:W-:Y:S03]  /*d040*/  HMMA.16816.F32 R124, R184.reuse, R4, R124 ;  /* 0x00000004b87c723c */ /* 0x044fe6000000187c */
[----:B------:R-:W-:Y:S02]  /*d050*/  FADD.FTZ R2, R190, R0 ;  /* 0x00000000be027221 */ /* 0x000fe40000010000 */
[----:B------:R-:W-:Y:S01]  /*d060*/  FADD.FTZ R0, R174, R3 ;  /* 0x00000003ae007221 */ /* 0x000fe20000010000 */
[----:B------:R-:W-:Y:S01]  /*d070*/  MOV R174, R172 ;  /* 0x000000ac00ae7202 */ /* 0x000fe20000000f00 */
[----:B------:R-:W-:Y:S01]  /*d080*/  FADD.FTZ R2, R188, R2 ;  /* 0x00000002bc027221 */ /* 0x000fe20000010000 */
[----:B------:R-:W-:Y:S04]  /*d090*/  HMMA.16816.F32 R128, R184, R6, R128 ;  /* 0x00000006b880723c */ /* 0x000fe80000001880 */
[----:B------:R1:W-:Y:S01]  /*d0a0*/  STL [R1+0x20], R2 ;  /* 0x0000200201007387 */ /* 0x0003e20000100800 */
[----:B------:R-:W-:Y:S02]  /*d0b0*/  FADD.FTZ R0, R189, R0 ;  /* 0x00000000bd007221 */ /* 0x000fe40000010000 */
[----:B------:R-:W-:Y:S03]  /*d0c0*/  IMAD.MOV.U32 R3, RZ, RZ, R173 ;  /* 0x000000ffff037224 */ /* 0x000fe600078e00ad */
[----:B------:R1:W-:Y:S01]  /*d0d0*/  STL [R1+0x24], R0 ;  /* 0x0000240001007387 */ /* 0x0003e20000100800 */
[----:B------:R-:W-:-:S05]  /*d0e0*/  @P0 BRA `(.L_x_1290) ;  /* 0xffffaa7000000947 */ /* 0x000fca000383ffff */
.L_x_1289:
[----:B------:R-:W-:-:S13]  /*d0f0*/  ISETP.LE.AND P0, PT, RZ, UR24, PT ;  /* 0x00000018ff007c0c */ /* 0x000fda000bf03270 */
[----:B------:R-:W-:Y:S05]  /*d100*/  @!P0 BRA `(.L_x_1291) ;  /* 0x0000452000008947 */ /* 0x000fea0003800000 */
[----:B------:R-:W2:Y:S01]  /*d110*/  LDL.64 R4, [R1+0x50] ;  /* 0x0000500001047983 */ /* 0x000ea20000100a00 */
[----:B------:R-:W-:-:S03]  /*d120*/  ULDC.64 UR4, c[0x0][0x208] ;  /* 0x0000820000047ab9 */ /* 0x000fc60000000a00 */
[----:B------:R-:W3:Y:S01]  /*d130*/  LDL.64 R6, [R1+0x48] ;  /* 0x0000480001067983 */ /* 0x000ee20000100a00 */
[----:B------:R-:W-:Y:S02]  /*d140*/  UIADD3 UR11, UP5, UR10, 0x80, URZ ;  /* 0x000000800a0b7890 */ /* 0x000fe4000ffbe03f */
[----:B------:R-:W-:Y:S01]  /*d150*/  UIADD3 UR13, UP4, UR10, 0x100, URZ ;  /* 0x000001000a0d7890 */ /* 0x000fe2000ff9e03f */
[----:B------:R-:W-:Y:S01]  /*d160*/  IMAD.MOV.U32 R175, RZ, RZ, R172 ;  /* 0x000000ffffaf7224 */ /* 0x000fe200078e00ac */
[----:B------:R-:W-:Y:S01]  /*d170*/  UIMAD.WIDE.U32 UR28, UR4, 0x60, URZ ;  /* 0x00000060041c78a5 */ /* 0x000fe2000f8e003f */
[----:B------:R-:W-:Y:S01]  /*d180*/  IMAD.MOV.U32 R174, RZ, RZ, R173 ;  /* 0x000000ffffae7224 */ /* 0x000fe200078e00ad */
[----:B------:R-:W-:Y:S02]  /*d190*/  UIMAD UR22, UR5, 0x60, URZ ;  /* 0x00000060051678a4 */ /* 0x000fe4000f8e023f */
[----:B------:R-:W-:Y:S02]  /*d1a0*/  UIADD3 UR15, UP3, UR10, 0x180, URZ ;  /* 0x000001800a0f7890 */ /* 0x000fe4000ff7e03f */
[----:B------:R-:W-:-:S02]  /*d1b0*/  UIADD3 UR17, UP2, UR9, 0x80, URZ ;  /* 0x0000008009117890 */ /* 0x000fc4000ff5e03f */
[----:B------:R-:W-:Y:S02]  /*d1c0*/  UIADD3 UR19, UP1, UR9, 0x100, URZ ;  /* 0x0000010009137890 */ /* 0x000fe4000ff3e03f */
[----:B------:R-:W-:Y:S02]  /*d1d0*/  UIADD3 UR21, UP0, UR9, 0x180, URZ ;  /* 0x0000018009157890 */ /* 0x000fe4000ff1e03f */
[----:B------:R-:W-:Y:S02]  /*d1e0*/  ULDC.64 UR6, c[0x0][0x1e0] ;  /* 0x0000780000067ab9 */ /* 0x000fe40000000a00 */
[----:B------:R-:W-:Y:S02]  /*d1f0*/  USHF.L.U64.HI UR7, UR6, 0x6, UR7 ;  /* 0x0000000606077899 */ /* 0x000fe40008010207 */
[----:B------:R-:W-:Y:S02]  /*d200*/  UIADD3.X UR10, URZ, UR14, URZ, UP5, !UPT ;  /* 0x0000000e3f0a7290 */ /* 0x000fe4000affe43f */
[----:B------:R-:W-:-:S02]  /*d210*/  UIADD3.X UR12, URZ, UR14, URZ, UP4, !UPT ;  /* 0x0000000e3f0c7290 */ /* 0x000fc4000a7fe43f */
[----:B------:R-:W-:Y:S02]  /*d220*/  USHF.L.U32 UR6, UR6, 0x6, URZ ;  /* 0x0000000606067899 */ /* 0x000fe4000800063f */
[----:B------:R-:W-:Y:S02]  /*d230*/  UIADD3.X UR14, URZ, UR14, URZ, UP3, !UPT ;  /* 0x0000000e3f0e7290 */ /* 0x000fe40009ffe43f */
[----:B------:R-:W-:Y:S02]  /*d240*/  UIADD3.X UR16, URZ, UR8, URZ, UP2, !UPT ;  /* 0x000000083f107290 */ /* 0x000fe400097fe43f */
[----:B------:R-:W-:Y:S02]  /*d250*/  UIADD3.X UR18, URZ, UR8, URZ, UP1, !UPT ;  /* 0x000000083f127290 */ /* 0x000fe40008ffe43f */
[----:B------:R-:W-:Y:S02]  /*d260*/  UIADD3.X UR20, URZ, UR8, URZ, UP0, !UPT ;  /* 0x000000083f147290 */ /* 0x000fe400087fe43f */
[----:B------:R-:W-:Y:S01]  /*d270*/  UIADD3 UR22, UR29, UR22, URZ ;  /* 0x000000161d167290 */ /* 0x000fe2000fffe03f */
[----:B-12---:R-:W-:-:S02]  /*d280*/  IADD3 R2, P0, R4, 0xc0, RZ ;  /* 0x000000c004027810 */ /* 0x006fc40007f1e0ff */
[C---:B------:R-:W-:Y:S02]  /*d290*/  IADD3 R10, P6, R4.reuse, 0x40, RZ ;  /* 0x00000040040a7810 */ /* 0x040fe40007fde0ff */
[----:B------:R-:W-:Y:S02]  /*d2a0*/  IADD3 R8, P1, R4, 0x80, RZ ;  /* 0x0000008004087810 */ /* 0x000fe40007f3e0ff */
[-C--:B---3--:R-:W-:Y:S02]  /*d2b0*/  IADD3.X R3, RZ, R7.reuse, RZ, P0, !PT ;  /* 0x00000007ff037210 */ /* 0x088fe400007fe4ff */
[-C--:B------:R-:W-:Y:S01]  /*d2c0*/  IADD3.X R11, RZ, R7.reuse, RZ, P6, !PT ;  /* 0x00000007ff0b7210 */ /* 0x080fe200037fe4ff */
[----:B------:R-:W-:Y:S02]  /*d2d0*/  IMAD.X R9, RZ, RZ, R7, P1 ;  /* 0x000000ffff097224 */ /* 0x000fe400008e0607 */
[----:B------:R1:W-:Y:S04]  /*d2e0*/  STL.64 [R1], R2 ;  /* 0x0000000201007387 */ /* 0x0003e80000100a00 */
[----:B------:R2:W-:Y:S04]  /*d2f0*/  STL.64 [R1+0x10], R10 ;  /* 0x0000100a01007387 */ /* 0x0005e80000100a00 */
[----:B------:R2:W-:Y:S01]  /*d300*/  STL.64 [R1+0x8], R8 ;  /* 0x0000080801007387 */ /* 0x0005e20000100a00 */
[----:B-1----:R-:W-:Y:S01]  /*d310*/  IMAD.MOV.U32 R2, RZ, RZ, R4 ;  /* 0x000000ffff027224 */ /* 0x002fe200078e0004 */
[----:B------:R-:W-:-:S05]  /*d320*/  MOV R3, R7 ;  /* 0x0000000700037202 */ /* 0x000fca0000000f00 */
[----:B------:R2:W-:Y:S02]  /*d330*/  STL.64 [R1+0x18], R2 ;  /* 0x0000180201007387 */ /* 0x0005e40000100a00 */
.L_x_1292:
[----:B--2---:R-:W2:Y:S01]  /*d340*/  LDL.64 R2, [R1+0x18] ;  /* 0x0000180001027983 */ /* 0x004ea20000100a00 */
[----:B------:R-:W-:Y:S04]  /*d350*/  DEPBAR.LE SB0, 0x0 ;  /* 0x000080000000791a */ /* 0x000fe80000000000 */
[----:B------:R-:W-:Y:S01]  /*d360*/  USHF.R.S32.HI UR5, URZ, 0x1f, UR24 ;  /* 0x0000001f3f057899 */ /* 0x000fe20008011418 */
[----:B------:R-:W3:Y:S01]  /*d370*/  LDL.64 R210, [R1+0x10] ;  /* 0x0000100001d27983 */ /* 0x000ee20000100a00 */
[----:B------:R-:W-:Y:S01]  /*d380*/  UIMAD UR4, UR22, UR24, URZ ;  /* 0x00000018160472a4 */ /* 0x000fe2000f8e023f */
[----:B------:R-:W-:Y:S01]  /*d390*/  MOV R204, UR28 ;  /* 0x0000001c00cc7c02 */ /* 0x000fe20008000f00 */
[----:B------:R-:W-:Y:S01]  /*d3a0*/  UISETP.GT.AND UP0, UPT, UR24, URZ, UPT ;  /* 0x0000003f1800728c */ /* 0x000fe2000bf04270 */
[----:B------:R-:W-:Y:S01]  /*d3b0*/  MOV R205, UR29 ;  /* 0x0000001d00cd7c02 */ /* 0x000fe20008000f00 */
[----:B------:R-:W-:Y:S01]  /*d3c0*/  UIMAD UR4, UR5, UR28, UR4 ;  /* 0x0000001c050472a4 */ /* 0x000fe2000f8e0204 */
[----:B------:R-:W4:Y:S06]  /*d3d0*/  LDL.64 R208, [R1+0x8] ;  /* 0x0000080001d07983 */ /* 0x000f2c0000100a00 */
[----:B------:R-:W4:Y:S06]  /*d3e0*/  LDL.64 R206, [R1] ;  /* 0x0000000001ce7983 */ /* 0x000f2c0000100a00 */
[----:B------:R-:W-:Y:S06]  /*d3f0*/  BAR.SYNC.DEFER_BLOCKING 0x0 ;  /* 0x0000000000007b1d */ /* 0x000fec0000010000 */
[----:B------:R-:W-:Y:S06]  /*d400*/  LDSM.16.M88.4 R48, [R223+0x18100] ;  /* 0x01810000df30783b */ /* 0x000fec0000000200 */
[----:B-----5:R-:W1:Y:S06]  /*d410*/  LDSM.16.M88.4 R8, [R216+0xc100] ;  /* 0x00c10000d808783b */ /* 0x020e6c0000000200 */
[----:B------:R-:W1:Y:S06]  /*d420*/  LDSM.16.M88.4 R16, [R216+0xc900] ;  /* 0x00c90000d810783b */ /* 0x000e6c0000000200 */
[----:B------:R-:W1:Y:S06]  /*d430*/  LDSM.16.M88.4 R24, [R216+0xd100] ;  /* 0x00d10000d818783b */ /* 0x000e6c0000000200 */
[----:B------:R-:W1:Y:S06]  /*d440*/  LDSM.16.M88.4 R32, [R216+0xd900] ;  /* 0x00d90000d820783b */ /* 0x000e6c0000000200 */
[----:B------:R-:W1:Y:S06]  /*d450*/  LDSM.16.M88.4 R40, [R216+0xe100] ;  /* 0x00e10000d828783b */ /* 0x000e6c0000000200 */
[----:B------:R-:W1:Y:S06]  /*d460*/  LDSM.16.M88.4 R184, [R216+0xe900] ;  /* 0x00e90000d8b8783b */ /* 0x000e6c0000000200 */
[----:B------:R-:W-:Y:S01]  /*d470*/  LDSM.16.M88.4 R188, [R224+0x18100] ;  /* 0x01810000e0bc783b */ /* 0x000fe20000000200 */
[C---:B-1----:R-:W-:Y:S05]  /*d480*/  HMMA.16816.F32 R4, R48.reuse, R8, RZ ;  /* 0x000000083004723c */ /* 0x042fea00000018ff */
[----:B------:R-:W1:Y:S03]  /*d490*/  LDSM.16.M88.4 R192, [R227] ;  /* 0x00000000e3c0783b */ /* 0x000e660000000200 */
[C---:B------:R-:W-:Y:S03]  /*d4a0*/  HMMA.16816.F32 R8, R48.reuse, R10, RZ ;  /* 0x0000000a3008723c */ /* 0x040fe600000018ff */
[----:B------:R-:W1:Y:S06]  /*d4b0*/  LDSM.16.M88.4 R196, [R250] ;  /* 0x00000000fac4783b */ /* 0x000e6c0000000200 */
[----:B------:R-:W1:Y:S01]  /*d4c0*/  LDSM.16.M88.4 R200, [R249] ;  /* 0x00000000f9c8783b */ /* 0x000e620000000200 */
        /* <DEDUP_REMOVED lines=9> */
[----:B------:R-:W-:Y:S01]  /*d560*/  HMMA.16816.F32 R48, R48, R186, RZ ;  /* 0x000000ba3030723c */ /* 0x000fe200000018ff */
[----:B------:R-:W1:Y:S07]  /*d570*/  LDSM.16.M88.4 R184, [R248] ;  /* 0x00000000f8b8783b */ /* 0x000e6e0000000200 */
[C---:B-1----:R-:W-:Y:S08]  /*d580*/  HMMA.16816.F32 R4, R188.reuse, R192, R4 ;  /* 0x000000c0bc04723c */ /* 0x042ff00000001804 */
[C---:B------:R-:W-:Y:S01]  /*d590*/  HMMA.16816.F32 R8, R188.reuse, R194, R8 ;  /* 0x000000c2bc08723c */ /* 0x040fe20000001808 */
[----:B------:R-:W1:Y:S07]  /*d5a0*/  LDSM.16.M88.4 R192, [R247] ;  /* 0x00000000f7c0783b */ /* 0x000e6e0000000200 */
[C---:B------:R-:W-:Y:S08]  /*d5b0*/  HMMA.16816.F32 R12, R188.reuse, R196, R12 ;  /* 0x000000c4bc0c723c */ /* 0x040ff0000000180c */
[C---:B------:R-:W-:Y:S01]  /*d5c0*/  HMMA.16816.F32 R16, R188.reuse, R198, R16 ;  /* 0x000000c6bc10723c */ /* 0x040fe20000001810 */
[----:B------:R-:W1:Y:S07]  /*d5d0*/  LDSM.16.M88.4 R196, [R246] ;  /* 0x00000000f6c4783b */ /* 0x000e6e0000000200 */
[C---:B------:R-:W-:Y:S08]  /*d5e0*/  HMMA.16816.F32 R20, R188.reuse, R200, R20 ;  /* 0x000000c8bc14723c */ /* 0x040ff00000001814 */
[C---:B------:R-:W-:Y:S08]  /*d5f0*/  HMMA.16816.F32 R24, R188.reuse, R202, R24 ;  /* 0x000000cabc18723c */ /* 0x040ff00000001818 */
[C---:B------:R-:W-:Y:S08]  /*d600*/  HMMA.16816.F32 R28, R188.reuse, R184, R28 ;  /* 0x000000b8bc1c723c */ /* 0x040ff0000000181c */
[C---:B------:R-:W-:Y:S08]  /*d610*/  HMMA.16816.F32 R32, R188.reuse, R186, R32 ;  /* 0x000000babc20723c */ /* 0x040ff00000001820 */
[C---:B-1----:R-:W-:Y:S08]  /*d620*/  HMMA.16816.F32 R36, R188.reuse, R192, R36 ;  /* 0x000000c0bc24723c */ /* 0x042ff00000001824 */
[C---:B------:R-:W-:Y:S08]  /*d630*/  HMMA.16816.F32 R40, R188.reuse, R194, R40 ;  /* 0x000000c2bc28723c */ /* 0x040ff00000001828 */
[C---:B------:R-:W-:Y:S08]  /*d640*/  HMMA.16816.F32 R44, R188.reuse, R196, R44 ;  /* 0x000000c4bc2c723c */ /* 0x040ff0000000182c */
[----:B------:R-:W-:Y:S04]  /*d650*/  HMMA.16816.F32 R48, R188, R198, R48 ;  /* 0x000000c6bc30723c */ /* 0x000fe80000001830 */
[----:B--2---:R-:W-:Y:S05]  /*d660*/  IMAD.WIDE.U32 R172, R204, UR24, R2 ;  /* 0x00000018ccac7c25 */ /* 0x004fea000f8e0002 */
[----:B------:R-:W-:Y:S03]  /*d670*/  IADD3 R0, R173, UR4, RZ ;  /* 0x00000004ad007c10 */ /* 0x000fe6000fffe0ff */
[C---:B------:R-:W-:Y:S04]  /*d680*/  LEA R2, P0, R172.reuse, c[0x0][0x1f8], 0x1 ;  /* 0x00007e00ac027a11 */ /* 0x040fe800078008ff */
[----:B------:R-:W-:Y:S01]  /*d690*/  LEA.HI.X R3, R172, c[0x0][0x1fc], R0, 0x1, P0 ;  /* 0x00007f00ac037a11 */ /* 0x000fe200000f0c00 */
[C---:B---3--:R-:W-:Y:S04]  /*d6a0*/  IMAD.WIDE.U32 R172, R204.reuse, UR24, R210 ;  /* 0x00000018ccac7c25 */ /* 0x048fe8000f8e00d2 */
[----:B------:R-:W-:Y:S01]  /*d6b0*/  @!PT LDS RZ, [RZ] ;  /* 0x00000000fffff984 */ /* 0x000fe20000000800 */
[----:B------:R-:W-:Y:S01]  /*d6c0*/  @!PT LDS RZ, [RZ] ;  /* 0x00000000fffff984 */ /* 0x000fe20000000800 */
[----:B------:R-:W-:Y:S01]  /*d6d0*/  @!PT LDS RZ, [RZ] ;  /* 0x00000000fffff984 */ /* 0x000fe20000000800 */
[----:B------:R1:W-:Y:S01]  /*d6e0*/  LDGSTS.E.BYPASS.LTC128B.128 [R251+0x100], [R2.64], !P5 ;  /* 0x0010000002fb7fae */ /* 0x0003e2000e901d5e */
[----:B------:R-:W-:Y:S01]  /*d6f0*/  IADD3 R0, R173, UR4, RZ ;  /* 0x00000004ad007c10 */ /* 0x000fe2000fffe0ff */
[----:B----4-:R-:W-:Y:S01]  /*d700*/  IMAD.WIDE.U32 R184, R204, UR24, R208 ;  /* 0x00000018ccb87c25 */ /* 0x010fe2000f8e00d0 */
[C---:B------:R-:W-:Y:S03]  /*d710*/  LEA R186, P0, R172.reuse, c[0x0][0x1f8], 0x1 ;  /* 0x00007e00acba7a11 */ /* 0x040fe600078008ff */
[----:B------:R-:W2:Y:S01]  /*d720*/  LDL.64 R208, [R1+0x38] ;  /* 0x0000380001d07983 */ /* 0x000ea20000100a00 */
[----:B------:R-:W-:Y:S01]  /*d730*/  LEA.HI.X R187, R172, c[0x0][0x1fc], R0, 0x1, P0 ;  /* 0x00007f00acbb7a11 */ /* 0x000fe200000f0c00 */
[----:B------:R-:W-:Y:S01]  /*d740*/  IMAD.WIDE.U32 R172, R204, UR24, R206 ;  /* 0x00000018ccac7c25 */ /* 0x000fe2000f8e00ce */
[----:B------:R-:W-:Y:S01]  /*d750*/  IADD3 R0, R185, UR4, RZ ;  /* 0x00000004b9007c10 */ /* 0x000fe2000fffe0ff */
[----:B------:R-:W-:Y:S02]  /*d760*/  UIADD3 UR24, UR24, -0x1, URZ ;  /* 0xffffffff18187890 */ /* 0x000fe4000fffe03f */
[----:B------:R3:W-:Y:S02]  /*d770*/  LDGSTS.E.BYPASS.LTC128B.128 [R251+0x3100], [R186.64], !P4 ;  /* 0x03100000bafb7fae */ /* 0x0007e4000e101d5e */
[----:B------:R-:W-:Y:S04]  /*d780*/  @UP0 USHF.R.S32.HI UR23, URZ, 0x1f, UR24 ;  /* 0x0000001f3f170899 */ /* 0x000fe80008011418 */
[----:B------:R-:W4:Y:S01]  /*d790*/  LDL.64 R206, [R1+0x40] ;  /* 0x0000400001ce7983 */ /* 0x000f220000100a00 */
[C---:B---3--:R-:W-:Y:S04]  /*d7a0*/  LEA R186, P0, R184.reuse, c[0x0][0x1f8], 0x1 ;  /* 0x00007e00b8ba7a11 */ /* 0x048fe800078008ff */
[----:B------:R-:W-:Y:S02]  /*d7b0*/  LEA.HI.X R187, R184, c[0x0][0x1fc], R0, 0x1, P0 ;  /* 0x00007f00b8bb7a11 */ /* 0x000fe400000f0c00 */
[----:B------:R-:W-:Y:S01]  /*d7c0*/  IADD3 R0, R173, UR4, RZ ;  /* 0x00000004ad007c10 */ /* 0x000fe2000fffe0ff */
[----:B------:R-:W-:Y:S01]  /*d7d0*/  ULDC.64 UR4, c[0x0][0x1e0] ;  /* 0x0000780000047ab9 */ /* 0x000fe20000000a00 */
[C---:B------:R-:W-:Y:S01]  /*d7e0*/  LEA R184, P0, R172.reuse, c[0x0][0x1f8], 0x1 ;  /* 0x00007e00acb87a11 */ /* 0x040fe200078008ff */
[----:B------:R3:W-:Y:S01]  /*d7f0*/  LDGSTS.E.BYPASS.LTC128B.128 [R251+0x6100], [R186.64], !P3 ;  /* 0x06100000bafb7fae */ /* 0x0007e2000d901d5e */
[----:B------:R-:W-:Y:S02]  /*d800*/  @UP0 UIMAD.WIDE.U32 UR26, UR24, UR4, URZ ;  /* 0x00000004181a02a5 */ /* 0x000fe4000f8e003f */
[----:B------:R-:W-:Y:S01]  /*d810*/  LEA.HI.X R185, R172, c[0x0][0x1fc], R0, 0x1, P0 ;  /* 0x00007f00acb97a11 */ /* 0x000fe200000f0c00 */
[----:B------:R-:W-:Y:S01]  /*d820*/  @UP0 UIMAD UR23, UR23, UR4, URZ ;  /* 0x00000004171702a4 */ /* 0x000fe2000f8e023f */
[----:B-1----:R-:W-:Y:S03]  /*d830*/  IADD3 R2, P0, R2, UR9, RZ ;  /* 0x0000000902027c10 */ /* 0x002fe6000ff1e0ff */
[----:B------:R1:W-:Y:S01]  /*d840*/  LDGSTS.E.BYPASS.LTC128B.128 [R251+0x9100], [R184.64], !P2 ;  /* 0x09100000b8fb7fae */ /* 0x0003e2000d101d5e */
[----:B------:R-:W-:Y:S01]  /*d850*/  IADD3.X R3, R3, UR8, RZ, P0, !PT ;  /* 0x0000000803037c10 */ /* 0x000fe200087fe4ff */
[----:B------:R-:W-:Y:S01]  /*d860*/  @UP0 UIMAD UR23, UR24, UR5, UR23 ;  /* 0x00000005181702a4 */ /* 0x000fe2000f8e0217 */
[C---:B------:R-:W-:Y:S03]  /*d870*/  IADD3 R172, P1, R2.reuse, UR19, RZ ;  /* 0x0000001302ac7c10 */ /* 0x040fe6000ff3e0ff */
[----:B------:R1:W-:Y:S01]  /*d880*/  LDGSTS.E.BYPASS.LTC128B.128 [R251+0x1100], [R2.64], !P5 ;  /* 0x0110000002fb7fae */ /* 0x0003e2000e901d5e */
[C---:B------:R-:W-:Y:S01]  /*d890*/  IADD3.X R173, R3.reuse, UR18, RZ, P1, !PT ;  /* 0x0000001203ad7c10 */ /* 0x040fe20008ffe4ff */
[----:B------:R-:W-:Y:S04]  /*d8a0*/  @UP0 UIADD3 UR4, UR27, UR23, URZ ;  /* 0x000000171b040290 */ /* 0x000fe8000fffe03f */
[----:B------:R1:W-:Y:S01]  /*d8b0*/  LDGSTS.E.BYPASS.LTC128B.128 [R251+0x4100], [R2.64+0x80], !P4 ;  /* 0x0410008002fb7fae */ /* 0x0003e2000e101d5e */
[----:B------:R-:W-:Y:S05]  /*d8c0*/  @UP0 UIMAD UR4, UR4, 0x60, URZ ;  /* 0x00000060040408a4 */ /* 0x000fea000f8e023f */
[----:B------:R1:W-:Y:S01]  /*d8d0*/  LDGSTS.E.BYPASS.LTC128B.128 [R251+0x7100], [R2.64+0x100], !P3 ;  /* 0x0710010002fb7fae */ /* 0x0003e2000d901d5e */
[C---:B---3--:R-:W-:Y:S04]  /*d8e0*/  IADD3 R186, P0, R2.reuse, UR9, RZ ;  /* 0x0000000902ba7c10 */ /* 0x048fe8000ff1e0ff */
[C---:B------:R-:W-:Y:S01]  /*d8f0*/  IADD3.X R187, R3.reuse, UR8, RZ, P0, !PT ;  /* 0x0000000803bb7c10 */ /* 0x040fe200087fe4ff */
[----:B------:R3:W-:Y:S01]  /*d900*/  LDGSTS.E.BYPASS.LTC128B.128 [R251+0xa100], [R2.64+0x180], !P2 ;  /* 0x0a10018002fb7fae */ /* 0x0007e2000d101d5e */
[C---:B-1----:R-:W-:Y:S05]  /*d910*/  IADD3 R184, P6, R2.reuse, UR17, RZ ;  /* 0x0000001102b87c10 */ /* 0x042fea000ffde0ff */
[----:B------:R1:W-:Y:S01]  /*d920*/  LDGSTS.E.BYPASS.LTC128B.128 [R251+0x2100], [R186.64], !P5 ;  /* 0x02100000bafb7fae */ /* 0x0003e2000e901d5e */
[C---:B------:R-:W-:Y:S05]  /*d930*/  IADD3.X R185, R3.reuse, UR16, RZ, P6, !PT ;  /* 0x0000001003b97c10 */ /* 0x040fea000b7fe4ff */
[----:B------:R1:W-:Y:S06]  /*d940*/  LDGSTS.E.BYPASS.LTC128B.128 [R251+0x5100], [R184.64], !P4 ;  /* 0x05100000b8fb7fae */ /* 0x0003ec000e101d5e */
[----:B------:R2:W-:Y:S01]  /*d950*/  LDGSTS.E.BYPASS.LTC128B.128 [R251+0x8100], [R172.64], !P3 ;  /* 0x08100000acfb7fae */ /* 0x0005e2000d901d5e */
[----:B---3--:R-:W-:Y:S04]  /*d960*/  IADD3 R2, P0, R2, UR21, RZ ;  /* 0x0000001502027c10 */ /* 0x008fe8000ff1e0ff */
[----:B------:R-:W-:Y:S02]  /*d970*/  IADD3.X R3, R3, UR20, RZ, P0, !PT ;  /* 0x0000001403037c10 */ /* 0x000fe400087fe4ff */
[----:B------:R-:W-:Y:S03]  /*d980*/  PLOP3.LUT P0, PT, PT, PT, UP0, 0x80, 0x0 ;  /* 0x000000000000781c */ /* 0x000fe60003f0f008 */
[----:B------:R3:W-:Y:S06]  /*d990*/  LDGSTS.E.BYPASS.LTC128B.128 [R251+0xb100], [R2.64], !P2 ;  /* 0x0b10000002fb7fae */ /* 0x0007ec000d101d5e */
[----:B-1----:R-:W-:Y:S06]  /*d9a0*/  LDSM.16.M88.4 R184, [R226+0x18100] ;  /* 0x01810000e2b8783b */ /* 0x002fec0000000200 */
[----:B------:R-:W1:Y:S06]  /*d9b0*/  LDSM.16.M88.4 R192, [R222+0xc100] ;  /* 0x00c10000dec0783b */ /* 0x000e6c0000000200 */
[----:B------:R-:W3:Y:S06]  /*d9c0*/  LDSM.16.M88.4 R200, [R222+0xc900] ;  /* 0x00c90000dec8783b */ /* 0x000eec0000000200 */
[----:B------:R-:W3:Y:S06]  /*d9d0*/  LDSM.16.M88.4 R188, [R222+0xd100] ;  /* 0x00d10000debc783b */ /* 0x000eec0000000200 */
[----:B------:R-:W0:Y:S06]  /*d9e0*/  LDGDEPBAR ;  /* 0x00000000000079af */ /* 0x000e2c0000000000 */
[----:B------:R-:W3:Y:S01]  /*d9f0*/  LDSM.16.M88.4 R196, [R222+0xd900] ;  /* 0x00d90000dec4783b */ /* 0x000ee20000000200 */
[C---:B-1----:R-:W-:Y:S08]  /*da00*/  HMMA.16816.F32 R4, R184.reuse, R192, R4 ;  /* 0x000000c0b804723c */ /* 0x042ff00000001804 */
[C---:B------:R-:W-:Y:S01]  /*da10*/  HMMA.16816.F32 R8, R184.reuse, R194, R8 ;  /* 0x000000c2b808723c */ /* 0x040fe20000001808 */
[----:B------:R-:W-:Y:S07]  /*da20*/  LDSM.16.M88.4 R192, [R222+0xe900] ;  /* 0x00e90000dec0783b */ /* 0x000fee0000000200 */
[C---:B---3--:R-:W-:Y:S08]  /*da30*/  HMMA.16816.F32 R12, R184.reuse, R200, R12 ;  /* 0x000000c8b80c723c */ /* 0x048ff0000000180c */
[C---:B------:R-:W-:Y:S01]  /*da40*/  HMMA.16816.F32 R16, R184.reuse, R202, R16 ;  /* 0x000000cab810723c */ /* 0x040fe20000001810 */
[----:B------:R-:W-:Y:S07]  /*da50*/  LDSM.16.M88.4 R200, [R221] ;  /* 0x00000000ddc8783b */ /* 0x000fee0000000200 */
[C---:B------:R-:W-:Y:S08]  /*da60*/  HMMA.16816.F32 R20, R184.reuse, R188, R20 ;  /* 0x000000bcb814723c */ /* 0x040ff00000001814 */
[C---:B------:R-:W-:Y:S01]  /*da70*/  HMMA.16816.F32 R24, R184.reuse, R190, R24 ;  /* 0x000000beb818723c */ /* 0x040fe20000001818 */
[----:B------:R-:W1:Y:S07]  /*da80*/  LDSM.16.M88.4 R188, [R222+0xe100] ;  /* 0x00e10000debc783b */ /* 0x000e6e0000000200 */
        /* <DEDUP_REMOVED lines=8> */
[----:B------:R-:W1:Y:S06]  /*db10*/  LDSM.16.M88.4 R184, [R221+0x800] ;  /* 0x00080000ddb8783b */ /* 0x000e6c0000000200 */
[----:B------:R-:W2:Y:S01]  /*db20*/  LDSM.16.M88.4 R192, [R221+0x1800] ;  /* 0x00180000ddc0783b */ /* 0x000ea20000000200 */
[C---:B---3--:R-:W-:Y:S08]  /*db30*/  HMMA.16816.F32 R4, R196.reuse, R200, R4 ;  /* 0x000000c8c404723c */ /* 0x048ff00000001804 */
[C---:B------:R-:W-:Y:S01]  /*db40*/  HMMA.16816.F32 R8, R196.reuse, R202, R8 ;  /* 0x000000cac408723c */ /* 0x040fe20000001808 */
[----:B------:R-:W3:Y:S07]  /*db50*/  LDSM.16.M88.4 R200, [R221+0x2000] ;  /* 0x00200000ddc8783b */ /* 0x000eee0000000200 */
[C---:B-1----:R-:W-:Y:S08]  /*db60*/  HMMA.16816.F32 R12, R196.reuse, R184, R12 ;  /* 0x000000b8c40c723c */ /* 0x042ff0000000180c */
[C---:B------:R-:W-:Y:S01]  /*db70*/  HMMA.16816.F32 R16, R196.reuse, R186, R16 ;  /* 0x000000bac410723c */ /* 0x040fe20000001810 */
[----:B------:R-:W1:Y:S07]  /*db80*/  LDSM.16.M88.4 R184, [R221+0x2800] ;  /* 0x00280000ddb8783b */ /* 0x000e6e0000000200 */
[C---:B------:R-:W-:Y:S08]  /*db90*/  HMMA.16816.F32 R20, R196.reuse, R188, R20 ;  /* 0x000000bcc414723c */ /* 0x040ff00000001814 */
[C---:B------:R-:W-:Y:S01]  /*dba0*/  HMMA.16816.F32 R24, R196.reuse, R190, R24 ;  /* 0x000000bec418723c */ /* 0x040fe20000001818 */
[----:B------:R-:W-:Y:S07]  /*dbb0*/  LDSM.16.M88.4 R188, [R223+0x1c100] ;  /* 0x01c10000dfbc783b */ /* 0x000fee0000000200 */
[C---:B--2---:R-:W-:Y:S08]  /*dbc0*/  HMMA.16816.F32 R28, R196.reuse, R192, R28 ;  /* 0x000000c0c41c723c */ /* 0x044ff0000000181c */
[C---:B------:R-:W-:Y:S01]  /*dbd0*/  HMMA.16816.F32 R32, R196.reuse, R194, R32 ;  /* 0x000000c2c420723c */ /* 0x040fe20000001820 */
[----:B------:R-:W2:Y:S07]  /*dbe0*/  LDSM.16.M88.4 R192, [R216+0xf100] ;  /* 0x00f10000d8c0783b */ /* 0x000eae0000000200 */
[C---:B---3--:R-:W-:Y:S08]  /*dbf0*/  HMMA.16816.F32 R36, R196.reuse, R200, R36 ;  /* 0x000000c8c424723c */ /* 0x048ff00000001824 */
[C---:B------:R-:W-:Y:S01]  /*dc00*/  HMMA.16816.F32 R40, R196.reuse, R202, R40 ;  /* 0x000000cac428723c */ /* 0x040fe20000001828 */
[----:B------:R-:W3:Y:S07]  /*dc10*/  LDSM.16.M88.4 R200, [R216+0xf900] ;  /* 0x00f90000d8c8783b */ /* 0x000eee0000000200 */
[C---:B-1----:R-:W-:Y:S08]  /*dc20*/  HMMA.16816.F32 R44, R196.reuse, R184, R44 ;  /* 0x000000b8c42c723c */ /* 0x042ff0000000182c */
[----:B------:R-:W-:Y:S01]  /*dc30*/  HMMA.16816.F32 R48, R196, R186, R48 ;  /* 0x000000bac430723c */ /* 0x000fe20000001830 */
[----:B------:R-:W1:Y:S06]  /*dc40*/  LDSM.16.M88.4 R184, [R216+0x10100] ;  /* 0x01010000d8b8783b */ /* 0x000e6c0000000200 */
[----:B------:R-:W-:Y:S01]  /*dc50*/  LDSM.16.M88.4 R196, [R216+0x11100] ;  /* 0x01110000d8c4783b */ /* 0x000fe20000000200 */
        /* <DEDUP_REMOVED lines=8> */
[----:B------:R-:W-:Y:S07]  /*dce0*/  LDSM.16.M88.4 R184, [R224+0x1c100] ;  /* 0x01c10000e0b8783b */ /* 0x000fee0000000200 */
[C---:B--2---:R-:W-:Y:S08]  /*dcf0*/  HMMA.16816.F32 R28, R188.reuse, R192, R28 ;  /* 0x000000c0bc1c723c */ /* 0x044ff0000000181c */
[C---:B------:R-:W-:Y:S01]  /*dd00*/  HMMA.16816.F32 R32, R188.reuse, R194, R32 ;  /* 0x000000c2bc20723c */ /* 0x040fe20000001820 */
[----:B------:R-:W1:Y:S07]  /*dd10*/  LDSM.16.M88.4 R192, [R245] ;  /* 0x00000000f5c0783b */ /* 0x000e6e0000000200 */
[C---:B------:R-:W-:Y:S08]  /*dd20*/  HMMA.16816.F32 R36, R188.reuse, R196, R36 ;  /* 0x000000c4bc24723c */ /* 0x040ff00000001824 */
[C---:B------:R-:W-:Y:S01]  /*dd30*/  HMMA.16816.F32 R40, R188.reuse, R198, R40 ;  /* 0x000000c6bc28723c */ /* 0x040fe20000001828 */
[----:B------:R-:W2:Y:S07]  /*dd40*/  LDSM.16.M88.4 R196, [R244] ;  /* 0x00000000f4c4783b */ /* 0x000eae0000000200 */
[C---:B---3--:R-:W-:Y:S08]  /*dd50*/  HMMA.16816.F32 R44, R188.reuse, R200, R44 ;  /* 0x000000c8bc2c723c */ /* 0x048ff0000000182c */
[----:B------:R-:W-:Y:S01]  /*dd60*/  HMMA.16816.F32 R48, R188, R202, R48 ;  /* 0x000000cabc30723c */ /* 0x000fe20000001830 */
[----:B------:R-:W3:Y:S06]  /*dd70*/  LDSM.16.M88.4 R188, [R243] ;  /* 0x00000000f3bc783b */ /* 0x000eec0000000200 */
[----:B------:R-:W4:Y:S01]  /*dd80*/  LDSM.16.M88.4 R200, [R242] ;  /* 0x00000000f2c8783b */ /* 0x000f220000000200 */
        /* <DEDUP_REMOVED lines=8> */
[----:B------:R-:W1:Y:S07]  /*de10*/  LDSM.16.M88.4 R188, [R241] ;  /* 0x00000000f1bc783b */ /* 0x000e6e0000000200 */
[C---:B----4-:R-:W-:Y:S08]  /*de20*/  HMMA.16816.F32 R28, R184.reuse, R200, R28 ;  /* 0x000000c8b81c723c */ /* 0x050ff0000000181c */
[C---:B------:R-:W-:Y:S01]  /*de30*/  HMMA.16816.F32 R32, R184.reuse, R202, R32 ;  /* 0x000000cab820723c */ /* 0x040fe20000001820 */
[----:B------:R-:W2:Y:S07]  /*de40*/  LDSM.16.M88.4 R200, [R222+0xf100] ;  /* 0x00f10000dec8783b */ /* 0x000eae0000000200 */
[C---:B-1----:R-:W-:Y:S08]  /*de50*/  HMMA.16816.F32 R36, R184.reuse, R188, R36 ;  /* 0x000000bcb824723c */ /* 0x042ff00000001824 */
[C---:B------:R-:W-:Y:S01]  /*de60*/  HMMA.16816.F32 R40, R184.reuse, R190, R40 ;  /* 0x000000beb828723c */ /* 0x040fe20000001828 */
[----:B------:R-:W-:Y:S07]  /*de70*/  LDSM.16.M88.4 R188, [R222+0x10100] ;  /* 0x01010000debc783b */ /* 0x000fee0000000200 */
[C---:B------:R-:W-:Y:S08]  /*de80*/  HMMA.16816.F32 R44, R184.reuse, R192, R44 ;  /* 0x000000c0b82c723c */ /* 0x040ff0000000182c */
[----:B------:R-:W-:Y:S01]  /*de90*/  HMMA.16816.F32 R48, R184, R194, R48 ;  /* 0x000000c2b830723c */ /* 0x000fe20000001830 */
[----:B------:R-:W1:Y:S06]  /*dea0*/  LDSM.16.M88.4 R184, [R222+0xf900] ;  /* 0x00f90000deb8783b */ /* 0x000e6c0000000200 */
[----:B------:R-:W3:Y:S01]  /*deb0*/  LDSM.16.M88.4 R192, [R222+0x10900] ;  /* 0x01090000dec0783b */ /* 0x000ee20000000200 */
        /* <DEDUP_REMOVED lines=15> */
[C---:B-1----:R-:W-:Y:S08]  /*dfb0*/  HMMA.16816.F32 R44, R196.reuse, R184, R44 ;  /* 0x000000b8c42c723c */ /* 0x042ff0000000182c */
[----:B------:R-:W-:Y:S01]  /*dfc0*/  HMMA.16816.F32 R48, R196, R186, R48 ;  /* 0x000000bac430723c */ /* 0x000fe20000001830 */
[----:B------:R-:W1:Y:S06]  /*dfd0*/  LDSM.16.M88.4 R184, [R221+0x4000] ;  /* 0x00400000ddb8783b */ /* 0x000e6c0000000200 */
[----:B------:R-:W-:Y:S01]  /*dfe0*/  LDSM.16.M88.4 R196, [R221+0x5000] ;  /* 0x00500000ddc4783b */ /* 0x000fe20000000200 */
[C---:B---3--:R-:W-:Y:S08]  /*dff0*/  HMMA.16816.F32 R4, R188.reuse, R192, R4 ;  /* 0x000000c0bc04723c */ /* 0x048ff00000001804 */
[C---:B------:R-:W-:Y:S01]  /*e000*/  HMMA.16816.F32 R8, R188.reuse, R194, R8 ;  /* 0x000000c2bc08723c */ /* 0x040fe20000001808 */
[----:B------:R-:W3:Y:S07]  /*e010*/  LDSM.16.M88.4 R192, [R221+0x4800] ;  /* 0x00480000ddc0783b */ /* 0x000eee0000000200 */
[C---:B--2---:R-:W-:Y:S08]  /*e020*/  HMMA.16816.F32 R12, R188.reuse, R200, R12 ;  /* 0x000000c8bc0c723c */ /* 0x044ff0000000180c */
[C---:B------:R-:W-:Y:S01]  /*e030*/  HMMA.16816.F32 R16, R188.reuse, R202, R16 ;  /* 0x000000cabc10723c */ /* 0x040fe20000001810 */
[----:B------:R-:W2:Y:S07]  /*e040*/  LDSM.16.M88.4 R200, [R221+0x5800] ;  /* 0x00580000ddc8783b */ /* 0x000eae0000000200 */
[C---:B-1----:R-:W-:Y:S08]  /*e050*/  HMMA.16816.F32 R20, R188.reuse, R184, R20 ;  /* 0x000000b8bc14723c */ /* 0x042ff00000001814 */
[C---:B------:R-:W-:Y:S01]  /*e060*/  HMMA.16816.F32 R24, R188.reuse, R186, R24 ;  /* 0x000000babc18723c */ /* 0x040fe20000001818 */
[----:B------:R-:W-:Y:S07]  /*e070*/  LDSM.16.M88.4 R184, [R223+0x20100] ;  /* 0x02010000dfb8783b */ /* 0x000fee0000000200 */
[C---:B---3--:R-:W-:Y:S08]  /*e080*/  HMMA.16816.F32 R28, R188.reuse, R192, R28 ;  /* 0x000000c0bc1c723c */ /* 0x048ff0000000181c */
[C---:B------:R-:W-:Y:S01]  /*e090*/  HMMA.16816.F32 R32, R188.reuse, R194, R32 ;  /* 0x000000c2bc20723c */ /* 0x040fe20000001820 */
[----:B------:R-:W1:Y:S07]  /*e0a0*/  LDSM.16.M88.4 R192, [R216+0x12100] ;  /* 0x01210000d8c0783b */ /* 0x000e6e0000000200 */
[C---:B------:R-:W-:Y:S08]  /*e0b0*/  HMMA.16816.F32 R36, R188.reuse, R196, R36 ;  /* 0x000000c4bc24723c */ /* 0x040ff00000001824 */
[C---:B------:R-:W-:Y:S01]  /*e0c0*/  HMMA.16816.F32 R40, R188.reuse, R198, R40 ;  /* 0x000000c6bc28723c */ /* 0x040fe20000001828 */
[----:B------:R-:W3:Y:S07]  /*e0d0*/  LDSM.16.M88.4 R196, [R216+0x12900] ;  /* 0x01290000d8c4783b */ /* 0x000eee0000000200 */
[C---:B--2---:R-:W-:Y:S08]  /*e0e0*/  HMMA.16816.F32 R44, R188.reuse, R200, R44 ;  /* 0x000000c8bc2c723c */ /* 0x044ff0000000182c */
[----:B------:R-:W-:Y:S01]  /*e0f0*/  HMMA.16816.F32 R48, R188, R202, R48 ;  /* 0x000000cabc30723c */ /* 0x000fe20000001830 */
[----:B------:R-:W2:Y:S06]  /*e100*/  LDSM.16.M88.4 R188, [R216+0x13100] ;  /* 0x01310000d8bc783b */ /* 0x000eac0000000200 */
[----:B------:R-:W4:Y:S01]  /*e110*/  LDSM.16.M88.4 R200, [R216+0x13900] ;  /* 0x01390000d8c8783b */ /* 0x000f220000000200 */
[C---:B-1----:R-:W-:Y:S08]  /*e120*/  HMMA.16816.F32 R4, R184.reuse, R192, R4 ;  /* 0x000000c0b804723c */ /* 0x042ff00000001804 */
[C---:B------:R-:W-:Y:S01]  /*e130*/  HMMA.16816.F32 R8, R184.reuse, R194, R8 ;  /* 0x000000c2b808723c */ /* 0x040fe20000001808 */
[----:B------:R-:W-:Y:S07]  /*e140*/  LDSM.16.M88.4 R192, [R216+0x14900] ;  /* 0x01490000d8c0783b */ /* 0x000fee0000000200 */
[C---:B---3--:R-:W-:Y:S08]  /*e150*/  HMMA.16816.F32 R12, R184.reuse, R196, R12 ;  /* 0x000000c4b80c723c */ /* 0x048ff0000000180c */
[C---:B------:R-:W-:Y:S01]  /*e160*/  HMMA.16816.F32 R16, R184.reuse, R198, R16 ;  /* 0x000000c6b810723c */ /* 0x040fe20000001810 */
[----:B------:R-:W-:Y:S07]  /*e170*/  LDSM.16.M88.4 R196, [R224+0x20100] ;  /* 0x02010000e0c4783b */ /* 0x000fee0000000200 */
[C---:B--2---:R-:W-:Y:S08]  /*e180*/  HMMA.16816.F32 R20, R184.reuse, R188, R20 ;  /* 0x000000bcb814723c */ /* 0x044ff00000001814 */
[C---:B------:R-:W-:Y:S01]  /*e190*/  HMMA.16816.F32 R24, R184.reuse, R190, R24 ;  /* 0x000000beb818723c */ /* 0x040fe20000001818 */
[----:B------:R-:W1:Y:S07]  /*e1a0*/  LDSM.16.M88.4 R188, [R216+0x14100] ;  /* 0x01410000d8bc783b */ /* 0x000e6e0000000200 */
[C---:B----4-:R-:W-:Y:S08]  /*e1b0*/  HMMA.16816.F32 R28, R184.reuse, R200, R28 ;  /* 0x000000c8b81c723c */ /* 0x050ff0000000181c */
[C---:B------:R-:W-:Y:S01]  /*e1c0*/  HMMA.16816.F32 R32, R184.reuse, R202, R32 ;  /* 0x000000cab820723c */ /* 0x040fe20000001820 */
[----:B------:R-:W2:Y:S07]  /*e1d0*/  LDSM.16.M88.4 R200, [R239] ;  /* 0x00000000efc8783b */ /* 0x000eae0000000200 */
[C---:B-1----:R-:W-:Y:S08]  /*e1e0*/  HMMA.16816.F32 R36, R184.reuse, R188, R36 ;  /* 0x000000bcb824723c */ /* 0x042ff00000001824 */
[C---:B------:R-:W-:Y:S01]  /*e1f0*/  HMMA.16816.F32 R40, R184.reuse, R190, R40 ;  /* 0x000000beb828723c */ /* 0x040fe20000001828 */
[----:B------:R-:W-:Y:S07]  /*e200*/  LDSM.16.M88.4 R188, [R237] ;  /* 0x00000000edbc783b */ /* 0x000fee0000000200 */
[C---:B------:R-:W-:Y:S08]  /*e210*/  HMMA.16816.F32 R44, R184.reuse, R192, R44 ;  /* 0x000000c0b82c723c */ /* 0x040ff0000000182c */
[----:B------:R-:W-:Y:S01]  /*e220*/  HMMA.16816.F32 R48, R184, R194, R48 ;  /* 0x000000c2b830723c */ /* 0x000fe20000001830 */
[----:B------:R-:W1:Y:S06]  /*e230*/  LDSM.16.M88.4 R184, [R238] ;  /* 0x00000000eeb8783b */ /* 0x000e6c0000000200 */
[----:B------:R-:W3:Y:S01]  /*e240*/  LDSM.16.M88.4 R192, [R236] ;  /* 0x00000000ecc0783b */ /* 0x000ee20000000200 */
[C---:B--2---:R-:W-:Y:S08]  /*e250*/  HMMA.16816.F32 R4, R196.reuse, R200, R4 ;  /* 0x000000c8c404723c */ /* 0x044ff00000001804 */
[C---:B------:R-:W-:Y:S01]  /*e260*/  HMMA.16816.F32 R8, R196.reuse, R202, R8 ;  /* 0x000000cac408723c */ /* 0x040fe20000001808 */
[----:B------:R-:W2:Y:S07]  /*e270*/  LDSM.16.M88.4 R200, [R235] ;  /* 0x00000000ebc8783b */ /* 0x000eae0000000200 */
[C---:B-1----:R-:W-:Y:S08]  /*e280*/  HMMA.16816.F32 R12, R196.reuse, R184, R12 ;  /* 0x000000b8c40c723c */ /* 0x042ff0000000180c */
[C---:B------:R-:W-:Y:S01]  /*e290*/  HMMA.16816.F32 R16, R196.reuse, R186, R16 ;  /* 0x000000bac410723c */ /* 0x040fe20000001810 */
[----:B------:R-:W1:Y:S07]  /*e2a0*/  LDSM.16.M88.4 R184, [R234] ;  /* 0x00000000eab8783b */ /* 0x000e6e0000000200 */
        /* <DEDUP_REMOVED lines=34> */
[----:B------:R-:W1:Y:S07]  /*e4d0*/  LDSM.16.M88.4 R192, [R221+0x8000] ;  /* 0x00800000ddc0783b */ /* 0x000e6e0000000200 */
[C---:B---3--:R-:W-:Y:S08]  /*e4e0*/  HMMA.16816.F32 R12, R184.reuse, R196, R12 ;  /* 0x000000c4b80c723c */ /* 0x048ff0000000180c */
[C---:B------:R-:W-:Y:S01]  /*e4f0*/  HMMA.16816.F32 R16, R184.reuse, R198, R16 ;  /* 0x000000c6b810723c */ /* 0x040fe20000001810 */
[----:B------:R-:W-:Y:S07]  /*e500*/  LDSM.16.M88.4 R196, [R223+0x24100] ;  /* 0x02410000dfc4783b */ /* 0x000fee0000000200 */
[C---:B--2---:R-:W-:Y:S08]  /*e510*/  HMMA.16816.F32 R20, R184.reuse, R188, R20 ;  /* 0x000000bcb814723c */ /* 0x044ff00000001814 */
[C---:B------:R-:W-:Y:S01]  /*e520*/  HMMA.16816.F32 R24, R184.reuse, R190, R24 ;  /* 0x000000beb818723c */ /* 0x040fe20000001818 */
[----:B------:R-:W2:Y:S07]  /*e530*/  LDSM.16.M88.4 R188, [R221+0x8800] ;  /* 0x00880000ddbc783b */ /* 0x000eae0000000200 */
[C---:B----4-:R-:W-:Y:S08]  /*e540*/  HMMA.16816.F32 R28, R184.reuse, R200, R28 ;  /* 0x000000c8b81c723c */ /* 0x050ff0000000181c */
[C---:B------:R-:W-:Y:S01]  /*e550*/  HMMA.16816.F32 R32, R184.reuse, R202, R32 ;  /* 0x000000cab820723c */ /* 0x040fe20000001820 */
[----:B------:R-:W3:Y:S07]  /*e560*/  LDSM.16.M88.4 R200, [R216+0x15100] ;  /* 0x01510000d8c8783b */ /* 0x000eee0000000200 */
[C---:B-1----:R-:W-:Y:S08]  /*e570*/  HMMA.16816.F32 R36, R184.reuse, R192, R36 ;  /* 0x000000c0b824723c */ /* 0x042ff00000001824 */
[C---:B------:R-:W-:Y:S01]  /*e580*/  HMMA.16816.F32 R40, R184.reuse, R194, R40 ;  /* 0x000000c2b828723c */ /* 0x040fe20000001828 */
[----:B------:R-:W1:Y:S07]  /*e590*/  LDSM.16.M88.4 R192, [R216+0x15900] ;  /* 0x01590000d8c0783b */ /* 0x000e6e0000000200 */
[C---:B--2---:R-:W-:Y:S08]  /*e5a0*/  HMMA.16816.F32 R44, R184.reuse, R188, R44 ;  /* 0x000000bcb82c723c */ /* 0x044ff0000000182c */
[----:B------:R-:W-:Y:S01]  /*e5b0*/  HMMA.16816.F32 R48, R184, R190, R48 ;  /* 0x000000beb830723c */ /* 0x000fe20000001830 */
[----:B------:R-:W2:Y:S06]  /*e5c0*/  LDSM.16.M88.4 R184, [R216+0x16100] ;  /* 0x01610000d8b8783b */ /* 0x000eac0000000200 */
[----:B------:R-:W4:Y:S01]  /*e5d0*/  LDSM.16.M88.4 R188, [R216+0x16900] ;  /* 0x01690000d8bc783b */ /* 0x000f220000000200 */
[C---:B---3--:R-:W-:Y:S08]  /*e5e0*/  HMMA.16816.F32 R4, R196.reuse, R200, R4 ;  /* 0x000000c8c404723c */ /* 0x048ff00000001804 */
[C---:B------:R-:W-:Y:S01]  /*e5f0*/  HMMA.16816.F32 R8, R196.reuse, R202, R8 ;  /* 0x000000cac408723c */ /* 0x040fe20000001808 */
[----:B------:R-:W3:Y:S07]  /*e600*/  LDSM.16.M88.4 R200, [R216+0x17100] ;  /* 0x01710000d8c8783b */ /* 0x000eee0000000200 */
[C---:B-1----:R-:W-:Y:S08]  /*e610*/  HMMA.16816.F32 R12, R196.reuse, R192, R12 ;  /* 0x000000c0c40c723c */ /* 0x042ff0000000180c */
[C---:B------:R-:W-:Y:S01]  /*e620*/  HMMA.16816.F32 R16, R196.reuse, R194, R16 ;  /* 0x000000c2c410723c */ /* 0x040fe20000001810 */
[----:B------:R-:W1:Y:S07]  /*e630*/  LDSM.16.M88.4 R192, [R216+0x17900] ;  /* 0x01790000d8c0783b */ /* 0x000e6e0000000200 */
[C---:B--2---:R-:W-:Y:S08]  /*e640*/  HMMA.16816.F32 R20, R196.reuse, R184, R20 ;  /* 0x000000b8c414723c */ /* 0x044ff00000001814 */
[C---:B------:R-:W-:Y:S01]  /*e650*/  HMMA.16816.F32 R24, R196.reuse, R186, R24 ;  /* 0x000000bac418723c */ /* 0x040fe20000001818 */
[----:B------:R-:W-:Y:S07]  /*e660*/  LDSM.16.M88.4 R184, [R224+0x24100] ;  /* 0x02410000e0b8783b */ /* 0x000fee0000000200 */
[C---:B----4-:R-:W-:Y:S08]  /*e670*/  HMMA.16816.F32 R28, R196.reuse, R188, R28 ;  /* 0x000000bcc41c723c */ /* 0x050ff0000000181c */
[C---:B------:R-:W-:Y:S01]  /*e680*/  HMMA.16816.F32 R32, R196.reuse, R190, R32 ;  /* 0x000000bec420723c */ /* 0x040fe20000001820 */
[----:B------:R-:W2:Y:S07]  /*e690*/  LDSM.16.M88.4 R188, [R233] ;  /* 0x00000000e9bc783b */ /* 0x000eae0000000200 */
[C---:B---3--:R-:W-:Y:S08]  /*e6a0*/  HMMA.16816.F32 R36, R196.reuse, R200, R36 ;  /* 0x000000c8c424723c */ /* 0x048ff00000001824 */
[C---:B------:R-:W-:Y:S01]  /*e6b0*/  HMMA.16816.F32 R40, R196.reuse, R202, R40 ;  /* 0x000000cac428723c */ /* 0x040fe20000001828 */
[----:B------:R-:W3:Y:S07]  /*e6c0*/  LDSM.16.M88.4 R200, [R232] ;  /* 0x00000000e8c8783b */ /* 0x000eee0000000200 */
[C---:B-1----:R-:W-:Y:S08]  /*e6d0*/  HMMA.16816.F32 R44, R196.reuse, R192, R44 ;  /* 0x000000c0c42c723c */ /* 0x042ff0000000182c */
[----:B------:R-:W-:Y:S01]  /*e6e0*/  HMMA.16816.F32 R48, R196, R194, R48 ;  /* 0x000000c2c430723c */ /* 0x000fe20000001830 */
[----:B------:R-:W1:Y:S06]  /*e6f0*/  LDSM.16.M88.4 R192, [R231] ;  /* 0x00000000e7c0783b */ /* 0x000e6c0000000200 */
[----:B------:R-:W4:Y:S01]  /*e700*/  LDSM.16.M88.4 R196, [R230] ;  /* 0x00000000e6c4783b */ /* 0x000f220000000200 */
[C---:B--2---:R-:W-:Y:S08]  /*e710*/  HMMA.16816.F32 R4, R184.reuse, R188, R4 ;  /* 0x000000bcb804723c */ /* 0x044ff00000001804 */
[C---:B------:R-:W-:Y:S01]  /*e720*/  HMMA.16816.F32 R8, R184.reuse, R190, R8 ;  /* 0x000000beb808723c */ /* 0x040fe20000001808 */
[----:B------:R-:W2:Y:S07]  /*e730*/  LDSM.16.M88.4 R188, [R229] ;  /* 0x00000000e5bc783b */ /* 0x000eae0000000200 */
[C---:B---3--:R-:W-:Y:S08]  /*e740*/  HMMA.16816.F32 R12, R184.reuse, R200, R12 ;  /* 0x000000c8b80c723c */ /* 0x048ff0000000180c */
[C---:B------:R-:W-:Y:S01]  /*e750*/  HMMA.16816.F32 R16, R184.reuse, R202, R16 ;  /* 0x000000cab810723c */ /* 0x040fe20000001810 */
[----:B------:R-:W3:Y:S07]  /*e760*/  LDSM.16.M88.4 R200, [R228] ;  /* 0x00000000e4c8783b */ /* 0x000eee0000000200 */
[C---:B-1----:R-:W-:Y:S08]  /*e770*/  HMMA.16816.F32 R20, R184.reuse, R192, R20 ;  /* 0x000000c0b814723c */ /* 0x042ff00000001814 */
[C---:B------:R-:W-:Y:S01]  /*e780*/  HMMA.16816.F32 R24, R184.reuse, R194, R24 ;  /* 0x000000c2b818723c */ /* 0x040fe20000001818 */
[----:B------:R-:W-:Y:S07]  /*e790*/  LDSM.16.M88.4 R192, [R226+0x24100] ;  /* 0x02410000e2c0783b */ /* 0x000fee0000000200 */
[C---:B----4-:R-:W-:Y:S08]  /*e7a0*/  HMMA.16816.F32 R28, R184.reuse, R196, R28 ;  /* 0x000000c4b81c723c */ /* 0x050ff0000000181c */
[C---:B------:R-:W-:Y:S01]  /*e7b0*/  HMMA.16816.F32 R32, R184.reuse, R198, R32 ;  /* 0x000000c6b820723c */ /* 0x040fe20000001820 */
[----:B------:R-:W1:Y:S07]  /*e7c0*/  LDSM.16.M88.4 R196, [R222+0x15100] ;  /* 0x01510000dec4783b */ /* 0x000e6e0000000200 */
[C---:B--2---:R-:W-:Y:S08]  /*e7d0*/  HMMA.16816.F32 R36, R184.reuse, R188, R36 ;  /* 0x000000bcb824723c */ /* 0x044ff00000001824 */
[C---:B------:R-:W-:Y:S01]  /*e7e0*/  HMMA.16816.F32 R40, R184.reuse, R190, R40 ;  /* 0x000000beb828723c */ /* 0x040fe20000001828 */
[----:B------:R-:W2:Y:S07]  /*e7f0*/  LDSM.16.M88.4 R188, [R222+0x15900] ;  /* 0x01590000debc783b */ /* 0x000eae0000000200 */
[C---:B---3--:R-:W-:Y:S08]  /*e800*/  HMMA.16816.F32 R44, R184.reuse, R200, R44 ;  /* 0x000000c8b82c723c */ /* 0x048ff0000000182c */
[----:B------:R-:W-:Y:S01]  /*e810*/  HMMA.16816.F32 R48, R184, R202, R48 ;  /* 0x000000cab830723c */ /* 0x000fe20000001830 */
[----:B------:R-:W3:Y:S06]  /*e820*/  LDSM.16.M88.4 R184, [R222+0x16100] ;  /* 0x01610000deb8783b */ /* 0x000eec0000000200 */
[----:B------:R-:W4:Y:S01]  /*e830*/  LDSM.16.M88.4 R200, [R222+0x16900] ;  /* 0x01690000dec8783b */ /* 0x000f220000000200 */
        /* <DEDUP_REMOVED lines=20> */
[C---:B------:R-:W-:Y:S08]  /*e980*/  HMMA.16816.F32 R8, R184.reuse, R202, R8 ;  /* 0x000000cab808723c */ /* 0x040ff00000001808 */
[C---:B-1----:R-:W-:Y:S08]  /*e990*/  HMMA.16816.F32 R12, R184.reuse, R196, R12 ;  /* 0x000000c4b80c723c */ /* 0x042ff0000000180c */
[C---:B------:R-:W-:Y:S01]  /*e9a0*/  HMMA.16816.F32 R16, R184.reuse, R198, R16 ;  /* 0x000000c6b810723c */ /* 0x040fe20000001810 */
[----:B------:R-:W1:Y:S03]  /*e9b0*/  LDSM.16.M88.4 R196, [R221+0xb000] ;  /* 0x00b00000ddc4783b */ /* 0x000e660000000200 */
[----:B------:R-:W-:Y:S02]  /*e9c0*/  FMNMX.FTZ R0, R4, R174, !PT ;  /* 0x000000ae04007209 */ /* 0x000fe40007810000 */
[----:B------:R-:W-:Y:S02]  /*e9d0*/  FMNMX.FTZ R2, R6, R175, !PT ;  /* 0x000000af06027209 */ /* 0x000fe40007810000 */
[C---:B--2---:R-:W-:Y:S04]  /*e9e0*/  HMMA.16816.F32 R20, R184.reuse, R188, R20 ;  /* 0x000000bcb814723c */ /* 0x044fe80000001814 */
[----:B------:R-:W-:Y:S02]  /*e9f0*/  FMNMX.FTZ R0, R5, R0, !PT ;  /* 0x0000000005007209 */ /* 0x000fe40007810000 */
[----:B------:R-:W-:Y:S02]  /*ea00*/  FMNMX.FTZ R2, R7, R2, !PT ;  /* 0x0000000207027209 */ /* 0x000fe40007810000 */
[C---:B------:R-:W-:Y:S01]  /*ea10*/  HMMA.16816.F32 R24, R184.reuse, R190, R24 ;  /* 0x000000beb818723c */ /* 0x040fe20000001818 */
[----:B------:R-:W2:Y:S01]  /*ea20*/  LDSM.16.M88.4 R188, [R221+0xb800] ;  /* 0x00b80000ddbc783b */ /* 0x000ea20000000200 */
[----:B------:R-:W-:Y:S04]  /*ea30*/  DEPBAR.LE SB0, 0x0 ;  /* 0x000080000000791a */ /* 0x000fe80000000000 */
[----:B------:R-:W-:Y:S01]  /*ea40*/  FMNMX.FTZ R0, R8, R0, !PT ;  /* 0x0000000008007209 */ /* 0x000fe20007810000 */
[----:B------:R-:W-:Y:S01]  /*ea50*/  BAR.SYNC.DEFER_BLOCKING 0x0 ;  /* 0x0000000000007b1d */ /* 0x000fe20000010000 */
[C---:B----4-:R-:W-:Y:S05]  /*ea60*/  HMMA.16816.F32 R28, R184.reuse, R192, R28 ;  /* 0x000000c0b81c723c */ /* 0x050fea000000181c */
        /* <DEDUP_REMOVED lines=12> */
[----:B------:R-:W-:Y:S02]  /*eb30*/  FMNMX.FTZ R2, R15, R2, !PT ;  /* 0x000000020f027209 */ /* 0x000fe40007810000 */
[C---:B--2---:R-:W-:Y:S04]  /*eb40*/  HMMA.16816.F32 R44, R184.reuse, R188, R44 ;  /* 0x000000bcb82c723c */ /* 0x044fe8000000182c */
        /* <DEDUP_REMOVED lines=35> */
[----:B------:R-:W-:Y:S04]  /*ed80*/  FMNMX.FTZ R0, R50, R0, !PT ;  /* 0x0000000032007209 */ /* 0x000fe80007810000 */
[----:B------:R-:W-:Y:S05]  /*ed90*/  FMNMX.FTZ R0, R51, R0, !PT ;  /* 0x0000000033007209 */ /* 0x000fea0007810000 */
[----:B------:R-:W2:Y:S01]  /*eda0*/  SHFL.BFLY PT, R2, R0, 0x2, 0x1f ;  /* 0x0c401f0000027f89 */ /* 0x000ea200000e0000 */
[----:B-1----:R-:W-:Y:S05]  /*edb0*/  FMNMX.FTZ R173, R173, R3, !PT ;  /* 0x00000003adad7209 */ /* 0x002fea0007810000 */
[----:B------:R-:W1:Y:S01]  /*edc0*/  SHFL.BFLY PT, R172, R173, 0x1, 0x1f ;  /* 0x0c201f00adac7f89 */ /* 0x000e6200000e0000 */
[----:B--2---:R-:W-:Y:S02]  /*edd0*/  FMNMX.FTZ R0, R0, R2, !PT ;  /* 0x0000000200007209 */ /* 0x004fe40007810000 */
[----:B------:R-:W-:Y:S03]  /*ede0*/  MOV R2, UR26 ;  /* 0x0000001a00027c02 */ /* 0x000fe60008000f00 */
[----:B------:R-:W2:Y:S02]  /*edf0*/  SHFL.BFLY PT, R3, R0, 0x1, 0x1f ;  /* 0x0c201f0000037f89 */ /* 0x000ea400000e0000 */
[----:B------:R-:W-:Y:S01]  /*ee00*/  @P0 IMAD.WIDE.U32 R184, R2, 0x60, R184 ;  /* 0x0000006002b80825 */ /* 0x000fe200078e00b8 */
[----:B-1----:R-:W-:Y:S05]  /*ee10*/  FMNMX.FTZ R173, R173, R172, !PT ;  /* 0x000000acadad7209 */ /* 0x002fea0007810000 */
[C---:B------:R-:W-:Y:S02]  /*ee20*/  FMUL.FTZ R196, R173.reuse, c[0x0][0x2d0] ;  /* 0x0000b400adc47a20 */ /* 0x040fe40000410000 */
[----:B------:R-:W-:Y:S01]  /*ee30*/  FADD.FTZ R2, -R173, R174 ;  /* 0x000000aead027221 */ /* 0x000fe20000010100 */
[----:B------:R-:W-:Y:S01]  /*ee40*/  @P0 SHF.L.U32 R174, R184, 0x1, RZ ;  /* 0x00000001b8ae0819 */ /* 0x000fe200000006ff */
[--C-:B------:R-:W-:Y:S02]  /*ee50*/  FFMA.FTZ R4, R4, c[0x0][0x2d0], -R196.reuse ;  /* 0x0000b40004047a23 */ /* 0x100fe400000108c4 */
[--C-:B------:R-:W-:Y:S01]  /*ee60*/  FFMA.FTZ R8, R8, c[0x0][0x2d0], -R196.reuse ;  /* 0x0000b40008087a23 */ /* 0x100fe200000108c4 */
[----:B------:R-:W-:Y:S01]  /*ee70*/  @P0 IADD3 R186, P6, R174, 0x80, RZ ;  /* 0x00000080aeba0810 */ /* 0x000fe20007fde0ff */
[----:B------:R1:W-:Y:S01]  /*ee80*/  MUFU.EX2 R212, R4 ;  /* 0x0000000400d47308 */ /* 0x0003e20000000800 */
[----:B--2---:R-:W-:Y:S01]  /*ee90*/  FMNMX.FTZ R172, R0, R3, !PT ;  /* 0x0000000300ac7209 */ /* 0x004fe20007810000 */
[----:B------:R-:W-:Y:S01]  /*eea0*/  FMUL.FTZ R0, R2, c[0x0][0x2d0] ;  /* 0x0000b40002007a20 */ /* 0x000fe20000410000 */
[----:B------:R-:W-:Y:S01]  /*eeb0*/  @P0 IADD3 R3, R185, UR4, RZ ;  /* 0x00000004b9030c10 */ /* 0x000fe2000fffe0ff */
[--C-:B------:R-:W-:Y:S01]  /*eec0*/  FFMA.FTZ R9, R9, c[0x0][0x2d0], -R196.reuse ;  /* 0x0000b40009097a23 */ /* 0x100fe200000108c4 */
[----:B------:R-:W-:Y:S01]  /*eed0*/  @P0 IADD3 R186, P1, R186, c[0x0][0x1c8], RZ ;  /* 0x00007200baba0a10 */ /* 0x000fe20007f3e0ff */
[--C-:B------:R-:W-:Y:S01]  /*eee0*/  FFMA.FTZ R12, R12, c[0x0][0x2d0], -R196.reuse ;  /* 0x0000b4000c0c7a23 */ /* 0x100fe200000108c4 */
[----:B------:R-:W-:Y:S01]  /*eef0*/  @P0 SHF.L.U64.HI R3, R184, 0x1, R3 ;  /* 0x00000001b8030819 */ /* 0x000fe20000010203 */
[--C-:B------:R-:W-:Y:S02]  /*ef00*/  FFMA.FTZ R13, R13, c[0x0][0x2d0], -R196.reuse ;  /* 0x0000b4000d0d7a23 */ /* 0x100fe400000108c4 */
[----:B------:R2:W3:Y:S01]  /*ef10*/  MUFU.EX2 R2, R0 ;  /* 0x0000000000027308 */ /* 0x0004e20000000800 */
[--C-:B------:R-:W-:Y:S01]  /*ef20*/  @P0 IADD3.X R187, RZ, c[0x0][0x1cc], R3.reuse, P1, P6 ;  /* 0x00007300ffbb0a10 */ /* 0x100fe20000fec403 */
[--C-:B------:R-:W-:Y:S01]  /*ef30*/  FFMA.FTZ R16, R16, c[0x0][0x2d0], -R196.reuse ;  /* 0x0000b40010107a23 */ /* 0x100fe200000108c4 */
[----:B------:R-:W-:Y:S01]  /*ef40*/  @P0 IADD3 R184, P6, R174, 0x100, RZ ;  /* 0x00000100aeb80810 */ /* 0x000fe20007fde0ff */
[--C-:B------:R-:W-:Y:S02]  /*ef50*/  FFMA.FTZ R17, R17, c[0x0][0x2d0], -R196.reuse ;  /* 0x0000b40011117a23 */ /* 0x100fe400000108c4 */
[--C-:B------:R-:W-:Y:S01]  /*ef60*/  FFMA.FTZ R20, R20, c[0x0][0x2d0], -R196.reuse ;  /* 0x0000b40014147a23 */ /* 0x100fe200000108c4 */
[----:B------:R-:W-:Y:S01]  /*ef70*/  @P0 IADD3 R184, P1, R184, c[0x0][0x1c8], RZ ;  /* 0x00007200b8b80a10 */ /* 0x000fe20007f3e0ff */
[--C-:B------:R-:W-:Y:S02]  /*ef80*/  FFMA.FTZ R21, R21, c[0x0][0x2d0], -R196.reuse ;  /* 0x0000b40015157a23 */ /* 0x100fe400000108c4 */
[----:B------:R-:W-:Y:S01]  /*ef90*/  MUFU.EX2 R204, R8 ;  /* 0x0000000800cc7308 */ /* 0x000fe20000000800 */
[----:B------:R-:W-:Y:S01]  /*efa0*/  @P0 IADD3.X R185, RZ, c[0x0][0x1cc], R3, P1, P6 ;  /* 0x00007300ffb90a10 */ /* 0x000fe20000fec403 */
[--C-:B------:R-:W-:Y:S01]  /*efb0*/  FFMA.FTZ R24, R24, c[0x0][0x2d0], -R196.reuse ;  /* 0x0000b40018187a23 */ /* 0x100fe200000108c4 */
[C---:B-1----:R-:W-:Y:S01]  /*efc0*/  @P0 IADD3 R4, P1, R174.reuse, c[0x0][0x1c8], RZ ;  /* 0x00007200ae040a10 */ /* 0x042fe20007f3e0ff */
[--C-:B------:R-:W-:Y:S01]  /*efd0*/  FFMA.FTZ R25, R25, c[0x0][0x2d0], -R196.reuse ;  /* 0x0000b40019197a23 */ /* 0x100fe200000108c4 */
[----:B------:R-:W-:Y:S01]  /*efe0*/  @P0 IADD3 R174, P6, R174, 0x180, RZ ;  /* 0x00000180aeae0810 */ /* 0x000fe20007fde0ff */
[--C-:B------:R-:W-:Y:S02]  /*eff0*/  FFMA.FTZ R28, R28, c[0x0][0x2d0], -R196.reuse ;  /* 0x0000b4001c1c7a23 */ /* 0x100fe400000108c4 */
[--C-:B------:R-:W-:Y:S02]  /*f000*/  FFMA.FTZ R29, R29, c[0x0][0x2d0], -R196.reuse ;  /* 0x0000b4001d1d7a23 */ /* 0x100fe400000108c4 */
[----:B------:R-:W-:Y:S01]  /*f010*/  MUFU.EX2 R203, R9 ;  /* 0x0000000900cb7308 */ /* 0x000fe20000000800 */
[--C-:B------:R-:W-:Y:S02]  /*f020*/  FFMA.FTZ R32, R32, c[0x0][0x2d0], -R196.reuse ;  /* 0x0000b40020207a23 */ /* 0x100fe400000108c4 */
[--C-:B------:R-:W-:Y:S02]  /*f030*/  FFMA.FTZ R33, R33, c[0x0][0x2d0], -R196.reuse ;  /* 0x0000b40021217a23 */ /* 0x100fe400000108c4 */
[----:B--2---:R-:W-:Y:S02]  /*f040*/  FADD.FTZ R0, -R172, R175 ;  /* 0x000000afac007221 */ /* 0x004fe40000010100 */
[--C-:B------:R-:W-:Y:S01]  /*f050*/  FFMA.FTZ R175, R5, c[0x0][0x2d0], -R196.reuse ;  /* 0x0000b40005af7a23 */ /* 0x100fe200000108c4 */
[----:B------:R-:W-:Y:S01]  /*f060*/  @P0 IADD3.X R5, R3, c[0x0][0x1cc], RZ, P1, !PT ;  /* 0x0000730003050a10 */ /* 0x000fe20000ffe4ff */
[----:B------:R-:W-:Y:S01]  /*f070*/  FMUL.FTZ R0, R0, c[0x0][0x2d0] ;  /* 0x0000b40000007a20 */ /* 0x000fe20000410000 */
[----:B------:R-:W-:Y:S01]  /*f080*/  @P0 IADD3 R174, P1, R174, c[0x0][0x1c8], RZ ;  /* 0x00007200aeae0a10 */ /* 0x000fe20007f3e0ff */
[----:B------:R1:W-:Y:S01]  /*f090*/  MUFU.EX2 R252, R175 ;  /* 0x000000af00fc7308 */ /* 0x0003e20000000800 */
[C---:B---3--:R-:W-:Y:S01]  /*f0a0*/  FMUL.FTZ R132, R2.reuse, R132 ;  /* 0x0000008402847220 */ /* 0x048fe20000410000 */
[----:B------:R2:W-:Y:S01]  /*f0b0*/  @P0 LDGSTS.E.BYPASS.LTC128B.128 [R251+0xc100], [R4.64], !P5 ;  /* 0x0c10000004fb0fae */ /* 0x0005e2000e901d5e */
[C---:B------:R-:W-:Y:S02]  /*f0c0*/  FMUL.FTZ R133, R2.reuse, R133 ;  /* 0x0000008502857220 */ /* 0x040fe40000410000 */
[C---:B------:R-:W-:Y:S02]  /*f0d0*/  FMUL.FTZ R136, R2.reuse, R136 ;  /* 0x0000008802887220 */ /* 0x040fe40000410000 */
[C---:B------:R-:W-:Y:S01]  /*f0e0*/  FMUL.FTZ R137, R2.reuse, R137 ;  /* 0x0000008902897220 */ /* 0x040fe20000410000 */
[----:B------:R3:W-:Y:S01]  /*f0f0*/  @P0 LDGSTS.E.BYPASS.LTC128B.128 [R251+0xf100], [R186.64], !P4 ;  /* 0x0f100000bafb0fae */ /* 0x0007e2000e101d5e */
[C---:B------:R-:W-:Y:S01]  /*f100*/  FMUL.FTZ R140, R2.reuse, R140 ;  /* 0x0000008c028c7220 */ /* 0x040fe20000410000 */
[----:B------:R-:W4:Y:S01]  /*f110*/  MUFU.EX2 R0, R0 ;  /* 0x0000000000007308 */ /* 0x000f220000000800 */
[C---:B------:R-:W-:Y:S02]  /*f120*/  FMUL.FTZ R141, R2.reuse, R141 ;  /* 0x0000008d028d7220 */ /* 0x040fe40000410000 */
[C---:B------:R-:W-:Y:S01]  /*f130*/  FMUL.FTZ R144, R2.reuse, R144 ;  /* 0x0000009002907220 */ /* 0x040fe20000410000 */
[----:B------:R3:W-:Y:S01]  /*f140*/  @P0 LDGSTS.E.BYPASS.LTC128B.128 [R251+0x12100], [R184.64], !P3 ;  /* 0x12100000b8fb0fae */ /* 0x0007e2000d901d5e */
[C---:B------:R-:W-:Y:S02]  /*f150*/  FMUL.FTZ R145, R2.reuse, R145 ;  /* 0x0000009102917220 */ /* 0x040fe40000410000 */
[C---:B------:R-:W-:Y:S02]  /*f160*/  FMUL.FTZ R148, R2.reuse, R148 ;  /* 0x0000009402947220 */ /* 0x040fe40000410000 */
[C---:B------:R-:W-:Y:S01]  /*f170*/  FMUL.FTZ R149, R2.reuse, R149 ;  /* 0x0000009502957220 */ /* 0x040fe20000410000 */
[----:B------:R-:W-:Y:S01]  /*f180*/  MUFU.EX2 R211, R12 ;  /* 0x0000000c00d37308 */ /* 0x000fe20000000800 */
[C---:B------:R-:W-:Y:S02]  /*f190*/  FMUL.FTZ R152, R2.reuse, R152 ;  /* 0x0000009802987220 */ /* 0x040fe40000410000 */
[----:B------:R-:W-:Y:S01]  /*f1a0*/  FMUL.FTZ R153, R2, R153 ;  /* 0x0000009902997220 */ /* 0x000fe20000410000 */
[----:B-1----:R-:W-:Y:S01]  /*f1b0*/  @P0 IADD3.X R175, RZ, c[0x0][0x1cc], R3, P1, P6 ;  /* 0x00007300ffaf0a10 */ /* 0x002fe20000fec403 */
[----:B------:R-:W-:Y:S02]  /*f1c0*/  FMUL.FTZ R3, R172, c[0x0][0x2d0] ;  /* 0x0000b400ac037a20 */ /* 0x000fe40000410000 */
[----:B------:R-:W-:Y:S01]  /*f1d0*/  FMUL.FTZ R156, R2, R156 ;  /* 0x0000009c029c7220 */ /* 0x000fe20000410000 */
[----:B--2---:R-:W-:Y:S01]  /*f1e0*/  @P0 IADD3 R4, P1, R4, UR6, RZ ;  /* 0x0000000604040c10 */ /* 0x004fe2000ff3e0ff */
[----:B------:R1:W-:Y:S01]  /*f1f0*/  @P0 LDGSTS.E.BYPASS.LTC128B.128 [R251+0x15100], [R174.64], !P2 ;  /* 0x15100000aefb0fae */ /* 0x0003e2000d101d5e */
[--C-:B------:R-:W-:Y:S01]  /*f200*/  FFMA.FTZ R6, R6, c[0x0][0x2d0], -R3.reuse ;  /* 0x0000b40006067a23 */ /* 0x100fe20000010803 */
[----:B------:R-:W-:Y:S01]  /*f210*/  MUFU.EX2 R215, R13 ;  /* 0x0000000d00d77308 */ /* 0x000fe20000000800 */
[----:B------:R-:W-:Y:S01]  /*f220*/  @P0 IADD3.X R5, R5, UR7, RZ, P1, !PT ;  /* 0x0000000705050c10 */ /* 0x000fe20008ffe4ff */
[--C-:B------:R-:W-:Y:S01]  /*f230*/  FFMA.FTZ R10, R10, c[0x0][0x2d0], -R3.reuse ;  /* 0x0000b4000a0a7a23 */ /* 0x100fe20000010803 */
[----:B------:R-:W-:Y:S01]  /*f240*/  @P0 IADD3 R8, P1, R4, UR11, RZ ;  /* 0x0000000b04080c10 */ /* 0x000fe2000ff3e0ff */
[--C-:B------:R-:W-:Y:S02]  /*f250*/  FFMA.FTZ R11, R11, c[0x0][0x2d0], -R3.reuse ;  /* 0x0000b4000b0b7a23 */ /* 0x100fe40000010803 */
[----:B------:R2:W-:Y:S01]  /*f260*/  @P0 LDGSTS.E.BYPASS.LTC128B.128 [R251+0xd100], [R4.64], !P5 ;  /* 0x0d10000004fb0fae */ /* 0x0005e2000e901d5e */
[----:B------:R-:W-:Y:S01]  /*f270*/  @P0 IADD3.X R9, R5, UR10, RZ, P1, !PT ;  /* 0x0000000a05090c10 */ /* 0x000fe20008ffe4ff */
[C---:B----4-:R-:W-:Y:S02]  /*f280*/  FMUL.FTZ R134, R0.reuse, R134 ;  /* 0x0000008600867220 */ /* 0x050fe40000410000 */
[----:B------:R4:W-:Y:S01]  /*f290*/  MUFU.EX2 R197, R6 ;  /* 0x0000000600c57308 */ /* 0x0009e20000000800 */
[--C-:B---3--:R-:W-:Y:S01]  /*f2a0*/  FFMA.FTZ R184, R7, c[0x0][0x2d0], -R3.reuse ;  /* 0x0000b40007b87a23 */ /* 0x108fe20000010803 */
[----:B------:R2:W-:Y:S01]  /*f2b0*/  @P0 LDGSTS.E.BYPASS.LTC128B.128 [R251+0x10100], [R4.64+0x80], !P4 ;  /* 0x1010008004fb0fae */ /* 0x0005e2000e101d5e */
[C---:B------:R-:W-:Y:S02]  /*f2c0*/  FMUL.FTZ R135, R0.reuse, R135 ;  /* 0x0000008700877220 */ /* 0x040fe40000410000 */
[C---:B------:R-:W-:Y:S02]  /*f2d0*/  FMUL.FTZ R138, R0.reuse, R138 ;  /* 0x0000008a008a7220 */ /* 0x040fe40000410000 */
[C---:B------:R-:W-:Y:S01]  /*f2e0*/  FMUL.FTZ R139, R0.reuse, R139 ;  /* 0x0000008b008b7220 */ /* 0x040fe20000410000 */
[----:B------:R2:W-:Y:S01]  /*f2f0*/  @P0 LDGSTS.E.BYPASS.LTC128B.128 [R251+0x13100], [R4.64+0x100], !P3 ;  /* 0x1310010004fb0fae */ /* 0x0005e2000d901d5e */
[C---:B------:R-:W-:Y:S01]  /*f300*/  FMUL.FTZ R142, R0.reuse, R142 ;  /* 0x0000008e008e7220 */ /* 0x040fe20000410000 */
[----:B------:R-:W-:Y:S01]  /*f310*/  MUFU.EX2 R202, R184 ;  /* 0x000000b800ca7308 */ /* 0x000fe20000000800 */
[C---:B------:R-:W-:Y:S02]  /*f320*/  FMUL.FTZ R143, R0.reuse, R143 ;  /* 0x0000008f008f7220 */ /* 0x040fe40000410000 */
[----:B------:R-:W-:Y:S01]  /*f330*/  FMUL.FTZ R146, R0, R146 ;  /* 0x0000009200927220 */ /* 0x000fe20000410000 */
[----:B------:R2:W-:Y:S01]  /*f340*/  @P0 LDGSTS.E.BYPASS.LTC128B.128 [R251+0x16100], [R4.64+0x180], !P2 ;  /* 0x1610018004fb0fae */ /* 0x0005e2000d101d5e */
[----:B-1----:R-:W-:Y:S01]  /*f350*/  @P0 IADD3 R174, P6, R4, UR6, RZ ;  /* 0x0000000604ae0c10 */ /* 0x002fe2000ffde0ff */
[C---:B------:R-:W-:Y:S02]  /*f360*/  FMUL.FTZ R147, R0.reuse, R147 ;  /* 0x0000009300937220 */ /* 0x040fe40000410000 */
[C---:B------:R-:W-:Y:S01]  /*f370*/  FMUL.FTZ R150, R0.reuse, R150 ;  /* 0x0000009600967220 */ /* 0x040fe20000410000 */
[----:B------:R-:W-:Y:S01]  /*f380*/  @P0 IADD3.X R175, R5, UR7, RZ, P6, !PT ;  /* 0x0000000705af0c10 */ /* 0x000fe2000b7fe4ff */
[----:B------:R1:W-:Y:S01]  /*f390*/  MUFU.EX2 R200, R10 ;  /* 0x0000000a00c87308 */ /* 0x0003e20000000800 */
[----:B------:R-:W-:Y:S02]  /*f3a0*/  FMUL.FTZ R151, R0, R151 ;  /* 0x0000009700977220 */ /* 0x000fe40000410000 */
[--C-:B------:R-:W-:Y:S01]  /*f3b0*/  FFMA.FTZ R14, R14, c[0x0][0x2d0], -R3.reuse ;  /* 0x0000b4000e0e7a23 */ /* 0x100fe20000010803 */
[----:B------:R3:W-:Y:S01]  /*f3c0*/  @P0 LDGSTS.E.BYPASS.LTC128B.128 [R251+0xe100], [R174.64], !P5 ;  /* 0x0e100000aefb0fae */ /* 0x0007e2000e901d5e */
[----:B----4-:R-:W-:Y:S01]  /*f3d0*/  @P0 IADD3 R6, P6, R4, UR13, RZ ;  /* 0x0000000d04060c10 */ /* 0x010fe2000ffde0ff */
[--C-:B------:R-:W-:Y:S02]  /*f3e0*/  FFMA.FTZ R15, R15, c[0x0][0x2d0], -R3.reuse ;  /* 0x0000b4000f0f7a23 */ /* 0x100fe40000010803 */
[--C-:B------:R-:W-:Y:S01]  /*f3f0*/  FFMA.FTZ R18, R18, c[0x0][0x2d0], -R3.reuse ;  /* 0x0000b40012127a23 */ /* 0x100fe20000010803 */
[----:B------:R-:W-:Y:S01]  /*f400*/  @P0 IADD3.X R7, R5, UR12, RZ, P6, !PT ;  /* 0x0000000c05070c10 */ /* 0x000fe2000b7fe4ff */
[----:B------:R4:W-:Y:S01]  /*f410*/  @P0 LDGSTS.E.BYPASS.LTC128B.128 [R251+0x11100], [R8.64], !P4 ;  /* 0x1110000008fb0fae */ /* 0x0009e2000e101d5e */
[----:B------:R4:W4:Y:S01]  /*f420*/  MUFU.EX2 R201, R11 ;  /* 0x0000000b00c97308 */ /* 0x0009220000000800 */
[--C-:B------:R-:W-:Y:S02]  /*f430*/  FFMA.FTZ R19, R19, c[0x0][0x2d0], -R3.reuse ;  /* 0x0000b40013137a23 */ /* 0x100fe40000010803 */
[--C-:B------:R-:W-:Y:S02]  /*f440*/  FFMA.FTZ R22, R22, c[0x0][0x2d0], -R3.reuse ;  /* 0x0000b40016167a23 */ /* 0x100fe40000010803 */
[----:B------:R4:W-:Y:S01]  /*f450*/  @P0 LDGSTS.E.BYPASS.LTC128B.128 [R251+0x14100], [R6.64], !P3 ;  /* 0x1410000006fb0fae */ /* 0x0009e2000d901d5e */
[--C-:B------:R-:W-:Y:S02]  /*f460*/  FFMA.FTZ R26, R26, c[0x0][0x2d0], -R3.reuse ;  /* 0x0000b4001a1a7a23 */ /* 0x100fe40000010803 */
[--C-:B------:R-:W-:Y:S01]  /*f470*/  FFMA.FTZ R27, R27, c[0x0][0x2d0], -R3.reuse ;  /* 0x0000b4001b1b7a23 */ /* 0x100fe20000010803 */
[----:B--2---:R-:W-:Y:S01]  /*f480*/  @P0 IADD3 R4, P1, R4, UR15, RZ ;  /* 0x0000000f04040c10 */ /* 0x004fe2000ff3e0ff */
[----:B------:R-:W-:Y:S01]  /*f490*/  MUFU.EX2 R199, R14 ;  /* 0x0000000e00c77308 */ /* 0x000fe20000000800 */
[--C-:B------:R-:W-:Y:S02]  /*f4a0*/  FFMA.FTZ R30, R30, c[0x0][0x2d0], -R3.reuse ;  /* 0x0000b4001e1e7a23 */ /* 0x100fe40000010803 */
[----:B------:R-:W-:Y:S01]  /*f4b0*/  @P0 IADD3.X R5, R5, UR14, RZ, P1, !PT ;  /* 0x0000000e05050c10 */ /* 0x000fe20008ffe4ff */
[----:B-1----:R-:W-:Y:S02]  /*f4c0*/  FMUL.FTZ R10, R0, R182 ;  /* 0x000000b6000a7220 */ /* 0x002fe40000410000 */
[--C-:B------:R-:W-:Y:S02]  /*f4d0*/  FFMA.FTZ R31, R31, c[0x0][0x2d0], -R3.reuse ;  /* 0x0000b4001f1f7a23 */ /* 0x100fe40000010803 */
[----:B------:R1:W-:Y:S01]  /*f4e0*/  @P0 LDGSTS.E.BYPASS.LTC128B.128 [R251+0x17100], [R4.64], !P2 ;  /* 0x1710000004fb0fae */ /* 0x0003e2000d101d5e */
[--C-:B---3--:R-:W-:Y:S01]  /*f4f0*/  FFMA.FTZ R174, R23, c[0x0][0x2d0], -R3.reuse ;  /* 0x0000b40017ae7a23 */ /* 0x108fe20000010803 */
[----:B------:R2:W3:Y:S01]  /*f500*/  MUFU.EX2 R198, R15 ;  /* 0x0000000f00c67308 */ /* 0x0004e20000000800 */
[--C-:B------:R-:W-:Y:S02]  /*f510*/  FFMA.FTZ R34, R34, c[0x0][0x2d0], -R3.reuse ;  /* 0x0000b40022227a23 */ /* 0x100fe40000010803 */
[----:B----4-:R-:W-:Y:S01]  /*f520*/  FMUL.FTZ R11, R0, R183 ;  /* 0x000000b7000b7220 */ /* 0x010fe20000410000 */
[----:B------:R-:W4:Y:S01]  /*f530*/  LDSM.16.MT88.4 R184, [R217+0x100] ;  /* 0x00010000d9b8783b */ /* 0x000f220000004200 */
[C---:B------:R-:W-:Y:S02]  /*f540*/  FMUL.FTZ R8, R2.reuse, R180 ;  /* 0x000000b402087220 */ /* 0x040fe40000410000 */
[----:B------:R-:W-:Y:S02]  /*f550*/  FMUL.FTZ R9, R2, R181 ;  /* 0x000000b502097220 */ /* 0x000fe40000410000 */
[--C-:B------:R-:W-:Y:S01]  /*f560*/  FFMA.FTZ R35, R35, c[0x0][0x2d0], -R3.reuse ;  /* 0x0000b40023237a23 */ /* 0x100fe20000010803 */
[----:B------:R-:W3:Y:S01]  /*f570*/  LDSM.16.MT88.4 R188, [R218+0x100] ;  /* 0x00010000dabc783b */ /* 0x000ee20000004200 */
[C---:B------:R-:W-:Y:S01]  /*f580*/  FMUL.FTZ R6, R0.reuse, R178 ;  /* 0x000000b200067220 */ /* 0x040fe20000410000 */
[----:B------:R-:W-:Y:S01]  /*f590*/  F2FP.PACK_AB R178, R203, R204 ;  /* 0x000000cccbb2723e */ /* 0x000fe200000000ff */
[C---:B------:R-:W-:Y:S01]  /*f5a0*/  FMUL.FTZ R7, R0.reuse, R179 ;  /* 0x000000b300077220 */ /* 0x040fe20000410000 */
[----:B------:R-:W-:Y:S01]  /*f5b0*/  F2FP.PACK_AB R179, R201, R200 ;  /* 0x000000c8c9b3723e */ /* 0x000fe200000000ff */
[----:B------:R-:W-:Y:S01]  /*f5c0*/  MUFU.EX2 R214, R16 ;  /* 0x0000001000d67308 */ /* 0x000fe20000000800 */
[----:B------:R-:W3:Y:S01]  /*f5d0*/  LDSM.16.MT88.4 R192, [R220+0x100] ;  /* 0x00010000dcc0783b */ /* 0x000ee20000004200 */
[C---:B------:R-:W-:Y:S02]  /*f5e0*/  FMUL.FTZ R154, R0.reuse, R154 ;  /* 0x0000009a009a7220 */ /* 0x040fe40000410000 */
[----:B------:R-:W-:Y:S02]  /*f5f0*/  FMUL.FTZ R155, R0, R155 ;  /* 0x0000009b009b7220 */ /* 0x000fe40000410000 */
[----:B------:R-:W-:Y:S01]  /*f600*/  FMUL.FTZ R157, R2, R157 ;  /* 0x0000009d029d7220 */ /* 0x000fe20000410000 */
[----:B------:R-:W3:Y:S01]  /*f610*/  LDSM.16.MT88.4 R180, [R219+0x100] ;  /* 0x00010000dbb4783b */ /* 0x000ee20000004200 */
[----:B------:R-:W-:Y:S02]  /*f620*/  FMUL.FTZ R158, R0, R158 ;  /* 0x0000009e009e7220 */ /* 0x000fe40000410000 */
[----:B-1----:R-:W-:Y:S01]  /*f630*/  FMUL.FTZ R4, R2, R176 ;  /* 0x000000b002047220 */ /* 0x002fe20000410000 */
[----:B------:R-:W-:Y:S01]  /*f640*/  F2FP.PACK_AB R176, R252, R212 ;  /* 0x000000d4fcb0723e */ /* 0x000fe200000000ff */
[----:B------:R-:W-:Y:S01]  /*f650*/  FMUL.FTZ R5, R2, R177 ;  /* 0x000000b102057220 */ /* 0x000fe20000410000 */
[----:B------:R-:W-:Y:S01]  /*f660*/  F2FP.PACK_AB R177, R202, R197 ;  /* 0x000000c5cab1723e */ /* 0x000fe200000000ff */
[----:B--2---:R-:W-:Y:S01]  /*f670*/  LDSM.16.MT88.4 R12, [R219+0x9100] ;  /* 0x00910000db0c783b */ /* 0x004fe20000004200 */
[----:B------:R-:W1:Y:S01]  /*f680*/  MUFU.EX2 R213, R17 ;  /* 0x0000001100d57308 */ /* 0x000e620000000800 */
[----:B------:R-:W-:Y:S02]  /*f690*/  FMUL.FTZ R159, R0, R159 ;  /* 0x0000009f009f7220 */ /* 0x000fe40000410000 */
[C---:B------:R-:W-:Y:S02]  /*f6a0*/  FMUL.FTZ R160, R2.reuse, R160 ;  /* 0x000000a002a07220 */ /* 0x040fe40000410000 */
[----:B------:R-:W0:Y:S01]  /*f6b0*/  LDGDEPBAR ;  /* 0x00000000000079af */ /* 0x000e220000000000 */
[----:B------:R-:W-:Y:S02]  /*f6c0*/  FMUL.FTZ R161, R2, R161 ;  /* 0x000000a102a17220 */ /* 0x000fe40000410000 */
[C---:B------:R-:W-:Y:S02]  /*f6d0*/  FMUL.FTZ R162, R0.reuse, R162 ;  /* 0x000000a200a27220 */ /* 0x040fe40000410000 */
[----:B------:R-:W-:Y:S01]  /*f6e0*/  MUFU.EX2 R210, R20 ;  /* 0x0000001400d27308 */ /* 0x000fe20000000800 */
[----:B------:R-:W-:Y:S02]  /*f6f0*/  FMUL.FTZ R163, R0, R163 ;  /* 0x000000a300a37220 */ /* 0x000fe40000410000 */
[C---:B------:R-:W-:Y:S01]  /*f700*/  FMUL.FTZ R164, R2.reuse, R164 ;  /* 0x000000a402a47220 */ /* 0x040fe20000410000 */
[C---:B----4-:R-:W-:Y:S05]  /*f710*/  HMMA.16816.F32 R4, R176.reuse, R184, R4 ;  /* 0x000000b8b004723c */ /* 0x050fea0000001804 */
[----:B------:R-:W-:Y:S01]  /*f720*/  FMUL.FTZ R165, R2, R165 ;  /* 0x000000a502a57220 */ /* 0x000fe20000410000 */
[----:B------:R-:W-:Y:S01]  /*f730*/  MUFU.EX2 R209, R21 ;  /* 0x0000001500d17308 */ /* 0x000fe20000000800 */
[C---:B------:R-:W-:Y:S01]  /*f740*/  FMUL.FTZ R166, R0.reuse, R166 ;  /* 0x000000a600a67220 */ /* 0x040fe20000410000 */
[C---:B------:R-:W-:Y:S01]  /*f750*/  HMMA.16816.F32 R8, R176.reuse, R186, R8 ;  /* 0x000000bab008723c */ /* 0x040fe20000001808 */
[----:B------:R-:W2:Y:S03]  /*f760*/  LDSM.16.MT88.4 R184, [R217+0x3100] ;  /* 0x00310000d9b8783b */ /* 0x000ea60000004200 */
[----:B------:R-:W-:Y:S02]  /*f770*/  FMUL.FTZ R167, R0, R167 ;  /* 0x000000a700a77220 */ /* 0x000fe40000410000 */
[C---:B------:R-:W-:Y:S02]  /*f780*/  FMUL.FTZ R168, R2.reuse, R168 ;  /* 0x000000a802a87220 */ /* 0x040fe40000410000 */
[C---:B---3--:R-:W-:Y:S01]  /*f790*/  HMMA.16816.F32 R132, R176.reuse, R188, R132 ;  /* 0x000000bcb084723c */ /* 0x048fe20000001884 */
[----:B------:R-:W-:Y:S03]  /*f7a0*/  MUFU.EX2 R208, R24 ;  /* 0x0000001800d07308 */ /* 0x000fe60000000800 */
[----:B------:R-:W-:Y:S02]  /*f7b0*/  FMUL.FTZ R169, R2, R169 ;  /* 0x000000a902a97220 */ /* 0x000fe40000410000 */
[C---:B------:R-:W-:Y:S02]  /*f7c0*/  FMUL.FTZ R170, R0.reuse, R170 ;  /* 0x000000aa00aa7220 */ /* 0x040fe40000410000 */
[C---:B------:R-:W-:Y:S01]  /*f7d0*/  HMMA.16816.F32 R136, R176.reuse, R190, R136 ;  /* 0x000000beb088723c */ /* 0x040fe20000001888 */
[----:B------:R-:W3:Y:S02]  /*f7e0*/  LDSM.16.MT88.4 R188, [R218+0x3100] ;  /* 0x00310000dabc783b */ /* 0x000ee40000004200 */
[----:B------:R-:W-:Y:S01]  /*f7f0*/  MUFU.EX2 R207, R25 ;  /* 0x0000001900cf7308 */ /* 0x000fe20000000800 */
[----:B------:R-:W-:Y:S02]  /*f800*/  FMUL.FTZ R171, R0, R171 ;  /* 0x000000ab00ab7220 */ /* 0x000fe40000410000 */
[C---:B------:R-:W-:Y:S02]  /*f810*/  FMUL.FTZ R52, R2.reuse, R52 ;  /* 0x0000003402347220 */ /* 0x040fe40000410000 */
[C---:B------:R-:W-:Y:S04]  /*f820*/  HMMA.16816.F32 R140, R176.reuse, R192, R140 ;  /* 0x000000c0b08c723c */ /* 0x040fe8000000188c */
[----:B------:R-:W-:Y:S01]  /*f830*/  FMUL.FTZ R53, R2, R53 ;  /* 0x0000003502357220 */ /* 0x000fe20000410000 */
[----:B------:R-:W-:Y:S01]  /*f840*/  MUFU.EX2 R192, R19 ;  /* 0x0000001300c07308 */ /* 0x000fe20000000800 */
[C---:B------:R-:W-:Y:S02]  /*f850*/  FMUL.FTZ R54, R0.reuse, R54 ;  /* 0x0000003600367220 */ /* 0x040fe40000410000 */
[C---:B------:R-:W-:Y:S04]  /*f860*/  HMMA.16816.F32 R144, R176.reuse, R194, R144 ;  /* 0x000000c2b090723c */ /* 0x040fe80000001890 */
[----:B------:R-:W-:Y:S02]  /*f870*/  FMUL.FTZ R55, R0, R55 ;  /* 0x0000003700377220 */ /* 0x000fe40000410000 */
[C---:B------:R-:W-:Y:S01]  /*f880*/  FMUL.FTZ R56, R2.reuse, R56 ;  /* 0x0000003802387220 */ /* 0x040fe20000410000 */
[----:B------:R4:W1:Y:S01]  /*f890*/  MUFU.EX2 R194, R18 ;  /* 0x0000001200c27308 */ /* 0x0008620000000800 */
[C---:B------:R-:W-:Y:S04]  /*f8a0*/  HMMA.16816.F32 R148, R176.reuse, R180, R148 ;  /* 0x000000b4b094723c */ /* 0x040fe80000001894 */
[----:B------:R-:W-:Y:S02]  /*f8b0*/  FMUL.FTZ R57, R2, R57 ;  /* 0x0000003902397220 */ /* 0x000fe40000410000 */
[C---:B------:R-:W-:Y:S02]  /*f8c0*/  FMUL.FTZ R58, R0.reuse, R58 ;  /* 0x0000003a003a7220 */ /* 0x040fe40000410000 */
[C---:B------:R-:W-:Y:S01]  /*f8d0*/  HMMA.16816.F32 R152, R176.reuse, R182, R152 ;  /* 0x000000b6b098723c */ /* 0x040fe20000001898 */
[----:B------:R-:W1:Y:S01]  /*f8e0*/  LDSM.16.MT88.4 R180, [R220+0x3100] ;  /* 0x00310000dcb4783b */ /* 0x000e620000004200 */
[----:B------:R-:W-:Y:S02]  /*f8f0*/  MUFU.EX2 R206, R28 ;  /* 0x0000001c00ce7308 */ /* 0x000fe40000000800 */
[----:B------:R-:W-:Y:S02]  /*f900*/  FMUL.FTZ R59, R0, R59 ;  /* 0x0000003b003b7220 */ /* 0x000fe40000410000 */
[C---:B------:R-:W-:Y:S02]  /*f910*/  FMUL.FTZ R60, R2.reuse, R60 ;  /* 0x0000003c023c7220 */ /* 0x040fe40000410000 */
[C---:B--2---:R-:W-:Y:S04]  /*f920*/  HMMA.16816.F32 R156, R176.reuse, R184, R156 ;  /* 0x000000b8b09c723c */ /* 0x044fe8000000189c */
[----:B------:R-:W-:Y:S01]  /*f930*/  MUFU.EX2 R205, R29 ;  /* 0x0000001d00cd7308 */ /* 0x000fe20000000800 */
[----:B------:R-:W-:Y:S01]  /*f940*/  FMUL.FTZ R61, R2, R61 ;  /* 0x0000003d023d7220 */ /* 0x000fe20000410000 */
[----:B----4-:R-:W-:Y:S02]  /*f950*/  LDSM.16.MT88.4 R16, [R218+0x900] ;  /* 0x00090000da10783b */ /* 0x010fe40000004200 */
[C---:B------:R-:W-:Y:S04]  /*f960*/  HMMA.16816.F32 R160, R176.reuse, R186, R160 ;  /* 0x000000bab0a0723c */ /* 0x040fe800000018a0 */
[C---:B------:R-:W-:Y:S01]  /*f970*/  FMUL.FTZ R62, R0.reuse, R62 ;  /* 0x0000003e003e7220 */ /* 0x040fe20000410000 */
[----:B------:R-:W2:Y:S01]  /*f980*/  LDSM.16.MT88.4 R184, [R219+0x3100] ;  /* 0x00310000dbb8783b */ /* 0x000ea20000004200 */
[----:B------:R-:W-:Y:S01]  /*f990*/  MUFU.EX2 R175, R34 ;  /* 0x0000002200af7308 */ /* 0x000fe20000000800 */
[----:B------:R-:W-:Y:S01]  /*f9a0*/  FMUL.FTZ R63, R0, R63 ;  /* 0x0000003f003f7220 */ /* 0x000fe20000410000 */
[C---:B---3--:R-:W-:Y:S04]  /*f9b0*/  HMMA.16816.F32 R164, R176.reuse, R188, R164 ;  /* 0x000000bcb0a4723c */ /* 0x048fe800000018a4 */
[C---:B------:R-:W-:Y:S02]  /*f9c0*/  FMUL.FTZ R64, R2.reuse, R64 ;  /* 0x0000004002407220 */ /* 0x040fe40000410000 */
[----:B------:R-:W-:Y:S02]  /*f9d0*/  FMUL.FTZ R65, R2, R65 ;  /* 0x0000004102417220 */ /* 0x000fe40000410000 */
[C---:B------:R-:W-:Y:S01]  /*f9e0*/  HMMA.16816.F32 R168, R176.reuse, R190, R168 ;  /* 0x000000beb0a8723c */ /* 0x040fe200000018a8 */
[----:B------:R-:W3:Y:S03]  /*f9f0*/  LDSM.16.MT88.4 R188, [R217+0x6100] ;  /* 0x00610000d9bc783b */ /* 0x000ee60000004200 */
[C---:B------:R-:W-:Y:S02]  /*fa00*/  FMUL.FTZ R66, R0.reuse, R66 ;  /* 0x0000004200427220 */ /* 0x040fe40000410000 */
[----:B------:R-:W-:Y:S02]  /*fa10*/  FMUL.FTZ R67, R0, R67 ;  /* 0x0000004300437220 */ /* 0x000fe40000410000 */
[C---:B------:R-:W-:Y:S01]  /*fa20*/  FMUL.FTZ R68, R2.reuse, R68 ;  /* 0x0000004402447220 */ /* 0x040fe20000410000 */
[C---:B-1----:R-:W-:Y:S03]  /*fa30*/  HMMA.16816.F32 R52, R176.reuse, R180, R52 ;  /* 0x000000b4b034723c */ /* 0x042fe60000001834 */
[----:B------:R-:W-:Y:S02]  /*fa40*/  FMUL.FTZ R69, R2, R69 ;  /* 0x0000004502457220 */ /* 0x000fe40000410000 */
[C---:B------:R-:W-:Y:S02]  /*fa50*/  FMUL.FTZ R70, R0.reuse, R70 ;  /* 0x0000004600467220 */ /* 0x040fe40000410000 */
[----:B------:R-:W-:Y:S01]  /*fa60*/  FMUL.FTZ R71, R0, R71 ;  /* 0x0000004700477220 */ /* 0x000fe20000410000 */
[C---:B------:R-:W-:Y:S01]  /*fa70*/  HMMA.16816.F32 R56, R176.reuse, R182, R56 ;  /* 0x000000b6b038723c */ /* 0x040fe20000001838 */
[----:B------:R-:W1:Y:S03]  /*fa80*/  LDSM.16.MT88.4 R180, [R218+0x6100] ;  /* 0x00610000dab4783b */ /* 0x000e660000004200 */
        /* <DEDUP_REMOVED lines=25> */
[C---:B------:R-:W-:Y:S04]  /*fc20*/  FMUL.FTZ R88, R2.reuse, R88 ;  /* 0x0000005802587220 */ /* 0x040fe80000410000 */
[----:B------:R-:W-:Y:S01]  /*fc30*/  FMUL.FTZ R89, R2, R89 ;  /* 0x0000005902597220 */ /* 0x000fe20000410000 */
        /* <DEDUP_REMOVED lines=33> */
[C---:B--2---:R-:W-:Y:S01]  /*fe50*/  HMMA.16816.F32 R108, R176.reuse, R184, R108 ;  /* 0x000000b8b06c723c */ /* 0x044fe2000000186c */
[----:B------:R-:W-:Y:S02]  /*fe60*/  MUFU.EX2 R185, R30 ;  /* 0x0000001e00b97308 */ /* 0x000fe40000000800 */
[C---:B------:R-:W-:Y:S02]  /*fe70*/  FMUL.FTZ R114, R0.reuse, R114 ;  /* 0x0000007200727220 */ /* 0x040fe40000410000 */
[----:B------:R-:W-:Y:S02]  /*fe80*/  FMUL.FTZ R115, R0, R115 ;  /* 0x0000007300737220 */ /* 0x000fe40000410000 */
[C---:B------:R-:W-:Y:S02]  /*fe90*/  FMUL.FTZ R116, R2.reuse, R116 ;  /* 0x0000007402747220 */ /* 0x040fe40000410000 */
[----:B------:R-:W-:Y:S02]  /*fea0*/  FMUL.FTZ R117, R2, R117 ;  /* 0x0000007502757220 */ /* 0x000fe40000410000 */
[----:B------:R2:W-:Y:S01]  /*feb0*/  MUFU.EX2 R184, R31 ;  /* 0x0000001f00b87308 */ /* 0x0005e20000000800 */
[C---:B------:R-:W-:Y:S03]  /*fec0*/  HMMA.16816.F32 R112, R176.reuse, R186, R112 ;  /* 0x000000bab070723c */ /* 0x040fe60000001870 */
[C---:B------:R-:W-:Y:S02]  /*fed0*/  FMUL.FTZ R118, R0.reuse, R118 ;  /* 0x0000007600767220 */ /* 0x040fe40000410000 */
[----:B------:R-:W-:Y:S02]  /*fee0*/  FMUL.FTZ R119, R0, R119 ;  /* 0x0000007700777220 */ /* 0x000fe40000410000 */
[C---:B------:R-:W-:Y:S02]  /*fef0*/  FMUL.FTZ R120, R2.reuse, R120 ;  /* 0x0000007802787220 */ /* 0x040fe40000410000 */
[----:B------:R-:W-:Y:S03]  /*ff00*/  MUFU.EX2 R187, R26 ;  /* 0x0000001a00bb7308 */ /* 0x000fe60000000800 */
[C---:B---3--:R-:W-:Y:S03]  /*ff10*/  HMMA.16816.F32 R116, R176.reuse, R188, R116 ;  /* 0x000000bcb074723c */ /* 0x048fe60000001874 */
[----:B------:R-:W-:Y:S02]  /*ff20*/  FMUL.FTZ R121, R2, R121 ;  /* 0x0000007902797220 */ /* 0x000fe40000410000 */
[C---:B------:R-:W-:Y:S02]  /*ff30*/  FMUL.FTZ R122, R0.reuse, R122 ;  /* 0x0000007a007a7220 */ /* 0x040fe40000410000 */
[----:B------:R-:W-:Y:S01]  /*ff40*/  FMUL.FTZ R123, R0, R123 ;  /* 0x0000007b007b7220 */ /* 0x000fe20000410000 */
[----:B------:R3:W-:Y:S01]  /*ff50*/  MUFU.EX2 R189, R22 ;  /* 0x0000001600bd7308 */ /* 0x0007e20000000800 */
[C---:B------:R-:W-:Y:S01]  /*ff60*/  FMUL.FTZ R124, R2.reuse, R124 ;  /* 0x0000007c027c7220 */ /* 0x040fe20000410000 */
[----:B--2---:R-:W-:Y:S02]  /*ff70*/  LDSM.16.MT88.4 R28, [R220+0x2100] ;  /* 0x00210000dc1c783b */ /* 0x004fe40000004200 */
[----:B------:R-:W-:Y:S02]  /*ff80*/  FMUL.FTZ R125, R2, R125 ;  /* 0x0000007d027d7220 */ /* 0x000fe40000410000 */
[C---:B------:R-:W-:Y:S03]  /*ff90*/  HMMA.16816.F32 R120, R176.reuse, R190, R120 ;  /* 0x000000beb078723c */ /* 0x040fe60000001878 */
[C---:B------:R-:W-:Y:S01]  /*ffa0*/  FMUL.FTZ R126, R0.reuse, R126 ;  /* 0x0000007e007e7220 */ /* 0x040fe20000410000 */
[----:B------:R2:W-:Y:S01]  /*ffb0*/  MUFU.EX2 R186, R27 ;  /* 0x0000001b00ba7308 */ /* 0x0005e20000000800 */
[----:B------:R-:W-:Y:S02]  /*ffc0*/  FMUL.FTZ R127, R0, R127 ;  /* 0x0000007f007f7220 */ /* 0x000fe40000410000 */
[C---:B------:R-:W-:Y:S02]  /*ffd0*/  FMUL.FTZ R128, R2.reuse, R128 ;  /* 0x0000008002807220 */ /* 0x040fe40000410000 */
[----:B------:R-:W-:Y:S03]  /*ffe0*/  FMUL.FTZ R129, R2, R129 ;  /* 0x0000008102817220 */ /* 0x000fe60000410000 */
[C---:B------:R-:W-:Y:S02]  /*fff0*/  HMMA.16816.F32 R124, R176.reuse, R12, R124 ;  /* 0x0000000cb07c723c */ /* 0x040fe4000000187c */
[----:B------:R-:W4:Y:S01]  /*10000*/  MUFU.EX2 R188, R174 ;  /* 0x000000ae00bc7308 */ /* 0x000f220000000800 */
[C---:B------:R-:W-:Y:S02]  /*10010*/  FMUL.FTZ R130, R0.reuse, R130 ;  /* 0x0000008200827220 */ /* 0x040fe40000410000 */
[----:B------:R-:W-:Y:S01]  /*10020*/  FMUL.FTZ R131, R0, R131 ;  /* 0x0000008300837220 */ /* 0x000fe20000410000 */
[----:B---3--:R-:W-:Y:S01]  /*10030*/  LDSM.16.MT88.4 R20, [R220+0x9900] ;  /* 0x00990000dc14783b */ /* 0x008fe20000004200 */
[----:B------:R-:W-:Y:S01]  /*10040*/  F2FP.PACK_AB R12, R215, R211 ;  /* 0x000000d3d70c723e */ /* 0x000fe200000000ff */
[--C-:B------:R-:W-:Y:S01]  /*10050*/  FFMA.FTZ R37, R37, c[0x0][0x2d0], -R196.reuse ;  /* 0x0000b40025257a23 */ /* 0x100fe200000108c4 */
[----:B------:R-:W-:Y:S03]  /*10060*/  F2FP.PACK_AB R13, R198, R199 ;  /* 0x000000c7c60d723e */ /* 0x000fe600000000ff */
[----:B------:R-:W-:Y:S01]  /*10070*/  HMMA.16816.F32 R128, R176, R14, R128 ;  /* 0x0000000eb080723c */ /* 0x000fe20000001880 */
[----:B------:R-:W3:Y:S01]  /*10080*/  LDSM.16.MT88.4 R176, [R220+0x900] ;  /* 0x00090000dcb0783b */ /* 0x000ee20000004200 */
[----:B------:R-:W-:Y:S01]  /*10090*/  MUFU.EX2 R174, R35 ;  /* 0x0000002300ae7308 */ /* 0x000fe20000000800 */
[--C-:B------:R-:W-:Y:S02]  /*100a0*/  FFMA.FTZ R36, R36, c[0x0][0x2d0], -R196.reuse ;  /* 0x0000b40024247a23 */ /* 0x100fe400000108c4 */
[--C-:B------:R-:W-:Y:S02]  /*100b0*/  FFMA.FTZ R40, R40, c[0x0][0x2d0], -R196.reuse ;  /* 0x0000b40028287a23 */ /* 0x100fe400000108c4 */
[----:B------:R-:W-:Y:S01]  /*100c0*/  F2FP.PACK_AB R14, R213, R214 ;  /* 0x000000d6d50e723e */ /* 0x000fe200000000ff */
[----:B--2---:R-:W-:Y:S01]  /*100d0*/  LDSM.16.MT88.4 R24, [R220+0x1100] ;  /* 0x00110000dc18783b */ /* 0x004fe20000004200 */
[----:B------:R-:W-:Y:S03]  /*100e0*/  F2FP.PACK_AB R15, R192, R194 ;  /* 0x000000c2c00f723e */ /* 0x000fe600000000ff */
[----:B------:R-:W-:Y:S01]  /*100f0*/  MUFU.EX2 R193, R37 ;  /* 0x0000002500c17308 */ /* 0x000fe20000000800 */
[--C-:B------:R-:W-:Y:S02]  /*10100*/  FFMA.FTZ R38, R38, c[0x0][0x2d0], -R3.reuse ;  /* 0x0000b40026267a23 */ /* 0x100fe40000010803 */
[--C-:B------:R-:W-:Y:S01]  /*10110*/  FFMA.FTZ R39, R39, c[0x0][0x2d0], -R3.reuse ;  /* 0x0000b40027277a23 */ /* 0x100fe20000010803 */
[C---:B-1----:R-:W-:Y:S05]  /*10120*/  HMMA.16816.F32 R4, R12.reuse, R180, R4 ;  /* 0x000000b40c04723c */ /* 0x042fea0000001804 */
[--C-:B------:R-:W-:Y:S01]  /*10130*/  FFMA.FTZ R42, R42, c[0x0][0x2d0], -R3.reuse ;  /* 0x0000b4002a2a7a23 */ /* 0x100fe20000010803 */
[----:B------:R-:W-:Y:S01]  /*10140*/  MUFU.EX2 R195, R36 ;  /* 0x0000002400c37308 */ /* 0x000fe20000000800 */
[--C-:B------:R-:W-:Y:S01]  /*10150*/  FFMA.FTZ R43, R43, c[0x0][0x2d0], -R3.reuse ;  /* 0x0000b4002b2b7a23 */ /* 0x100fe20000010803 */
[C---:B------:R-:W-:Y:S01]  /*10160*/  HMMA.16816.F32 R8, R12.reuse, R182, R8 ;  /* 0x000000b60c08723c */ /* 0x040fe20000001808 */
[----:B------:R-:W1:Y:S03]  /*10170*/  LDSM.16.MT88.4 R180, [R219+0x900] ;  /* 0x00090000dbb4783b */ /* 0x000e660000004200 */
[--C-:B------:R-:W-:Y:S02]  /*10180*/  FFMA.FTZ R41, R41, c[0x0][0x2d0], -R196.reuse ;  /* 0x0000b40029297a23 */ /* 0x100fe400000108c4 */
[--C-:B------:R-:W-:Y:S02]  /*10190*/  FFMA.FTZ R44, R44, c[0x0][0x2d0], -R196.reuse ;  /* 0x0000b4002c2c7a23 */ /* 0x100fe400000108c4 */
[C---:B------:R-:W-:Y:S01]  /*101a0*/  HMMA.16816.F32 R132, R12.reuse, R16, R132 ;  /* 0x000000100c84723c */ /* 0x040fe20000001884 */
[----:B------:R-:W-:Y:S03]  /*101b0*/  MUFU.EX2 R38, R38 ;  /* 0x0000002600267308 */ /* 0x000fe60000000800 */
[--C-:B------:R-:W-:Y:S02]  /*101c0*/  FFMA.FTZ R45, R45, c[0x0][0x2d0], -R196.reuse ;  /* 0x0000b4002d2d7a23 */ /* 0x100fe400000108c4 */
[--C-:B------:R-:W-:Y:S02]  /*101d0*/  FFMA.FTZ R46, R46, c[0x0][0x2d0], -R3.reuse ;  /* 0x0000b4002e2e7a23 */ /* 0x100fe40000010803 */
[C---:B------:R-:W-:Y:S01]  /*101e0*/  HMMA.16816.F32 R136, R12.reuse, R18, R136 ;  /* 0x000000120c88723c */ /* 0x040fe20000001888 */
[----:B------:R-:W2:Y:S02]  /*101f0*/  LDSM.16.MT88.4 R16, [R217+0x3900] ;  /* 0x00390000d910783b */ /* 0x000ea40000004200 */
[----:B------:R-:W-:Y:S01]  /*10200*/  MUFU.EX2 R39, R39 ;  /* 0x0000002700277308 */ /* 0x000fe20000000800 */
[--C-:B------:R-:W-:Y:S02]  /*10210*/  FFMA.FTZ R47, R47, c[0x0][0x2d0], -R3.reuse ;  /* 0x0000b4002f2f7a23 */ /* 0x100fe40000010803 */
[--C-:B------:R-:W-:Y:S02]  /*10220*/  FFMA.FTZ R50, R50, c[0x0][0x2d0], -R3.reuse ;  /* 0x0000b40032327a23 */ /* 0x100fe40000010803 */
[C---:B---3--:R-:W-:Y:S04]  /*10230*/  HMMA.16816.F32 R140, R12.reuse, R176, R140 ;  /* 0x000000b00c8c723c */ /* 0x048fe8000000188c */
[----:B------:R-:W-:Y:S01]  /*10240*/  FFMA.FTZ R3, R51, c[0x0][0x2d0], -R3 ;  /* 0x0000b40033037a23 */ /* 0x000fe20000010803 */
[----:B------:R-:W-:Y:S03]  /*10250*/  MUFU.EX2 R191, R40 ;  /* 0x0000002800bf7308 */ /* 0x000fe60000000800 */
[C---:B------:R-:W-:Y:S01]  /*10260*/  HMMA.16816.F32 R144, R12.reuse, R178, R144 ;  /* 0x000000b20c90723c */ /* 0x040fe20000001890 */
[----:B------:R-:W3:Y:S06]  /*10270*/  LDSM.16.MT88.4 R176, [R218+0x3900] ;  /* 0x00390000dab0783b */ /* 0x000eec0000004200 */
[----:B------:R-:W-:Y:S01]  /*10280*/  MUFU.EX2 R36, R3 ;  /* 0x0000000300247308 */ /* 0x000fe20000000800 */
[C---:B-1----:R-:W-:Y:S08]  /*10290*/  HMMA.16816.F32 R148, R12.reuse, R180, R148 ;  /* 0x000000b40c94723c */ /* 0x042ff00000001894 */
[C---:B------:R-:W-:Y:S01]  /*102a0*/  HMMA.16816.F32 R152, R12.reuse, R182, R152 ;  /* 0x000000b60c98723c */ /* 0x040fe20000001898 */
[----:B------:R-:W1:Y:S01]  /*102b0*/  LDSM.16.MT88.4 R180, [R220+0x3900] ;  /* 0x00390000dcb4783b */ /* 0x000e620000004200 */
[----:B------:R4:W-:Y:S06]  /*102c0*/  MUFU.EX2 R190, R41 ;  /* 0x0000002900be7308 */ /* 0x0009ec0000000800 */
[C---:B--2---:R-:W-:Y:S04]  /*102d0*/  HMMA.16816.F32 R156, R12.reuse, R16, R156 ;  /* 0x000000100c9c723c */ /* 0x044fe8000000189c */
[----:B------:R-:W-:Y:S04]  /*102e0*/  MUFU.EX2 R42, R42 ;  /* 0x0000002a002a7308 */ /* 0x000fe80000000800 */
[C---:B------:R-:W-:Y:S01]  /*102f0*/  HMMA.16816.F32 R160, R12.reuse, R18, R160 ;  /* 0x000000120ca0723c */ /* 0x040fe200000018a0 */
[----:B------:R-:W2:Y:S05]  /*10300*/  LDSM.16.MT88.4 R16, [R219+0x3900] ;  /* 0x00390000db10783b */ /* 0x000eaa0000004200 */
[----:B------:R-:W-:Y:S02]  /*10310*/  MUFU.EX2 R43, R43 ;  /* 0x0000002b002b7308 */ /* 0x000fe40000000800 */
[C---:B---3--:R-:W-:Y:S04]  /*10320*/  HMMA.16816.F32 R164, R12.reuse, R176, R164 ;  /* 0x000000b00ca4723c */ /* 0x048fe800000018a4 */
[--C-:B----4-:R-:W-:Y:S02]  /*10330*/  FFMA.FTZ R41, R48, c[0x0][0x2d0], -R196.reuse ;  /* 0x0000b40030297a23 */ /* 0x110fe400000108c4 */
[----:B------:R-:W-:Y:S02]  /*10340*/  FFMA.FTZ R196, R49, c[0x0][0x2d0], -R196 ;  /* 0x0000b40031c47a23 */ /* 0x000fe400000108c4 */
[C---:B------:R-:W-:Y:S01]  /*10350*/  HMMA.16816.F32 R168, R12.reuse, R178, R168 ;  /* 0x000000b20ca8723c */ /* 0x040fe200000018a8 */
[----:B------:R-:W3:Y:S01]  /*10360*/  LDSM.16.MT88.4 R176, [R217+0x6900] ;  /* 0x00690000d9b0783b */ /* 0x000ee20000004200 */
[----:B------:R-:W-:Y:S06]  /*10370*/  MUFU.EX2 R40, R196 ;  /* 0x000000c400287308 */ /* 0x000fec0000000800 */
[C---:B-1----:R-:W-:Y:S04]  /*10380*/  HMMA.16816.F32 R52, R12.reuse, R180, R52 ;  /* 0x000000b40c34723c */ /* 0x042fe80000001834 */
[----:B------:R-:W-:Y:S04]  /*10390*/  MUFU.EX2 R44, R44 ;  /* 0x0000002c002c7308 */ /* 0x000fe80000000800 */
[C---:B------:R-:W-:Y:S01]  /*103a0*/  HMMA.16816.F32 R56, R12.reuse, R182, R56 ;  /* 0x000000b60c38723c */ /* 0x040fe20000001838 */
[----:B------:R-:W1:Y:S05]  /*103b0*/  LDSM.16.MT88.4 R180, [R218+0x6900] ;  /* 0x00690000dab4783b */ /* 0x000e6a0000004200 */
[----:B------:R-:W-:Y:S02]  /*103c0*/  MUFU.EX2 R45, R45 ;  /* 0x0000002d002d7308 */ /* 0x000fe40000000800 */
[C---:B--2---:R-:W-:Y:S08]  /*103d0*/  HMMA.16816.F32 R60, R12.reuse, R16, R60 ;  /* 0x000000100c3c723c */ /* 0x044ff0000000183c */
[----:B------:R-:W-:Y:S01]  /*103e0*/  MUFU.EX2 R46, R46 ;  /* 0x0000002e002e7308 */ /* 0x000fe20000000800 */
[C---:B------:R-:W-:Y:S01]  /*103f0*/  HMMA.16816.F32 R64, R12.reuse, R18, R64 ;  /* 0x000000120c40723c */ /* 0x040fe20000001840 */
[----:B------:R-:W2:Y:S07]  /*10400*/  LDSM.16.MT88.4 R16, [R220+0x6900] ;  /* 0x00690000dc10783b */ /* 0x000eae0000004200 */
[C---:B---3--:R-:W-:Y:S01]  /*10410*/  HMMA.16816.F32 R68, R12.reuse, R176, R68 ;  /* 0x000000b00c44723c */ /* 0x048fe20000001844 */
[----:B------:R-:W-:Y:S07]  /*10420*/  MUFU.EX2 R47, R47 ;  /* 0x0000002f002f7308 */ /* 0x000fee0000000800 */
[C---:B------:R-:W-:Y:S01]  /*10430*/  HMMA.16816.F32 R72, R12.reuse, R178, R72 ;  /* 0x000000b20c48723c */ /* 0x040fe20000001848 */
[----:B------:R-:W3:Y:S02]  /*10440*/  LDSM.16.MT88.4 R176, [R219+0x6900] ;  /* 0x00690000dbb0783b */ /* 0x000ee40000004200 */
[----:B------:R-:W-:Y:S05]  /*10450*/  MUFU.EX2 R41, R41 ;  /* 0x0000002900297308 */ /* 0x000fea0000000800 */
[C---:B-1----:R-:W-:Y:S05]  /*10460*/  HMMA.16816.F32 R76, R12.reuse, R180, R76 ;  /* 0x000000b40c4c723c */ /* 0x042fea000000184c */
[----:B------:R-:W-:Y:S03]  /*10470*/  MUFU.EX2 R50, R50 ;  /* 0x0000003200327308 */ /* 0x000fe60000000800 */
        /* <DEDUP_REMOVED lines=8> */
[C---:B-1----:R-:W-:Y:S07]  /*10500*/  HMMA.16816.F32 R100, R12.reuse, R180, R100 ;  /* 0x000000b40c64723c */ /* 0x042fee0000001864 */
[----:B------:R-:W-:Y:S01]  /*10510*/  MOV R181, R204 ;  /* 0x000000cc00b57202 */ /* 0x000fe20000000f00 */
[C---:B------:R-:W-:Y:S01]  /*10520*/  HMMA.16816.F32 R104, R12.reuse, R182, R104 ;  /* 0x000000b60c68723c */ /* 0x040fe20000001868 */
[----:B------:R-:W4:Y:S01]  /*10530*/  LDL.LU R182, [R1+0x20] ;  /* 0x0000200001b67983 */ /* 0x000f220000300800 */
[----:B------:R-:W-:Y:S02]  /*10540*/  MUFU.EX2 R204, R32 ;  /* 0x0000002000cc7308 */ /* 0x000fe40000000800 */
[----:B------:R-:W-:Y:S03]  /*10550*/  MOV R180, R203 ;  /* 0x000000cb00b47202 */ /* 0x000fe60000000f00 */
[----:B------:R-:W4:Y:S01]  /*10560*/  LDL.LU R183, [R1+0x24] ;  /* 0x0000240001b77983 */ /* 0x000f220000300800 */
[C---:B--2---:R-:W-:Y:S04]  /*10570*/  HMMA.16816.F32 R108, R12.reuse, R16, R108 ;  /* 0x000000100c6c723c */ /* 0x044fe8000000186c */
[----:B------:R1:W2:Y:S04]  /*10580*/  MUFU.EX2 R203, R33 ;  /* 0x0000002100cb7308 */ /* 0x0002a80000000800 */
[C---:B------:R-:W-:Y:S01]  /*10590*/  HMMA.16816.F32 R112, R12.reuse, R18, R112 ;  /* 0x000000120c70723c */ /* 0x040fe20000001870 */
[----:B------:R-:W2:Y:S07]  /*105a0*/  LDSM.16.MT88.4 R16, [R217+0x1100] ;  /* 0x00110000d910783b */ /* 0x000eae0000004200 */
[C---:B------:R-:W-:Y:S08]  /*105b0*/  HMMA.16816.F32 R116, R12.reuse, R20, R116 ;  /* 0x000000140c74723c */ /* 0x040ff00000001874 */
[C---:B------:R-:W-:Y:S01]  /*105c0*/  HMMA.16816.F32 R120, R12.reuse, R22, R120 ;  /* 0x000000160c78723c */ /* 0x040fe20000001878 */
[----:B------:R-:W2:Y:S06]  /*105d0*/  LDSM.16.MT88.4 R20, [R218+0x1100] ;  /* 0x00110000da14783b */ /* 0x000eac0000004200 */
[----:B-1----:R-:W-:Y:S01]  /*105e0*/  LDSM.16.MT88.4 R32, [R218+0x5100] ;  /* 0x00510000da20783b */ /* 0x002fe20000004200 */
[C---:B---3--:R-:W-:Y:S07]  /*105f0*/  HMMA.16816.F32 R124, R12.reuse, R176, R124 ;  /* 0x000000b00c7c723c */ /* 0x048fee000000187c */
[----:B------:R-:W-:Y:S01]  /*10600*/  MOV R177, R180 ;  /* 0x000000b400b17202 */ /* 0x000fe20000000f00 */
[----:B------:R-:W-:Y:S04]  /*10610*/  HMMA.16816.F32 R128, R12, R178, R128 ;  /* 0x000000b20c80723c */ /* 0x000fe80000001880 */
[----:B------:R-:W-:Y:S03]  /*10620*/  MOV R176, R181 ;  /* 0x000000b500b07202 */ /* 0x000fe60000000f00 */
[----:B------:R-:W-:Y:S02]  /*10630*/  F2FP.PACK_AB R12, R209, R210 ;  /* 0x000000d2d10c723e */ /* 0x000fe400000000ff */
[----:B------:R-:W-:Y:S03]  /*10640*/  F2FP.PACK_AB R13, R188, R189 ;  /* 0x000000bdbc0d723e */ /* 0x000fe600000000ff */
[----:B------:R-:W-:Y:S02]  /*10650*/  F2FP.PACK_AB R14, R207, R208 ;  /* 0x000000d0cf0e723e */ /* 0x000fe400000000ff */
[----:B------:R-:W-:Y:S07]  /*10660*/  F2FP.PACK_AB R15, R186, R187 ;  /* 0x000000bbba0f723e */ /* 0x000fee00000000ff */
[C---:B--2---:R-:W-:Y:S08]  /*10670*/  HMMA.16816.F32 R4, R12.reuse, R16, R4 ;  /* 0x000000100c04723c */ /* 0x044ff00000001804 */
        /* <DEDUP_REMOVED lines=41> */
[C---:B---3--:R-:W-:Y:S04]  /*10910*/  HMMA.16816.F32 R116, R12.reuse, R24, R116 ;  /* 0x000000180c74723c */ /* 0x048fe80000001874 */
[----:B----4-:R-:W-:Y:S04]  /*10920*/  FFMA.FTZ R2, R2, R182, R212 ;  /* 0x000000b602027223 */ /* 0x010fe800000100d4 */
[C---:B------:R-:W-:Y:S01]  /*10930*/  HMMA.16816.F32 R120, R12.reuse, R26, R120 ;  /* 0x0000001a0c78723c */ /* 0x040fe20000001878 */
[----:B------:R-:W3:Y:S03]  /*10940*/  LDSM.16.MT88.4 R24, [R218+0x1900] ;  /* 0x00190000da18783b */ /* 0x000ee60000004200 */
[----:B------:R-:W-:Y:S02]  /*10950*/  FFMA.FTZ R37, R0, R183, R197 ;  /* 0x000000b700257223 */ /* 0x000fe400000100c5 */
[----:B------:R-:W-:Y:S01]  /*10960*/  FADD.FTZ R0, R252, R2 ;  /* 0x00000002fc007221 */ /* 0x000fe20000010000 */
[----:B------:R-:W-:Y:S01]  /*10970*/  LDSM.16.MT88.4 R180, [R217+0x2900] ;  /* 0x00290000d9b4783b */ /* 0x000fe20000004200 */
[----:B------:R-:W-:Y:S01]  /*10980*/  FADD.FTZ R2, R202, R37 ;  /* 0x00000025ca027221 */ /* 0x000fe20000010000 */
[C---:B-1----:R-:W-:Y:S03]  /*10990*/  HMMA.16816.F32 R124, R12.reuse, R16, R124 ;  /* 0x000000100c7c723c */ /* 0x042fe6000000187c */
[----:B------:R-:W-:Y:S02]  /*109a0*/  FADD.FTZ R0, R176, R0 ;  /* 0x00000000b0007221 */ /* 0x000fe40000010000 */
[----:B------:R-:W-:Y:S02]  /*109b0*/  FADD.FTZ R2, R200, R2 ;  /* 0x00000002c8027221 */ /* 0x000fe40000010000 */
[----:B------:R-:W-:Y:S01]  /*109c0*/  FADD.FTZ R0, R177, R0 ;  /* 0x00000000b1007221 */ /* 0x000fe20000010000 */
[----:B------:R-:W-:Y:S01]  /*109d0*/  HMMA.16816.F32 R128, R12, R18, R128 ;  /* 0x000000120c80723c */ /* 0x000fe20000001880 */
[----:B------:R-:W1:Y:S03]  /*109e0*/  LDSM.16.MT88.4 R16, [R220+0x1900] ;  /* 0x00190000dc10783b */ /* 0x000e660000004200 */
        /* <DEDUP_REMOVED lines=11> */
[C---:B--2---:R-:W-:Y:S03]  /*10aa0*/  HMMA.16816.F32 R4, R12.reuse, R20, R4 ;  /* 0x000000140c04723c */ /* 0x044fe60000001804 */
[----:B------:R-:W-:Y:S02]  /*10ab0*/  FADD.FTZ R2, R213, R2 ;  /* 0x00000002d5027221 */ /* 0x000fe40000010000 */
[----:B------:R-:W-:Y:S02]  /*10ac0*/  FADD.FTZ R0, R192, R0 ;  /* 0x00000000c0007221 */ /* 0x000fe40000010000 */
[----:B------:R-:W-:Y:S01]  /*10ad0*/  FADD.FTZ R2, R210, R2 ;  /* 0x00000002d2027221 */ /* 0x000fe20000010000 */
        /* <DEDUP_REMOVED lines=18> */
[----:B------:R-:W-:Y:S01]  /*10c00*/  FADD.FTZ R2, R204, R2 ;  /* 0x00000002cc027221 */ /* 0x000fe20000010000 */
[C---:B--2---:R-:W-:Y:S03]  /*10c10*/  HMMA.16816.F32 R148, R12.reuse, R20, R148 ;  /* 0x000000140c94723c */ /* 0x044fe60000001894 */
[----:B------:R-:W-:Y:S02]  /*10c20*/  FADD.FTZ R2, R203, R2 ;  /* 0x00000002cb027221 */ /* 0x000fe40000010000 */
[----:B------:R-:W-:Y:S02]  /*10c30*/  FADD.FTZ R0, R184, R0 ;  /* 0x00000000b8007221 */ /* 0x000fe40000010000 */
[----:B------:R-:W-:Y:S01]  /*10c40*/  FADD.FTZ R2, R195, R2 ;  /* 0x00000002c3027221 */ /* 0x000fe20000010000 */
[C---:B------:R-:W-:Y:S01]  /*10c50*/  HMMA.16816.F32 R152, R12.reuse, R22, R152 ;  /* 0x000000160c98723c */ /* 0x040fe20000001898 */
[----:B------:R-:W2:Y:S03]  /*10c60*/  LDSM.16.MT88.4 R20, [R220+0x4900] ;  /* 0x00490000dc14783b */ /* 0x000ea60000004200 */
[----:B------:R-:W-:Y:S02]  /*10c70*/  FADD.FTZ R2, R193, R2 ;  /* 0x00000002c1027221 */ /* 0x000fe40000010000 */
[----:B------:R-:W-:Y:S01]  /*10c80*/  FADD.FTZ R0, R175, R0 ;  /* 0x00000000af007221 */ /* 0x000fe20000010000 */
[----:B------:R-:W-:Y:S01]  /*10c90*/  MOV R175, R172 ;  /* 0x000000ac00af7202 */ /* 0x000fe20000000f00 */
[C---:B---3--:R-:W-:Y:S04]  /*10ca0*/  HMMA.16816.F32 R156, R12.reuse, R24, R156 ;  /* 0x000000180c9c723c */ /* 0x048fe8000000189c */
[----:B------:R-:W-:Y:S02]  /*10cb0*/  FADD.FTZ R2, R191, R2 ;  /* 0x00000002bf027221 */ /* 0x000fe40000010000 */
[----:B------:R-:W-:Y:S01]  /*10cc0*/  FADD.FTZ R0, R174, R0 ;  /* 0x00000000ae007221 */ /* 0x000fe20000010000 */
[----:B------:R-:W-:Y:S01]  /*10cd0*/  MOV R174, R173 ;  /* 0x000000ad00ae7202 */ /* 0x000fe20000000f00 */
[C---:B------:R-:W-:Y:S01]  /*10ce0*/  HMMA.16816.F32 R160, R12.reuse, R26, R160 ;  /* 0x0000001a0ca0723c */ /* 0x040fe200000018a0 */
[----:B------:R-:W3:Y:S03]  /*10cf0*/  LDSM.16.MT88.4 R24, [R219+0x4900] ;  /* 0x00490000db18783b */ /* 0x000ee60000004200 */
[----:B------:R-:W-:Y:S02]  /*10d00*/  FADD.FTZ R2, R190, R2 ;  /* 0x00000002be027221 */ /* 0x000fe40000010000 */
[----:B------:R-:W-:Y:S02]  /*10d10*/  FADD.FTZ R0, R38, R0 ;  /* 0x0000000026007221 */ /* 0x000fe40000010000 */
[C---:B-1----:R-:W-:Y:S04]  /*10d20*/  HMMA.16816.F32 R164, R12.reuse, R16, R164 ;  /* 0x000000100ca4723c */ /* 0x042fe800000018a4 */
[----:B------:R-:W-:Y:S04]  /*10d30*/  FADD.FTZ R0, R39, R0 ;  /* 0x0000000027007221 */ /* 0x000fe80000010000 */
[C---:B------:R-:W-:Y:S01]  /*10d40*/  HMMA.16816.F32 R168, R12.reuse, R18, R168 ;  /* 0x000000120ca8723c */ /* 0x040fe200000018a8 */
[----:B------:R-:W1:Y:S03]  /*10d50*/  LDSM.16.MT88.4 R16, [R217+0x7900] ;  /* 0x00790000d910783b */ /* 0x000e660000004200 */
[----:B------:R-:W-:Y:S04]  /*10d60*/  FADD.FTZ R0, R42, R0 ;  /* 0x000000002a007221 */ /* 0x000fe80000010000 */
        /* <DEDUP_REMOVED lines=14> */
[----:B------:R-:W-:Y:S03]  /*10e50*/  FADD.FTZ R0, R36, R0 ;  /* 0x0000000024007221 */ /* 0x000fe60000010000 */
[----:B------:R-:W-:Y:S01]  /*10e60*/  STL [R1+0x20], R2 ;  /* 0x0000200201007387 */ /* 0x000fe20000100800 */
[C---:B-1----:R-:W-:Y:S05]  /*10e70*/  HMMA.16816.F32 R68, R12.reuse, R16, R68 ;  /* 0x000000100c44723c */ /* 0x042fea0000001844 */
[----:B------:R-:W-:Y:S03]  /*10e80*/  STL [R1+0x24], R0 ;  /* 0x0000240001007387 */ /* 0x000fe60000100800 */
[C---:B------:R-:W-:Y:S03]  /*10e90*/  HMMA.16816.F32 R72, R12.reuse, R18, R72 ;  /* 0x000000120c48723c */ /* 0x040fe60000001848 */
[----:B------:R-:W1:Y:S05]  /*10ea0*/  LDSM.16.MT88.4 R16, [R219+0x7900] ;  /* 0x00790000db10783b */ /* 0x000e6a0000004200 */
        /* <DEDUP_REMOVED lines=45> */
[----:B------:R-:W1:Y:S07]  /*11180*/  LDSM.16.MT88.4 R16, [R219+0x8100] ;  /* 0x00810000db10783b */ /* 0x000e6e0000004200 */
[C---:B----4-:R-:W-:Y:S08]  /*11190*/  HMMA.16816.F32 R60, R12.reuse, R28, R60 ;  /* 0x0000001c0c3c723c */ /* 0x050ff0000000183c */
[C---:B------:R-:W-:Y:S01]  /*111a0*/  HMMA.16816.F32 R64, R12.reuse, R30, R64 ;  /* 0x0000001e0c40723c */ /* 0x040fe20000001840 */
[----:B------:R-:W-:Y:S07]  /*111b0*/  LDSM.16.MT88.4 R28, [R218+0xb100] ;  /* 0x00b10000da1c783b */ /* 0x000fee0000004200 */
        /* <DEDUP_REMOVED lines=21> */
[C---:B----4-:R-:W-:Y:S08]  /*11310*/  HMMA.16816.F32 R124, R12.reuse, R32, R124 ;  /* 0x000000200c7c723c */ /* 0x050ff0000000187c */
[----:B------:R-:W-:Y:S01]  /*11320*/  HMMA.16816.F32 R128, R12, R34, R128 ;  /* 0x000000220c80723c */ /* 0x000fe20000001880 */
[----:B------:R-:W4:Y:S06]  /*11330*/  LDSM.16.MT88.4 R32, [R218+0x5900] ;  /* 0x00590000da20783b */ /* 0x000f2c0000004200 */
[----:B------:R-:W-:Y:S02]  /*11340*/  F2FP.PACK_AB R12, R45, R44 ;  /* 0x0000002c2d0c723e */ /* 0x000fe400000000ff */
[----:B------:R-:W-:Y:S03]  /*11350*/  F2FP.PACK_AB R13, R47, R46 ;  /* 0x0000002e2f0d723e */ /* 0x000fe600000000ff */
[----:B------:R-:W-:Y:S02]  /*11360*/  F2FP.PACK_AB R14, R40, R41 ;  /* 0x00000029280e723e */ /* 0x000fe400000000ff */
[----:B------:R-:W-:Y:S07]  /*11370*/  F2FP.PACK_AB R15, R36, R50 ;  /* 0x00000032240f723e */ /* 0x000fee00000000ff */
[C---:B------:R-:W-:Y:S01]  /*11380*/  HMMA.16816.F32 R176, R12.reuse, R180, R4 ;  /* 0x000000b40cb0723c */ /* 0x040fe20000001804 */
[----:B------:R-:W3:Y:S07]  /*11390*/  LDSM.16.MT88.4 R4, [R220+0x5900] ;  /* 0x00590000dc04783b */ /* 0x000eee0000004200 */
        /* <DEDUP_REMOVED lines=27> */
[C---:B------:R-:W-:Y:S08]  /*11550*/  HMMA.16816.F32 R80, R12.reuse, R22, R80 ;  /* 0x000000160c50723c */ /* 0x040ff00000001850 */
        /* <DEDUP_REMOVED lines=10> */
[C---:B-1----:R-:W-:Y:S08]  /*11600*/  HMMA.16816.F32 R124, R12.reuse, R16, R124 ;  /* 0x000000100c7c723c */ /* 0x042ff0000000187c */
[----:B------:R-:W-:Y:S01]  /*11610*/  HMMA.16816.F32 R128, R12, R18, R128 ;  /* 0x000000120c80723c */ /* 0x000fe20000001880 */
[----:B------:R-:W-:-:S07]  /*11620*/  @P0 BRA `(.L_x_1292) ;  /* 0xffffbd1000000947 */ /* 0x000fce000383ffff */
.L_x_1291:
[----:B------:R-:W2:Y:S04]  /*11630*/  LDL.LU R4, [R1+0x20] ;  /* 0x0000200001047983 */ /* 0x000ea80000300800 */
        /* <DEDUP_REMOVED lines=156> */
.L_x_1281:
[----:B------:R-:W-:Y:S05]  /*12000*/  @P1 BRA `(.L_x_1293) ;  /* 0x00001ab000001947 */ /* 0x000fea0003800000 */
        /* <DEDUP_REMOVED lines=183> */
.L_x_1294:
        /* <DEDUP_REMOVED lines=15> */
[----:B------:R-:W-:Y:S02]  /*12c70*/  IADD3 R7, -R5, R47, RZ ;  /* 0x0000002f05077210 */ /* 0x000fe40007ffe1ff */
        /* <DEDUP_REMOVED lines=86> */
[----:B------:R-:W-:Y:S01]  /*131e0*/  IMAD.IADD R3, R5, 0x1, R6 ;  /* 0x0000000105037824 */ /* 0x000fe200078e0206 */
[C---:B------:R-:W-:Y:S01]  /*131f0*/  LEA R31, P0, R4.reuse, c[0x0][0x380], 0x1 ;  /* 0x0000e000041f7a11 */ /* 0x040fe200078008ff */
[----:B----4-:R1:W-:Y:S03]  /*13200*/  @!P2 ST.E [R8.64], R50 ;  /* 0x000000320800a985 */ /* 0x0103e6000c10191e */
[----:B------:R-:W-:Y:S01]  /*13210*/  LEA.HI.X R30, R4, c[0x0][0x384], R3, 0x1, P0 ;  /* 0x0000e100041e7a11 */ /* 0x000fe200000f0c03 */
[----:B------:R1:W2:Y:S01]  /*13220*/  LDS.128 R44, [R2+0x1080] ;  /* 0x00108000022c7984 */ /* 0x0002a20000000c00 */
[----:B------:R-:W-:-:S03]  /*13230*/  ISETP.GE.AND P0, PT, R28, R29, PT ;  /* 0x0000001d1c00720c */ /* 0x000fc60003f06270 */
        /* <DEDUP_REMOVED lines=42> */
.L_x_1296:
[----:B--234-:R-:W-:Y:S05]  /*134e0*/  BSYNC B0 ;  /* 0x0000000000007941 */ /* 0x01cfea0003800000 */
.L_x_1295:
        /* <DEDUP_REMOVED lines=30> */
.L_x_1298:
[----:B------:R-:W-:Y:S05]  /*136d0*/  BSYNC B0 ;  /* 0x0000000000007941 */ /* 0x000fea0003800000 */
.L_x_1297:
        /* <DEDUP_REMOVED lines=30> */
.L_x_1300:
[----:B------:R-:W-:Y:S05]  /*138c0*/  BSYNC B0 ;  /* 0x0000000000007941 */ /* 0x000fea0003800000 */
.L_x_1299:
        /* <DEDUP_REMOVED lines=31> */
.L_x_1293:
        /* <DEDUP_REMOVED lines=19> */
.L_x_1301:
        /* <DEDUP_REMOVED lines=42> */
.L_x_1303:
[----:B------:R-:W-:Y:S05]  /*13e90*/  BSYNC B0 ;  /* 0x0000000000007941 */ /* 0x000fea0003800000 */
.L_x_1302:
        /* <DEDUP_REMOVED lines=73> */
.L_x_1305:
[----:B------:R-:W-:Y:S05]  /*14330*/  BSYNC B0 ;  /* 0x0000000000007941 */ /* 0x000fea0003800000 */
.L_x_1304:
        /* <DEDUP_REMOVED lines=27> */
.L_x_1307:
[----:B------:R-:W-:Y:S05]  /*144f0*/  BSYNC B0 ;  /* 0x0000000000007941 */ /* 0x000fea0003800000 */
.L_x_1306:
        /* <DEDUP_REMOVED lines=27> */
.L_x_1309:
[----:B------:R-:W-:Y:S05]  /*146b0*/  BSYNC B0 ;  /* 0x0000000000007941 */ /* 0x000fea0003800000 */
.L_x_1308:
        /* <DEDUP_REMOVED lines=28> */
.L_x_1310:
        /* <DEDUP_REMOVED lines=16> */
.L_x_1481:


//--------------------- .text._ZN7cutlass13device_kernelIN5flash19enable_sm80_to_sm89INS1_16FlashAttnFwdSm80INS1_25CollectiveMainloopFwdSm80ILi8ELi1ELb0EN4cute5tupleIJNS5_1CILi128EEENS7_ILi48EEENS7_ILi256EEEEEELi256ENS_6half_tEfNS_4arch4Sm80ELb1ELb0ELb0ELb1ELb0ELb1ELb1ELb0EEENS1_21CollectiveEpilogueFwdINS6_IJS8_SA_S9_EEENS6_IJNS7_ILi1EEESI_SI_EEESC_SE_Li256ELb1ELb1ELb0ELb0EEENS1_19SingleTileSchedulerILb1ELb0ELb1ELi128EEEEEEEEEvNT_6ParamsE --------------------------
	.section	.text._ZN7cutlass13device_kernelIN5flash19enable_sm80_to_sm89INS1_16FlashAttnFwdSm80INS1_25CollectiveMainloopFwdSm80ILi8ELi1ELb0EN4cute5tupleIJNS5_1CILi128EEENS7_ILi48EEENS7_ILi256EEEEEELi256ENS_6half_tEfNS_4arch4Sm80ELb1ELb0ELb0ELb1ELb0ELb1ELb1ELb0EEENS1_21CollectiveEpilogueFwdINS6_IJS8_SA_S9_EEENS6_IJNS7_ILi1EEESI_SI_EEESC_SE_Li256ELb1ELb1ELb0ELb0EEENS1_19SingleTileSchedulerILb1ELb0ELb1ELi128EEEEEEEEEvNT_6ParamsE,"ax",@progbits
	.sectioninfo	@"SHI_REGISTERS=253"
	.align	128
.text._ZN7cutlass13device_kernelIN5flash19enable_sm80_to_sm89INS1_16FlashAttnFwdSm80INS1_25CollectiveMainloopFwdSm80ILi8ELi1ELb0EN4cute5tupleIJNS5_1CILi128EEENS7_ILi48EEENS7_ILi256EEEEEELi256ENS_6half_tEfNS_4arch4Sm80ELb1ELb0ELb0ELb1ELb0ELb1ELb1ELb0EEENS1_21CollectiveEpilogueFwdINS6_IJS8_SA_S9_EEENS6_IJNS7_ILi1EEESI_SI_EEESC_SE_Li256ELb1ELb1ELb0ELb0EEENS1_19SingleTileSchedulerILb1ELb0ELb1ELi128EEEEEEEEEvNT_6ParamsE:
        .type           _ZN7cutlass13device_kernelIN5flash19enable_sm80_to_sm89INS1_16FlashAttnFwdSm80INS1_25CollectiveMainloopFwdSm80ILi8ELi1ELb0EN4cute5tupleIJNS5_1CILi128EEENS7_ILi48EEENS7_ILi256EEEEEELi256ENS_6half_tEfNS_4arch4Sm80ELb1ELb0ELb0ELb1ELb0ELb1ELb1ELb0EEENS1_21CollectiveEpilogueFwdINS6_IJS8_SA_S9_EEENS6_IJNS7_ILi1EEESI_SI_EEESC_SE_Li256ELb1ELb1ELb0ELb0EEENS1_19SingleTileSchedulerILb1ELb0ELb1ELi128EEEEEEEEEvNT_6ParamsE,@function
        .size           _ZN7cutlass13device_kernelIN5flash19enable_sm80_to_sm89INS1_16FlashAttnFwdSm80INS1_25CollectiveMainloopFwdSm80ILi8ELi1ELb0EN4cute5tupleIJNS5_1CILi128EEENS7_ILi48EEENS7_ILi256EEEEEELi256ENS_6half_tEfNS_4arch4Sm80ELb1ELb0ELb0ELb1ELb0ELb1ELb1ELb0EEENS1_21CollectiveEpilogueFwdINS6_IJS8_SA_S9_EEENS6_IJNS7_ILi1EEESI_SI_EEESC_SE_Li256ELb1ELb1ELb0ELb0EEENS1_19SingleTileSchedulerILb1ELb0ELb1ELi128EEEEEEEEEvNT_6ParamsE,(.L_x_1482 - _ZN7cutlass13device_kernelIN5flash19enable_sm80_to_sm89INS1_16FlashAttnFwdSm80INS1_25CollectiveMainloopFwdSm80ILi8ELi1ELb0EN4cute5tupleIJNS5_1CILi128EEENS7_ILi48EEENS7_ILi256EEEEEELi256ENS_6half_tEfNS_4arch4Sm80ELb1ELb0ELb0ELb1ELb0ELb1ELb1ELb0EEENS1_21CollectiveEpilogueFwdINS6_IJS8_SA_S9_EEENS6_IJNS7_ILi1EEESI_SI_EEESC_SE_Li256ELb1ELb1ELb0ELb0EEENS1_19SingleTileSchedulerILb1ELb0ELb1ELi128EEEEEEEEEvNT_6ParamsE)
        .other          _ZN7cutlass13device_kernelIN5flash19enable_sm80_to_sm89INS1_16FlashAttnFwdSm80INS1_25CollectiveMainloopFwdSm80ILi8ELi1ELb0EN4cute5tupleIJNS5_1CILi128EEENS7_ILi48EEENS7_ILi256EEEEEELi256ENS_6half_tEfNS_4arch4Sm80ELb1ELb0ELb0ELb1ELb0ELb1ELb1ELb0EEENS1_21CollectiveEpilogueFwdINS6_IJS8_SA_S9_EEENS6_IJNS7_ILi1EEESI_SI_EEESC_SE_Li256ELb1ELb1ELb0ELb0EEENS1_19SingleTileSchedulerILb1ELb0ELb1ELi128EEEEEEEEEvNT_6ParamsE,@"STO_CUDA_ENTRY STV_DEFAULT"
_ZN7cutlass13device_kernelIN5flash19enable_sm80_to_sm89INS1_16FlashAttnFwdSm80INS1_25CollectiveMainloopFwdSm80ILi8ELi1ELb0EN4cute5tupleIJNS5_1CILi128EEENS7_ILi48EEENS7_ILi256EEEEEELi256ENS_6half_tEfNS_4arch4Sm80ELb1ELb0ELb0ELb1ELb0ELb1ELb1ELb0EEENS1_21CollectiveEpilogueFwdINS6_IJS8_SA_S9_EEENS6_IJNS7_ILi1EEESI_SI_EEESC_SE_Li256ELb1ELb1ELb0ELb0EEENS1_19SingleTileSchedulerILb1ELb0ELb1ELi128EEEEEEEEEvNT_6ParamsE:
[----:B------:R-:W-:Y:S02]  /*0000*/  MOV R1, c[0x0][0x28] ;  /* 0x00000a0000017a02 */ /* 0x000fe40000000f00 */
[----:B------:R-:W1:Y:S01]  /*0010*/  S2R R84, SR_TID.X ;  /* 0x0000000000547919 */ /* 0x000e620000002100 */
[----:B------:R-:W2:Y:S01]  /*0020*/  S2UR UR17, SR_CTAID.X ;  /* 0x00000000001179c3 */ /* 0x000ea20000002500 */
[----:B------:R-:W-:Y:S02]  /*0030*/  ULDC.64 UR26, c[0x0][0x118] ;  /* 0x00004600001a7ab9 */ /* 0x000fe40000000a00 */
[----:B------:R-:W3:Y:S05]  /*0040*/  S2R R5, SR_CTAID.Z ;  /* 0x0000000000057919 */ /* 0x000eea0000002700 */
[----:B------:R-:W4:Y:S01]  /*0050*/  S2UR UR24, SR_CTAID.Z ;  /* 0x00000000001879c3 */ /* 0x000f220000002700 */
[----:B-1----:R-:W-:-:S05]  /*0060*/  SHF.R.U32.HI R4, RZ, 0x5, R84 ;  /* 0x00000005ff047819 */ /* 0x002fca0000011654 */
[----:B------:R-:W1:Y:S02]  /*0070*/  SHFL.IDX PT, R0, R4, RZ, 0x1f ;  /* 0x00001fff04007589 */ /* 0x000e6400000e0000 */
[----:B-1----:R-:W-:Y:S02]  /*0080*/  ISETP.NE.AND P0, PT, R0, RZ, PT ;  /* 0x000000ff0000720c */ /* 0x002fe40003f05270 */
[----:B------:R-:W-:-:S05]  /*0090*/  MOV R0, 0x4 ;  /* 0x0000000400007802 */ /* 0x000fca0000000f00 */
[----:B---3--:R-:W-:-:S06]  /*00a0*/  IMAD.WIDE R2, R5, R0, c[0x0][0x568] ;  /* 0x00015a0005027625 */ /* 0x008fcc00078e0200 */
[----:B----4-:R-:W-:Y:S05]  /*00b0*/  @!P0 BRA `(.L_x_1311) ;  /* 0x0000017000008947 */ /* 0x010fea0003800000 */
[----:B--2---:R-:W-:-:S04]  /*00c0*/  ISETP.NE.U32.AND P0, PT, RZ, c[0x0][0x568], PT ;  /* 0x00015a00ff007a0c */ /* 0x004fc80003f05070 */
[----:B------:R-:W-:-:S13]  /*00d0*/  ISETP.NE.AND.EX P0, PT, RZ, c[0x0][0x56c], PT, P0 ;  /* 0x00015b00ff007a0c */ /* 0x000fda0003f05300 */
[----:B------:R-:W-:Y:S05]  /*00e0*/  @!P0 BRA `(.L_x_1312) ;  /* 0x0000003000008947 */ /* 0x000fea0003800000 */
[----:B------:R-:W2:Y:S02]  /*00f0*/  LDG.E R2, [R2.64] ;  /* 0x0000001a02027981 */ /* 0x000ea4000c1e1900 */
[----:B--2---:R1:W2:Y:S02]  /*0100*/  R2UR UR5, R2 ;  /* 0x00000000020573c2 */ /* 0x0042a400000e0000 */
[----:B-12---:R-:W-:Y:S05]  /*0110*/  BRA `(.L_x_1313) ;  /* 0x000000b000007947 */ /* 0x006fea0003800000 */
.L_x_1312:
[----:B------:R-:W-:-:S04]  /*0120*/  ISETP.NE.U32.AND P0, PT, RZ, c[0x0][0x560], PT ;  /* 0x00015800ff007a0c */ /* 0x000fc80003f05070 */
[----:B------:R-:W-:-:S13]  /*0130*/  ISETP.NE.AND.EX P0, PT, RZ, c[0x0][0x564], PT, P0 ;  /* 0x00015900ff007a0c */ /* 0x000fda0003f05300 */
[----:B------:R-:W-:Y:S05]  /*0140*/  @!P0 BRA `(.L_x_1314) ;  /* 0x0000007000008947 */ /* 0x000fea0003800000 */
[----:B------:R-:W-:-:S05]  /*0150*/  IMAD.WIDE R4, R5, R0, c[0x0][0x560] ;  /* 0x0001580005047625 */ /* 0x000fca00078e0200 */
[----:B------:R-:W2:Y:S04]  /*0160*/  LDG.E R3, [R4.64] ;  /* 0x0000001a04037981 */ /* 0x000ea8000c1e1900 */
[----:B------:R-:W3:Y:S01]  /*0170*/  LDG.E R2, [R4.64+0x4] ;  /* 0x0000041a04027981 */ /* 0x000ee2000c1e1900 */
[----:B--2---:R-:W1:Y:S08]  /*0180*/  R2UR UR4, R3 ;  /* 0x00000000030473c2 */ /* 0x004e7000000e0000 */
[----:B---3--:R-:W1:Y:S02]  /*0190*/  R2UR UR5, R2 ;  /* 0x00000000020573c2 */ /* 0x008e6400000e0000 */
[----:B-1----:R-:W-:Y:S01]  /*01a0*/  UIADD3 UR5, -UR4, UR5, URZ ;  /* 0x0000000504057290 */ /* 0x002fe2000fffe13f */
[----:B------:R-:W-:Y:S05]  /*01b0*/  BRA `(.L_x_1313) ;  /* 0x0000001000007947 */ /* 0x000fea0003800000 */
.L_x_1314:
[----:B------:R-:W-:Y:S02]  /*01c0*/  ULDC UR5, c[0x0][0x54c] ;  /* 0x0001530000057ab9 */ /* 0x000fe40000000800 */
.L_x_1313:
[----:B------:R-:W-:Y:S02]  /*01d0*/  ULDC UR4, c[0x0][0x548] ;  /* 0x0001520000047ab9 */ /* 0x000fe40000000800 */
[----:B------:R-:W-:-:S02]  /*01e0*/  USHF.L.U32 UR18, UR17, 0x7, URZ ;  /* 0x0000000711127899 */ /* 0x000fc4000800063f */
[----:B------:R-:W-:-:S04]  /*01f0*/  UIMAD UR4, UR5, UR4, URZ ;  /* 0x00000004050472a4 */ /* 0x000fc8000f8e023f */
[----:B------:R-:W-:-:S04]  /*0200*/  UISETP.GE.AND UP0, UPT, UR18, UR4, UPT ;  /* 0x000000041200728c */ /* 0x000fc8000bf06270 */
[----:B------:R-:W-:Y:S01]  /*0210*/  USEL UR24, UR24, 0xffffffff, !UP0 ;  /* 0xffffffff18187887 */ /* 0x000fe2000c000000 */
[----:B------:R-:W-:Y:S05]  /*0220*/  BRA `(.L_x_1315) ;  /* 0x0000016000007947 */ /* 0x000fea0003800000 */
.L_x_1311:
[----:B--2---:R-:W-:-:S04]  /*0230*/  ISETP.NE.U32.AND P0, PT, RZ, c[0x0][0x568], PT ;  /* 0x00015a00ff007a0c */ /* 0x004fc80003f05070 */
[----:B------:R-:W-:-:S13]  /*0240*/  ISETP.NE.AND.EX P0, PT, RZ, c[0x0][0x56c], PT, P0 ;  /* 0x00015b00ff007a0c */ /* 0x000fda0003f05300 */
[----:B------:R-:W-:Y:S05]  /*0250*/  @!P0 BRA `(.L_x_1316) ;  /* 0x0000003000008947 */ /* 0x000fea0003800000 */
[----:B------:R-:W2:Y:S02]  /*0260*/  LDG.E R2, [R2.64] ;  /* 0x0000001a02027981 */ /* 0x000ea4000c1e1900 */
[----:B--2---:R1:W2:Y:S02]  /*0270*/  R2UR UR5, R2 ;  /* 0x00000000020573c2 */ /* 0x0042a400000e0000 */
[----:B-12---:R-:W-:Y:S05]  /*0280*/  BRA `(.L_x_1317) ;  /* 0x000000b000007947 */ /* 0x006fea0003800000 */
.L_x_1316:
        /* <DEDUP_REMOVED lines=10> */
.L_x_1318:
[----:B------:R-:W-:Y:S02]  /*0330*/  ULDC UR5, c[0x0][0x54c] ;  /* 0x0001530000057ab9 */ /* 0x000fe40000000800 */
.L_x_1317:
[----:B------:R-:W-:Y:S02]  /*0340*/  ULDC UR4, c[0x0][0x548] ;  /* 0x0001520000047ab9 */ /* 0x000fe40000000800 */
[----:B------:R-:W-:-:S02]  /*0350*/  USHF.L.U32 UR18, UR17, 0x7, URZ ;  /* 0x0000000711127899 */ /* 0x000fc4000800063f */
[----:B------:R-:W-:-:S04]  /*0360*/  UIMAD UR4, UR5, UR4, URZ ;  /* 0x00000004050472a4 */ /* 0x000fc8000f8e023f */
[----:B------:R-:W-:-:S04]  /*0370*/  UISETP.GE.AND UP0, UPT, UR18, UR4, UPT ;  /* 0x000000041200728c */ /* 0x000fc8000bf06270 */
[----:B------:R-:W-:-:S06]  /*0380*/  USEL UR24, UR24, 0xffffffff, !UP0 ;  /* 0xffffffff18187887 */ /* 0x000fcc000c000000 */
.L_x_1315:
[----:B------:R-:W-:-:S13]  /*0390*/  ISETP.LE.AND P0, PT, RZ, UR24, PT ;  /* 0x00000018ff007c0c */ /* 0x000fda000bf03270 */
[----:B------:R-:W-:Y:S05]  /*03a0*/  @!P0 EXIT ;  /* 0x000000000000894d */ /* 0x000fea0003800000 */
[----:B------:R-:W-:Y:S01]  /*03b0*/  ISETP.NE.U32.AND P0, PT, RZ, c[0x0][0x370], PT ;  /* 0x0000dc00ff007a0c */ /* 0x000fe20003f05070 */
[----:B------:R-:W-:Y:S01]  /*03c0*/  IMAD.U32 R13, RZ, RZ, UR24 ;  /* 0x00000018ff0d7e24 */ /* 0x000fe2000f8e00ff */
[----:B------:R-:W-:Y:S01]  /*03d0*/  ISETP.NE.U32.AND P1, PT, RZ, c[0x0][0x360], PT ;  /* 0x0000d800ff007a0c */ /* 0x000fe20003f25070 */
[----:B------:R-:W-:Y:S01]  /*03e0*/  ULDC.64 UR4, c[0x0][0x358] ;  /* 0x0000d60000047ab9 */ /* 0x000fe20000000a00 */
[----:B------:R-:W-:Y:S01]  /*03f0*/  ISETP.NE.AND.EX P3, PT, RZ, c[0x0][0x374], PT, P0 ;  /* 0x0000dd00ff007a0c */ /* 0x000fe20003f65300 */
[----:B------:R-:W-:Y:S01]  /*0400*/  IMAD.U32 R15, RZ, RZ, UR24 ;  /* 0x00000018ff0f7e24 */ /* 0x000fe2000f8e00ff */
[----:B------:R-:W-:Y:S01]  /*0410*/  ISETP.NE.AND.EX P1, PT, RZ, c[0x0][0x364], PT, P1 ;  /* 0x0000d900ff007a0c */ /* 0x000fe20003f25310 */
[----:B------:R-:W-:Y:S01]  /*0420*/  UISETP.NE.U32.AND UP3, UPT, URZ, UR4, UPT ;  /* 0x000000043f00728c */ /* 0x000fe2000bf65070 */
[----:B------:R-:W-:Y:S01]  /*0430*/  ISETP.NE.U32.AND P2, PT, RZ, c[0x0][0x348], PT ;  /* 0x0000d200ff007a0c */ /* 0x000fe20003f45070 */
[----:B------:R-:W-:Y:S01]  /*0440*/  IMAD.U32 R11, RZ, RZ, UR24 ;  /* 0x00000018ff0b7e24 */ /* 0x000fe2000f8e00ff */
[----:B------:R-:W-:Y:S01]  /*0450*/  ISETP.NE.U32.AND P0, PT, RZ, c[0x0][0x350], PT ;  /* 0x0000d400ff007a0c */ /* 0x000fe20003f05070 */
[----:B------:R-:W-:Y:S01]  /*0460*/  IMAD.U32 R9, RZ, RZ, UR24 ;  /* 0x00000018ff097e24 */ /* 0x000fe2000f8e00ff */
[----:B------:R-:W-:-:S05]  /*0470*/  ISETP.NE.AND.EX P2, PT, RZ, c[0x0][0x34c], PT, P2 ;  /* 0x0000d300ff007a0c */ /* 0x000fca0003f45320 */
[C---:B------:R-:W-:Y:S01]  /*0480*/  @P3 IMAD.WIDE R12, R0.reuse, R13, c[0x0][0x370] ;  /* 0x0000dc00000c3625 */ /* 0x040fe200078e020d */
[----:B------:R-:W-:Y:S01]  /*0490*/  ISETP.NE.AND.EX P4, PT, RZ, c[0x0][0x354], PT, P0 ;  /* 0x0000d500ff007a0c */ /* 0x000fe20003f85300 */
[----:B------:R-:W-:Y:S02]  /*04a0*/  UISETP.NE.AND.EX UP3, UPT, URZ, UR5, UPT, UP3 ;  /* 0x000000053f00728c */ /* 0x000fe4000bf65330 */
[C---:B------:R-:W-:Y:S01]  /*04b0*/  @P1 IMAD.WIDE R14, R0.reuse, R15, c[0x0][0x360] ;  /* 0x0000d800000e1625 */ /* 0x040fe200078e020f */
[----:B------:R1:W2:Y:S03]  /*04c0*/  @P3 LDG.E R6, [R12.64] ;  /* 0x0000001a0c063981 */ /* 0x0002a6000c1e1900 */
[----:B------:R-:W-:Y:S01]  /*04d0*/  IMAD.U32 R3, RZ, RZ, UR24 ;  /* 0x00000018ff037e24 */ /* 0x000fe2000f8e00ff */
[----:B------:R-:W-:Y:S01]  /*04e0*/  PLOP3.LUT P0, PT, PT, PT, UP3, 0x80, 0x0 ;  /* 0x000000000000781c */ /* 0x000fe20003f0f038 */
[C---:B------:R-:W-:Y:S01]  /*04f0*/  IMAD.WIDE R10, R0.reuse, R11, c[0x0][0x348] ;  /* 0x0000d200000a7625 */ /* 0x040fe200078e020b */
[----:B------:R-:W3:Y:S03]  /*0500*/  @P1 LDG.E R2, [R14.64] ;  /* 0x0000001a0e021981 */ /* 0x000ee6000c1e1900 */
[----:B------:R-:W-:Y:S01]  /*0510*/  IMAD.MOV.U32 R94, RZ, RZ, RZ ;  /* 0x000000ffff5e7224 */ /* 0x000fe200078e00ff */
[----:B------:R-:W4:Y:S01]  /*0520*/  @P2 LDG.E R5, [R10.64] ;  /* 0x0000001a0a052981 */ /* 0x000f22000c1e1900 */
[----:B------:R-:W-:Y:S01]  /*0530*/  IMAD.WIDE R8, R0, R9, c[0x0][0x350] ;  /* 0x0000d40000087625 */ /* 0x000fe200078e0209 */
[----:B------:R-:W1:Y:S01]  /*0540*/  S2UR UR16, SR_CTAID.Y ;  /* 0x00000000001079c3 */ /* 0x000e620000002600 */
[----:B------:R-:W-:Y:S01]  /*0550*/  UMOV UR20, URZ ;  /* 0x0000003f00147c82 */ /* 0x000fe20008000000 */
[----:B------:R-:W-:-:S02]  /*0560*/  P2R R7, PR, RZ, 0x10 ;  /* 0x00000010ff077803 */ /* 0x000fc40000000000 */
[----:B------:R-:W4:Y:S01]  /*0570*/  @P4 LDG.E R4, [R8.64] ;  /* 0x0000001a08044981 */ /* 0x000f22000c1e1900 */
[----:B-1----:R-:W-:-:S05]  /*0580*/  IMAD.WIDE R12, R0, R3, c[0x0][0x358] ;  /* 0x0000d600000c7625 */ /* 0x002fca00078e0203 */
[----:B------:R1:W5:Y:S01]  /*0590*/  @P0 LDG.E R94, [R12.64] ;  /* 0x0000001a0c5e0981 */ /* 0x000362000c1e1900 */
[----:B------:R-:W-:Y:S02]  /*05a0*/  ULDC UR22, c[0x0][0x168] ;  /* 0x00005a0000167ab9 */ /* 0x000fe40000000800 */
[----:B------:R-:W-:Y:S02]  /*05b0*/  UMOV UR21, URZ ;  /* 0x0000003f00157c82 */ /* 0x000fe40008000000 */
[----:B------:R-:W-:Y:S02]  /*05c0*/  UMOV UR19, URZ ;  /* 0x0000003f00137c82 */ /* 0x000fe40008000000 */
[----:B------:R-:W-:Y:S02]  /*05d0*/  USHF.R.S32.HI UR15, URZ, 0x1f, UR16 ;  /* 0x0000001f3f0f7899 */ /* 0x000fe40008011410 */
[----:B------:R-:W-:Y:S02]  /*05e0*/  ULDC UR35, c[0x0][0x1d0] ;  /* 0x0000740000237ab9 */ /* 0x000fe40000000800 */
[----:B------:R-:W-:Y:S01]  /*05f0*/  ULDC UR4, c[0x0][0x228] ;  /* 0x00008a0000047ab9 */ /* 0x000fe20000000800 */
[----:B--2---:R1:W2:Y:S01]  /*0600*/  @P3 R2UR UR20, R6 ;  /* 0x00000000061433c2 */ /* 0x0042a200000e0000 */
[----:B------:R-:W-:-:S07]  /*0610*/  ISETP.NE.AND P3, PT, R7, RZ, PT ;  /* 0x000000ff0700720c */ /* 0x000fce0003f65270 */
[----:B---3--:R1:W3:Y:S08]  /*0620*/  @P1 R2UR UR22, R2 ;  /* 0x00000000021613c2 */ /* 0x0082f000000e0000 */
[----:B----4-:R1:W4:Y:S08]  /*0630*/  @P2 R2UR UR21, R5 ;  /* 0x00000000051523c2 */ /* 0x01033000000e0000 */
[----:B------:R1:W1:Y:S01]  /*0640*/  @P3 R2UR UR19, R4 ;  /* 0x00000000041333c2 */ /* 0x00026200000e0000 */
[----:B------:R-:W-:Y:S05]  /*0650*/  @P1 BRA `(.L_x_1319) ;  /* 0x0000006000001947 */ /* 0x000fea0003800000 */
[----:B--2---:R-:W-:Y:S05]  /*0660*/  @!P2 BRA `(.L_x_1319) ;  /* 0x000000500000a947 */ /* 0x004fea0003800000 */
[----:B-1----:R-:W2:Y:S04]  /*0670*/  LDG.E R2, [R10.64] ;  /* 0x0000001a0a027981 */ /* 0x002ea8000c1e1900 */
[----:B----4-:R-:W4:Y:S01]  /*0680*/  LDG.E R3, [R10.64+0x4] ;  /* 0x0000041a0a037981 */ /* 0x010f22000c1e1900 */
[----:B--23--:R-:W1:Y:S08]  /*0690*/  R2UR UR22, R2 ;  /* 0x00000000021673c2 */ /* 0x00ce7000000e0000 */
[----:B----4-:R-:W1:Y:S02]  /*06a0*/  R2UR UR5, R3 ;  /* 0x00000000030573c2 */ /* 0x010e6400000e0000 */
[----:B-1----:R-:W-:-:S06]  /*06b0*/  UIADD3 UR22, -UR22, UR5, URZ ;  /* 0x0000000516167290 */ /* 0x002fcc000fffe13f */
.L_x_1319:
[----:B--2---:R-:W-:-:S04]  /*06c0*/  ISETP.NE.U32.AND P1, PT, RZ, c[0x0][0x368], PT ;  /* 0x0000da00ff007a0c */ /* 0x004fc80003f25070 */
[----:B------:R-:W-:-:S13]  /*06d0*/  ISETP.NE.AND.EX P1, PT, RZ, c[0x0][0x36c], PT, P1 ;  /* 0x0000db00ff007a0c */ /* 0x000fda0003f25310 */
[----:B------:R-:W-:Y:S05]  /*06e0*/  @!P1 BRA `(.L_x_1320) ;  /* 0x0000005000009947 */ /* 0x000fea0003800000 */
[----:B------:R-:W-:-:S05]  /*06f0*/  MOV R3, UR24 ;  /* 0x0000001800037c02 */ /* 0x000fca0008000f00 */
[----:B-1----:R-:W-:-:S06]  /*0700*/  IMAD.WIDE R2, R0, R3, c[0x0][0x368] ;  /* 0x0000da0000027625 */ /* 0x002fcc00078e0203 */
[----:B------:R-:W2:Y:S02]  /*0710*/  LDG.E R2, [R2.64] ;  /* 0x0000001a02027981 */ /* 0x000ea4000c1e1900 */
[----:B--2---:R1:W2:Y:S02]  /*0720*/  R2UR UR35, R2 ;  /* 0x00000000022373c2 */ /* 0x0042a400000e0000 */
[----:B-12---:R-:W-:Y:S05]  /*0730*/  BRA `(.L_x_1321) ;  /* 0x0000006000007947 */ /* 0x006fea0003800000 */
.L_x_1320:
[----:B------:R-:W-:Y:S05]  /*0740*/  @!P3 BRA `(.L_x_1321) ;  /* 0x000000500000b947 */ /* 0x000fea0003800000 */
[----:B-1----:R-:W2:Y:S04]  /*0750*/  LDG.E R2, [R8.64] ;  /* 0x0000001a08027981 */ /* 0x002ea8000c1e1900 */
[----:B----4-:R-:W4:Y:S01]  /*0760*/  LDG.E R3, [R8.64+0x4] ;  /* 0x0000041a08037981 */ /* 0x010f22000c1e1900 */
[----:B--2---:R-:W1:Y:S08]  /*0770*/  R2UR UR35, R2 ;  /* 0x00000000022373c2 */ /* 0x004e7000000e0000 */
[----:B----4-:R-:W1:Y:S02]  /*0780*/  R2UR UR5, R3 ;  /* 0x00000000030573c2 */ /* 0x010e6400000e0000 */
[----:B-1----:R-:W-:-:S06]  /*0790*/  UIADD3 UR35, -UR35, UR5, URZ ;  /* 0x0000000523237290 */ /* 0x002fcc000fffe13f */
.L_x_1321:
[----:B-1----:R-:W2:Y:S04]  /*07a0*/  @P0 LDG.E R2, [R12.64] ;  /* 0x0000001a0c020981 */ /* 0x002ea8000c1e1900 */
[----:B----4-:R-:W4:Y:S01]  /*07b0*/  @P0 LDG.E R4, [R12.64+0x4] ;  /* 0x0000041a0c040981 */ /* 0x010f22000c1e1900 */
[----:B------:R-:W-:Y:S01]  /*07c0*/  ISETP.NE.U32.AND P1, PT, RZ, c[0x0][0x378], PT ;  /* 0x0000de00ff007a0c */ /* 0x000fe20003f25070 */
[----:B------:R-:W-:-:S02]  /*07d0*/  IMAD.U32 R3, RZ, RZ, UR24 ;  /* 0x00000018ff037e24 */ /* 0x000fc4000f8e00ff */
[----:B------:R-:W-:Y:S01]  /*07e0*/  IMAD.U32 R85, RZ, RZ, UR35 ;  /* 0x00000023ff557e24 */ /* 0x000fe2000f8e00ff */
[----:B------:R-:W-:-:S13]  /*07f0*/  ISETP.NE.AND.EX P1, PT, RZ, c[0x0][0x37c], PT, P1 ;  /* 0x0000df00ff007a0c */ /* 0x000fda0003f25310 */
[----:B------:R-:W-:-:S05]  /*0800*/  @P1 IMAD.WIDE R6, R0, R3, c[0x0][0x378] ;  /* 0x0000de0000061625 */ /* 0x000fca00078e0203 */
[----:B------:R1:W5:Y:S01]  /*0810*/  @P1 LDG.E R85, [R6.64] ;  /* 0x0000001a06551981 */ /* 0x000362000c1e1900 */
[----:B------:R-:W-:Y:S02]  /*0820*/  ULDC UR5, c[0x0][0x2c4] ;  /* 0x0000b10000057ab9 */ /* 0x000fe40000000800 */
[----:B------:R-:W-:Y:S02]  /*0830*/  UISETP.NE.AND UP2, UPT, UR5, 0x1, UPT ;  /* 0x000000010500788c */ /* 0x000fe4000bf45270 */
[----:B------:R-:W-:-:S09]  /*0840*/  UIADD3 UR5, -UR20, UR35, URZ ;  /* 0x0000002314057290 */ /* 0x000fd2000fffe13f */
[----:B------:R-:W-:Y:S01]  /*0850*/  @UP2 UIADD3 UR8, UR18, 0x7f, URZ ;  /* 0x0000007f12082890 */ /* 0x000fe2000fffe03f */
[----:B--2---:R-:W2:Y:S08]  /*0860*/  @P0 R2UR UR6, R2 ;  /* 0x00000000020603c2 */ /* 0x004eb000000e0000 */
[----:B----4-:R-:W2:Y:S02]  /*0870*/  @P0 R2UR UR7, R4 ;  /* 0x00000000040703c2 */ /* 0x010ea400000e0000 */
[----:B--2---:R-:W-:-:S03]  /*0880*/  @UP3 UIADD3 UR4, -UR6, UR7, URZ ;  /* 0x0000000706043290 */ /* 0x004fc6000fffe13f */
[----:B------:R-:W-:Y:S02]  /*0890*/  ULDC.64 UR6, c[0x0][0x2c8] ;  /* 0x0000b20000067ab9 */ /* 0x000fe40000000a00 */
[----:B------:R-:W-:Y:S02]  /*08a0*/  UIMAD.WIDE.U32 UR8, UR8, UR6, URZ ;  /* 0x00000006080872a5 */ /* 0x000fe4000f8e003f */
[----:B------:R-:W-:Y:S02]  /*08b0*/  UIADD3 UR14, UR5, UR4, URZ ;  /* 0x00000004050e7290 */ /* 0x000fe4000fffe03f */
[----:B------:R-:W-:Y:S02]  /*08c0*/  UIADD3 UR6, UR18, 0x7f, URZ ;  /* 0x0000007f12067890 */ /* 0x000fe4000fffe03f */
[----:B---3--:R-:W-:Y:S02]  /*08d0*/  UIADD3 UR12, UR14, 0x30, -UR22 ;  /* 0x000000300e0c7890 */ /* 0x008fe4000fffe816 */
[----:B------:R-:W-:-:S02]  /*08e0*/  @UP2 USHF.R.U32.HI UR6, URZ, UR7, UR9 ;  /* 0x000000073f062299 */ /* 0x000fc40008011609 */
[----:B------:R-:W-:Y:S02]  /*08f0*/  UIADD3 UR7, UR14, 0x2f, URZ ;  /* 0x0000002f0e077890 */ /* 0x000fe4000fffe03f */
[----:B------:R-:W-:Y:S02]  /*0900*/  UIADD3 UR6, UR12, UR6, URZ ;  /* 0x000000060c067290 */ /* 0x000fe4000fffe03f */
[----:B------:R-:W-:Y:S02]  /*0910*/  UIMAD.WIDE UR8, UR7, 0x2aaaaaab, URZ ;  /* 0x2aaaaaab070878a5 */ /* 0x000fe4000f8e023f */
[----:B------:R-:W-:Y:S02]  /*0920*/  UIMAD.WIDE UR6, UR6, 0x2aaaaaab, URZ ;  /* 0x2aaaaaab060678a5 */ /* 0x000fe4000f8e023f */
[----:B------:R-:W-:Y:S02]  /*0930*/  USHF.R.U32.HI UR13, URZ, 0x1f, UR9 ;  /* 0x0000001f3f0d7899 */ /* 0x000fe40008011609 */
[----:B------:R-:W-:-:S02]  /*0940*/  USHF.R.U32.HI UR6, URZ, 0x1f, UR7 ;  /* 0x0000001f3f067899 */ /* 0x000fc40008011607 */
[----:B------:R-:W-:Y:S02]  /*0950*/  ULEA.HI.SX32 UR13, UR9, UR13, 0x1d ;  /* 0x0000000d090d7291 */ /* 0x000fe4000f8fea3f */
[----:B------:R-:W-:-:S04]  /*0960*/  ULEA.HI.SX32 UR6, UR7, UR6, 0x1d ;  /* 0x0000000607067291 */ /* 0x000fc8000f8fea3f */
[----:B------:R-:W-:-:S04]  /*0970*/  UISETP.LT.AND UP0, UPT, UR13, UR6, UPT ;  /* 0x000000060d00728c */ /* 0x000fc8000bf01270 */
[----:B------:R-:W-:Y:S02]  /*0980*/  USEL UR7, UR13, UR6, UP0 ;  /* 0x000000060d077287 */ /* 0x000fe40008000000 */
[----:B------:R-:W-:Y:S02]  /*0990*/  UIADD3 UR6, -UR5, URZ, URZ ;  /* 0x0000003f05067290 */ /* 0x000fe4000fffe13f */
[----:B------:R-:W-:Y:S02]  /*09a0*/  UIMAD UR7, UR7, 0x30, -UR5 ;  /* 0x00000030070778a4 */ /* 0x000fe4000f8e0a05 */
[----:B------:R-:W-:Y:S02]  /*09b0*/  UISETP.LT.AND UP1, UPT, URZ, UR6, UPT ;  /* 0x000000063f00728c */ /* 0x000fe4000bf21270 */
[----:B------:R-:W-:Y:S02]  /*09c0*/  UISETP.LT.AND UP0, UPT, UR7, UR4, UPT ;  /* 0x000000040700728c */ /* 0x000fe4000bf01270 */
[----:B------:R-:W-:-:S02]  /*09d0*/  USEL UR6, URZ, UR6, !UP1 ;  /* 0x000000063f067287 */ /* 0x000fc4000c800000 */
[----:B------:R-:W-:Y:S02]  /*09e0*/  USEL UR7, UR7, UR4, UP0 ;  /* 0x0000000407077287 */ /* 0x000fe40008000000 */
[----:B------:R-:W-:Y:S02]  /*09f0*/  UIMAD.WIDE.U32 UR10, UR6, -0x55555555, URZ ;  /* 0xaaaaaaab060a78a5 */ /* 0x000fe4000f8e003f */
[----:B------:R-:W-:-:S11]  /*0a00*/  UISETP.GT.AND UP0, UPT, UR7, UR6, UPT ;  /* 0x000000060700728c */ /* 0x000fd6000bf04270 */
[----:B------:R-:W-:-:S04]  /*0a10*/  @UP0 UIADD3 UR7, UR7, 0x2f, URZ ;  /* 0x0000002f07070890 */ /* 0x000fc8000fffe03f */
[----:B------:R-:W-:Y:S02]  /*0a20*/  UIMAD.WIDE UR8, UR7, 0x2aaaaaab, URZ ;  /* 0x2aaaaaab070878a5 */ /* 0x000fe4000f8e023f */
[----:B------:R-:W-:Y:S02]  /*0a30*/  USHF.R.U32.HI UR7, URZ, 0x5, UR11 ;  /* 0x000000053f077899 */ /* 0x000fe4000801160b */
[----:B------:R-:W-:-:S05]  /*0a40*/  @UP0 USHF.R.U32.HI UR6, URZ, 0x1f, UR9 ;  /* 0x0000001f3f060899 */ /* 0x000fca0008011609 */
[----:B------:R-:W-:Y:S02]  /*0a50*/  UMOV UR5, UR7 ;  /* 0x0000000700057c82 */ /* 0x000fe40008000000 */
[----:B------:R-:W-:-:S04]  /*0a60*/  @UP0 ULEA.HI.SX32 UR5, UR9, UR6, 0x1d ;  /* 0x0000000609050291 */ /* 0x000fc8000f8fea3f */
[----:B------:R-:W-:-:S06]  /*0a70*/  UISETP.GT.AND UP0, UPT, UR5, UR7, UPT ;  /* 0x000000070500728c */ /* 0x000fcc000bf04270 */
[----:B------:R-:W-:-:S13]  /*0a80*/  PLOP3.LUT P0, PT, PT, PT, UP0, 0x80, 0x0 ;  /* 0x000000000000781c */ /* 0x000fda0003f0f008 */
[----:B------:R-:W-:Y:S05]  /*0a90*/  @!P0 BRA `(.L_x_1322) ;  /* 0x00006b7000008947 */ /* 0x000fea0003800000 */
[----:B-1----:R-:W-:Y:S01]  /*0aa0*/  SHF.R.S32.HI R5, RZ, 0x1f, R84 ;  /* 0x0000001fff057819 */ /* 0x002fe20000011454 */
[----:B------:R-:W-:Y:S01]  /*0ab0*/  UIADD3 UR6, UR5, -0x1, URZ ;  /* 0xffffffff05067890 */ /* 0x000fe2000fffe03f */
[----:B------:R-:W-:Y:S01]  /*0ac0*/  IMAD.U32 R2, RZ, RZ, UR16 ;  /* 0x00000010ff027e24 */ /* 0x000fe2000f8e00ff */
[----:B------:R-:W-:Y:S01]  /*0ad0*/  ULDC.64 UR8, c[0x0][0x240] ;  /* 0x0000900000087ab9 */ /* 0x000fe20000000a00 */
[----:B------:R-:W-:Y:S01]  /*0ae0*/  LEA.HI R3, R5, R84, RZ, 0x3 ;  /* 0x0000005405037211 */ /* 0x000fe200078f18ff */
[----:B------:R-:W-:Y:S02]  /*0af0*/  UIMAD UR5, UR6, -0x30, UR4 ;  /* 0xffffffd0060578a4 */ /* 0x000fe4000f8e0204 */
[----:B------:R-:W-:Y:S01]  /*0b00*/  UIMAD UR8, UR15, UR8, URZ ;  /* 0x000000080f0872a4 */ /* 0x000fe2000f8e023f */
[----:B------:R-:W-:Y:S01]  /*0b10*/  SHF.R.S32.HI R125, RZ, 0x3, R3 ;  /* 0x00000003ff7d7819 */ /* 0x000fe20000011403 */
[----:B------:R-:W-:Y:S01]  /*0b20*/  UISETP.LT.AND UP0, UPT, UR5, 0x30, UPT ;  /* 0x000000300500788c */ /* 0x000fe2000bf01270 */
[----:B------:R-:W-:Y:S01]  /*0b30*/  LOP3.LUT R3, R3, 0xfffffff8, RZ, 0xc0, !PT ;  /* 0xfffffff803037812 */ /* 0x000fe200078ec0ff */
[----:B------:R-:W-:Y:S01]  /*0b40*/  UMOV UR30, 0x30 ;  /* 0x00000030001e7882 */ /* 0x000fe20000000000 */
[----:B------:R-:W-:Y:S01]  /*0b50*/  SHF.R.S32.HI R88, RZ, 0x1f, R125 ;  /* 0x0000001fff587819 */ /* 0x000fe2000001147d */
[----:B------:R-:W-:Y:S01]  /*0b60*/  ULDC.64 UR10, c[0x0][0x238] ;  /* 0x00008e00000a7ab9 */ /* 0x000fe20000000a00 */
[C---:B-----5:R-:W-:Y:S01]  /*0b70*/  IADD3 R95, P0, R125.reuse, R94, RZ ;  /* 0x0000005e7d5f7210 */ /* 0x060fe20007f1e0ff */
[----:B------:R-:W-:Y:S01]  /*0b80*/  IMAD.IADD R16, R84, 0x1, -R3 ;  /* 0x0000000154107824 */ /* 0x000fe200078e0a03 */
[----:B------:R-:W-:Y:S01]  /*0b90*/  USHF.R.S32.HI UR25, URZ, 0x1f, UR24 ;  /* 0x0000001f3f197899 */ /* 0x000fe20008011418 */
[----:B------:R-:W-:Y:S01]  /*0ba0*/  IMAD.SHL.U32 R21, R125, 0x40, RZ ;  /* 0x000000407d157824 */ /* 0x000fe200078e00ff */
[----:B------:R-:W-:Y:S01]  /*0bb0*/  LEA.HI.X.SX32 R94, R94, R88, 0x1, P0 ;  /* 0x000000585e5e7211 */ /* 0x000fe200000f0eff */
[C---:B------:R-:W-:Y:S01]  /*0bc0*/  IMAD.SHL.U32 R14, R16.reuse, 0x8, RZ ;  /* 0x00000008100e7824 */ /* 0x040fe200078e00ff */
[----:B------:R-:W-:Y:S01]  /*0bd0*/  UIMAD UR31, UR16, UR9, UR8 ;  /* 0x00000009101f72a4 */ /* 0x000fe2000f8e0208 */
[----:B------:R-:W-:Y:S01]  /*0be0*/  IMAD.SHL.U32 R16, R16, 0x4, RZ ;  /* 0x0000000410107824 */ /* 0x000fe200078e00ff */
[----:B------:R-:W-:Y:S01]  /*0bf0*/  UIMAD.WIDE.U32 UR28, UR30, UR10, URZ ;  /* 0x0000000a1e1c72a5 */ /* 0x000fe2000f8e003f */
[----:B------:R-:W-:Y:S01]  /*0c00*/  IMAD R6, R94, c[0x0][0x238], RZ ;  /* 0x00008e005e067a24 */ /* 0x000fe200078e02ff */
[----:B------:R-:W-:Y:S01]  /*0c10*/  SHF.R.S32.HI R15, RZ, 0x1f, R14 ;  /* 0x0000001fff0f7819 */ /* 0x000fe2000001140e */
[----:B------:R-:W-:Y:S01]  /*0c20*/  USEL UR10, UR5, 0x30, UP0 ;  /* 0x00000030050a7887 */ /* 0x000fe20008000000 */
[----:B------:R-:W-:Y:S01]  /*0c30*/  ISETP.GE.AND P2, PT, R14, c[0x0][0x1d4], PT ;  /* 0x000075000e007a0c */ /* 0x000fe20003f46270 */
[C---:B------:R-:W-:Y:S01]  /*0c40*/  IMAD R6, R95.reuse, c[0x0][0x23c], R6 ;  /* 0x00008f005f067a24 */ /* 0x040fe200078e0206 */
[----:B------:R-:W-:Y:S01]  /*0c50*/  USEL UR23, UR24, URZ, !UP3 ;  /* 0x0000003f18177287 */ /* 0x000fe2000d800000 */
[----:B------:R-:W-:Y:S01]  /*0c60*/  IMAD.WIDE.U32 R8, R95, c[0x0][0x238], R14 ;  /* 0x00008e005f087a25 */ /* 0x000fe200078e000e */
[----:B------:R-:W-:Y:S01]  /*0c70*/  USEL UR5, UR25, URZ, !UP3 ;  /* 0x0000003f19057287 */ /* 0x000fe2000d800000 */
[----:B------:R-:W-:Y:S01]  /*0c80*/  IADD3 R4, -R125, UR10, RZ ;  /* 0x0000000a7d047c10 */ /* 0x000fe2000fffe1ff */
[----:B------:R-:W-:Y:S01]  /*0c90*/  ULDC.64 UR8, c[0x0][0x248] ;  /* 0x0000920000087ab9 */ /* 0x000fe20000000a00 */
[----:B------:R-:W-:Y:S01]  /*0ca0*/  IMAD.IADD R7, R9, 0x1, R6 ;  /* 0x0000000109077824 */ /* 0x000fe200078e0206 */
[----:B------:R-:W-:Y:S01]  /*0cb0*/  UIMAD UR8, UR5, UR8, URZ ;  /* 0x00000008050872a4 */ /* 0x000fe2000f8e023f */
[----:B------:R-:W-:Y:S01]  /*0cc0*/  IMAD.MOV.U32 R6, RZ, RZ, R8 ;  /* 0x000000ffff067224 */ /* 0x000fe200078e0008 */
[----:B------:R-:W-:Y:S01]  /*0cd0*/  UIMAD UR11, UR30, UR11, URZ ;  /* 0x0000000b1e0b72a4 */ /* 0x000fe2000f8e023f */
[----:B------:R-:W-:Y:S01]  /*0ce0*/  IMAD.U32 R130, RZ, RZ, UR23 ;  /* 0x00000017ff827e24 */ /* 0x000fe2000f8e00ff */
[----:B------:R-:W-:Y:S01]  /*0cf0*/  UIMAD UR9, UR23, UR9, UR8 ;  /* 0x00000009170972a4 */ /* 0x000fe2000f8e0208 */
[----:B------:R-:W-:Y:S01]  /*0d00*/  IMAD.WIDE.U32 R2, R2, c[0x0][0x240], R6 ;  /* 0x0000900002027a25 */ /* 0x000fe200078e0006 */
[C---:B------:R-:W-:Y:S01]  /*0d10*/  ISETP.GE.AND P1, PT, R4.reuse, 0x1, PT ;  /* 0x000000010400780c */ /* 0x040fe20003f26270 */
[----:B------:R-:W-:Y:S01]  /*0d20*/  USHF.R.S32.HI UR10, URZ, 0x1f, UR6 ;  /* 0x0000001f3f0a7899 */ /* 0x000fe20008011406 */
[----:B------:R-:W-:Y:S01]  /*0d30*/  ISETP.GT.AND P0, PT, R4, 0x20, PT ;  /* 0x000000200400780c */ /* 0x000fe20003f04270 */
[----:B------:R-:W-:Y:S01]  /*0d40*/  IMAD.U32 R86, RZ, RZ, UR28 ;  /* 0x0000001cff567e24 */ /* 0x000fe2000f8e00ff */
[----:B------:R-:W-:Y:S01]  /*0d50*/  IADD3 R3, R3, UR31, RZ ;  /* 0x0000001f03037c10 */ /* 0x000fe2000fffe0ff */
[----:B------:R-:W-:Y:S01]  /*0d60*/  UIADD3 UR31, UR29, UR11, URZ ;  /* 0x0000000b1d1f7290 */ /* 0x000fe2000fffe03f */
[----:B------:R-:W-:Y:S01]  /*0d70*/  LEA.HI R4, R5, R84, RZ, 0x6 ;  /* 0x0000005405047211 */ /* 0x000fe200078f30ff */
[----:B------:R-:W-:Y:S01]  /*0d80*/  ULDC UR33, c[0x0][0x238] ;  /* 0x00008e0000217ab9 */ /* 0x000fe20000000800 */
[----:B------:R-:W-:Y:S01]  /*0d90*/  IADD3 R12, R16, 0x40, RZ ;  /* 0x00000040100c7810 */ /* 0x000fe20007ffe0ff */
[----:B------:R-:W-:Y:S01]  /*0da0*/  IMAD.WIDE.U32 R132, R130, c[0x0][0x248], R2 ;  /* 0x0000920082847a25 */ /* 0x000fe200078e0002 */
[----:B------:R-:W-:Y:S01]  /*0db0*/  UIMAD UR8, UR31, UR6, URZ ;  /* 0x000000061f0872a4 */ /* 0x000fe2000f8e023f */
[----:B------:R-:W-:Y:S01]  /*0dc0*/  P2R R127, PR, RZ, 0x4 ;  /* 0x00000004ff7f7803 */ /* 0x000fe20000000000 */
[----:B------:R-:W-:Y:S01]  /*0dd0*/  UMOV UR36, 0x5 ;  /* 0x0000000500247882 */ /* 0x000fe20000000000 */
[----:B------:R-:W-:Y:S01]  /*0de0*/  IMAD.MOV.U32 R148, RZ, RZ, R132 ;  /* 0x000000ffff947224 */ /* 0x000fe200078e0084 */
[----:B------:R-:W-:Y:S01]  /*0df0*/  IADD3 R149, R133, UR9, RZ ;  /* 0x0000000985957c10 */ /* 0x000fe2000fffe0ff */
[----:B------:R-:W-:Y:S01]  /*0e00*/  UIMAD UR8, UR10, UR28, UR8 ;  /* 0x0000001c0a0872a4 */ /* 0x000fe2000f8e0208 */
[----:B------:R-:W-:Y:S01]  /*0e10*/  IMAD.SHL.U32 R4, R4, 0x8, RZ ;  /* 0x0000000804047824 */ /* 0x000fe200078e00ff */
[----:B------:R-:W-:Y:S01]  /*0e20*/  LOP3.LUT R21, R21, 0x1c0, RZ, 0xc0, !PT ;  /* 0x000001c015157812 */ /* 0x000fe200078ec0ff */
[----:B------:R-:W-:Y:S01]  /*0e30*/  IMAD.IADD R11, R16, 0x1, R12 ;  /* 0x00000001100b7824 */ /* 0x000fe200078e020c */
[----:B------:R-:W-:Y:S01]  /*0e40*/  IADD3 R123, R14, 0x80, RZ ;  /* 0x000000800e7b7810 */ /* 0x000fe20007ffe0ff */
[----:B------:R-:W-:Y:S01]  /*0e50*/  IMAD.WIDE.U32 R6, R86, UR6, R148 ;  /* 0x0000000656067c25 */ /* 0x000fe2000f8e0094 */
[----:B------:R-:W-:Y:S01]  /*0e60*/  LOP3.LUT R4, R4, 0xfffffe00, RZ, 0xc0, !PT ;  /* 0xfffffe0004047812 */ /* 0x000fe200078ec0ff */
[----:B------:R-:W-:Y:S01]  /*0e70*/  ULDC UR32, c[0x0][0x23c] ;  /* 0x00008f0000207ab9 */ /* 0x000fe20000000800 */
[----:B------:R-:W-:Y:S01]  /*0e80*/  LOP3.LUT R124, R21, 0x38, R14, 0xf8, !PT ;  /* 0x00000038157c7812 */ /* 0x000fe200078ef80e */
[----:B------:R-:W-:Y:S01]  /*0e90*/  USHF.L.U64.HI UR32, UR33, UR36, UR32 ;  /* 0x0000002421207299 */ /* 0x000fe20008010220 */
[----:B------:R-:W-:Y:S01]  /*0ea0*/  IADD3 R2, R7, UR8, RZ ;  /* 0x0000000807027c10 */ /* 0x000fe2000fffe0ff */
[----:B------:R-:W-:Y:S01]  /*0eb0*/  USHF.L.U32 UR33, UR33, 0x5, URZ ;  /* 0x0000000521217899 */ /* 0x000fe2000800063f */
[----:B------:R-:W-:Y:S01]  /*0ec0*/  @P1 LEA R18, P2, R6, c[0x0][0x220], 0x1 ;  /* 0x0000880006121a11 */ /* 0x000fe200078408ff */
[----:B------:R-:W-:Y:S01]  /*0ed0*/  UIADD3 UR35, UR19, UR35, URZ ;  /* 0x0000002313237290 */ /* 0x000fe2000fffe03f */
[----:B------:R-:W-:Y:S01]  /*0ee0*/  SHF.R.U32.HI R13, RZ, 0x3, R21 ;  /* 0x00000003ff0d7819 */ /* 0x000fe20000011615 */
[----:B------:R-:W-:Y:S01]  /*0ef0*/  IMAD.MOV.U32 R101, RZ, RZ, c[0x0][0x27c] ;  /* 0x00009f00ff657624 */ /* 0x000fe200078e00ff */
[----:B------:R-:W-:Y:S01]  /*0f00*/  IADD3 R122, R14, 0xc0, RZ ;  /* 0x000000c00e7a7810 */ /* 0x000fe20007ffe0ff */
[----:B------:R-:W-:Y:S01]  /*0f10*/  ULDC.64 UR8, c[0x0][0x1e0] ;  /* 0x0000780000087ab9 */ /* 0x000fe20000000a00 */
[----:B------:R-:W-:-:S02]  /*0f20*/  @P1 LEA.HI.X R19, R6, c[0x0][0x224], R2, 0x1, P2 ;  /* 0x0000890006131a11 */ /* 0x000fc400010f0c02 */
[----:B------:R-:W-:Y:S01]  /*0f30*/  IADD3 R121, R125, 0x20, RZ ;  /* 0x000000207d797810 */ /* 0x000fe20007ffe0ff */
[C---:B------:R-:W-:Y:S01]  /*0f40*/  IMAD R138, R88.reuse, c[0x0][0x280], RZ ;  /* 0x0000a000588a7a24 */ /* 0x040fe200078e02ff */
[----:B------:R-:W-:Y:S01]  /*0f50*/  ISETP.NE.AND P2, PT, R127, RZ, PT ;  /* 0x000000ff7f00720c */ /* 0x000fe20003f45270 */
[----:B------:R-:W-:Y:S01]  /*0f60*/  IMAD R136, R88, c[0x0][0x290], RZ ;  /* 0x0000a40058887a24 */ /* 0x000fe200078e02ff */
[----:B------:R-:W-:Y:S01]  /*0f70*/  ISETP.GE.AND P6, PT, R11, c[0x0][0x1d4], PT ;  /* 0x000075000b007a0c */ /* 0x000fe20003fc6270 */
[----:B------:R-:W-:Y:S01]  /*0f80*/  IMAD.U32 R87, RZ, RZ, UR29 ;  /* 0x0000001dff577e24 */ /* 0x000fe2000f8e00ff */
[----:B------:R-:W-:Y:S02]  /*0f90*/  ISETP.GE.AND P5, PT, R123, c[0x0][0x1d4], PT ;  /* 0x000075007b007a0c */ /* 0x000fe40003fa6270 */
[----:B------:R-:W-:Y:S02]  /*0fa0*/  ISETP.GE.AND P4, PT, R122, c[0x0][0x1d4], PT ;  /* 0x000075007a007a0c */ /* 0x000fe40003f86270 */
[----:B------:R-:W-:-:S05]  /*0fb0*/  LOP3.LUT R124, R4, R124, R13, 0xf6, !PT ;  /* 0x0000007c047c7212 */ /* 0x000fca00078ef60d */
[----:B------:R-:W-:-:S05]  /*0fc0*/  IMAD.SHL.U32 R124, R124, 0x2, RZ ;  /* 0x000000027c7c7824 */ /* 0x000fca00078e00ff */
[----:B------:R-:W-:Y:S01]  /*0fd0*/  @!PT LDS RZ, [RZ] ;  /* 0x00000000fffff984 */ /* 0x000fe20000000800 */
[----:B------:R-:W-:Y:S01]  /*0fe0*/  @!PT LDS RZ, [RZ] ;  /* 0x00000000fffff984 */ /* 0x000fe20000000800 */
[----:B------:R-:W-:Y:S01]  /*0ff0*/  @!PT LDS RZ, [RZ] ;  /* 0x00000000fffff984 */ /* 0x000fe20000000800 */
[----:B------:R1:W-:Y:S04]  /*1000*/  @P1 LDGSTS.E.BYPASS.LTC128B.128 [R124+0xa080], [R18.64], !P2 ;  /* 0x0a080000127c1fae */ /* 0x0003e8000d101d5a */
[----:B------:R1:W-:Y:S04]  /*1010*/  @P1 LDGSTS.E.BYPASS.LTC128B.128 [R124+0xb880], [R18.64+0x80], !P6 ;  /* 0x0b880080127c1fae */ /* 0x0003e8000f101d5a */
[----:B------:R1:W-:Y:S04]  /*1020*/  @P1 LDGSTS.E.BYPASS.LTC128B.128 [R124+0xd080], [R18.64+0x100], !P5 ;  /* 0x0d080100127c1fae */ /* 0x0003e8000e901d5a */
[----:B------:R1:W-:Y:S01]  /*1030*/  @P1 LDGSTS.E.BYPASS.LTC128B.128 [R124+0xe880], [R18.64+0x180], !P4 ;  /* 0x0e880180127c1fae */ /* 0x0003e2000e101d5a */
[----:B------:R-:W-:-:S04]  /*1040*/  @P0 IADD3 R3, P1, R6, UR33, RZ ;  /* 0x0000002106030c10 */ /* 0x000fc8000ff3e0ff */
[----:B------:R-:W-:Y:S02]  /*1050*/  @P0 IADD3.X R2, R2, UR32, RZ, P1, !PT ;  /* 0x0000002002020c10 */ /* 0x000fe40008ffe4ff */
[----:B------:R-:W-:-:S04]  /*1060*/  @P0 LEA R8, P1, R3, c[0x0][0x220], 0x1 ;  /* 0x0000880003080a11 */ /* 0x000fc800078208ff */
[----:B------:R-:W-:Y:S01]  /*1070*/  @P0 LEA.HI.X R9, R3, c[0x0][0x224], R2, 0x1, P1 ;  /* 0x0000890003090a11 */ /* 0x000fe200008f0c02 */
[----:B------:R-:W-:Y:S01]  /*1080*/  IMAD.U32 R3, RZ, RZ, UR24 ;  /* 0x00000018ff037e24 */ /* 0x000fe2000f8e00ff */
[----:B------:R-:W-:-:S03]  /*1090*/  ISETP.NE.U32.AND P1, PT, RZ, c[0x0][0x340], PT ;  /* 0x0000d000ff007a0c */ /* 0x000fc60003f25070 */
[----:B------:R2:W-:Y:S01]  /*10a0*/  @P0 LDGSTS.E.BYPASS.LTC128B.128 [R124+0xb080], [R8.64], !P2 ;  /* 0x0b080000087c0fae */ /* 0x0005e2000d101d5a */
[----:B------:R-:W-:-:S03]  /*10b0*/  ISETP.NE.AND.EX P1, PT, RZ, c[0x0][0x344], PT, P1 ;  /* 0x0000d100ff007a0c */ /* 0x000fc60003f25310 */
[----:B------:R2:W-:Y:S04]  /*10c0*/  @P0 LDGSTS.E.BYPASS.LTC128B.128 [R124+0xc880], [R8.64+0x80], !P6 ;  /* 0x0c880080087c0fae */ /* 0x0005e8000f101d5a */
[----:B------:R2:W-:Y:S04]  /*10d0*/  @P0 LDGSTS.E.BYPASS.LTC128B.128 [R124+0xe080], [R8.64+0x100], !P5 ;  /* 0x0e080100087c0fae */ /* 0x0005e8000e901d5a */
[----:B------:R2:W-:Y:S02]  /*10e0*/  @P0 LDGSTS.E.BYPASS.LTC128B.128 [R124+0xf880], [R8.64+0x180], !P4 ;  /* 0x0f880180087c0fae */ /* 0x0005e4000e101d5a */
[----:B------:R-:W-:Y:S01]  /*10f0*/  @P1 IMAD.WIDE R6, R0, R3, c[0x0][0x340] ;  /* 0x0000d00000061625 */ /* 0x000fe200078e0203 */
[----:B------:R-:W-:Y:S01]  /*1100*/  ISETP.GE.AND P0, PT, R14, c[0x0][0x27c], PT ;  /* 0x00009f000e007a0c */ /* 0x000fe20003f06270 */
[----:B------:R-:W-:Y:S01]  /*1110*/  USHF.R.S32.HI UR34, URZ, 0x1f, UR35 ;  /* 0x0000001f3f227899 */ /* 0x000fe20008011423 */
[----:B------:R-:W-:Y:S01]  /*1120*/  SHF.R.S32.HI R17, RZ, 0x1f, R16 ;  /* 0x0000001fff117819 */ /* 0x000fe20000011410 */
[----:B------:R-:W-:Y:S01]  /*1130*/  IMAD.SHL.U32 R2, R101, 0x2, RZ ;  /* 0x0000000265027824 */ /* 0x000fe200078e00ff */
[----:B------:R-:W-:Y:S01]  /*1140*/  SEL R3, RZ, c[0x0][0x27c], !P0 ;  /* 0x00009f00ff037a07 */ /* 0x000fe20004000000 */
[----:B------:R-:W-:Y:S01]  /*1150*/  UIMAD UR10, UR34, UR8, URZ ;  /* 0x00000008220a72a4 */ /* 0x000fe2000f8e023f */
[----:B------:R3:W4:Y:S01]  /*1160*/  @P1 LDG.E R0, [R6.64] ;  /* 0x0000001a06001981 */ /* 0x000722000c1e1900 */
[----:B------:R-:W-:Y:S01]  /*1170*/  UIMAD.WIDE.U32 UR38, UR35, UR8, URZ ;  /* 0x00000008232672a5 */ /* 0x000fe2000f8e003f */
[----:B------:R-:W-:Y:S01]  /*1180*/  IADD3 R5, -R2, c[0x0][0x1d4], RZ ;  /* 0x0000750002057a10 */ /* 0x000fe20007ffe1ff */
[----:B------:R-:W-:Y:S01]  /*1190*/  IMAD.IADD R3, R14, 0x1, R3 ;  /* 0x000000010e037824 */ /* 0x000fe200078e0203 */
[----:B------:R-:W-:Y:S01]  /*11a0*/  UIMAD UR10, UR35, UR9, UR10 ;  /* 0x00000009230a72a4 */ /* 0x000fe2000f8e020a */
[C---:B------:R-:W-:Y:S01]  /*11b0*/  IMAD R138, R125.reuse, c[0x0][0x284], R138 ;  /* 0x0000a1007d8a7a24 */ /* 0x040fe200078e028a */
[----:B------:R-:W0:Y:S01]  /*11c0*/  LDGDEPBAR ;  /* 0x00000000000079af */ /* 0x000e220000000000 */
[----:B------:R-:W-:Y:S01]  /*11d0*/  ULDC.64 UR8, c[0x0][0x1e8] ;  /* 0x00007a0000087ab9 */ /* 0x000fe20000000a00 */
[----:B-1----:R-:W-:Y:S01]  /*11e0*/  SHF.R.S32.HI R18, RZ, 0x1f, R3 ;  /* 0x0000001fff127819 */ /* 0x002fe20000011403 */
[----:B------:R-:W-:Y:S01]  /*11f0*/  UIADD3 UR39, UR39, UR10, URZ ;  /* 0x0000000a27277290 */ /* 0x000fe2000fffe03f */
[C---:B------:R-:W-:Y:S01]  /*1200*/  IMAD.WIDE.U32 R142, R125.reuse, c[0x0][0x280], R16 ;  /* 0x0000a0007d8e7a25 */ /* 0x040fe200078e0010 */
[----:B------:R-:W-:Y:S01]  /*1210*/  UIMAD UR10, UR15, UR8, URZ ;  /* 0x000000080f0a72a4 */ /* 0x000fe2000f8e023f */
[CC--:B------:R-:W-:Y:S01]  /*1220*/  LEA.HI R120, R18.reuse, R3.reuse, RZ, 0x3 ;  /* 0x0000000312787211 */ /* 0x0c0fe200078f18ff */
[----:B------:R-:W-:Y:S01]  /*1230*/  UIMAD.WIDE.U32 UR38, UR16, UR8, UR38 ;  /* 0x00000008102672a5 */ /* 0x000fe2000f8e0026 */
[----:B------:R-:W-:Y:S01]  /*1240*/  LEA.HI R18, R18, R3, RZ, 0x6 ;  /* 0x0000000312127211 */ /* 0x000fe200078f30ff */
[----:B------:R-:W-:Y:S01]  /*1250*/  IMAD.U32 R3, RZ, RZ, UR16 ;  /* 0x00000010ff037e24 */ /* 0x000fe2000f8e00ff */
[----:B------:R-:W-:Y:S01]  /*1260*/  UIMAD UR9, UR16, UR9, UR10 ;  /* 0x00000009100972a4 */ /* 0x000fe2000f8e020a */
[C---:B------:R-:W-:Y:S01]  /*1270*/  IMAD.WIDE.U32 R24, R125.reuse, c[0x0][0x280], R14 ;  /* 0x0000a0007d187a25 */ /* 0x040fe200078e000e */
[----:B------:R-:W-:Y:S01]  /*1280*/  SHF.R.S32.HI R18, RZ, 0x6, R18 ;  /* 0x00000006ff127819 */ /* 0x000fe20000011412 */
[----:B------:R-:W-:Y:S01]  /*1290*/  ULDC.64 UR10, c[0x0][0x260] ;  /* 0x00009800000a7ab9 */ /* 0x000fe20000000a00 */
[----:B------:R-:W-:Y:S01]  /*12a0*/  IADD3 R118, -R125, 0x30, RZ ;  /* 0x000000307d767810 */ /* 0x000fe20007ffe1ff */
[----:B------:R-:W-:Y:S01]  /*12b0*/  IMAD.WIDE.U32 R22, R3, c[0x0][0x260], R14 ;  /* 0x0000980003167a25 */ /* 0x000fe200078e000e */
[----:B------:R-:W-:-:S02]  /*12c0*/  UIMAD UR10, UR15, UR10, URZ ;  /* 0x0000000a0f0a72a4 */ /* 0x000fc4000f8e023f */
[----:B------:R-:W-:Y:S01]  /*12d0*/  UIADD3 UR37, UR39, UR9, URZ ;  /* 0x0000000927257290 */ /* 0x000fe2000fffe03f */
[CC--:B---3--:R-:W-:Y:S01]  /*12e0*/  SEL R6, R2.reuse, R5.reuse, !P0 ;  /* 0x0000000502067207 */ /* 0x0c8fe20004000000 */
[----:B------:R-:W-:Y:S01]  /*12f0*/  UIMAD UR10, UR16, UR11, UR10 ;  /* 0x0000000b100a72a4 */ /* 0x000fe2000f8e020a */
[----:B------:R-:W-:Y:S01]  /*1300*/  ISETP.GE.AND P0, PT, R11, c[0x0][0x27c], PT ;  /* 0x00009f000b007a0c */ /* 0x000fe20003f06270 */
[----:B------:R-:W-:Y:S01]  /*1310*/  IMAD.SHL.U32 R10, R121, 0x40, RZ ;  /* 0x00000040790a7824 */ /* 0x000fe200078e00ff */
[----:B------:R-:W-:Y:S01]  /*1320*/  SHF.R.S32.HI R117, RZ, 0x1f, R6 ;  /* 0x0000001fff757819 */ /* 0x000fe20000011406 */
[----:B------:R-:W-:Y:S01]  /*1330*/  IMAD.IADD R143, R143, 0x1, R138 ;  /* 0x000000018f8f7824 */ /* 0x000fe200078e028a */
[----:B------:R-:W-:Y:S01]  /*1340*/  SEL R5, R2, R5, !P0 ;  /* 0x0000000502057207 */ /* 0x000fe20004000000 */
[----:B------:R-:W-:Y:S01]  /*1350*/  IMAD.IADD R139, R138, 0x1, R25 ;  /* 0x000000018a8b7824 */ /* 0x000fe200078e0219 */
[----:B------:R-:W-:Y:S01]  /*1360*/  SEL R2, RZ, c[0x0][0x27c], !P0 ;  /* 0x00009f00ff027a07 */ /* 0x000fe20004000000 */
[----:B------:R-:W-:Y:S01]  /*1370*/  IMAD.MOV.U32 R138, RZ, RZ, R24 ;  /* 0x000000ffff8a7224 */ /* 0x000fe200078e0018 */
[----:B------:R-:W-:Y:S01]  /*1380*/  IADD3 R23, R23, UR10, RZ ;  /* 0x0000000a17177c10 */ /* 0x000fe2000fffe0ff */
[----:B------:R-:W-:Y:S01]  /*1390*/  IMAD R136, R125, c[0x0][0x294], R136 ;  /* 0x0000a5007d887a24 */ /* 0x000fe200078e0288 */
[----:B------:R-:W-:Y:S01]  /*13a0*/  LOP3.LUT R24, R21, 0x38, R120, 0xf8, !PT ;  /* 0x0000003815187812 */ /* 0x000fe200078ef878 */
[----:B------:R-:W-:Y:S01]  /*13b0*/  IMAD.IADD R3, R11, 0x1, R2 ;  /* 0x000000010b037824 */ /* 0x000fe200078e0202 */
[----:B------:R-:W-:Y:S01]  /*13c0*/  SHF.R.S32.HI R2, RZ, 0x1f, R121 ;  /* 0x0000001fff027819 */ /* 0x000fe20000011479 */
[----:B------:R-:W-:Y:S01]  /*13d0*/  IMAD.WIDE.U32 R130, R130, c[0x0][0x268], R22 ;  /* 0x00009a0082827a25 */ /* 0x000fe200078e0016 */
[----:B------:R-:W-:Y:S01]  /*13e0*/  LOP3.LUT R10, R10, 0x1c0, RZ, 0xc0, !PT ;  /* 0x000001c00a0a7812 */ /* 0x000fe200078ec0ff */
[----:B------:R-:W-:Y:S01]  /*13f0*/  ULDC.64 UR8, c[0x0][0x210] ;  /* 0x0000840000087ab9 */ /* 0x000fe20000000a00 */
[----:B------:R-:W-:Y:S01]  /*1400*/  SHF.R.S32.HI R20, RZ, 0x1f, R3 ;  /* 0x0000001fff147819 */ /* 0x000fe20000011403 */
[----:B------:R-:W-:Y:S01]  /*1410*/  IMAD R22, R18, 0xc00, R4 ;  /* 0x00000c0012167824 */ /* 0x000fe200078e0204 */
[----:B------:R-:W-:Y:S01]  /*1420*/  LEA.HI R2, R2, R121, RZ, 0x3 ;  /* 0x0000007902027211 */ /* 0x000fe200078f18ff */
[C---:B------:R-:W-:Y:S01]  /*1430*/  IMAD.WIDE.U32 R140, R125.reuse, c[0x0][0x290], R16 ;  /* 0x0000a4007d8c7a25 */ /* 0x040fe200078e0010 */
[CC--:B------:R-:W-:Y:S01]  /*1440*/  LEA.HI R119, R20.reuse, R3.reuse, RZ, 0x3 ;  /* 0x0000000314777211 */ /* 0x0c0fe200078f18ff */
[----:B------:R-:W-:Y:S01]  /*1450*/  UIMAD UR8, UR15, UR8, URZ ;  /* 0x000000080f0872a4 */ /* 0x000fe2000f8e023f */
[----:B------:R-:W-:Y:S01]  /*1460*/  LEA.HI R20, R20, R3, RZ, 0x6 ;  /* 0x0000000314147211 */ /* 0x000fe200078f30ff */
[----:B------:R-:W-:Y:S01]  /*1470*/  IMAD.SHL.U32 R3, R2, 0x40, RZ ;  /* 0x0000004002037824 */ /* 0x000fe200078e00ff */
[-C--:B------:R-:W-:Y:S01]  /*1480*/  LOP3.LUT R115, R24, R13.reuse, RZ, 0x3c, !PT ;  /* 0x0000000d18737212 */ /* 0x080fe200078e3cff */
[----:B--2---:R-:W-:Y:S01]  /*1490*/  IMAD.WIDE.U32 R8, R125, c[0x0][0x290], R14 ;  /* 0x0000a4007d087a25 */ /* 0x004fe200078e000e */
[----:B------:R-:W-:Y:S01]  /*14a0*/  SHF.R.U32.HI R2, RZ, 0x3, R10 ;  /* 0x00000003ff027819 */ /* 0x000fe2000001160a */
[----:B------:R-:W-:Y:S01]  /*14b0*/  UIMAD UR8, UR16, UR9, UR8 ;  /* 0x00000009100872a4 */ /* 0x000fe2000f8e0208 */
[----:B------:R-:W-:Y:S01]  /*14c0*/  LOP3.LUT R3, R3, 0xfffffe00, RZ, 0xc0, !PT ;  /* 0xfffffe0003037812 */ /* 0x000fe200078ec0ff */
[----:B------:R-:W-:Y:S01]  /*14d0*/  IMAD.IADD R115, R22, 0x1, R115 ;  /* 0x0000000116737824 */ /* 0x000fe200078e0273 */
[----:B------:R-:W-:Y:S01]  /*14e0*/  LOP3.LUT R111, R10, 0x38, R120, 0xf8, !PT ;  /* 0x000000380a6f7812 */ /* 0x000fe200078ef878 */
[----:B------:R-:W-:Y:S01]  /*14f0*/  IMAD.IADD R141, R141, 0x1, R136 ;  /* 0x000000018d8d7824 */ /* 0x000fe200078e0288 */
[----:B------:R-:W-:Y:S01]  /*1500*/  LEA.HI R117, R117, R6, RZ, 0x4 ;  /* 0x0000000675757211 */ /* 0x000fe200078f20ff */
[----:B------:R-:W-:Y:S01]  /*1510*/  IMAD R18, R18, 0xc00, R3 ;  /* 0x00000c0012127824 */ /* 0x000fe200078e0203 */
[----:B------:R-:W-:Y:S01]  /*1520*/  LOP3.LUT R111, R111, R2, RZ, 0x3c, !PT ;  /* 0x000000026f6f7212 */ /* 0x000fe200078e3cff */
[----:B------:R-:W-:Y:S01]  /*1530*/  IMAD.IADD R137, R136, 0x1, R9 ;  /* 0x0000000188897824 */ /* 0x000fe200078e0209 */
[----:B------:R-:W-:Y:S01]  /*1540*/  SHF.R.S32.HI R20, RZ, 0x6, R20 ;  /* 0x00000006ff147819 */ /* 0x000fe20000011414 */
[----:B------:R-:W-:Y:S01]  /*1550*/  IMAD.MOV.U32 R136, RZ, RZ, R8 ;  /* 0x000000ffff887224 */ /* 0x000fe200078e0008 */
[----:B------:R-:W-:Y:S01]  /*1560*/  LOP3.LUT R22, R21, 0x38, R119, 0xf8, !PT ;  /* 0x0000003815167812 */ /* 0x000fe200078ef877 */
[----:B------:R-:W-:Y:S01]  /*1570*/  IMAD.IADD R111, R18, 0x1, R111 ;  /* 0x00000001126f7824 */ /* 0x000fe200078e026f */
[----:B------:R-:W-:Y:S01]  /*1580*/  SHF.R.S32.HI R117, RZ, 0x4, R117 ;  /* 0x00000004ff757819 */ /* 0x000fe20000011475 */
[----:B------:R-:W-:Y:S01]  /*1590*/  IMAD R18, R20, 0xc00, R4 ;  /* 0x00000c0014127824 */ /* 0x000fe200078e0204 */
[----:B------:R-:W-:Y:S01]  /*15a0*/  LOP3.LUT R113, R22, R13, RZ, 0x3c, !PT ;  /* 0x0000000d16717212 */ /* 0x000fe200078e3cff */
[----:B------:R-:W-:Y:S01]  /*15b0*/  IMAD R20, R20, 0xc00, R3 ;  /* 0x00000c0014147824 */ /* 0x000fe200078e0203 */
[----:B------:R-:W-:Y:S01]  /*15c0*/  SHF.R.S32.HI R8, RZ, 0x1f, R5 ;  /* 0x0000001fff087819 */ /* 0x000fe20000011405 */
[----:B------:R-:W-:Y:S01]  /*15d0*/  IMAD.U32 R135, RZ, RZ, UR39 ;  /* 0x00000027ff877e24 */ /* 0x000fe2000f8e00ff */
[----:B------:R-:W-:Y:S01]  /*15e0*/  LEA.HI.SX32 R117, R120, R117, 0x1d ;  /* 0x0000007578757211 */ /* 0x000fe200078feaff */
[----:B------:R-:W-:Y:S01]  /*15f0*/  IMAD.IADD R113, R18, 0x1, R113 ;  /* 0x0000000112717824 */ /* 0x000fe200078e0271 */
[----:B------:R-:W-:Y:S01]  /*1600*/  LEA.HI R8, R8, R5, RZ, 0x4 ;  /* 0x0000000508087211 */ /* 0x000fe200078f20ff */
[----:B------:R-:W-:Y:S01]  /*1610*/  IMAD.U32 R134, RZ, RZ, UR38 ;  /* 0x00000026ff867e24 */ /* 0x000fe2000f8e00ff */
[----:B------:R-:W-:Y:S01]  /*1620*/  SHF.R.S32.HI R18, RZ, 0x1f, R117 ;  /* 0x0000001fff127819 */ /* 0x000fe20000011475 */
[----:B------:R-:W-:Y:S01]  /*1630*/  IMAD.U32 R135, RZ, RZ, UR37 ;  /* 0x00000025ff877e24 */ /* 0x000fe2000f8e00ff */
[----:B------:R-:W-:Y:S01]  /*1640*/  SHF.R.S32.HI R8, RZ, 0x4, R8 ;  /* 0x00000004ff087819 */ /* 0x000fe20000011408 */
[----:B------:R-:W-:Y:S01]  /*1650*/  IMAD.WIDE.U32 R146, R125, c[0x0][0x1e0], RZ ;  /* 0x000078007d927a25 */ /* 0x000fe200078e00ff */
[----:B------:R-:W-:Y:S01]  /*1660*/  LEA.HI R9, R18, R117, RZ, 0x3 ;  /* 0x0000007512097211 */ /* 0x000fe200078f18ff */
[----:B------:R-:W-:Y:S01]  /*1670*/  ULDC.U8 UR44, c[0x0][0x298] ;  /* 0x0000a600002c7ab9 */ /* 0x000fe20000000000 */
[----:B------:R-:W-:Y:S01]  /*1680*/  LEA.HI.SX32 R8, R119, R8, 0x1d ;  /* 0x0000000877087211 */ /* 0x000fe200078feaff */
[----:B------:R-:W-:Y:S01]  /*1690*/  IMAD.SHL.U32 R117, R117, 0x8, RZ ;  /* 0x0000000875757824 */ /* 0x000fe200078e00ff */
[----:B------:R-:W-:Y:S01]  /*16a0*/  SHF.R.S32.HI R9, RZ, 0x3, R9 ;  /* 0x00000003ff097819 */ /* 0x000fe20000011409 */
[----:B------:R-:W-:Y:S01]  /*16b0*/  IMAD.WIDE.U32 R144, R121, c[0x0][0x1e0], RZ ;  /* 0x0000780079907a25 */ /* 0x000fe200078e00ff */
[----:B------:R-:W-:Y:S01]  /*16c0*/  SHF.R.S32.HI R5, RZ, 0x1f, R8 ;  /* 0x0000001fff057819 */ /* 0x000fe20000011408 */
[----:B------:R-:W-:Y:S01]  /*16d0*/  ULDC UR46, c[0x0][0x280] ;  /* 0x0000a000002e7ab9 */ /* 0x000fe20000000800 */
[----:B------:R-:W-:Y:S01]  /*16e0*/  LOP3.LUT R114, R21, 0x38, R117, 0xf8, !PT ;  /* 0x0000003815727812 */ /* 0x000fe200078ef875 */
[----:B------:R-:W-:Y:S01]  /*16f0*/  IMAD.SHL.U32 R116, R8, 0x8, RZ ;  /* 0x0000000808747824 */ /* 0x000fe200078e00ff */
[----:B------:R-:W-:Y:S01]  /*1700*/  LEA.HI R5, R5, R8, RZ, 0x3 ;  /* 0x0000000805057211 */ /* 0x000fe200078f18ff */
[C---:B------:R-:W-:Y:S01]  /*1710*/  IMAD R19, R9.reuse, 0xc00, R4 ;  /* 0x00000c0009137824 */ /* 0x040fe200078e0204 */
[----:B------:R-:W-:Y:S01]  /*1720*/  LOP3.LUT R114, R114, R13, RZ, 0x3c, !PT ;  /* 0x0000000d72727212 */ /* 0x000fe200078e3cff */
[----:B------:R-:W-:Y:S01]  /*1730*/  IMAD R109, R9, 0xc00, R3 ;  /* 0x00000c00096d7824 */ /* 0x000fe200078e0203 */
[C---:B------:R-:W-:Y:S01]  /*1740*/  LOP3.LUT R107, R10.reuse, 0x38, R119, 0xf8, !PT ;  /* 0x000000380a6b7812 */ /* 0x040fe200078ef877 */
[----:B------:R-:W-:Y:S01]  /*1750*/  IMAD.WIDE.U32 R142, R85, c[0x0][0x280], R142 ;  /* 0x0000a000558e7a25 */ /* 0x000fe200078e008e */
[----:B------:R-:W-:Y:S01]  /*1760*/  SHF.R.S32.HI R5, RZ, 0x3, R5 ;  /* 0x00000003ff057819 */ /* 0x000fe20000011405 */
[----:B------:R-:W-:Y:S01]  /*1770*/  ULDC UR37, c[0x0][0x290] ;  /* 0x0000a40000257ab9 */ /* 0x000fe20000000800 */
[C---:B------:R-:W-:Y:S01]  /*1780*/  LOP3.LUT R9, R10.reuse, 0x38, R116, 0xf8, !PT ;  /* 0x000000380a097812 */ /* 0x040fe200078ef874 */
[----:B------:R-:W-:Y:S01]  /*1790*/  IMAD.IADD R114, R19, 0x1, R114 ;  /* 0x0000000113727824 */ /* 0x000fe200078e0272 */
[----:B------:R-:W-:Y:S01]  /*17a0*/  LOP3.LUT R19, R10, 0x38, R117, 0xf8, !PT ;  /* 0x000000380a137812 */ /* 0x000fe200078ef875 */
[----:B------:R-:W-:Y:S01]  /*17b0*/  IMAD.WIDE.U32 R138, R85, c[0x0][0x280], R138 ;  /* 0x0000a000558a7a25 */ /* 0x000fe200078e008a */
[-C--:B------:R-:W-:Y:S01]  /*17c0*/  LOP3.LUT R107, R107, R2.reuse, RZ, 0x3c, !PT ;  /* 0x000000026b6b7212 */ /* 0x080fe200078e3cff */
[----:B------:R-:W-:Y:S01]  /*17d0*/  ULDC UR45, c[0x0][0x294] ;  /* 0x0000a500002d7ab9 */ /* 0x000fe20000000800 */
[----:B------:R-:W-:Y:S01]  /*17e0*/  LOP3.LUT R8, R21, 0x38, R116, 0xf8, !PT ;  /* 0x0000003815087812 */ /* 0x000fe200078ef874 */
[----:B------:R-:W-:Y:S01]  /*17f0*/  IMAD.WIDE.U32 R140, R85, c[0x0][0x290], R140 ;  /* 0x0000a400558c7a25 */ /* 0x000fe200078e008c */
[----:B------:R-:W-:-:S02]  /*1800*/  LOP3.LUT R18, R19, R2, RZ, 0x3c, !PT ;  /* 0x0000000213127212 */ /* 0x000fc400078e3cff */
[----:B------:R-:W-:Y:S01]  /*1810*/  LOP3.LUT R9, R9, R2, RZ, 0x3c, !PT ;  /* 0x0000000209097212 */ /* 0x000fe200078e3cff */
[----:B------:R-:W-:Y:S01]  /*1820*/  IMAD R2, R5, 0xc00, R3 ;  /* 0x00000c0005027824 */ /* 0x000fe200078e0203 */
[----:B------:R-:W-:Y:S01]  /*1830*/  ISETP.GE.AND P0, PT, R101, 0x1, PT ;  /* 0x000000016500780c */ /* 0x000fe20003f06270 */
[----:B------:R-:W-:Y:S01]  /*1840*/  IMAD.U32 R3, RZ, RZ, UR25 ;  /* 0x00000019ff037e24 */ /* 0x000fe2000f8e00ff */
[----:B------:R-:W-:Y:S01]  /*1850*/  LOP3.LUT R8, R8, R13, RZ, 0x3c, !PT ;  /* 0x0000000d08087212 */ /* 0x000fe200078e3cff */
[----:B------:R-:W-:Y:S01]  /*1860*/  IMAD R13, R5, 0xc00, R4 ;  /* 0x00000c00050d7824 */ /* 0x000fe200078e0204 */
[----:B------:R-:W-:Y:S01]  /*1870*/  P2R R7, PR, RZ, 0x1 ;  /* 0x00000001ff077803 */ /* 0x000fe20000000000 */
[----:B------:R-:W-:Y:S01]  /*1880*/  IMAD.U32 R4, RZ, RZ, UR24 ;  /* 0x00000018ff047e24 */ /* 0x000fe2000f8e00ff */
[----:B------:R-:W-:Y:S01]  /*1890*/  LOP3.LUT R120, R120, 0xfffffff8, RZ, 0xc0, !PT ;  /* 0xfffffff878787812 */ /* 0x000fe200078ec0ff */
[----:B------:R-:W-:Y:S01]  /*18a0*/  IMAD.U32 R7, RZ, RZ, UR16 ;  /* 0x00000010ff077e24 */ /* 0x000fe2000f8e00ff */
[----:B------:R-:W-:Y:S01]  /*18b0*/  LOP3.LUT R119, R119, 0xfffffff8, RZ, 0xc0, !PT ;  /* 0xfffffff877777812 */ /* 0x000fe200078ec0ff */
[----:B------:R-:W-:Y:S01]  /*18c0*/  IMAD.IADD R109, R109, 0x1, R18 ;  /* 0x000000016d6d7824 */ /* 0x000fe200078e0212 */
[----:B------:R-:W-:Y:S01]  /*18d0*/  IADD3 R10, R16, 0x20, RZ ;  /* 0x00000020100a7810 */ /* 0x000fe20007ffe0ff */
[----:B------:R-:W-:Y:S01]  /*18e0*/  IMAD.WIDE.U32 R6, R7, c[0x0][0x210], R14 ;  /* 0x0000840007067a25 */ /* 0x000fe200078e000e */
[----:B------:R-:W-:Y:S01]  /*18f0*/  SHF.R.S32.HI R110, RZ, 0x1f, R120 ;  /* 0x0000001fff6e7819 */ /* 0x000fe20000011478 */
[----:B------:R-:W-:Y:S01]  /*1900*/  USHF.L.U32 UR25, UR46, 0x5, URZ ;  /* 0x000000052e197899 */ /* 0x000fe2000800063f */
[----:B------:R-:W-:Y:S01]  /*1910*/  SHF.R.S32.HI R106, RZ, 0x1f, R117 ;  /* 0x0000001fff6a7819 */ /* 0x000fe20000011475 */
[----:B------:R-:W-:Y:S01]  /*1920*/  IMAD.IADD R105, R2, 0x1, R9 ;  /* 0x0000000102697824 */ /* 0x000fe200078e0209 */
[----:B------:R-:W-:Y:S01]  /*1930*/  IADD3 R7, R7, UR8, RZ ;  /* 0x0000000807077c10 */ /* 0x000fe2000fffe0ff */
[----:B------:R-:W-:Y:S01]  /*1940*/  ULDC.64 UR8, c[0x0][0x1e0] ;  /* 0x0000780000087ab9 */ /* 0x000fe20000000a00 */
[----:B------:R-:W-:Y:S01]  /*1950*/  SHF.R.S32.HI R2, RZ, 0x1f, R85 ;  /* 0x0000001fff027819 */ /* 0x000fe20000011455 */
[----:B------:R-:W-:Y:S01]  /*1960*/  UIMAD UR10, UR30, UR9, URZ ;  /* 0x000000091e0a72a4 */ /* 0x000fe2000f8e023f */
[----:B------:R-:W-:Y:S01]  /*1970*/  IMAD.IADD R107, R20, 0x1, R107 ;  /* 0x00000001146b7824 */ /* 0x000fe200078e026b */
[----:B------:R-:W-:Y:S01]  /*1980*/  UIMAD.WIDE.U32 UR38, UR30, UR8, URZ ;  /* 0x000000081e2672a5 */ /* 0x000fe2000f8e003f */
[----:B------:R-:W-:Y:S01]  /*1990*/  IMAD.IADD R112, R13, 0x1, R8 ;  /* 0x000000010d707824 */ /* 0x000fe200078e0208 */
[----:B------:R-:W-:Y:S01]  /*19a0*/  IADD3 R9, R16, 0x60, RZ ;  /* 0x0000006010097810 */ /* 0x000fe20007ffe0ff */
[----:B------:R-:W-:Y:S01]  /*19b0*/  ULDC.64 UR8, c[0x0][0x280] ;  /* 0x0000a00000087ab9 */ /* 0x000fe20000000a00 */
[----:B------:R-:W-:Y:S01]  /*19c0*/  IMAD.WIDE.U32 R136, R85, c[0x0][0x290], R136 ;  /* 0x0000a40055887a25 */ /* 0x000fe200078e0088 */
[----:B------:R-:W-:Y:S01]  /*19d0*/  UIMAD UR11, UR30, UR9, URZ ;  /* 0x000000091e0b72a4 */ /* 0x000fe2000f8e023f */
[----:B------:R-:W-:Y:S01]  /*19e0*/  SHF.R.S32.HI R108, RZ, 0x1f, R119 ;  /* 0x0000001fff6c7819 */ /* 0x000fe20000011477 */
[----:B------:R-:W-:Y:S01]  /*19f0*/  UIMAD.WIDE.U32 UR40, UR30, UR8, URZ ;  /* 0x000000081e2872a5 */ /* 0x000fe2000f8e003f */
[----:B------:R-:W-:Y:S01]  /*1a00*/  IMAD.SHL.U32 R115, R115, 0x2, RZ ;  /* 0x0000000273737824 */ /* 0x000fe200078e00ff */
[----:B------:R-:W-:Y:S01]  /*1a10*/  SHF.R.S32.HI R104, RZ, 0x1f, R116 ;  /* 0x0000001fff687819 */ /* 0x000fe20000011474 */
[----:B------:R-:W-:Y:S01]  /*1a20*/  ULDC.64 UR8, c[0x0][0x290] ;  /* 0x0000a40000087ab9 */ /* 0x000fe20000000a00 */
[----:B------:R-:W-:Y:S01]  /*1a30*/  IMAD.SHL.U32 R111, R111, 0x2, RZ ;  /* 0x000000026f6f7824 */ /* 0x000fe200078e00ff */
[----:B------:R-:W-:Y:S01]  /*1a40*/  UIMAD.WIDE.U32 UR42, UR30, UR8, URZ ;  /* 0x000000081e2a72a5 */ /* 0x000fe2000f8e003f */
[----:B------:R-:W-:Y:S01]  /*1a50*/  IMAD.SHL.U32 R113, R113, 0x2, RZ ;  /* 0x0000000271717824 */ /* 0x000fe200078e00ff */
[----:B------:R-:W-:Y:S01]  /*1a60*/  UIMAD UR30, UR30, UR9, URZ ;  /* 0x000000091e1e72a4 */ /* 0x000fe2000f8e023f */
[----:B------:R-:W-:Y:S01]  /*1a70*/  IMAD.SHL.U32 R107, R107, 0x2, RZ ;  /* 0x000000026b6b7824 */ /* 0x000fe200078e00ff */
[----:B------:R-:W-:Y:S01]  /*1a80*/  UIADD3 UR10, UR39, UR10, URZ ;  /* 0x0000000a270a7290 */ /* 0x000fe2000fffe03f */
[----:B------:R-:W-:Y:S01]  /*1a90*/  IMAD.SHL.U32 R114, R114, 0x2, RZ ;  /* 0x0000000272727824 */ /* 0x000fe200078e00ff */
[----:B------:R-:W-:Y:S01]  /*1aa0*/  ULDC.64 UR8, c[0x0][0x268] ;  /* 0x00009a0000087ab9 */ /* 0x000fe20000000a00 */
[----:B------:R-:W-:Y:S01]  /*1ab0*/  IMAD.SHL.U32 R109, R109, 0x2, RZ ;  /* 0x000000026d6d7824 */ /* 0x000fe200078e00ff */
[----:B------:R-:W-:Y:S01]  /*1ac0*/  UIMAD UR5, UR5, UR8, URZ ;  /* 0x00000008050572a4 */ /* 0x000fe2000f8e023f */
[----:B------:R-:W-:Y:S01]  /*1ad0*/  IMAD.SHL.U32 R112, R112, 0x2, RZ ;  /* 0x0000000270707824 */ /* 0x000fe200078e00ff */
[----:B------:R-:W-:Y:S01]  /*1ae0*/  UIADD3 UR11, UR41, UR11, URZ ;  /* 0x0000000b290b7290 */ /* 0x000fe2000fffe03f */
[----:B------:R-:W-:Y:S01]  /*1af0*/  IMAD.SHL.U32 R105, R105, 0x2, RZ ;  /* 0x0000000269697824 */ /* 0x000fe200078e00ff */
[----:B------:R-:W-:-:S02]  /*1b00*/  UIMAD UR5, UR23, UR9, UR5 ;  /* 0x00000009170572a4 */ /* 0x000fc4000f8e0205 */
[----:B------:R-:W-:Y:S02]  /*1b10*/  ULDC UR8, c[0x0][0x1e4] ;  /* 0x0000790000087ab9 */ /* 0x000fe40000000800 */
[----:B------:R-:W-:Y:S02]  /*1b20*/  ULDC UR9, c[0x0][0x1e0] ;  /* 0x0000780000097ab9 */ /* 0x000fe40000000800 */
[----:B------:R-:W-:Y:S01]  /*1b30*/  ULDC UR23, c[0x0][0x284] ;  /* 0x0000a10000177ab9 */ /* 0x000fe20000000800 */
[----:B------:R-:W-:Y:S01]  /*1b40*/  IADD3 R91, R131, UR5, RZ ;  /* 0x00000005835b7c10 */ /* 0x000fe2000fffe0ff */
[----:B------:R-:W-:Y:S02]  /*1b50*/  USHF.L.U64.HI UR8, UR9, UR36, UR8 ;  /* 0x0000002409087299 */ /* 0x000fe40008010208 */
[----:B------:R-:W-:Y:S02]  /*1b60*/  USHF.L.U64.HI UR23, UR46, UR36, UR23 ;  /* 0x000000242e177299 */ /* 0x000fe40008010217 */
[----:B------:R-:W-:-:S02]  /*1b70*/  USHF.L.U64.HI UR36, UR37, UR36, UR45 ;  /* 0x0000002425247299 */ /* 0x000fc4000801022d */
[----:B------:R-:W-:Y:S02]  /*1b80*/  USHF.L.U32 UR9, UR9, 0x5, URZ ;  /* 0x0000000509097899 */ /* 0x000fe4000800063f */
[----:B------:R-:W-:Y:S02]  /*1b90*/  USHF.L.U32 UR37, UR37, 0x5, URZ ;  /* 0x0000000525257899 */ /* 0x000fe4000800063f */
[----:B------:R-:W-:Y:S01]  /*1ba0*/  UIADD3 UR30, UR43, UR30, URZ ;  /* 0x0000001e2b1e7290 */ /* 0x000fe2000fffe03f */
[--C-:B----4-:R-:W-:Y:S01]  /*1bb0*/  @P1 SHF.R.S32.HI R19, RZ, 0x1f, R0.reuse ;  /* 0x0000001fff131819 */ /* 0x110fe20000011400 */
[----:B------:R-:W-:Y:S02]  /*1bc0*/  @!P1 IMAD.MOV.U32 R19, RZ, RZ, R3 ;  /* 0x000000ffff139224 */ /* 0x000fe400078e0003 */
[----:B------:R-:W-:Y:S02]  /*1bd0*/  @P1 IMAD.MOV.U32 R18, RZ, RZ, R0 ;  /* 0x000000ffff121224 */ /* 0x000fe400078e0000 */
[----:B------:R-:W-:Y:S01]  /*1be0*/  @!P1 IMAD.MOV.U32 R18, RZ, RZ, R4 ;  /* 0x000000ffff129224 */ /* 0x000fe200078e0004 */
[----:B------:R-:W-:Y:S01]  /*1bf0*/  SEL R87, R19, RZ, !P3 ;  /* 0x000000ff13577207 */ /* 0x000fe20005800000 */
[----:B------:R-:W-:-:S02]  /*1c00*/  IMAD R0, R88, c[0x0][0x1e0], RZ ;  /* 0x0000780058007a24 */ /* 0x000fc400078e02ff */
[----:B------:R-:W-:Y:S01]  /*1c10*/  IMAD R4, R2, c[0x0][0x280], RZ ;  /* 0x0000a00002047a24 */ /* 0x000fe200078e02ff */
[----:B------:R-:W-:Y:S01]  /*1c20*/  SEL R128, R18, RZ, !P3 ;  /* 0x000000ff12807207 */ /* 0x000fe20005800000 */
[----:B------:R-:W-:Y:S02]  /*1c30*/  IMAD R97, R87, c[0x0][0x1f0], RZ ;  /* 0x00007c0057617a24 */ /* 0x000fe400078e02ff */
[----:B------:R-:W-:Y:S01]  /*1c40*/  IMAD R103, R125, c[0x0][0x1e4], R0 ;  /* 0x000079007d677a24 */ /* 0x000fe200078e0200 */
[----:B------:R-:W-:Y:S01]  /*1c50*/  SHF.R.S32.HI R0, RZ, 0x1f, R121 ;  /* 0x0000001fff007819 */ /* 0x000fe20000011479 */
[C---:B------:R-:W-:Y:S02]  /*1c60*/  IMAD R97, R128.reuse, c[0x0][0x1f4], R97 ;  /* 0x00007d0080617a24 */ /* 0x040fe400078e0261 */
[----:B------:R-:W-:-:S04]  /*1c70*/  IMAD.WIDE.U32 R134, R128, c[0x0][0x1f0], R134 ;  /* 0x00007c0080867a25 */ /* 0x000fc800078e0086 */
[----:B------:R-:W-:Y:S01]  /*1c80*/  IMAD.IADD R103, R147, 0x1, R103 ;  /* 0x0000000193677824 */ /* 0x000fe200078e0267 */
[----:B------:R-:W-:Y:S01]  /*1c90*/  BAR.SYNC.DEFER_BLOCKING 0x0 ;  /* 0x0000000000007b1d */ /* 0x000fe20000010000 */
[----:B------:R-:W-:Y:S01]  /*1ca0*/  IMAD.IADD R97, R135, 0x1, R97 ;  /* 0x0000000187617824 */ /* 0x000fe200078e0261 */
[----:B------:R-:W-:Y:S01]  /*1cb0*/  IADD3 R93, P1, P0, R134, R146, R14 ;  /* 0x00000092865d7210 */ /* 0x000fe2000783e00e */
[----:B------:R-:W-:Y:S02]  /*1cc0*/  IMAD R87, R87, c[0x0][0x218], RZ ;  /* 0x0000860057577a24 */ /* 0x000fe400078e02ff */
[----:B------:R-:W-:Y:S01]  /*1cd0*/  IMAD R2, R2, c[0x0][0x290], RZ ;  /* 0x0000a40002027a24 */ /* 0x000fe200078e02ff */
[----:B------:R-:W-:Y:S01]  /*1ce0*/  IADD3.X R92, R97, R103, R15, P1, P0 ;  /* 0x00000067615c7210 */ /* 0x000fe20000fe040f */
[----:B------:R-:W-:Y:S01]  /*1cf0*/  IMAD R0, R0, c[0x0][0x1e0], RZ ;  /* 0x0000780000007a24 */ /* 0x000fe200078e02ff */
[----:B------:R-:W-:Y:S01]  /*1d00*/  ISETP.NE.AND P0, PT, RZ, UR44, PT ;  /* 0x0000002cff007c0c */ /* 0x000fe2000bf05270 */
[----:B------:R-:W-:-:S02]  /*1d10*/  IMAD R87, R128, c[0x0][0x21c], R87 ;  /* 0x0000870080577a24 */ /* 0x000fc400078e0257 */
[----:B------:R-:W-:Y:S01]  /*1d20*/  IMAD.WIDE.U32 R128, R128, c[0x0][0x218], R6 ;  /* 0x0000860080807a25 */ /* 0x000fe200078e0006 */
[----:B------:R-:W-:Y:S02]  /*1d30*/  P2R R126, PR, RZ, 0x1 ;  /* 0x00000001ff7e7803 */ /* 0x000fe40000000000 */
[----:B------:R-:W-:Y:S01]  /*1d40*/  IADD3 R89, P0, R125, UR35, RZ ;  /* 0x000000237d597c10 */ /* 0x000fe2000ff1e0ff */
[C---:B------:R-:W-:Y:S02]  /*1d50*/  IMAD R5, R85.reuse, c[0x0][0x284], R4 ;  /* 0x0000a10055057a24 */ /* 0x040fe400078e0204 */
[----:B------:R-:W-:Y:S01]  /*1d60*/  IMAD R3, R85, c[0x0][0x294], R2 ;  /* 0x0000a50055037a24 */ /* 0x000fe200078e0202 */
[----:B------:R-:W-:Y:S01]  /*1d70*/  IADD3.X R88, R88, UR34, RZ, P0, !PT ;  /* 0x0000002258587c10 */ /* 0x000fe200087fe4ff */
[----:B------:R-:W-:Y:S02]  /*1d80*/  IMAD R7, R121, c[0x0][0x1e4], R0 ;  /* 0x0000790079077a24 */ /* 0x000fe400078e0200 */
[----:B------:R-:W-:-:S02]  /*1d90*/  IMAD.IADD R100, R143, 0x1, R5 ;  /* 0x000000018f647824 */ /* 0x000fc400078e0205 */
[----:B------:R-:W-:Y:S02]  /*1da0*/  IMAD.IADD R102, R145, 0x1, R7 ;  /* 0x0000000191667824 */ /* 0x000fe400078e0207 */
[----:B------:R-:W-:Y:S02]  /*1db0*/  IMAD.IADD R98, R5, 0x1, R139 ;  /* 0x0000000105627824 */ /* 0x000fe400078e028b */
[----:B------:R-:W-:Y:S02]  /*1dc0*/  IMAD.IADD R99, R141, 0x1, R3 ;  /* 0x000000018d637824 */ /* 0x000fe400078e0203 */
[----:B------:R-:W-:Y:S02]  /*1dd0*/  IMAD.IADD R96, R3, 0x1, R137 ;  /* 0x0000000103607824 */ /* 0x000fe400078e0289 */
[----:B------:R-:W-:Y:S02]  /*1de0*/  IMAD.IADD R87, R129, 0x1, R87 ;  /* 0x0000000181577824 */ /* 0x000fe400078e0257 */
.L_x_1362:
        /* <DEDUP_REMOVED lines=77> */
.L_x_1327:
[----:B------:R-:W-:Y:S05]  /*22c0*/  BSYNC B0 ;  /* 0x0000000000007941 */ /* 0x000fea0003800000 */
.L_x_1326:
        /* <DEDUP_REMOVED lines=42> */
[----:B------:R-:W-:Y:S01]  /*2570*/  CS2R R60, SRZ ;  /* 0x00000000003c7805 */ /* 0x000fe2000001ff00 */
[----:B------:R-:W-:Y:S01]  /*2580*/  CS2R R26, SRZ ;  /* 0x00000000001a7805 */ /* 0x000fe2000001ff00 */
[----:B------:R-:W-:Y:S01]  /*2590*/  CS2R R58, SRZ ;  /* 0x00000000003a7805 */ /* 0x000fe2000001ff00 */
[----:B------:R-:W-:Y:S01]  /*25a0*/  IADD3.X R2, R100, UR44, R3, P1, P0 ;  /* 0x0000002c64027c10 */ /* 0x000fe20008fe0403 */
[----:B------:R-:W-:Y:S01]  /*25b0*/  IMAD.U32 R3, RZ, RZ, UR37 ;  /* 0x00000025ff037e24 */ /* 0x000fe2000f8e00ff */
[----:B------:R-:W-:Y:S01]  /*25c0*/  CS2R R24, SRZ ;  /* 0x0000000000187805 */ /* 0x000fe2000001ff00 */
[----:B------:R-:W-:Y:S01]  /*25d0*/  CS2R R54, SRZ ;  /* 0x0000000000367805 */ /* 0x000fe2000001ff00 */
[----:B------:R-:W-:Y:S02]  /*25e0*/  CS2R R18, SRZ ;  /* 0x0000000000127805 */ /* 0x000fe4000001ff00 */
[----:B------:R-:W-:Y:S04]  /*25f0*/  IADD3 R3, P1, P0, R140, UR48, R3 ;  /* 0x000000308c037c10 */ /* 0x000fe8000f83e003 */
        /* <DEDUP_REMOVED lines=21> */
.L_x_1329:
[----:B------:R-:W-:Y:S05]  /*2750*/  BSYNC B0 ;  /* 0x0000000000007941 */ /* 0x000fea0003800000 */
.L_x_1328:
[----:B-----5:R-:W-:Y:S01]  /*2760*/  MOV R20, R59 ;  /* 0x0000003b00147202 */ /* 0x020fe20000000f00 */
[----:B------:R-:W-:Y:S01]  /*2770*/  IMAD.MOV.U32 R23, RZ, RZ, R54 ;  /* 0x000000ffff177224 */ /* 0x000fe200078e0036 */
[----:B------:R-:W-:Y:S01]  /*2780*/  MOV R3, R19 ;  /* 0x0000001300037202 */ /* 0x000fe20000000f00 */
[----:B------:R-:W-:Y:S01]  /*2790*/  IMAD.MOV.U32 R22, RZ, RZ, R55 ;  /* 0x000000ffff167224 */ /* 0x000fe200078e0037 */
[----:B------:R-:W-:Y:S01]  /*27a0*/  BSSY B1, `(.L_x_1330) ;  /* 0x00000f8000017945 */ /* 0x000fe20003800000 */
[----:B------:R-:W-:Y:S02]  /*27b0*/  IMAD.MOV.U32 R21, RZ, RZ, R58 ;  /* 0x000000ffff157224 */ /* 0x000fe400078e003a */
[----:B-1----:R-:W-:Y:S01]  /*27c0*/  IMAD.MOV.U32 R4, RZ, RZ, R18 ;  /* 0x000000ffff047224 */ /* 0x002fe200078e0012 */
        /* <DEDUP_REMOVED lines=75> */
.L_x_1333:
[----:B------:R-:W-:Y:S05]  /*2c80*/  BSYNC B0 ;  /* 0x0000000000007941 */ /* 0x000fea0003800000 */
.L_x_1332:
        /* <DEDUP_REMOVED lines=56> */
.L_x_1335:
[----:B------:R-:W-:Y:S05]  /*3010*/  BSYNC B0 ;  /* 0x0000000000007941 */ /* 0x000fea0003800000 */
.L_x_1334:
        /* <DEDUP_REMOVED lines=56> */
.L_x_1337:
[----:B------:R-:W-:Y:S05]  /*33a0*/  BSYNC B0 ;  /* 0x0000000000007941 */ /* 0x000fea0003800000 */
.L_x_1336:
        /* <DEDUP_REMOVED lines=55> */
.L_x_1331:
[----:B------:R-:W-:Y:S05]  /*3720*/  BSYNC B1 ;  /* 0x0000000000017941 */ /* 0x000fea0003800000 */
.L_x_1330:
        /* <DEDUP_REMOVED lines=57> */
.L_x_1340:
[----:B------:R-:W-:Y:S05]  /*3ac0*/  BSYNC B0 ;  /* 0x0000000000007941 */ /* 0x000fea0003800000 */
.L_x_1339:
        /* <DEDUP_REMOVED lines=56> */
.L_x_1342:
[----:B------:R-:W-:Y:S05]  /*3e50*/  BSYNC B0 ;  /* 0x0000000000007941 */ /* 0x000fea0003800000 */
.L_x_1341:
        /* <DEDUP_REMOVED lines=56> */
.L_x_1344:
[----:B------:R-:W-:Y:S05]  /*41e0*/  BSYNC B0 ;  /* 0x0000000000007941 */ /* 0x000fea0003800000 */
.L_x_1343:
        /* <DEDUP_REMOVED lines=56> */
.L_x_1325:
        /* <DEDUP_REMOVED lines=36> */
.L_x_1346:
[----:B------:R-:W-:Y:S05]  /*47b0*/  BSYNC B0 ;  /* 0x0000000000007941 */ /* 0x000fea0003800000 */
.L_x_1345:
        /* <DEDUP_REMOVED lines=39> */
[----:B------:R-:W-:Y:S01]  /*4a30*/  CS2R R26, SRZ ;  /* 0x00000000001a7805 */ /* 0x000fe2000001ff00 */
[----:B------:R-:W-:Y:S01]  /*4a40*/  IADD3 R7, P1, P0, R138, UR50, R7 ;  /* 0x000000328a077c10 */ /* 0x000fe2000f83e007 */
[----:B------:R-:W-:Y:S01]  /*4a50*/  IMAD.U32 R5, RZ, RZ, UR37 ;  /* 0x00000025ff057e24 */ /* 0x000fe2000f8e00ff */
[----:B------:R-:W-:Y:S01]  /*4a60*/  CS2R R24, SRZ ;  /* 0x0000000000187805 */ /* 0x000fe2000001ff00 */
[----:B------:R-:W-:Y:S01]  /*4a70*/  CS2R R66, SRZ ;  /* 0x0000000000427805 */ /* 0x000fe2000001ff00 */
[----:B------:R-:W-:Y:S01]  /*4a80*/  IADD3.X R0, R98, UR44, R3, P1, P0 ;  /* 0x0000002c62007c10 */ /* 0x000fe20008fe0403 */
[----:B------:R-:W-:Y:S01]  /*4a90*/  IMAD.U32 R3, RZ, RZ, UR36 ;  /* 0x00000024ff037e24 */ /* 0x000fe2000f8e00ff */
        /* <DEDUP_REMOVED lines=17> */
.L_x_1348:
[----:B------:R-:W-:Y:S05]  /*4bb0*/  BSYNC B0 ;  /* 0x0000000000007941 */ /* 0x000fea0003800000 */
.L_x_1347:
        /* <DEDUP_REMOVED lines=34> */
[CC--:B------:R-:W-:Y:S04]  /*4de0*/  IADD3 R155, P1, P0, R134.reuse, R151.reuse, R120 ;  /* 0x00000097869b7210 */ /* 0x0c0fe8000783e078 */
[CC--:B------:R-:W-:Y:S01]  /*4df0*/  IADD3.X R152, R97.reuse, R90.reuse, R110, P1, P0 ;  /* 0x0000005a61987210 */ /* 0x0c0fe20000fe046e */
        /* <DEDUP_REMOVED lines=107> */
.L_x_1352:
[----:B------:R-:W-:Y:S05]  /*54b0*/  BSYNC B0 ;  /* 0x0000000000007941 */ /* 0x000fea0003800000 */
.L_x_1351:
[----:B------:R-:W-:Y:S11]  /*54c0*/  ISETP.GE.AND P0, PT, R11, c[0x0][0x1d4], PT ;  /* 0x000075000b007a0c */ /* 0x000ff60003f06270 */
[----:B------:R-:W-:Y:S02]  /*54d0*/  @!UPT UIADD3 URZ, URZ, URZ, URZ ;  /* 0x0000003f3f3ff290 */ /* 0x000fe4000fffe03f */
[----:B------:R-:W-:-:S05]  /*54e0*/  @P0 BRA `(.L_x_1350) ;  /* 0x000006f000000947 */ /* 0x000fca0003800000 */
[----:B------:R-:W2:Y:S01]  /*54f0*/  LDS.128 R56, [R112+0xa080] ;  /* 0x00a0800070387984 */ /* 0x000ea20000000c00 */
[----:B------:R-:W-:Y:S02]  /*5500*/  ISETP.GE.AND P2, PT, R116, c[0x0][0x1d4], PT ;  /* 0x0000750074007a0c */ /* 0x000fe40003f46270 */
[CC--:B------:R-:W-:Y:S04]  /*5510*/  IADD3 R61, P1, P0, R134.reuse, R151.reuse, R119 ;  /* 0x00000097863d7210 */ /* 0x0c0fe8000783e077 */
[CC--:B------:R-:W-:Y:S01]  /*5520*/  IADD3.X R60, R97.reuse, R90.reuse, R108, P1, P0 ;  /* 0x0000005a613c7210 */ /* 0x0c0fe20000fe046c */
        /* <DEDUP_REMOVED lines=107> */
.L_x_1350:
[----:B------:R-:W-:Y:S05]  /*5be0*/  BSYNC B1 ;  /* 0x0000000000017941 */ /* 0x000fea0003800000 */
.L_x_1349:
        /* <DEDUP_REMOVED lines=118> */
.L_x_1354:
[----:B------:R-:W-:Y:S05]  /*6350*/  BSYNC B0 ;  /* 0x0000000000007941 */ /* 0x000fea0003800000 */
.L_x_1353:
[----:B------:R-:W-:Y:S11]  /*6360*/  ISETP.GE.AND P0, PT, R11, c[0x0][0x1d4], PT ;  /* 0x000075000b007a0c */ /* 0x000ff60003f06270 */
[----:B------:R-:W-:Y:S02]  /*6370*/  @!UPT UIADD3 URZ, URZ, URZ, URZ ;  /* 0x0000003f3f3ff290 */ /* 0x000fe4000fffe03f */
[----:B------:R-:W-:-:S05]  /*6380*/  @P0 BRA `(.L_x_1338) ;  /* 0x000009d000000947 */ /* 0x000fca0003800000 */
[----:B------:R-:W2:Y:S01]  /*6390*/  LDS.128 R48, [R105+0xa080] ;  /* 0x00a0800069307984 */ /* 0x000ea20000000c00 */
[----:B-1----:R-:W-:Y:S04]  /*63a0*/  IADD3 R53, P1, P0, R134, R57, R119 ;  /* 0x0000003986357210 */ /* 0x002fe8000783e077 */
[----:B------:R-:W-:Y:S02]  /*63b0*/  IADD3.X R46, R97, R56, R108, P1, P0 ;  /* 0x00000038612e7210 */ /* 0x000fe40000fe046c */
        /* <DEDUP_REMOVED lines=105> */
[----:B------:R-:W-:Y:S04]  /*6a50*/  IADD3 R57, P1, P0, R134, R57, R116 ;  /* 0x0000003986397210 */ /* 0x000fe8000783e074 */
[----:B------:R-:W-:Y:S02]  /*6a60*/  IADD3.X R56, R97, R56, R104, P1, P0 ;  /* 0x0000003861387210 */ /* 0x000fe40000fe0468 */
[C---:B------:R-:W-:Y:S04]  /*6a70*/  LEA R2, P0, R57.reuse, c[0x0][0x1c8], 0x1 ;  /* 0x0000720039027a11 */ /* 0x040fe800078008ff */
[----:B------:R-:W-:Y:S05]  /*6a80*/  LEA.HI.X R3, R57, c[0x0][0x1cc], R56, 0x1, P0 ;  /* 0x0000730039037a11 */ /* 0x000fea00000f0c38 */
[----:B------:R2:W-:Y:S01]  /*6a90*/  STG.E.128 [R2.64], R48 ;  /* 0x0000003002007986 */ /* 0x0005e2000c101d1a */
[----:B------:R-:W-:-:S05]  /*6aa0*/  BRA `(.L_x_1338) ;  /* 0x000002b000007947 */ /* 0x000fca0003800000 */
.L_x_1324:
        /* <DEDUP_REMOVED lines=23> */
.L_x_1356:
[----:B------:R-:W-:Y:S05]  /*6c20*/  BSYNC B0 ;  /* 0x0000000000007941 */ /* 0x000fea0003800000 */
.L_x_1355:
        /* <DEDUP_REMOVED lines=19> */
.L_x_1338:
[----:B------:R-:W-:Y:S05]  /*6d60*/  BSYNC B2 ;  /* 0x0000000000027941 */ /* 0x000fea0003800000 */
.L_x_1323:
        /* <DEDUP_REMOVED lines=69> */
.L_x_1358:
[----:B-1----:R-:W-:Y:S05]  /*71c0*/  BSYNC B0 ;  /* 0x0000000000007941 */ /* 0x002fea0003800000 */
.L_x_1357:
        /* <DEDUP_REMOVED lines=30> */
.L_x_1360:
[----:B------:R-:W-:Y:S05]  /*73b0*/  BSYNC B0 ;  /* 0x0000000000007941 */ /* 0x000fea0003800000 */
.L_x_1359:
        /* <DEDUP_REMOVED lines=14> */
[----:B------:R-:W-:Y:S02]  /*74a0*/  @P1 LEA.HI.X R5, R2, c[0x0][0x224], R0, 0x1, P0 ;  /* 0x0000890002051a11 */ /* 0x000fe400000f0c00 */
        /* <DEDUP_REMOVED lines=16> */
.L_x_1361:
[----:B------:R-:W0:Y:S01]  /*75b0*/  LDGDEPBAR ;  /* 0x00000000000079af */ /* 0x000e220000000000 */
[----:B------:R-:W-:Y:S01]  /*75c0*/  UIADD3 UR6, UR6, -0x1, URZ ;  /* 0xffffffff06067890 */ /* 0x000fe2000fffe03f */
[----:B------:R-:W-:Y:S11]  /*75d0*/  PLOP3.LUT P0, PT, PT, PT, UP0, 0x80, 0x0 ;  /* 0x000000000000781c */ /* 0x000ff60003f0f008 */
[----:B------:R-:W-:Y:S02]  /*75e0*/  @!UPT UIADD3 URZ, URZ, URZ, URZ ;  /* 0x0000003f3f3ff290 */ /* 0x000fe4000fffe03f */
[----:B------:R-:W-:-:S05]  /*75f0*/  @P0 BRA `(.L_x_1362) ;  /* 0xffffa7f000000947 */ /* 0x000fca000383ffff */
[----:B------:R-:W-:Y:S06]  /*7600*/  BAR.SYNC.DEFER_BLOCKING 0x0 ;  /* 0x0000000000007b1d */ /* 0x000fec0000010000 */
.L_x_1322:
[----:B-1----:R-:W-:Y:S01]  /*7610*/  UIADD3 UR6, UR18, 0x7f, URZ ;  /* 0x0000007f12067890 */ /* 0x002fe2000fffe03f */
[----:B------:R-:W-:Y:S01]  /*7620*/  PLOP3.LUT P2, PT, PT, PT, PT, 0x80, 0x0 ;  /* 0x000000000000781c */ /* 0x000fe20003f4f070 */
[----:B------:R-:W-:Y:S01]  /*7630*/  ULDC.64 UR4, c[0x0][0x2c8] ;  /* 0x0000b20000047ab9 */ /* 0x000fe20000000a00 */
[----:B------:R-:W-:Y:S01]  /*7640*/  CS2R R130, SRZ ;  /* 0x0000000000827805 */ /* 0x000fe2000001ff00 */
[----:B------:R-:W-:Y:S01]  /*7650*/  UIMAD.WIDE.U32 UR8, UR6, UR4, URZ ;  /* 0x00000004060872a5 */ /* 0x000fe2000f8e003f */
[----:B------:R-:W-:Y:S01]  /*7660*/  CS2R R128, SRZ ;  /* 0x0000000000807805 */ /* 0x000fe2000001ff00 */
[----:B------:R-:W-:Y:S01]  /*7670*/  UIADD3 UR19, UR19, UR20, URZ ;  /* 0x0000001413137290 */ /* 0x000fe2000fffe03f */
[----:B------:R-:W-:Y:S01]  /*7680*/  CS2R R126, SRZ ;  /* 0x00000000007e7805 */ /* 0x000fe2000001ff00 */
[----:B------:R-:W-:Y:S01]  /*7690*/  @UP2 USHF.R.U32.HI UR6, URZ, UR5, UR9 ;  /* 0x000000053f062299 */ /* 0x000fe20008011609 */
[----:B------:R-:W-:Y:S01]  /*76a0*/  CS2R R124, SRZ ;  /* 0x00000000007c7805 */ /* 0x000fe2000001ff00 */
[----:B------:R-:W-:Y:S01]  /*76b0*/  CS2R R122, SRZ ;  /* 0x00000000007a7805 */ /* 0x000fe2000001ff00 */
[----:B------:R-:W-:Y:S01]  /*76c0*/  CS2R R120, SRZ ;  /* 0x0000000000787805 */ /* 0x000fe2000001ff00 */
[----:B------:R-:W-:Y:S01]  /*76d0*/  UIADD3 UR6, UR12, UR6, URZ ;  /* 0x000000060c067290 */ /* 0x000fe2000fffe03f */
[----:B------:R-:W-:Y:S01]  /*76e0*/  CS2R R118, SRZ ;  /* 0x0000000000767805 */ /* 0x000fe2000001ff00 */
[----:B------:R-:W-:Y:S01]  /*76f0*/  CS2R R116, SRZ ;  /* 0x0000000000747805 */ /* 0x000fe2000001ff00 */
[----:B------:R-:W-:Y:S01]  /*7700*/  CS2R R114, SRZ ;  /* 0x0000000000727805 */ /* 0x000fe2000001ff00 */
[----:B------:R-:W-:Y:S01]  /*7710*/  UIMAD.WIDE UR4, UR6, 0x2aaaaaab, URZ ;  /* 0x2aaaaaab060478a5 */ /* 0x000fe2000f8e023f */
[----:B------:R-:W-:Y:S01]  /*7720*/  CS2R R112, SRZ ;  /* 0x0000000000707805 */ /* 0x000fe2000001ff00 */
[----:B------:R-:W-:Y:S01]  /*7730*/  CS2R R110, SRZ ;  /* 0x00000000006e7805 */ /* 0x000fe2000001ff00 */
[----:B------:R-:W-:Y:S01]  /*7740*/  CS2R R108, SRZ ;  /* 0x00000000006c7805 */ /* 0x000fe2000001ff00 */
[----:B------:R-:W-:Y:S01]  /*7750*/  USHF.R.U32.HI UR4, URZ, 0x1f, UR5 ;  /* 0x0000001f3f047899 */ /* 0x000fe20008011605 */
[----:B------:R-:W-:Y:S01]  /*7760*/  CS2R R106, SRZ ;  /* 0x00000000006a7805 */ /* 0x000fe2000001ff00 */
[----:B------:R-:W-:Y:S01]  /*7770*/  CS2R R104, SRZ ;  /* 0x0000000000687805 */ /* 0x000fe2000001ff00 */
[----:B------:R-:W-:Y:S01]  /*7780*/  CS2R R102, SRZ ;  /* 0x0000000000667805 */ /* 0x000fe2000001ff00 */
[----:B------:R-:W-:Y:S01]  /*7790*/  ULEA.HI.SX32 UR4, UR5, UR4, 0x1d ;  /* 0x0000000405047291 */ /* 0x000fe2000f8fea3f */
[----:B------:R-:W-:Y:S01]  /*77a0*/  CS2R R100, SRZ ;  /* 0x0000000000647805 */ /* 0x000fe2000001ff00 */
[----:B------:R-:W-:Y:S01]  /*77b0*/  CS2R R98, SRZ ;  /* 0x0000000000627805 */ /* 0x000fe2000001ff00 */
[----:B------:R-:W-:Y:S01]  /*77c0*/  CS2R R96, SRZ ;  /* 0x0000000000607805 */ /* 0x000fe2000001ff00 */
[----:B------:R-:W-:Y:S01]  /*77d0*/  UISETP.LT.AND UP0, UPT, UR13, UR4, UPT ;  /* 0x000000040d00728c */ /* 0x000fe2000bf01270 */
[----:B-----5:R-:W-:Y:S01]  /*77e0*/  CS2R R94, SRZ ;  /* 0x00000000005e7805 */ /* 0x020fe2000001ff00 */
[----:B------:R-:W-:Y:S01]  /*77f0*/  CS2R R92, SRZ ;  /* 0x00000000005c7805 */ /* 0x000fe2000001ff00 */
[----:B------:R-:W-:Y:S01]  /*7800*/  CS2R R90, SRZ ;  /* 0x00000000005a7805 */ /* 0x000fe2000001ff00 */
[----:B------:R-:W-:Y:S01]  /*7810*/  USEL UR13, UR13, UR4, UP0 ;  /* 0x000000040d0d7287 */ /* 0x000fe20008000000 */
[----:B------:R-:W-:Y:S01]  /*7820*/  CS2R R88, SRZ ;  /* 0x0000000000587805 */ /* 0x000fe2000001ff00 */
[----:B------:R-:W-:Y:S01]  /*7830*/  CS2R R86, SRZ ;  /* 0x0000000000567805 */ /* 0x000fe2000001ff00 */
[----:B------:R-:W-:Y:S01]  /*7840*/  CS2R R6, SRZ ;  /* 0x0000000000067805 */ /* 0x000fe2000001ff00 */
[----:B------:R-:W-:Y:S01]  /*7850*/  UISETP.GE.AND UP0, UPT, UR13, 0x1, UPT ;  /* 0x000000010d00788c */ /* 0x000fe2000bf06270 */
        /* <DEDUP_REMOVED lines=54> */
[----:B------:R-:W-:Y:S02]  /*7bc0*/  USHF.R.S32.HI UR6, URZ, 0x1f, UR21 ;  /* 0x0000001f3f067899 */ /* 0x000fe40008011415 */
[----:B------:R-:W-:Y:S01]  /*7bd0*/  ULDC.64 UR4, c[0x0][0x178] ;  /* 0x00005e0000047ab9 */ /* 0x000fe20000000a00 */
[----:B------:R1:W2:Y:S01]  /*7be0*/  @P0 LDG.E R6, [R6.64] ;  /* 0x0000001a06060981 */ /* 0x0002a2000c1e1900 */
[-C--:B------:R-:W-:Y:S01]  /*7bf0*/  LEA.HI R188, R3, R84.reuse, RZ, 0x3 ;  /* 0x0000005403bc7211 */ /* 0x080fe200078f18ff */
[----:B------:R-:W-:Y:S01]  /*7c00*/  UIMAD UR6, UR6, UR4, URZ ;  /* 0x00000004060672a4 */ /* 0x000fe2000f8e023f */
[----:B------:R-:W-:Y:S01]  /*7c10*/  PLOP3.LUT P2, PT, PT, PT, UP2, 0x80, 0x0 ;  /* 0x000000000000781c */ /* 0x000fe20003f4f028 */
[----:B------:R-:W-:Y:S01]  /*7c20*/  UIMAD.WIDE.U32 UR8, UR21, UR4, URZ ;  /* 0x00000004150872a5 */ /* 0x000fe2000f8e003f */
[----:B------:R-:W-:Y:S01]  /*7c30*/  LOP3.LUT R67, R188, 0xfffffff8, RZ, 0xc0, !PT ;  /* 0xfffffff8bc437812 */ /* 0x000fe200078ec0ff */
[----:B------:R-:W-:Y:S01]  /*7c40*/  UIMAD UR21, UR21, UR5, UR6 ;  /* 0x00000005151572a4 */ /* 0x000fe2000f8e0206 */
[----:B------:R-:W-:Y:S01]  /*7c50*/  SHF.R.S32.HI R188, RZ, 0x3, R188 ;  /* 0x00000003ffbc7819 */ /* 0x000fe200000114bc */
[----:B------:R-:W-:Y:S01]  /*7c60*/  IMAD.U32 R220, RZ, RZ, UR16 ;  /* 0x00000010ffdc7e24 */ /* 0x000fe2000f8e00ff */
[----:B------:R-:W-:Y:S01]  /*7c70*/  ULDC.64 UR6, c[0x0][0x348] ;  /* 0x0000d20000067ab9 */ /* 0x000fe20000000a00 */
[----:B------:R-:W-:Y:S01]  /*7c80*/  IMAD.IADD R67, R84, 0x1, -R67 ;  /* 0x0000000154437824 */ /* 0x000fe200078e0a43 */
[----:B------:R-:W-:Y:S01]  /*7c90*/  UIADD3 UR9, UR9, UR21, URZ ;  /* 0x0000001509097290 */ /* 0x000fe2000fffe03f */
[----:B------:R-:W-:Y:S01]  /*7ca0*/  PLOP3.LUT P1, PT, PT, PT, UP2, 0x80, 0x0 ;  /* 0x000000000000781c */ /* 0x000fe20003f2f028 */
[----:B------:R-:W-:Y:S01]  /*7cb0*/  UISETP.NE.U32.AND UP0, UPT, URZ, UR6, UPT ;  /* 0x000000063f00728c */ /* 0x000fe2000bf05070 */
[C---:B------:R-:W-:Y:S01]  /*7cc0*/  IMAD R0, R67.reuse, 0x20, R188 ;  /* 0x0000002043007824 */ /* 0x040fe200078e02bc */
[----:B------:R-:W-:Y:S01]  /*7cd0*/  ULDC.64 UR4, c[0x0][0x1b8] ;  /* 0x00006e0000047ab9 */ /* 0x000fe20000000a00 */
[----:B------:R-:W-:Y:S01]  /*7ce0*/  IADD3 R12, R188, UR18, RZ ;  /* 0x00000012bc0c7c10 */ /* 0x000fe2000fffe0ff */
[----:B------:R-:W-:Y:S01]  /*7cf0*/  UIMAD.WIDE.U32 UR10, UR16, UR4, UR8 ;  /* 0x00000004100a72a5 */ /* 0x000fe2000f8e0008 */
[C---:B------:R-:W-:Y:S01]  /*7d00*/  IMAD.SHL.U32 R76, R67.reuse, 0x8, RZ ;  /* 0x00000008434c7824 */ /* 0x040fe200078e00ff */
[----:B------:R-:W-:Y:S01]  /*7d10*/  UIMAD UR6, UR15, UR4, URZ ;  /* 0x000000040f0672a4 */ /* 0x000fe2000f8e023f */
[----:B------:R-:W-:Y:S01]  /*7d20*/  IADD3 R0, R0, UR18, RZ ;  /* 0x0000001200007c10 */ /* 0x000fe2000fffe0ff */
[----:B------:R-:W-:Y:S01]  /*7d30*/  UISETP.NE.AND.EX UP0, UPT, URZ, UR7, UPT, UP0 ;  /* 0x000000073f00728c */ /* 0x000fe2000bf05300 */
[----:B------:R-:W-:Y:S01]  /*7d40*/  IADD3 R23, P3, R188, UR19, RZ ;  /* 0x00000013bc177c10 */ /* 0x000fe2000ff7e0ff */
[----:B------:R-:W-:Y:S01]  /*7d50*/  USHF.R.S32.HI UR9, URZ, 0x1f, UR24 ;  /* 0x0000001f3f097899 */ /* 0x000fe20008011418 */
[----:B------:R-:W-:Y:S01]  /*7d60*/  IMAD.SHL.U32 R86, R67, 0x8, RZ ;  /* 0x0000000843567824 */ /* 0x000fe200078e00ff */
[----:B------:R-:W-:Y:S01]  /*7d70*/  UIMAD UR6, UR16, UR5, UR6 ;  /* 0x00000005100672a4 */ /* 0x000fe2000f8e0206 */
[----:B------:R-:W-:Y:S01]  /*7d80*/  @P2 IMAD.HI.U32 R2, R0, c[0x0][0x2c8], RZ ;  /* 0x0000b20000022a27 */ /* 0x000fe200078e00ff */
[----:B------:R-:W-:Y:S01]  /*7d90*/  USEL UR7, UR9, URZ, !UP0 ;  /* 0x0000003f09077287 */ /* 0x000fe2000c000000 */
[----:B-1----:R-:W-:Y:S01]  /*7da0*/  LEA.HI R7, R3, R84, RZ, 0x4 ;  /* 0x0000005403077211 */ /* 0x002fe200078f20ff */
[----:B------:R-:W-:Y:S01]  /*7db0*/  ULDC.64 UR4, c[0x0][0x1c0] ;  /* 0x0000700000047ab9 */ /* 0x000fe20000000a00 */
[----:B------:R-:W-:Y:S01]  /*7dc0*/  IMAD.MOV.U32 R14, RZ, RZ, R0 ;  /* 0x000000ffff0e7224 */ /* 0x000fe200078e0000 */
[----:B------:R-:W-:Y:S01]  /*7dd0*/  USEL UR8, UR24, URZ, !UP0 ;  /* 0x0000003f18087287 */ /* 0x000fe2000c000000 */
[----:B------:R-:W-:Y:S01]  /*7de0*/  @P1 SHF.R.U32.HI R14, RZ, c[0x0][0x2cc], R2 ;  /* 0x0000b300ff0e1a19 */ /* 0x000fe20000011602 */
[----:B------:R-:W-:Y:S01]  /*7df0*/  UIMAD UR7, UR7, UR4, URZ ;  /* 0x00000004070772a4 */ /* 0x000fe2000f8e023f */
[----:B------:R-:W-:Y:S01]  /*7e00*/  SHF.R.S32.HI R2, RZ, 0x4, R7 ;  /* 0x00000004ff027819 */ /* 0x000fe20000011407 */
[----:B------:R-:W-:Y:S01]  /*7e10*/  UIADD3 UR11, UR11, UR6, URZ ;  /* 0x000000060b0b7290 */ /* 0x000fe2000fffe03f */
[--C-:B------:R-:W-:Y:S01]  /*7e20*/  SHF.R.S32.HI R5, RZ, 0x1f, R14.reuse ;  /* 0x0000001fff057819 */ /* 0x100fe2000001140e */
[----:B------:R-:W-:Y:S01]  /*7e30*/  UIMAD UR5, UR8, UR5, UR7 ;  /* 0x00000005080572a4 */ /* 0x000fe2000f8e0207 */
[----:B------:R-:W-:Y:S01]  /*7e40*/  IMAD.MOV R11, RZ, RZ, -R14 ;  /* 0x000000ffff0b7224 */ /* 0x000fe200078e0a0e */
[----:B------:R-:W-:Y:S01]  /*7e50*/  UIMAD.WIDE.U32 UR10, UR8, UR4, UR10 ;  /* 0x00000004080a72a5 */ /* 0x000fe2000f8e000a */
[----:B------:R-:W-:Y:S01]  /*7e60*/  LEA.HI R57, R7, R2, RZ, 0x1 ;  /* 0x0000000207397211 */ /* 0x000fe200078f08ff */
[----:B------:R-:W-:Y:S01]  /*7e70*/  IMAD R5, R5, c[0x0][0x1b0], RZ ;  /* 0x00006c0005057a24 */ /* 0x000fe200078e02ff */
[----:B------:R-:W-:Y:S01]  /*7e80*/  ULDC UR6, c[0x0][0x2c4] ;  /* 0x0000b10000067ab9 */ /* 0x000fe20000000800 */
[----:B------:R-:W-:Y:S01]  /*7e90*/  IMAD R4, R11, c[0x0][0x2c4], R0 ;  /* 0x0000b1000b047a24 */ /* 0x000fe200078e0200 */
[----:B------:R-:W-:Y:S01]  /*7ea0*/  UIADD3 UR5, UR11, UR5, URZ ;  /* 0x000000050b057290 */ /* 0x000fe2000fffe03f */
[----:B------:R-:W-:Y:S01]  /*7eb0*/  IMAD.U32 R9, RZ, RZ, UR11 ;  /* 0x0000000bff097e24 */ /* 0x000fe2000f8e00ff */
[----:B------:R-:W-:Y:S01]  /*7ec0*/  UIMAD UR6, UR22, UR6, URZ ;  /* 0x00000006160672a4 */ /* 0x000fe2000f8e023f */
[----:B------:R-:W-:Y:S01]  /*7ed0*/  IMAD.U32 R8, RZ, RZ, UR10 ;  /* 0x0000000aff087e24 */ /* 0x000fe2000f8e00ff */
[----:B------:R-:W-:Y:S01]  /*7ee0*/  IADD3 R0, R12, 0x20, RZ ;  /* 0x000000200c007810 */ /* 0x000fe20007ffe0ff */
[----:B------:R-:W-:Y:S01]  /*7ef0*/  IMAD R5, R14, c[0x0][0x1b4], R5 ;  /* 0x00006d000e057a24 */ /* 0x000fe200078e0205 */
[----:B------:R-:W-:Y:S01]  /*7f00*/  LOP3.LUT R57, R57, 0xfffffffe, RZ, 0xc0, !PT ;  /* 0xfffffffe39397812 */ /* 0x000fe200078ec0ff */
[----:B------:R-:W-:Y:S01]  /*7f10*/  IMAD.U32 R9, RZ, RZ, UR5 ;  /* 0x00000005ff097e24 */ /* 0x000fe2000f8e00ff */
[----:B------:R-:W-:Y:S01]  /*7f20*/  ISETP.GE.AND P1, PT, R0, UR6, PT ;  /* 0x0000000600007c0c */ /* 0x000fe2000bf26270 */
[----:B------:R-:W-:Y:S01]  /*7f30*/  USHF.R.S32.HI UR4, URZ, 0x1f, UR19 ;  /* 0x0000001f3f047899 */ /* 0x000fe20008011413 */
[----:B------:R-:W-:Y:S01]  /*7f40*/  LOP3.LUT R7, R7, 0xfffffff0, RZ, 0xc0, !PT ;  /* 0xfffffff007077812 */ /* 0x000fe200078ec0ff */
[----:B------:R-:W-:Y:S01]  /*7f50*/  IMAD.WIDE.U32 R14, R14, c[0x0][0x1b0], R8 ;  /* 0x00006c000e0e7a25 */ /* 0x000fe200078e0008 */
[----:B------:R-:W-:Y:S01]  /*7f60*/  SHF.R.S32.HI R9, RZ, 0x1f, R4 ;  /* 0x0000001fff097819 */ /* 0x000fe20000011404 */
[----:B------:R-:W-:Y:S01]  /*7f70*/  @!UP1 UMOV UR8, UR24 ;  /* 0x0000001800089c82 */ /* 0x000fe20008000000 */
[----:B------:R-:W-:Y:S01]  /*7f80*/  P2R R10, PR, RZ, 0x2 ;  /* 0x00000002ff0a7803 */ /* 0x000fe20000000000 */
[----:B------:R-:W-:Y:S01]  /*7f90*/  IMAD.IADD R15, R15, 0x1, R5 ;  /* 0x000000010f0f7824 */ /* 0x000fe200078e0205 */
[----:B------:R-:W-:Y:S01]  /*7fa0*/  LEA.HI.X.SX32 R18, R188, UR4, 0x1, P3 ;  /* 0x00000004bc127c11 */ /* 0x000fe200098f0eff */
[----:B------:R-:W-:Y:S01]  /*7fb0*/  IMAD R9, R9, c[0x0][0x1a8], RZ ;  /* 0x00006a0009097a24 */ /* 0x000fe200078e02ff */
[----:B------:R-:W-:Y:S01]  /*7fc0*/  ISETP.GE.AND P2, PT, R12, UR6, PT ;  /* 0x000000060c007c0c */ /* 0x000fe2000bf46270 */
[----:B------:R-:W-:Y:S01]  /*7fd0*/  IMAD.IADD R57, R2, 0x1, -R57 ;  /* 0x0000000102397824 */ /* 0x000fe200078e0a39 */
[----:B------:R-:W-:Y:S01]  /*7fe0*/  IADD3 R2, R76, 0x80, RZ ;  /* 0x000000804c027810 */ /* 0x000fe20007ffe0ff */
[C---:B------:R-:W-:Y:S01]  /*7ff0*/  IMAD R9, R4.reuse, c[0x0][0x1ac], R9 ;  /* 0x00006b0004097a24 */ /* 0x040fe200078e0209 */
[----:B------:R-:W-:Y:S01]  /*8000*/  SHF.R.S32.HI R87, RZ, 0x1f, R86 ;  /* 0x0000001fff577819 */ /* 0x000fe20000011456 */
[----:B------:R-:W-:Y:S01]  /*8010*/  IMAD.WIDE.U32 R4, R4, c[0x0][0x1a8], R14 ;  /* 0x00006a0004047a25 */ /* 0x000fe200078e000e */
[----:B------:R-:W-:Y:S01]  /*8020*/  ISETP.GE.AND P6, PT, R2, c[0x0][0x198], PT ;  /* 0x0000660002007a0c */ /* 0x000fe20003fc6270 */
[----:B------:R-:W-:Y:S01]  /*8030*/  ULDC.64 UR4, c[0x0][0x1e8] ;  /* 0x00007a0000047ab9 */ /* 0x000fe20000000a00 */
[----:B------:R-:W-:Y:S01]  /*8040*/  LEA.HI R116, R3, R84, RZ, 0x6 ;  /* 0x0000005403747211 */ /* 0x000fe200078f30ff */
[----:B------:R-:W-:Y:S01]  /*8050*/  IMAD.IADD R16, R5, 0x1, R9 ;  /* 0x0000000105107824 */ /* 0x000fe200078e0209 */
[----:B------:R-:W-:Y:S01]  /*8060*/  LEA R17, P1, R4, c[0x0][0x160], 0x1 ;  /* 0x0000580004117a11 */ /* 0x000fe200078208ff */
[----:B------:R-:W-:Y:S01]  /*8070*/  IMAD.IADD R5, R84, 0x1, -R7 ;  /* 0x0000000154057824 */ /* 0x000fe200078e0a07 */
[----:B------:R-:W-:Y:S01]  /*8080*/  P2R R0, PR, RZ, 0x40 ;  /* 0x00000040ff007803 */ /* 0x000fe20000000000 */
[----:B------:R-:W-:Y:S01]  /*8090*/  IMAD R14, R18, c[0x0][0x1e0], RZ ;  /* 0x00007800120e7a24 */ /* 0x000fe200078e02ff */
[----:B------:R-:W-:Y:S01]  /*80a0*/  LEA.HI.X R16, R4, c[0x0][0x164], R16, 0x1, P1 ;  /* 0x0000590004107a11 */ /* 0x000fe200008f0c10 */
[----:B------:R-:W1:Y:S01]  /*80b0*/  SHFL.IDX PT, R20, R17, RZ, 0x181f ;  /* 0x00181fff11147589 */ /* 0x000e6200000e0000 */
[----:B------:R-:W-:Y:S01]  /*80c0*/  SHF.R.S32.HI R0, RZ, 0x1f, R5 ;  /* 0x0000001fff007819 */ /* 0x000fe20000011405 */
[----:B------:R-:W-:Y:S01]  /*80d0*/  IMAD R18, R18, c[0x0][0x208], RZ ;  /* 0x0000820012127a24 */ /* 0x000fe200078e02ff */
[----:B------:R-:W-:Y:S01]  /*80e0*/  IADD3 R4, R76, 0xc0, RZ ;  /* 0x000000c04c047810 */ /* 0x000fe20007ffe0ff */
[----:B------:R-:W3:Y:S01]  /*80f0*/  SHFL.IDX PT, R21, R16, RZ, 0x181f ;  /* 0x00181fff10157589 */ /* 0x000ee200000e0000 */
[----:B------:R-:W-:Y:S01]  /*8100*/  LEA.HI R9, R0, R5, RZ, 0x3 ;  /* 0x0000000500097211 */ /* 0x000fe200078f18ff */
[C---:B------:R-:W-:Y:S01]  /*8110*/  IMAD R14, R23.reuse, c[0x0][0x1e4], R14 ;  /* 0x00007900170e7a24 */ /* 0x040fe200078e020e */
[----:B------:R-:W-:Y:S01]  /*8120*/  ISETP.GE.AND P5, PT, R4, c[0x0][0x198], PT ;  /* 0x0000660004007a0c */ /* 0x000fe20003fa6270 */
[----:B------:R-:W-:Y:S01]  /*8130*/  IMAD R18, R23, c[0x0][0x20c], R18 ;  /* 0x0000830017127a24 */ /* 0x000fe200078e0212 */
[----:B------:R-:W-:Y:S01]  /*8140*/  LOP3.LUT R0, R9, 0xfffffff8, RZ, 0xc0, !PT ;  /* 0xfffffff809007812 */ /* 0x000fe200078ec0ff */
[C---:B------:R-:W-:Y:S01]  /*8150*/  IMAD.WIDE.U32 R24, R23.reuse, c[0x0][0x1e0], R86 ;  /* 0x0000780017187a25 */ /* 0x040fe200078e0056 */
[----:B------:R-:W-:Y:S01]  /*8160*/  @!P2 SHF.R.S32.HI R7, RZ, 0x1f, R4 ;  /* 0x0000001fff07a819 */ /* 0x000fe20000011404 */
[----:B------:R-:W-:Y:S01]  /*8170*/  UIMAD UR4, UR15, UR4, URZ ;  /* 0x000000040f0472a4 */ /* 0x000fe2000f8e023f */
[----:B------:R-:W-:Y:S01]  /*8180*/  IADD3 R56, R86, 0x40, RZ ;  /* 0x0000004056387810 */ /* 0x000fe20007ffe0ff */
[----:B------:R-:W-:Y:S01]  /*8190*/  IMAD.WIDE.U32 R22, R23, c[0x0][0x208], R86 ;  /* 0x0000820017167a25 */ /* 0x000fe200078e0056 */
[----:B------:R-:W-:Y:S01]  /*81a0*/  @!P2 LEA.HI R8, R7, R4, RZ, 0x3 ;  /* 0x000000040708a211 */ /* 0x000fe200078f18ff */
[----:B------:R-:W-:Y:S01]  /*81b0*/  UIMAD UR4, UR16, UR5, UR4 ;  /* 0x00000005100472a4 */ /* 0x000fe2000f8e0204 */
[----:B------:R-:W-:Y:S01]  /*81c0*/  @!P2 SHF.R.S32.HI R11, RZ, 0x1f, R56 ;  /* 0x0000001fff0ba819 */ /* 0x000fe20000011438 */
[----:B------:R-:W-:Y:S01]  /*81d0*/  IMAD.IADD R19, R23, 0x1, R18 ;  /* 0x0000000117137824 */ /* 0x000fe200078e0212 */
[----:B------:R-:W-:Y:S01]  /*81e0*/  @!P2 SHF.R.S32.HI R13, RZ, 0x1f, R2 ;  /* 0x0000001fff0da819 */ /* 0x000fe20000011402 */
[----:B------:R-:W-:Y:S01]  /*81f0*/  IMAD.MOV.U32 R18, RZ, RZ, R22 ;  /* 0x000000ffff127224 */ /* 0x000fe200078e0016 */
[C---:B------:R-:W-:Y:S01]  /*8200*/  ISETP.GE.AND P3, PT, R76.reuse, c[0x0][0x198], PT ;  /* 0x000066004c007a0c */ /* 0x040fe20003f66270 */
[----:B------:R-:W-:Y:S01]  /*8210*/  IMAD.IADD R0, R5, 0x1, -R0 ;  /* 0x0000000105007824 */ /* 0x000fe200078e0a00 */
[----:B------:R-:W-:Y:S01]  /*8220*/  P2R R5, PR, RZ, 0x20 ;  /* 0x00000020ff057803 */ /* 0x000fe20000000000 */
[----:B------:R-:W-:Y:S01]  /*8230*/  IMAD.SHL.U32 R5, R57, 0x8, RZ ;  /* 0x0000000839057824 */ /* 0x000fe200078e00ff */
[----:B-1----:R-:W-:Y:S01]  /*8240*/  @!P2 LEA R22, P1, R76, R20, 0x1 ;  /* 0x000000144c16a211 */ /* 0x002fe200078208ff */
[----:B------:R-:W-:Y:S01]  /*8250*/  IMAD.IADD R15, R25, 0x1, R14 ;  /* 0x00000001190f7824 */ /* 0x000fe200078e020e */
[----:B------:R-:W-:Y:S01]  /*8260*/  LOP3.LUT P4, RZ, R0, 0x4, RZ, 0xc0, !PT ;  /* 0x0000000400ff7812 */ /* 0x000fe2000788c0ff */
[----:B------:R-:W-:Y:S01]  /*8270*/  IMAD.MOV.U32 R14, RZ, RZ, R24 ;  /* 0x000000ffff0e7224 */ /* 0x000fe200078e0018 */
[----:B---3--:R-:W-:Y:S01]  /*8280*/  @!P2 LEA.HI.X R23, R76, R21, R87, 0x1, P1 ;  /* 0x000000154c17a211 */ /* 0x008fe200008f0c57 */
[----:B------:R-:W-:Y:S01]  /*8290*/  IMAD.SHL.U32 R119, R188, 0x40, RZ ;  /* 0x00000040bc777824 */ /* 0x000fe200078e00ff */
[C---:B------:R-:W-:Y:S01]  /*82a0*/  LOP3.LUT P1, RZ, R0.reuse, 0x2, RZ, 0xc0, !PT ;  /* 0x0000000200ff7812 */ /* 0x040fe2000782c0ff */
[----:B------:R-:W-:Y:S01]  /*82b0*/  IMAD.SHL.U32 R0, R0, 0x40, RZ ;  /* 0x0000004000007824 */ /* 0x000fe200078e00ff */
[----:B------:R-:W-:Y:S01]  /*82c0*/  @!P2 LEA.HI R13, R13, R2, RZ, 0x3 ;  /* 0x000000020d0da211 */ /* 0x000fe200078f18ff */
[----:B------:R-:W-:Y:S01]  /*82d0*/  IMAD.WIDE.U32 R220, R220, c[0x0][0x1e8], R14 ;  /* 0x00007a00dcdc7a25 */ /* 0x000fe200078e000e */
[----:B------:R-:W-:Y:S01]  /*82e0*/  LOP3.LUT R119, R119, 0x1c0, RZ, 0xc0, !PT ;  /* 0x000001c077777812 */ /* 0x000fe200078ec0ff */
[----:B------:R-:W-:Y:S01]  /*82f0*/  BSSY B0, `(.L_x_1364) ;  /* 0x0000058000007945 */ /* 0x000fe20003800000 */
[----:B------:R-:W-:Y:S01]  /*8300*/  LOP3.LUT R0, R0, 0x1c0, RZ, 0xc0, !PT ;  /* 0x000001c000007812 */ /* 0x000fe200078ec0ff */
[----:B------:R-:W-:Y:S01]  /*8310*/  IMAD.SHL.U32 R116, R116, 0x8, RZ ;  /* 0x0000000874747824 */ /* 0x000fe200078e00ff */
[----:B------:R-:W-:Y:S01]  /*8320*/  SHF.R.U32.HI R117, RZ, 0x3, R119 ;  /* 0x00000003ff757819 */ /* 0x000fe20000011677 */
[----:B------:R-:W-:Y:S01]  /*8330*/  IMAD.U32 R14, RZ, RZ, UR16 ;  /* 0x00000010ff0e7e24 */ /* 0x000fe2000f8e00ff */
[----:B------:R-:W-:Y:S01]  /*8340*/  LOP3.LUT R5, R0, 0x8, R5, 0xf8, !PT ;  /* 0x0000000800057812 */ /* 0x000fe200078ef805 */
[----:B------:R-:W-:Y:S01]  /*8350*/  IMAD.SHL.U32 R9, R9, 0x40, RZ ;  /* 0x0000004009097824 */ /* 0x000fe200078e00ff */
[----:B------:R-:W-:Y:S01]  /*8360*/  SHF.R.U32.HI R0, RZ, 0x3, R0 ;  /* 0x00000003ff007819 */ /* 0x000fe20000011600 */
[----:B------:R-:W-:Y:S01]  /*8370*/  IMAD.WIDE.U32 R14, R14, c[0x0][0x210], R18 ;  /* 0x000084000e0e7a25 */ /* 0x000fe200078e0012 */
[----:B------:R-:W-:Y:S01]  /*8380*/  LOP3.LUT R116, R116, 0xfffffe00, RZ, 0xc0, !PT ;  /* 0xfffffe0074747812 */ /* 0x000fe200078ec0ff */
[----:B------:R1:W3:Y:S01]  /*8390*/  SHFL.IDX PT, R19, R16, 0x1, 0x181f ;  /* 0x00381f0010137f89 */ /* 0x0002e200000e0000 */
[----:B------:R-:W-:-:S02]  /*83a0*/  LOP3.LUT R0, R5, R0, RZ, 0x3c, !PT ;  /* 0x0000000005007212 */ /* 0x000fc400078e3cff */
[----:B------:R-:W-:Y:S02]  /*83b0*/  @!P2 LEA.HI R18, R11, R56, RZ, 0x3 ;  /* 0x000000380b12a211 */ /* 0x000fe400078f18ff */
[----:B------:R-:W-:Y:S02]  /*83c0*/  @!P2 LOP3.LUT R13, R13, 0xfffffff8, RZ, 0xc0, !PT ;  /* 0xfffffff80d0da812 */ /* 0x000fe400078ec0ff */
[----:B------:R-:W-:Y:S02]  /*83d0*/  @!P2 LOP3.LUT R18, R18, 0xfffffff8, RZ, 0xc0, !PT ;  /* 0xfffffff81212a812 */ /* 0x000fe400078ec0ff */
[----:B------:R-:W-:Y:S01]  /*83e0*/  IADD3 R221, R221, UR4, RZ ;  /* 0x00000004dddd7c10 */ /* 0x000fe2000fffe0ff */
[----:B------:R-:W-:Y:S01]  /*83f0*/  ULDC.64 UR4, c[0x0][0x210] ;  /* 0x0000840000047ab9 */ /* 0x000fe20000000a00 */
[----:B------:R-:W-:Y:S01]  /*8400*/  @!P2 IMAD.WIDE R26, R13, 0x2, R20 ;  /* 0x000000020d1aa825 */ /* 0x000fe200078e0214 */
[----:B------:R-:W-:Y:S01]  /*8410*/  UIMAD UR4, UR15, UR4, URZ ;  /* 0x000000040f0472a4 */ /* 0x000fe2000f8e023f */
[----:B------:R-:W-:-:S02]  /*8420*/  @!P2 LOP3.LUT R8, R8, 0xfffffff8, RZ, 0xc0, !PT ;  /* 0xfffffff80808a812 */ /* 0x000fc400078ec0ff */
[--C-:B------:R-:W-:Y:S01]  /*8430*/  @!P2 IMAD.WIDE R24, R18, 0x2, R20.reuse ;  /* 0x000000021218a825 */ /* 0x100fe200078e0214 */
[----:B------:R-:W-:Y:S01]  /*8440*/  UIMAD UR4, UR16, UR5, UR4 ;  /* 0x00000005100472a4 */ /* 0x000fe2000f8e0204 */
[----:B------:R-:W-:Y:S01]  /*8450*/  LOP3.LUT R215, R215, 0xfffffffe, RZ, 0xc0, !PT ;  /* 0xfffffffed7d77812 */ /* 0x000fe200078ec0ff */
[----:B------:R1:W4:Y:S01]  /*8460*/  SHFL.IDX PT, R18, R17, 0x1, 0x181f ;  /* 0x00381f0011127f89 */ /* 0x00032200000e0000 */
[----:B------:R-:W-:Y:S01]  /*8470*/  @!P2 IMAD.WIDE R20, R8, 0x2, R20 ;  /* 0x000000020814a825 */ /* 0x000fe200078e0214 */
[----:B------:R-:W-:Y:S02]  /*8480*/  IADD3 R8, R86, 0x80, RZ ;  /* 0x0000008056087810 */ /* 0x000fe40007ffe0ff */
[----:B------:R-:W-:Y:S02]  /*8490*/  IADD3 R15, R15, UR4, RZ ;  /* 0x000000040f0f7c10 */ /* 0x000fe4000fffe0ff */
[----:B------:R-:W-:Y:S02]  /*84a0*/  LOP3.LUT R0, R0, 0xfffffe00, R9, 0xf8, !PT ;  /* 0xfffffe0000007812 */ /* 0x000fe400078ef809 */
[----:B--2---:R-:W-:Y:S01]  /*84b0*/  @P0 SHF.R.S32.HI R7, RZ, 0x1f, R6 ;  /* 0x0000001fff070819 */ /* 0x004fe20000011406 */
[----:B------:R-:W-:-:S02]  /*84c0*/  @!P0 IMAD.U32 R6, RZ, RZ, UR8 ;  /* 0x00000008ff068e24 */ /* 0x000fc4000f8e00ff */
[----:B------:R-:W-:Y:S01]  /*84d0*/  @!P0 IMAD.U32 R7, RZ, RZ, UR9 ;  /* 0x00000009ff078e24 */ /* 0x000fe2000f8e00ff */
[----:B------:R-:W-:-:S04]  /*84e0*/  ISETP.NE.U32.AND P0, PT, RZ, c[0x0][0x350], PT ;  /* 0x0000d400ff007a0c */ /* 0x000fc80003f05070 */
[----:B------:R-:W-:-:S04]  /*84f0*/  ISETP.NE.AND.EX P0, PT, RZ, c[0x0][0x354], PT, P0 ;  /* 0x0000d500ff007a0c */ /* 0x000fc80003f05300 */
[----:B------:R-:W-:Y:S01]  /*8500*/  SEL R5, R7, RZ, !P0 ;  /* 0x000000ff07057207 */ /* 0x000fe20004000000 */
[----:B------:R-:W-:Y:S01]  /*8510*/  IMAD.MOV.U32 R7, RZ, RZ, 0x10 ;  /* 0x00000010ff077424 */ /* 0x000fe200078e00ff */
[----:B------:R-:W-:Y:S02]  /*8520*/  SEL R216, R6, RZ, !P0 ;  /* 0x000000ff06d87207 */ /* 0x000fe40004000000 */
[----:B------:R-:W-:Y:S01]  /*8530*/  LOP3.LUT R6, R119, 0x38, R86, 0xf8, !PT ;  /* 0x0000003877067812 */ /* 0x000fe200078ef856 */
[----:B------:R-:W-:Y:S01]  /*8540*/  IMAD R225, R5, c[0x0][0x1f0], RZ ;  /* 0x00007c0005e17a24 */ /* 0x000fe200078e02ff */
[----:B------:R-:W-:Y:S01]  /*8550*/  SEL R7, R7, 0xfffffff0, !P1 ;  /* 0xfffffff007077807 */ /* 0x000fe20004800000 */
[----:B------:R-:W-:Y:S01]  /*8560*/  IMAD R223, R5, c[0x0][0x218], RZ ;  /* 0x0000860005df7a24 */ /* 0x000fe200078e02ff */
[----:B------:R-:W-:Y:S01]  /*8570*/  ISETP.GE.AND P1, PT, R56, c[0x0][0x198], PT ;  /* 0x0000660038007a0c */ /* 0x000fe20003f26270 */
[----:B------:R-:W-:Y:S01]  /*8580*/  IMAD.MOV.U32 R5, RZ, RZ, 0x20 ;  /* 0x00000020ff057424 */ /* 0x000fe200078e00ff */
[----:B------:R-:W-:Y:S01]  /*8590*/  LOP3.LUT R6, R116, R6, R117, 0xf6, !PT ;  /* 0x0000000674067212 */ /* 0x000fe200078ef675 */
[----:B------:R-:W-:Y:S01]  /*85a0*/  IMAD R225, R216, c[0x0][0x1f4], R225 ;  /* 0x00007d00d8e17a24 */ /* 0x000fe200078e02e1 */
[----:B------:R-:W-:Y:S01]  /*85b0*/  ISETP.NE.AND P0, PT, R10, RZ, PT ;  /* 0x000000ff0a00720c */ /* 0x000fe20003f05270 */
[----:B------:R-:W-:Y:S01]  /*85c0*/  IMAD R223, R216, c[0x0][0x21c], R223 ;  /* 0x00008700d8df7a24 */ /* 0x000fe200078e02df */
[----:B------:R-:W-:Y:S01]  /*85d0*/  SEL R5, R5, 0xffffffe0, !P4 ;  /* 0xffffffe005057807 */ /* 0x000fe20006000000 */
[----:B------:R-:W-:-:S02]  /*85e0*/  @!P2 IMAD.SHL.U32 R11, R6, 0x2, RZ ;  /* 0x00000002060ba824 */ /* 0x000fc400078e00ff */
[----:B------:R-:W-:-:S03]  /*85f0*/  IMAD.WIDE.U32 R220, R216, c[0x0][0x1f0], R220 ;  /* 0x00007c00d8dc7a25 */ /* 0x000fc600078e00dc */
[----:B------:R1:W-:Y:S01]  /*8600*/  @!P2 LDGSTS.E.BYPASS.LTC128B.128 [R11+0x10080], [R22.64], !P3 ;  /* 0x10080000160bafae */ /* 0x0003e2000d901d5a */
[----:B------:R-:W-:-:S03]  /*8610*/  IMAD.WIDE.U32 R216, R216, c[0x0][0x218], R14 ;  /* 0x00008600d8d87a25 */ /* 0x000fc600078e000e */
[----:B------:R1:W-:Y:S01]  /*8620*/  @!P2 LDGSTS.E.BYPASS.LTC128B.128 [R11+0x14080], [R24.64], !P1 ;  /* 0x14080000180bafae */ /* 0x0003e2000c901d5a */
[----:B------:R-:W-:Y:S02]  /*8630*/  IMAD.IADD R225, R221, 0x1, R225 ;  /* 0x00000001dde17824 */ /* 0x000fe400078e02e1 */
[----:B------:R-:W-:Y:S01]  /*8640*/  IMAD.IADD R223, R217, 0x1, R223 ;  /* 0x00000001d9df7824 */ /* 0x000fe200078e02df */
[----:B------:R1:W-:Y:S01]  /*8650*/  @!P2 LDGSTS.E.BYPASS.LTC128B.128 [R11+0x18080], [R26.64], !P6 ;  /* 0x180800001a0bafae */ /* 0x0003e2000f101d5a */
[----:B------:R-:W-:-:S03]  /*8660*/  ISETP.GE.AND P6, PT, R86, c[0x0][0x1d4], PT ;  /* 0x0000750056007a0c */ /* 0x000fc60003fc6270 */
[----:B------:R1:W-:Y:S01]  /*8670*/  @!P2 LDGSTS.E.BYPASS.LTC128B.128 [R11+0x1c080], [R20.64], !P5 ;  /* 0x1c080000140bafae */ /* 0x0003e2000e901d5a */
[----:B------:R-:W-:Y:S02]  /*8680*/  ISETP.GE.AND P5, PT, R8, c[0x0][0x1d4], PT ;  /* 0x0000750008007a0c */ /* 0x000fe40003fa6270 */
[----:B------:R-:W-:-:S04]  /*8690*/  IADD3 R8, R86, 0xc0, RZ ;  /* 0x000000c056087810 */ /* 0x000fc80007ffe0ff */
[----:B------:R-:W-:-:S03]  /*86a0*/  ISETP.GE.AND P4, PT, R8, c[0x0][0x1d4], PT ;  /* 0x0000750008007a0c */ /* 0x000fc60003f86270 */
[----:B------:R-:W-:Y:S02]  /*86b0*/  @P6 LOP3.LUT R215, R215, 0x1, RZ, 0xfc, !PT ;  /* 0x00000001d7d76812 */ /* 0x000fe400078efcff */
[----:B------:R-:W-:Y:S01]  /*86c0*/  ISETP.GE.AND P6, PT, R56, c[0x0][0x1d4], PT ;  /* 0x0000750038007a0c */ /* 0x000fe20003fc6270 */
[----:B------:R-:W-:Y:S07]  /*86d0*/  @P0 BRA `(.L_x_1365) ;  /* 0x0000019000000947 */ /* 0x000fee0003800000 */
[----:B---34-:R-:W-:Y:S01]  /*86e0*/  IADD3 R14, R76, 0x80, RZ ;  /* 0x000000804c0e7810 */ /* 0x018fe20007ffe0ff */
[----:B-1----:R-:W-:Y:S01]  /*86f0*/  IMAD.SHL.U32 R23, R6, 0x2, RZ ;  /* 0x0000000206177824 */ /* 0x002fe200078e00ff */
[C---:B------:R-:W-:Y:S02]  /*8700*/  IADD3 R9, R76.reuse, 0xc0, RZ ;  /* 0x000000c04c097810 */ /* 0x040fe40007ffe0ff */
[----:B------:R-:W-:Y:S02]  /*8710*/  SHF.R.S32.HI R13, RZ, 0x1f, R56 ;  /* 0x0000001fff0d7819 */ /* 0x000fe40000011438 */
[----:B------:R-:W-:Y:S02]  /*8720*/  SHF.R.S32.HI R11, RZ, 0x1f, R14 ;  /* 0x0000001fff0b7819 */ /* 0x000fe4000001140e */
[----:B------:R-:W-:-:S02]  /*8730*/  LEA R20, P0, R76, R18, 0x1 ;  /* 0x000000124c147211 */ /* 0x000fc400078008ff */
[----:B------:R-:W-:Y:S02]  /*8740*/  SHF.R.S32.HI R8, RZ, 0x1f, R9 ;  /* 0x0000001fff087819 */ /* 0x000fe40000011409 */
[----:B------:R-:W-:Y:S02]  /*8750*/  LEA.HI R13, R13, R56, RZ, 0x3 ;  /* 0x000000380d0d7211 */ /* 0x000fe400078f18ff */
[----:B------:R-:W-:Y:S02]  /*8760*/  P2R R15, PR, RZ, 0x4 ;  /* 0x00000004ff0f7803 */ /* 0x000fe40000000000 */
[----:B------:R-:W-:Y:S02]  /*8770*/  LEA.HI R11, R11, R14, RZ, 0x3 ;  /* 0x0000000e0b0b7211 */ /* 0x000fe400078f18ff */
[----:B------:R-:W-:Y:S02]  /*8780*/  LEA.HI.X R21, R76, R19, R87, 0x1, P0 ;  /* 0x000000134c157211 */ /* 0x000fe400000f0c57 */
[----:B------:R-:W-:-:S02]  /*8790*/  LEA.HI R8, R8, R9, RZ, 0x3 ;  /* 0x0000000908087211 */ /* 0x000fc400078f18ff */
[----:B------:R-:W-:Y:S01]  /*87a0*/  ISETP.GE.AND P2, PT, R2, c[0x0][0x198], PT ;  /* 0x0000660002007a0c */ /* 0x000fe20003f46270 */
[----:B------:R1:W-:Y:S01]  /*87b0*/  LDGSTS.E.BYPASS.LTC128B.128 [R23+0x11080], [R20.64], !P3 ;  /* 0x1108000014177fae */ /* 0x0003e2000d901d5a */
[----:B------:R-:W-:Y:S02]  /*87c0*/  ISETP.GE.AND P0, PT, R4, c[0x0][0x198], PT ;  /* 0x0000660004007a0c */ /* 0x000fe40003f06270 */
        /* <DEDUP_REMOVED lines=10> */
.L_x_1365:
[----:B---34-:R-:W-:Y:S05]  /*8870*/  BSYNC B0 ;  /* 0x0000000000007941 */ /* 0x018fea0003800000 */
.L_x_1364:
[----:B------:R-:W-:Y:S01]  /*8880*/  IADD3 R8, R12, 0x40, RZ ;  /* 0x000000400c087810 */ /* 0x000fe20007ffe0ff */
[----:B-1----:R1:W2:Y:S01]  /*8890*/  SHFL.IDX PT, R21, R16, 0x2, 0x181f ;  /* 0x00581f0010157f89 */ /* 0x0022a200000e0000 */
        /* <DEDUP_REMOVED lines=31> */
.L_x_1367:
[----:B------:R-:W-:Y:S05]  /*8a90*/  BSYNC B0 ;  /* 0x0000000000007941 */ /* 0x000fea0003800000 */
.L_x_1366:
        /* <DEDUP_REMOVED lines=9> */
[----:B------:R-:W-:Y:S02]  /*8b30*/  P2R R8, PR, RZ, 0x1 ;  /* 0x00000001ff087803 */ /* 0x000fe40000000000 */
[----:B------:R-:W-:-:S06]  /*8b40*/  UIADD3 UR9, UR21, UR5, URZ ;  /* 0x0000000515097290 */ /* 0x000fcc000fffe03f */
[----:B------:R-:W-:Y:S05]  /*8b50*/  @P0 BRA `(.L_x_1369) ;  /* 0x0000018000000947 */ /* 0x000fea0003800000 */
[----:B------:R-:W-:Y:S01]  /*8b60*/  SHF.R.S32.HI R11, RZ, 0x1f, R56 ;  /* 0x0000001fff0b7819 */ /* 0x000fe20000011438 */
[----:B------:R-:W-:Y:S01]  /*8b70*/  IMAD.SHL.U32 R13, R6, 0x2, RZ ;  /* 0x00000002060d7824 */ /* 0x000fe200078e00ff */
[C---:B------:R-:W-:Y:S02]  /*8b80*/  IADD3 R14, R76.reuse, 0x80, RZ ;  /* 0x000000804c0e7810 */ /* 0x040fe40007ffe0ff */
[----:B------:R-:W-:Y:S02]  /*8b90*/  LEA.HI R11, R11, R56, RZ, 0x3 ;  /* 0x000000380b0b7211 */ /* 0x000fe400078f18ff */
[C---:B-12---:R-:W-:Y:S02]  /*8ba0*/  LEA R16, P0, R76.reuse, R18, 0x1 ;  /* 0x000000124c107211 */ /* 0x046fe400078008ff */
[----:B------:R-:W-:Y:S02]  /*8bb0*/  LOP3.LUT R11, R11, 0xfffffff8, RZ, 0xc0, !PT ;  /* 0xfffffff80b0b7812 */ /* 0x000fe400078ec0ff */
[----:B----4-:R-:W-:-:S02]  /*8bc0*/  LEA.HI.X R17, R76, R19, R87, 0x1, P0 ;  /* 0x000000134c117211 */ /* 0x010fc400000f0c57 */
[----:B------:R-:W-:Y:S01]  /*8bd0*/  ISETP.GE.AND P0, PT, R2, c[0x0][0x198], PT ;  /* 0x0000660002007a0c */ /* 0x000fe20003f06270 */
[----:B---3--:R-:W-:Y:S01]  /*8be0*/  IMAD.WIDE R20, R11, 0x2, R18 ;  /* 0x000000020b147825 */ /* 0x008fe200078e0212 */
        /* <DEDUP_REMOVED lines=15> */
.L_x_1369:
[----:B------:R-:W-:Y:S05]  /*8ce0*/  BSYNC B0 ;  /* 0x0000000000007941 */ /* 0x000fea0003800000 */
.L_x_1368:
[----:B------:R-:W-:Y:S01]  /*8cf0*/  UIMAD UR12, UR13, -0x30, UR12 ;  /* 0xffffffd00d0c78a4 */ /* 0x000fe2000f8e020c */
[----:B-12---:R-:W-:Y:S01]  /*8d00*/  IMAD.U32 R16, RZ, RZ, UR20 ;  /* 0x00000014ff107e24 */ /* 0x006fe2000f8e00ff */
[----:B------:R-:W-:Y:S01]  /*8d10*/  UIADD3 UR15, UR13, -0x1, URZ ;  /* 0xffffffff0d0f7890 */ /* 0x000fe2000fffe03f */
[----:B------:R-:W-:Y:S01]  /*8d20*/  IMAD.MOV.U32 R224, RZ, RZ, R220 ;  /* 0x000000ffffe07224 */ /* 0x000fe200078e00dc */
[----:B------:R-:W-:Y:S01]  /*8d30*/  UIADD3 UR11, UR14, UR12, URZ ;  /* 0x0000000c0e0b7290 */ /* 0x000fe2000fffe03f */
[----:B------:R-:W-:Y:S01]  /*8d40*/  IMAD.U32 R17, RZ, RZ, UR21 ;  /* 0x00000015ff117e24 */ /* 0x000fe2000f8e00ff */
[----:B------:R-:W-:Y:S01]  /*8d50*/  USHF.R.S32.HI UR10, URZ, 0x1f, UR15 ;  /* 0x0000001f3f0a7899 */ /* 0x000fe2000801140f */
[----:B------:R-:W0:Y:S01]  /*8d60*/  LDGDEPBAR ;  /* 0x00000000000079af */ /* 0x000e220000000000 */
[----:B------:R-:W-:Y:S01]  /*8d70*/  UISETP.LT.AND UP0, UPT, UR11, 0x30, UPT ;  /* 0x000000300b00788c */ /* 0x000fe2000bf01270 */
[----:B------:R-:W-:Y:S01]  /*8d80*/  IMAD.WIDE.U32 R16, R16, UR15, R224 ;  /* 0x0000000f10107c25 */ /* 0x000fe2000f8e00e0 */
[----:B------:R-:W-:-:S02]  /*8d90*/  UIMAD UR4, UR9, UR15, URZ ;  /* 0x0000000f090472a4 */ /* 0x000fc4000f8e023f */
[----:B------:R-:W-:Y:S02]  /*8da0*/  USEL UR5, UR11, 0x30, UP0 ;  /* 0x000000300b057887 */ /* 0x000fe40008000000 */
[----:B------:R-:W-:Y:S02]  /*8db0*/  UIMAD UR4, UR10, UR20, UR4 ;  /* 0x000000140a0472a4 */ /* 0x000fe4000f8e0204 */
[----:B------:R-:W-:Y:S02]  /*8dc0*/  UMOV UR7, 0x5 ;  /* 0x0000000500077882 */ /* 0x000fe40000000000 */
[----:B------:R-:W-:Y:S02]  /*8dd0*/  IADD3 R4, -R188, UR5, RZ ;  /* 0x00000005bc047c10 */ /* 0x000fe4000fffe1ff */
[----:B------:R-:W-:Y:S01]  /*8de0*/  IADD3 R2, R17, UR4, RZ ;  /* 0x0000000411027c10 */ /* 0x000fe2000fffe0ff */
[----:B------:R-:W-:Y:S01]  /*8df0*/  ULDC.64 UR4, c[0x0][0x1e0] ;  /* 0x0000780000047ab9 */ /* 0x000fe20000000a00 */
[----:B------:R-:W-:Y:S01]  /*8e00*/  BAR.SYNC.DEFER_BLOCKING 0x0 ;  /* 0x0000000000007b1d */ /* 0x000fe20000010000 */
[----:B------:R-:W-:Y:S01]  /*8e10*/  ISETP.GE.AND P1, PT, R4, 0x1, PT ;  /* 0x000000010400780c */ /* 0x000fe20003f26270 */
[----:B------:R-:W-:-:S02]  /*8e20*/  USHF.L.U32 UR8, UR4, 0x5, URZ ;  /* 0x0000000504087899 */ /* 0x000fc4000800063f */
[----:B------:R-:W-:-:S10]  /*8e30*/  USHF.L.U64.HI UR7, UR4, UR7, UR5 ;  /* 0x0000000704077299 */ /* 0x000fd40008010205 */
        /* <DEDUP_REMOVED lines=29> */
.L_x_1370:
        /* <DEDUP_REMOVED lines=12> */
[----:B----4-:R-:W-:-:S04]  /*90d0*/  IADD3 R19, R13, R15, RZ ;  /* 0x0000000f0d137210 */ /* 0x010fc80007ffe0ff */
[----:B------:R-:W-:Y:S01]  /*90e0*/  IADD3 R21, R11, R17, RZ ;  /* 0x000000110b157210 */ /* 0x000fe20007ffe0ff */
[----:B------:R-:W-:Y:S05]  /*90f0*/  @!P0 BRA `(.L_x_1372) ;  /* 0x0000450000008947 */ /* 0x000fea0003800000 */
[----:B------:R-:W-:Y:S01]  /*9100*/  PLOP3.LUT P0, PT, PT, PT, UP2, 0x80, 0x0 ;  /* 0x000000000000781c */ /* 0x000fe20003f0f028 */
[----:B------:R-:W-:Y:S01]  /*9110*/  IMAD.MOV.U32 R18, RZ, RZ, R14 ;  /* 0x000000ffff127224 */ /* 0x000fe200078e000e */
[----:B------:R-:W-:Y:S01]  /*9120*/  BSSY B0, `(.L_x_1373) ;  /* 0x0000049000007945 */ /* 0x000fe20003800000 */
[----:B---3--:R-:W-:Y:S01]  /*9130*/  IMAD.MOV.U32 R20, RZ, RZ, R16 ;  /* 0x000000ffff147224 */ /* 0x008fe200078e0010 */
[----:B------:R-:W-:Y:S01]  /*9140*/  CS2R R72, SRZ ;  /* 0x0000000000487805 */ /* 0x000fe2000001ff00 */
        /* <DEDUP_REMOVED lines=9> */
[----:B------:R-:W-:Y:S01]  /*91e0*/  PLOP3.LUT P0, PT, PT, PT, UP2, 0x80, 0x0 ;  /* 0x000000000000781c */ /* 0x000fe20003f0f028 */
[----:B------:R-:W-:-:S12]  /*91f0*/  CS2R R100, SRZ ;  /* 0x0000000000647805 */ /* 0x000fd8000001ff00 */
[----:B------:R-:W-:-:S04]  /*9200*/  @P0 SHF.R.U32.HI R12, RZ, c[0x0][0x2cc], R11 ;  /* 0x0000b300ff0c0a19 */ /* 0x000fc8000001160b */
[----:B------:R-:W-:Y:S01]  /*9210*/  SHF.R.S32.HI R11, RZ, 0x1f, R12 ;  /* 0x0000001fff0b7819 */ /* 0x000fe2000001140c */
[----:B------:R-:W-:-:S04]  /*9220*/  IMAD.WIDE.U32 R14, R12, c[0x0][0x280], R18 ;  /* 0x0000a0000c0e7a25 */ /* 0x000fc800078e0012 */
[C---:B------:R-:W-:Y:S01]  /*9230*/  IMAD R13, R11.reuse, c[0x0][0x280], RZ ;  /* 0x0000a0000b0d7a24 */ /* 0x040fe200078e02ff */
[----:B------:R-:W-:Y:S01]  /*9240*/  LEA R17, P0, R14, c[0x0][0x270], 0x1 ;  /* 0x00009c000e117a11 */ /* 0x000fe200078008ff */
[----:B------:R-:W-:Y:S02]  /*9250*/  IMAD R11, R11, c[0x0][0x290], RZ ;  /* 0x0000a4000b0b7a24 */ /* 0x000fe400078e02ff */
[C---:B------:R-:W-:Y:S02]  /*9260*/  IMAD R13, R12.reuse, c[0x0][0x284], R13 ;  /* 0x0000a1000c0d7a24 */ /* 0x040fe400078e020d */
[C---:B------:R-:W-:Y:S01]  /*9270*/  IMAD.WIDE.U32 R20, R12.reuse, c[0x0][0x290], R20 ;  /* 0x0000a4000c147a25 */ /* 0x040fe200078e0014 */
[----:B------:R1:W2:Y:S02]  /*9280*/  SHFL.IDX PT, R22, R17, RZ, 0x181f ;  /* 0x00181fff11167589 */ /* 0x0002a400000e0000 */
[----:B------:R-:W-:Y:S01]  /*9290*/  IADD3 R18, R15, R13, RZ ;  /* 0x0000000d0f127210 */ /* 0x000fe20007ffe0ff */
[----:B------:R-:W-:-:S03]  /*92a0*/  IMAD R11, R12, c[0x0][0x294], R11 ;  /* 0x0000a5000c0b7a24 */ /* 0x000fc600078e020b */
[----:B------:R-:W-:Y:S02]  /*92b0*/  LEA.HI.X R18, R14, c[0x0][0x274], R18, 0x1, P0 ;  /* 0x00009d000e127a11 */ /* 0x000fe400000f0c12 */
[----:B------:R-:W-:Y:S02]  /*92c0*/  IADD3 R13, R21, R11, RZ ;  /* 0x0000000b150d7210 */ /* 0x000fe40007ffe0ff */
[C---:B------:R-:W-:Y:S01]  /*92d0*/  LEA R12, P0, R20.reuse, c[0x0][0x288], 0x1 ;  /* 0x0000a200140c7a11 */ /* 0x040fe200078008ff */
[----:B------:R1:W3:Y:S03]  /*92e0*/  SHFL.IDX PT, R23, R18, RZ, 0x181f ;  /* 0x00181fff12177589 */ /* 0x0002e600000e0000 */
[----:B------:R-:W-:Y:S02]  /*92f0*/  LEA.HI.X R13, R20, c[0x0][0x28c], R13, 0x1, P0 ;  /* 0x0000a300140d7a11 */ /* 0x000fe400000f0c0d */
        /* <DEDUP_REMOVED lines=43> */
.L_x_1374:
[----:B------:R-:W-:Y:S05]  /*95b0*/  BSYNC B0 ;  /* 0x0000000000007941 */ /* 0x000fea0003800000 */
.L_x_1373:
        /* <DEDUP_REMOVED lines=9> */
[----:B--23--:R-:W-:Y:S01]  /*9650*/  IMAD.MOV.U32 R22, RZ, RZ, R106 ;  /* 0x000000ffff167224 */ /* 0x00cfe200078e006a */
        /* <DEDUP_REMOVED lines=68> */
.L_x_1376:
[----:B------:R-:W-:Y:S05]  /*9aa0*/  BSYNC B0 ;  /* 0x0000000000007941 */ /* 0x000fea0003800000 */
.L_x_1375:
        /* <DEDUP_REMOVED lines=80> */
.L_x_1378:
[----:B---34-:R-:W-:Y:S05]  /*9fb0*/  BSYNC B0 ;  /* 0x0000000000007941 */ /* 0x018fea0003800000 */
.L_x_1377:
        /* <DEDUP_REMOVED lines=78> */
.L_x_1380:
[----:B---3--:R-:W-:Y:S05]  /*a4a0*/  BSYNC B0 ;  /* 0x0000000000007941 */ /* 0x008fea0003800000 */
.L_x_1379:
        /* <DEDUP_REMOVED lines=79> */
.L_x_1384:
[----:B------:R-:W-:Y:S05]  /*a9a0*/  BSYNC B0 ;  /* 0x0000000000007941 */ /* 0x000fea0003800000 */
.L_x_1383:
        /* <DEDUP_REMOVED lines=46> */
.L_x_1386:
[----:B------:R-:W-:Y:S05]  /*ac90*/  BSYNC B0 ;  /* 0x0000000000007941 */ /* 0x000fea0003800000 */
.L_x_1385:
        /* <DEDUP_REMOVED lines=46> */
.L_x_1388:
[----:B------:R-:W-:Y:S05]  /*af80*/  BSYNC B0 ;  /* 0x0000000000007941 */ /* 0x000fea0003800000 */
.L_x_1387:
        /* <DEDUP_REMOVED lines=45> */
.L_x_1382:
[----:B------:R-:W-:Y:S05]  /*b260*/  BSYNC B1 ;  /* 0x0000000000017941 */ /* 0x000fea0003800000 */
.L_x_1381:
        /* <DEDUP_REMOVED lines=35> */
[-C--:B------:R-:W-:Y:S02]  /*b4a0*/  FMUL.FTZ R74, R10, R11.reuse ;  /* 0x0000000b0a4a7220 */ /* 0x080fe40000410000 */
[----:B------:R-:W-:Y:S02]  /*b4b0*/  FMUL.FTZ R11, R8, R11 ;  /* 0x0000000b080b7220 */ /* 0x000fe40000410000 */
[----:B------:R-:W-:Y:S02]  /*b4c0*/  FMUL.FTZ R79, R90, R79 ;  /* 0x0000004f5a4f7220 */ /* 0x000fe40000410000 */
[----:B------:R-:W-:Y:S02]  /*b4d0*/  FFMA.FTZ R74, R8, R75, -R74 ;  /* 0x0000004b084a7223 */ /* 0x000fe4000001084a */
[----:B------:R-:W-:-:S02]  /*b4e0*/  FFMA.FTZ R83, R90, R78, -R83 ;  /* 0x0000004e5a537223 */ /* 0x000fc40000010853 */
[----:B------:R-:W-:Y:S02]  /*b4f0*/  FFMA.FTZ R91, R82, R94, -R91 ;  /* 0x0000005e525b7223 */ /* 0x000fe4000001085b */
[----:B------:R-:W-:Y:S02]  /*b500*/  FFMA.FTZ R96, R85, R98, R96 ;  /* 0x0000006255607223 */ /* 0x000fe40000010060 */
[----:B------:R-:W-:Y:S01]  /*b510*/  FFMA.FTZ R75, R10, R75, R11 ;  /* 0x0000004b0a4b7223 */ /* 0x000fe2000001000b */
[----:B------:R-:W-:Y:S01]  /*b520*/  F2FP.PACK_AB R11, R92, R91 ;  /* 0x0000005b5c0b723e */ /* 0x000fe200000000ff */
[----:B------:R-:W-:Y:S01]  /*b530*/  FFMA.FTZ R78, R9, R78, R79 ;  /* 0x0000004e094e7223 */ /* 0x000fe2000001004f */
[----:B------:R-:W-:Y:S02]  /*b540*/  F2FP.PACK_AB R8, R96, R93 ;  /* 0x0000005d6008723e */ /* 0x000fe400000000ff */
[----:B------:R-:W-:Y:S02]  /*b550*/  F2FP.PACK_AB R10, R75, R74 ;  /* 0x0000004a4b0a723e */ /* 0x000fe400000000ff */
[----:B------:R-:W-:-:S05]  /*b560*/  F2FP.PACK_AB R9, R78, R83 ;  /* 0x000000534e09723e */ /* 0x000fca00000000ff */
[----:B------:R1:W-:Y:S02]  /*b570*/  STS.128 [R118+0x11080], R8 ;  /* 0x0110800876007388 */ /* 0x0003e40000000c00 */
.L_x_1392:
[----:B------:R-:W-:Y:S05]  /*b580*/  BSYNC B0 ;  /* 0x0000000000007941 */ /* 0x000fea0003800000 */
.L_x_1391:
        /* <DEDUP_REMOVED lines=8> */
[--C-:B------:R-:W-:Y:S02]  /*b610*/  SHF.R.U64 R74, R88, 0x10, R89.reuse ;  /* 0x00000010584a7819 */ /* 0x100fe40000001259 */
        /* <DEDUP_REMOVED lines=27> */
[----:B------:R-:W-:Y:S02]  /*b7d0*/  FFMA.FTZ R66, R8, R75, -R66 ;  /* 0x0000004b08427223 */ /* 0x000fe40000010842 */
        /* <DEDUP_REMOVED lines=9> */
.L_x_1394:
[----:B------:R-:W-:Y:S05]  /*b870*/  BSYNC B0 ;  /* 0x0000000000007941 */ /* 0x000fea0003800000 */
.L_x_1393:
        /* <DEDUP_REMOVED lines=35> */
[----:B------:R-:W-:Y:S02]  /*bab0*/  FFMA.FTZ R79, R74, R80, -R79 ;  /* 0x000000504a4f7223 */ /* 0x000fe4000001084f */
[----:B------:R-:W-:-:S02]  /*bac0*/  FFMA.FTZ R82, R77, R86, R82 ;  /* 0x000000564d527223 */ /* 0x000fc40000010052 */
[-C--:B------:R-:W-:Y:S02]  /*bad0*/  FFMA.FTZ R56, R8, R11.reuse, -R56 ;  /* 0x0000000b08387223 */ /* 0x080fe40000010838 */
        /* <DEDUP_REMOVED lines=8> */
.L_x_1396:
[----:B------:R-:W-:Y:S05]  /*bb60*/  BSYNC B0 ;  /* 0x0000000000007941 */ /* 0x000fea0003800000 */
.L_x_1395:
        /* <DEDUP_REMOVED lines=45> */
.L_x_1390:
[----:B------:R-:W-:Y:S05]  /*be40*/  BSYNC B1 ;  /* 0x0000000000017941 */ /* 0x000fea0003800000 */
.L_x_1389:
        /* <DEDUP_REMOVED lines=49> */
.L_x_1400:
[----:B------:R-:W-:Y:S05]  /*c160*/  BSYNC B0 ;  /* 0x0000000000007941 */ /* 0x000fea0003800000 */
.L_x_1399:
        /* <DEDUP_REMOVED lines=46> */
.L_x_1402:
[----:B------:R-:W-:Y:S05]  /*c450*/  BSYNC B0 ;  /* 0x0000000000007941 */ /* 0x000fea0003800000 */
.L_x_1401:
        /* <DEDUP_REMOVED lines=46> */
.L_x_1404:
[----:B------:R-:W-:Y:S05]  /*c740*/  BSYNC B0 ;  /* 0x0000000000007941 */ /* 0x000fea0003800000 */
.L_x_1403:
        /* <DEDUP_REMOVED lines=45> */
.L_x_1398:
[----:B------:R-:W-:Y:S05]  /*ca20*/  BSYNC B1 ;  /* 0x0000000000017941 */ /* 0x000fea0003800000 */
.L_x_1397:
        /* <DEDUP_REMOVED lines=48> */
.L_x_1407:
[----:B------:R-:W-:Y:S05]  /*cd30*/  BSYNC B0 ;  /* 0x0000000000007941 */ /* 0x000fea0003800000 */
.L_x_1406:
        /* <DEDUP_REMOVED lines=46> */
.L_x_1409:
[----:B------:R-:W-:Y:S05]  /*d020*/  BSYNC B0 ;  /* 0x0000000000007941 */ /* 0x000fea0003800000 */
.L_x_1408:
        /* <DEDUP_REMOVED lines=46> */
.L_x_1411:
[----:B------:R-:W-:Y:S05]  /*d310*/  BSYNC B0 ;  /* 0x0000000000007941 */ /* 0x000fea0003800000 */
.L_x_1410:
        /* <DEDUP_REMOVED lines=46> */
.L_x_1372:
[----:B------:R-:W-:Y:S01]  /*d600*/  PLOP3.LUT P0, PT, PT, PT, UP2, 0x80, 0x0 ;  /* 0x000000000000781c */ /* 0x000fe20003f0f028 */
        /* <DEDUP_REMOVED lines=41> */
[----:B----4-:R-:W-:Y:S01]  /*d8a0*/  @!P0 IMAD.X R23, R19, 0x1, R11, P1 ;  /* 0x0000000113178824 */ /* 0x010fe200008e060b */
[----:B---3--:R-:W-:-:S04]  /*d8b0*/  @!P0 IADD3 R20, P1, R16, R21, RZ ;  /* 0x0000001510148210 */ /* 0x008fc80007f3e0ff */
        /* <DEDUP_REMOVED lines=15> */
.L_x_1413:
[----:B------:R-:W-:Y:S05]  /*d9b0*/  BSYNC B0 ;  /* 0x0000000000007941 */ /* 0x000fea0003800000 */
.L_x_1412:
[----:B------:R-:W-:Y:S01]  /*d9c0*/  ISETP.NE.AND P0, PT, R10, RZ, PT ;  /* 0x000000ff0a00720c */ /* 0x000fe20003f05270 */
[----:B-----5:R-:W-:Y:S01]  /*d9d0*/  IMAD.MOV.U32 R11, RZ, RZ, R94 ;  /* 0x000000ffff0b7224 */ /* 0x020fe200078e005e */
[----:B--23--:R-:W-:Y:S01]  /*d9e0*/  MOV R16, R93 ;  /* 0x0000005d00107202 */ /* 0x00cfe20000000f00 */
        /* <DEDUP_REMOVED lines=16> */
[----:B----4-:R2:W4:Y:S01]  /*daf0*/  SHFL.IDX PT, R19, R12, 0x1, 0x181f ;  /* 0x00381f000c137f89 */ /* 0x01052200000e0000 */
        /* <DEDUP_REMOVED lines=18> */
[----:B---3--:R-:W-:Y:S01]  /*dc20*/  ISETP.GE.AND P0, PT, R76, c[0x0][0x27c], PT ;  /* 0x00009f004c007a0c */ /* 0x008fe20003f06270 */
        /* <DEDUP_REMOVED lines=10> */
[----:B----4-:R-:W-:-:S05]  /*dcd0*/  @!P0 IMAD.X R17, R19, 0x1, R17, P1 ;  /* 0x0000000113118824 */ /* 0x010fca00008e0611 */
        /* <DEDUP_REMOVED lines=13> */
.L_x_1415:
[----:B---3--:R-:W-:Y:S05]  /*ddb0*/  BSYNC B0 ;  /* 0x0000000000007941 */ /* 0x008fea0003800000 */
.L_x_1414:
        /* <DEDUP_REMOVED lines=22> */
[----:B----4-:R1:W4:Y:S01]  /*df20*/  SHFL.IDX PT, R19, R12, 0x2, 0x181f ;  /* 0x00581f000c137f89 */ /* 0x01032200000e0000 */
        /* <DEDUP_REMOVED lines=32> */
[----:B----4-:R-:W-:Y:S01]  /*e130*/  @!P0 IMAD.X R23, R19, 0x1, R10, P1 ;  /* 0x0000000113178824 */ /* 0x010fe200008e060a */
        /* <DEDUP_REMOVED lines=9> */
.L_x_1417:
[----:B--23--:R-:W-:Y:S05]  /*e1d0*/  BSYNC B0 ;  /* 0x0000000000007941 */ /* 0x00cfea0003800000 */
.L_x_1416:
[----:B------:R-:W-:Y:S01]  /*e1e0*/  ISETP.NE.AND P0, PT, R8, RZ, PT ;  /* 0x000000ff0800720c */ /* 0x000fe20003f05270 */
[----:B-----5:R-:W-:Y:S01]  /*e1f0*/  IMAD.MOV.U32 R9, RZ, RZ, R46 ;  /* 0x000000ffff097224 */ /* 0x020fe200078e002e */
        /* <DEDUP_REMOVED lines=32> */
[----:B----4-:R-:W-:Y:S01]  /*e400*/  CS2R R18, SRZ ;  /* 0x0000000000127805 */ /* 0x010fe2000001ff00 */
[----:B------:R-:W-:Y:S01]  /*e410*/  CS2R R16, SRZ ;  /* 0x0000000000107805 */ /* 0x000fe2000001ff00 */
[----:B------:R-:W-:Y:S01]  /*e420*/  PRMT R81, R8, 0x5410, R9 ;  /* 0x0000541008517816 */ /* 0x000fe20000000009 */
[----:B------:R-:W-:Y:S05]  /*e430*/  @P0 BRA `(.L_x_1419) ;  /* 0x0000019000000947 */ /* 0x000fea0003800000 */
[----:B---3--:R-:W-:Y:S01]  /*e440*/  ISETP.GE.AND P0, PT, R76, c[0x0][0x27c], PT ;  /* 0x00009f004c007a0c */ /* 0x008fe20003f06270 */
        /* <DEDUP_REMOVED lines=24> */
.L_x_1419:
[----:B---3--:R-:W-:Y:S05]  /*e5d0*/  BSYNC B0 ;  /* 0x0000000000007941 */ /* 0x008fea0003800000 */
.L_x_1418:
        /* <DEDUP_REMOVED lines=133> */
.L_x_1423:
[----:B------:R-:W-:Y:S05]  /*ee30*/  BSYNC B0 ;  /* 0x0000000000007941 */ /* 0x000fea0003800000 */
.L_x_1422:
[----:B------:R-:W-:-:S13]  /*ee40*/  ISETP.GE.AND P0, PT, R56, c[0x0][0x27c], PT ;  /* 0x00009f0038007a0c */ /* 0x000fda0003f06270 */
[----:B------:R-:W-:Y:S05]  /*ee50*/  @P0 BRA `(.L_x_1421) ;  /* 0x0000067000000947 */ /* 0x000fea0003800000 */
[----:B-1----:R-:W-:Y:S01]  /*ee60*/  SHF.R.S32.HI R9, RZ, 0x1f, R56 ;  /* 0x0000001fff097819 */ /* 0x002fe20000011438 */
[----:B------:R-:W-:Y:S01]  /*ee70*/  HADD2.F32 R124, -RZ, R113.H0_H0 ;  /* 0x20000071ff7c7230 */ /* 0x000fe20000004100 */
[----:B------:R-:W-:Y:S01]  /*ee80*/  SHF.R.U32.HI R98, RZ, 0x10, R89 ;  /* 0x00000010ff627819 */ /* 0x000fe20000011659 */
[----:B------:R-:W-:Y:S01]  /*ee90*/  HADD2.F32 R102, -RZ, R112.H0_H0 ;  /* 0x20000070ff667230 */ /* 0x000fe20000004100 */
[CC--:B------:R-:W-:Y:S01]  /*eea0*/  LEA.HI R10, R9.reuse, R56.reuse, RZ, 0x3 ;  /* 0x00000038090a7211 */ /* 0x0c0fe200078f18ff */
[----:B------:R-:W-:Y:S01]  /*eeb0*/  HADD2.F32 R130, -RZ, R115.H0_H0 ;  /* 0x20000073ff827230 */ /* 0x000fe20000004100 */
[----:B--2---:R-:W-:Y:S01]  /*eec0*/  LEA.HI R12, R9, R56, RZ, 0x6 ;  /* 0x00000038090c7211 */ /* 0x004fe200078f30ff */
        /* <DEDUP_REMOVED lines=96> */
.L_x_1421:
[----:B------:R-:W-:Y:S05]  /*f4d0*/  BSYNC B1 ;  /* 0x0000000000017941 */ /* 0x000fea0003800000 */
.L_x_1420:
        /* <DEDUP_REMOVED lines=114> */
.L_x_1427:
[----:B------:R-:W-:Y:S05]  /*fc00*/  BSYNC B0 ;  /* 0x0000000000007941 */ /* 0x000fea0003800000 */
.L_x_1426:
        /* <DEDUP_REMOVED lines=105> */
.L_x_1425:
[----:B------:R-:W-:Y:S05]  /*102a0*/  BSYNC B1 ;  /* 0x0000000000017941 */ /* 0x000fea0003800000 */
.L_x_1424:
        /* <DEDUP_REMOVED lines=114> */
.L_x_1431:
[----:B------:R-:W-:Y:S05]  /*109d0*/  BSYNC B0 ;  /* 0x0000000000007941 */ /* 0x000fea0003800000 */
.L_x_1430:
        /* <DEDUP_REMOVED lines=105> */
.L_x_1429:
[----:B------:R-:W-:Y:S05]  /*11070*/  BSYNC B1 ;  /* 0x0000000000017941 */ /* 0x000fea0003800000 */
.L_x_1428:
        /* <DEDUP_REMOVED lines=113> */
.L_x_1433:
[----:B------:R-:W-:Y:S05]  /*11790*/  BSYNC B0 ;  /* 0x0000000000007941 */ /* 0x000fea0003800000 */
.L_x_1432:
[----:B------:R-:W-:-:S13]  /*117a0*/  ISETP.GE.AND P0, PT, R56, c[0x0][0x27c], PT ;  /* 0x00009f0038007a0c */ /* 0x000fda0003f06270 */
[----:B------:R-:W-:Y:S05]  /*117b0*/  @P0 BRA `(.L_x_1405) ;  /* 0x0000067000000947 */ /* 0x000fea0003800000 */
[----:B-1----:R-:W-:Y:S01]  /*117c0*/  SHF.R.S32.HI R11, RZ, 0x1f, R56 ;  /* 0x0000001fff0b7819 */ /* 0x002fe20000011438 */
[----:B------:R-:W-:Y:S01]  /*117d0*/  HADD2.F32 R37, -RZ, R66.H0_H0 ;  /* 0x20000042ff257230 */ /* 0x000fe20000004100 */
        /* <DEDUP_REMOVED lines=8> */
[----:B--2---:R-:W-:-:S02]  /*11860*/  LOP3.LUT R12, R35, 0x38, R8, 0xf8, !PT ;  /* 0x00000038230c7812 */ /* 0x004fc400078ef808 */
[----:B------:R-:W-:Y:S02]  /*11870*/  SHF.R.S32.HI R8, RZ, 0x1f, R9 ;  /* 0x0000001fff087819 */ /* 0x000fe40000011409 */
[----:B------:R-:W-:Y:S02]  /*11880*/  SHF.L.U32 R11, R11, 0x7, RZ ;  /* 0x000000070b0b7819 */ /* 0x000fe400000006ff */
[----:B------:R-:W-:Y:S02]  /*11890*/  SHF.L.U32 R10, R9, 0x3, RZ ;  /* 0x00000003090a7819 */ /* 0x000fe400000006ff */
[----:B------:R-:W-:Y:S02]  /*118a0*/  LEA.HI R8, R8, R9, RZ, 0x3 ;  /* 0x0000000908087211 */ /* 0x000fe400078f18ff */
[----:B------:R-:W-:Y:S02]  /*118b0*/  LOP3.LUT R11, R11, 0x7fffe000, RZ, 0xc0, !PT ;  /* 0x7fffe0000b0b7812 */ /* 0x000fe400078ec0ff */
[----:B------:R-:W-:-:S02]  /*118c0*/  LOP3.LUT R12, R12, R33, RZ, 0x3c, !PT ;  /* 0x000000210c0c7212 */ /* 0x000fc400078e3cff */
[----:B------:R-:W-:Y:S02]  /*118d0*/  LOP3.LUT R10, R35, 0x38, R10, 0xf8, !PT ;  /* 0x00000038230a7812 */ /* 0x000fe400078ef80a */
[----:B------:R-:W-:Y:S02]  /*118e0*/  SHF.L.U32 R8, R8, 0xa, RZ ;  /* 0x0000000a08087819 */ /* 0x000fe400000006ff */
[----:B------:R-:W-:Y:S02]  /*118f0*/  IADD3 R11, R12, R11, R32 ;  /* 0x0000000b0c0b7210 */ /* 0x000fe40007ffe020 */
        /* <DEDUP_REMOVED lines=29> */
[----:B------:R-:W-:Y:S01]  /*11ad0*/  HADD2.F32 R33, -RZ, R8.H0_H0 ;  /* 0x20000008ff217230 */ /* 0x000fe20000004100 */
[----:B------:R-:W-:Y:S01]  /*11ae0*/  FFMA.FTZ R35, R32, R37, R35 ;  /* 0x0000002520237223 */ /* 0x000fe20000010023 */
[----:B------:R-:W-:Y:S01]  /*11af0*/  HADD2.F32 R32, -RZ, R30.H0_H0 ;  /* 0x2000001eff207230 */ /* 0x000fe20000004100 */
[-C--:B------:R-:W-:Y:S01]  /*11b00*/  FMUL.FTZ R30, R15, R36.reuse ;  /* 0x000000240f1e7220 */ /* 0x080fe20000410000 */
        /* <DEDUP_REMOVED lines=13> */
[C---:B------:R-:W-:Y:S01]  /*11be0*/  FMUL.FTZ R38, R31.reuse, R38 ;  /* 0x000000261f267220 */ /* 0x040fe20000410000 */
[----:B------:R-:W-:Y:S01]  /*11bf0*/  HADD2.F32 R14, -RZ, R14.H1_H1 ;  /* 0x3000000eff0e7230 */ /* 0x000fe20000004100 */
[----:B------:R-:W-:Y:S01]  /*11c00*/  FFMA.FTZ R40, R31, R42, R40 ;  /* 0x0000002a1f287223 */ /* 0x000fe20000010028 */
[----:B------:R-:W-:Y:S01]  /*11c10*/  HADD2.F32 R31, -RZ, R19.H0_H0 ;  /* 0x20000013ff1f7230 */ /* 0x000fe20000004100 */
[----:B------:R-:W-:Y:S01]  /*11c20*/  FMUL.FTZ R23, R12, R61 ;  /* 0x0000003d0c177220 */ /* 0x000fe20000410000 */
[----:B------:R-:W-:Y:S01]  /*11c30*/  HADD2.F32 R9, -RZ, R9.H1_H1 ;  /* 0x30000009ff097230 */ /* 0x000fe20000004100 */
[----:B------:R-:W-:Y:S01]  /*11c40*/  FMUL.FTZ R28, R13, R44 ;  /* 0x0000002c0d1c7220 */ /* 0x000fe20000410000 */
[----:B------:R-:W-:Y:S01]  /*11c50*/  HADD2.F32 R10, -RZ, R10.H1_H1 ;  /* 0x3000000aff0a7230 */ /* 0x000fe20000004100 */
[C---:B------:R-:W-:Y:S01]  /*11c60*/  FFMA.FTZ R19, R8.reuse, R11, R23 ;  /* 0x0000000b08137223 */ /* 0x040fe20000010017 */
[----:B------:R-:W-:Y:S01]  /*11c70*/  HADD2.F32 R23, -RZ, R18.H0_H0 ;  /* 0x20000012ff177230 */ /* 0x000fe20000004100 */
[----:B------:R-:W-:-:S02]  /*11c80*/  FMUL.FTZ R61, R8, R61 ;  /* 0x0000003d083d7220 */ /* 0x000fc40000410000 */
[----:B------:R-:W-:Y:S02]  /*11c90*/  FMUL.FTZ R39, R27, R20 ;  /* 0x000000141b277220 */ /* 0x000fe40000410000 */
[-C--:B------:R-:W-:Y:S02]  /*11ca0*/  FMUL.FTZ R18, R14, R31.reuse ;  /* 0x0000001f0e127220 */ /* 0x080fe40000410000 */
[----:B------:R-:W-:Y:S02]  /*11cb0*/  FMUL.FTZ R44, R9, R44 ;  /* 0x0000002c092c7220 */ /* 0x000fe40000410000 */
[----:B------:R-:W-:Y:S02]  /*11cc0*/  FMUL.FTZ R20, R34, R20 ;  /* 0x0000001422147220 */ /* 0x000fe40000410000 */
[----:B------:R-:W-:Y:S02]  /*11cd0*/  FMUL.FTZ R31, R10, R31 ;  /* 0x0000001f0a1f7220 */ /* 0x000fe40000410000 */
[----:B------:R-:W-:Y:S01]  /*11ce0*/  FFMA.FTZ R61, R12, R11, -R61 ;  /* 0x0000000b0c3d7223 */ /* 0x000fe2000001083d */
[----:B------:R-:W-:Y:S01]  /*11cf0*/  F2FP.PACK_AB R11, R30, R35 ;  /* 0x000000231e0b723e */ /* 0x000fe200000000ff */
        /* <DEDUP_REMOVED lines=17> */
[----:B------:R-:W-:-:S05]  /*11e10*/  F2FP.PACK_AB R10, R10, R19 ;  /* 0x000000130a0a723e */ /* 0x000fca00000000ff */
[----:B------:R1:W-:Y:S02]  /*11e20*/  STS.128 [R17+0x10080], R8 ;  /* 0x0100800811007388 */ /* 0x0003e40000000c00 */
.L_x_1405:
[----:B------:R-:W-:Y:S05]  /*11e30*/  BSYNC B2 ;  /* 0x0000000000027941 */ /* 0x000fea0003800000 */
.L_x_1371:
[----:B------:R-:W-:Y:S01]  /*11e40*/  ULDC.64 UR4, c[0x0][0x208] ;  /* 0x0000820000047ab9 */ /* 0x000fe20000000a00 */
[----:B------:R-:W-:Y:S01]  /*11e50*/  ISETP.GT.AND P3, PT, R84, 0x7f, PT ;  /* 0x0000007f5400780c */ /* 0x000fe20003f64270 */
[----:B------:R-:W-:Y:S01]  /*11e60*/  UIMAD UR10, UR10, UR4, URZ ;  /* 0x000000040a0a72a4 */ /* 0x000fe2000f8e023f */
[----:B------:R-:W-:Y:S01]  /*11e70*/  IMAD.MOV.U32 R222, RZ, RZ, R216 ;  /* 0x000000ffffde7224 */ /* 0x000fe200078e00d8 */
[----:B------:R-:W-:Y:S01]  /*11e80*/  UIMAD.WIDE.U32 UR28, UR15, UR4, URZ ;  /* 0x000000040f1c72a5 */ /* 0x000fe2000f8e003f */
[----:B-12---:R-:W-:Y:S01]  /*11e90*/  IMAD.SHL.U32 R12, R67, 0x40, RZ ;  /* 0x00000040430c7824 */ /* 0x006fe200078e00ff */
[----:B------:R-:W-:Y:S01]  /*11ea0*/  UIMAD UR5, UR15, UR5, UR10 ;  /* 0x000000050f0572a4 */ /* 0x000fe2000f8e020a */
[----:B------:R-:W-:Y:S01]  /*11eb0*/  IMAD.SHL.U32 R9, R188, 0x8, RZ ;  /* 0x00000008bc097824 */ /* 0x000fe200078e00ff */
[----:B------:R-:W-:Y:S01]  /*11ec0*/  SEL R13, RZ, 0x2, P6 ;  /* 0x00000002ff0d7807 */ /* 0x000fe20003000000 */
[----:B------:R-:W-:-:S04]  /*11ed0*/  DEPBAR.LE SB0, 0x0 ;  /* 0x000080000000791a */ /* 0x000fc80000000000 */
[----:B------:R-:W-:Y:S01]  /*11ee0*/  UIADD3 UR4, UR29, UR5, URZ ;  /* 0x000000051d047290 */ /* 0x000fe2000fffe03f */
[----:B------:R-:W-:Y:S01]  /*11ef0*/  IMAD.U32 R14, RZ, RZ, UR28 ;  /* 0x0000001cff0e7e24 */ /* 0x000fe2000f8e00ff */
[----:B------:R-:W-:Y:S01]  /*11f00*/  LOP3.LUT R12, R12, 0x1c0, RZ, 0xc0, !PT ;  /* 0x000001c00c0c7812 */ /* 0x000fe200078ec0ff */
[----:B------:R-:W-:Y:S01]  /*11f10*/  IMAD.U32 R15, RZ, RZ, UR29 ;  /* 0x0000001dff0f7e24 */ /* 0x000fe2000f8e00ff */
[----:B------:R-:W-:Y:S01]  /*11f20*/  UIMAD UR4, UR4, 0x30, URZ ;  /* 0x00000030040478a4 */ /* 0x000fe2000f8e023f */
[----:B------:R-:W-:Y:S01]  /*11f30*/  IMAD.WIDE.U32 R14, R14, 0x30, R222 ;  /* 0x000000300e0e7825 */ /* 0x000fe200078e00de */
[----:B------:R-:W-:Y:S01]  /*11f40*/  SEL R11, RZ, 0x4, P5 ;  /* 0x00000004ff0b7807 */ /* 0x000fe20002800000 */
[----:B------:R-:W-:Y:S01]  /*11f50*/  UISETP.GE.AND UP0, UPT, UR13, 0x2, UPT ;  /* 0x000000020d00788c */ /* 0x000fe2000bf06270 */
[----:B------:R-:W-:Y:S01]  /*11f60*/  LOP3.LUT R9, R12, 0x8, R9, 0xf8, !PT ;  /* 0x000000080c097812 */ /* 0x000fe200078ef809 */
[----:B------:R-:W-:Y:S01]  /*11f70*/  IMAD.SHL.U32 R218, R6, 0x2, RZ ;  /* 0x0000000206da7824 */ /* 0x000fe200078e00ff */
[----:B------:R-:W-:Y:S01]  /*11f80*/  IADD3 R8, R15, UR4, RZ ;  /* 0x000000040f087c10 */ /* 0x000fe2000fffe0ff */
[----:B------:R-:W-:Y:S01]  /*11f90*/  @!P3 IMAD.MOV.U32 R15, RZ, RZ, c[0x0][0x208] ;  /* 0x00008200ff0fb624 */ /* 0x000fe200078e00ff */
[----:B------:R-:W-:Y:S01]  /*11fa0*/  BAR.SYNC.DEFER_BLOCKING 0x0 ;  /* 0x0000000000007b1d */ /* 0x000fe20000010000 */
[----:B------:R-:W-:-:S02]  /*11fb0*/  LEA R32, P0, R14, c[0x0][0x1f8], 0x1 ;  /* 0x00007e000e207a11 */ /* 0x000fc400078008ff */
[----:B------:R-:W-:Y:S01]  /*11fc0*/  IADD3 R2, R11, R13, R2 ;  /* 0x0000000d0b027210 */ /* 0x000fe20007ffe002 */
[----:B------:R-:W-:Y:S01]  /*11fd0*/  @!P3 IMAD.MOV.U32 R13, RZ, RZ, c[0x0][0x20c] ;  /* 0x00008300ff0db624 */ /* 0x000fe200078e00ff */
[----:B------:R-:W-:Y:S02]  /*11fe0*/  SHF.R.U32.HI R12, RZ, 0x3, R12 ;  /* 0x00000003ff0c7819 */ /* 0x000fe4000001160c */
[----:B------:R-:W-:Y:S02]  /*11ff0*/  LEA.HI.X R33, R14, c[0x0][0x1fc], R8, 0x1, P0 ;  /* 0x00007f000e217a11 */ /* 0x000fe400000f0c08 */
[----:B------:R-:W-:Y:S02]  /*12000*/  SEL R11, RZ, 0x8, P4 ;  /* 0x00000008ff0b7807 */ /* 0x000fe40002000000 */
[----:B------:R-:W-:Y:S02]  /*12010*/  @!P3 LEA R68, P0, R15, R32, 0x6 ;  /* 0x000000200f44b211 */ /* 0x000fe400078030ff */
[----:B------:R-:W-:Y:S01]  /*12020*/  LOP3.LUT R12, R9, R12, RZ, 0x3c, !PT ;  /* 0x0000000c090c7212 */ /* 0x000fe200078e3cff */
[----:B------:R-:W-:Y:S01]  /*12030*/  IMAD.IADD R11, R11, 0x1, R2 ;  /* 0x000000010b0b7824 */ /* 0x000fe200078e0202 */
[----:B------:R-:W-:Y:S01]  /*12040*/  @!P3 LEA.HI.X R69, R15, R33, R13, 0x6, P0 ;  /* 0x000000210f45b211 */ /* 0x000fe200000f340d */
[----:B------:R-:W-:Y:S01]  /*12050*/  IMAD.U32 R13, RZ, RZ, UR12 ;  /* 0x0000000cff0d7e24 */ /* 0x000fe2000f8e00ff */
[----:B------:R-:W-:Y:S01]  /*12060*/  LOP3.LUT P1, RZ, R67, 0x2, RZ, 0xc0, !PT ;  /* 0x0000000243ff7812 */ /* 0x000fe2000782c0ff */
[----:B------:R-:W-:Y:S01]  /*12070*/  IMAD R213, R57, 0x200, R12 ;  /* 0x0000020039d57824 */ /* 0x000fe200078e020c */
[----:B------:R-:W-:Y:S01]  /*12080*/  P2R R9, PR, RZ, 0x40 ;  /* 0x00000040ff097803 */ /* 0x000fe20000000000 */
[----:B------:R-:W-:Y:S01]  /*12090*/  IMAD R2, R65, 0x400, R0 ;  /* 0x0000040041027824 */ /* 0x000fe200078e0200 */
[----:B------:R-:W-:Y:S01]  /*120a0*/  IADD3 R8, R13, UR14, -R188 ;  /* 0x0000000e0d087c10 */ /* 0x000fe2000fffe8bc */
[----:B------:R-:W-:Y:S01]  /*120b0*/  IMAD.SHL.U32 R213, R213, 0x2, RZ ;  /* 0x00000002d5d57824 */ /* 0x000fe200078e00ff */
[----:B------:R-:W-:Y:S01]  /*120c0*/  LOP3.LUT P6, RZ, R11, 0x1, RZ, 0xc0, !PT ;  /* 0x000000010bff7812 */ /* 0x000fe200078cc0ff */
[C---:B------:R-:W-:Y:S01]  /*120d0*/  IMAD.SHL.U32 R60, R2.reuse, 0x2, RZ ;  /* 0x00000002023c7824 */ /* 0x040fe200078e00ff */
[----:B------:R-:W-:Y:S01]  /*120e0*/  LEA R214, R2, 0x10080, 0x1 ;  /* 0x0001008002d67811 */ /* 0x000fe200078e08ff */
[----:B------:R-:W-:Y:S01]  /*120f0*/  IMAD.MOV.U32 R2, RZ, RZ, 0x40 ;  /* 0x00000040ff027424 */ /* 0x000fe200078e00ff */
[----:B------:R-:W-:Y:S01]  /*12100*/  ISETP.LT.OR P0, PT, R8, 0x1, !P6 ;  /* 0x000000010800780c */ /* 0x000fe20007701670 */
[----:B---3--:R-:W-:Y:S01]  /*12110*/  LDSM.16.M88.4 R20, [R213+0xa080] ;  /* 0x00a08000d514783b */ /* 0x008fe20000000200 */
[----:B------:R-:W-:Y:S01]  /*12120*/  IADD3 R12, R213, 0xa080, RZ ;  /* 0x0000a080d50c7810 */ /* 0x000fe20007ffe0ff */
[--C-:B------:R-:W-:Y:S01]  /*12130*/  IMAD R212, R7, 0x2, R214.reuse ;  /* 0x0000000207d47824 */ /* 0x100fe200078e02d6 */
[----:B------:R-:W-:Y:S01]  /*12140*/  IADD3 R211, R213, 0xa0a0, RZ ;  /* 0x0000a0a0d5d37810 */ /* 0x000fe20007ffe0ff */
[----:B------:R-:W1:Y:S01]  /*12150*/  LDSM.16.M88.4 R60, [R60+0x10080] ;  /* 0x010080003c3c783b */ /* 0x000e620000000200 */
[----:B------:R-:W-:Y:S01]  /*12160*/  @P1 IADD3 R211, R12, -0x20, RZ ;  /* 0xffffffe00cd31810 */ /* 0x000fe20007ffe0ff */
[----:B------:R-:W-:Y:S01]  /*12170*/  IMAD R210, R5, 0x2, R214 ;  /* 0x0000000205d27824 */ /* 0x000fe200078e02d6 */
[C---:B------:R-:W-:Y:S01]  /*12180*/  LOP3.LUT P2, RZ, R11.reuse, 0x2, RZ, 0xc0, !PT ;  /* 0x000000020bff7812 */ /* 0x040fe2000784c0ff */
[----:B------:R-:W-:Y:S01]  /*12190*/  LDSM.16.M88.4 R44, [R212] ;  /* 0x00000000d42c783b */ /* 0x000fe20000000200 */
[----:B------:R-:W-:Y:S01]  /*121a0*/  LOP3.LUT P1, RZ, R11, 0x4, RZ, 0xc0, !PT ;  /* 0x000000040bff7812 */ /* 0x000fe2000782c0ff */
[----:B------:R-:W-:Y:S01]  /*121b0*/  IMAD R209, R5, 0x2, R212 ;  /* 0x0000000205d17824 */ /* 0x000fe200078e02d4 */
[----:B------:R-:W-:Y:S01]  /*121c0*/  P2R R10, PR, RZ, 0x20 ;  /* 0x00000020ff0a7803 */ /* 0x000fe20000000000 */
[----:B------:R-:W2:Y:S01]  /*121d0*/  LDSM.16.M88.4 R12, [R213+0xa880] ;  /* 0x00a88000d50c783b */ /* 0x000ea20000000200 */
[----:B------:R-:W-:-:S02]  /*121e0*/  @!P3 ISETP.LT.OR P6, PT, R8, 0x21, !P6 ;  /* 0x000000210800b80c */ /* 0x000fc400077c1670 */
[C---:B------:R-:W-:Y:S01]  /*121f0*/  IADD3 R203, R211.reuse, 0x800, RZ ;  /* 0x00000800d3cb7810 */ /* 0x040fe20007ffe0ff */
[----:B------:R-:W-:Y:S01]  /*12200*/  LDSM.16.M88.4 R28, [R213+0xb080] ;  /* 0x00b08000d51c783b */ /* 0x000fe20000000200 */
[C---:B------:R-:W-:Y:S02]  /*12210*/  IADD3 R202, R211.reuse, 0x1000, RZ ;  /* 0x00001000d3ca7810 */ /* 0x040fe40007ffe0ff */
[C---:B------:R-:W-:Y:S01]  /*12220*/  IADD3 R200, R211.reuse, 0x1800, RZ ;  /* 0x00001800d3c87810 */ /* 0x040fe20007ffe0ff */
[----:B------:R-:W3:Y:S01]  /*12230*/  LDSM.16.M88.4 R56, [R211] ;  /* 0x00000000d338783b */ /* 0x000ee20000000200 */
[C---:B------:R-:W-:Y:S02]  /*12240*/  IADD3 R199, R211.reuse, 0x2000, RZ ;  /* 0x00002000d3c77810 */ /* 0x040fe40007ffe0ff */
[C---:B------:R-:W-:Y:S01]  /*12250*/  IADD3 R198, R211.reuse, 0x2800, RZ ;  /* 0x00002800d3c67810 */ /* 0x040fe20007ffe0ff */
[----:B------:R-:W5:Y:S01]  /*12260*/  LDSM.16.M88.4 R52, [R211+0x800] ;  /* 0x00080000d334783b */ /* 0x000f620000000200 */
[----:B------:R-:W-:-:S02]  /*12270*/  IADD3 R197, R211, 0x3000, RZ ;  /* 0x00003000d3c57810 */ /* 0x000fc40007ffe0ff */
[C---:B------:R-:W-:Y:S01]  /*12280*/  IADD3 R196, R211.reuse, 0x3800, RZ ;  /* 0x00003800d3c47810 */ /* 0x040fe20007ffe0ff */
[----:B------:R-:W4:Y:S01]  /*12290*/  LDSM.16.M88.4 R48, [R211+0x1000] ;  /* 0x00100000d330783b */ /* 0x000f220000000200 */
[C---:B------:R-:W-:Y:S02]  /*122a0*/  IADD3 R195, R211.reuse, 0x4000, RZ ;  /* 0x00004000d3c37810 */ /* 0x040fe40007ffe0ff */
[----:B------:R-:W-:Y:S01]  /*122b0*/  IADD3 R194, R211, 0x4800, RZ ;  /* 0x00004800d3c27810 */ /* 0x000fe20007ffe0ff */
[----:B------:R-:W-:Y:S01]  /*122c0*/  @!PT LDS RZ, [RZ] ;  /* 0x00000000fffff984 */ /* 0x000fe20000000800 */
[----:B------:R-:W-:Y:S01]  /*122d0*/  @!PT LDS RZ, [RZ] ;  /* 0x00000000fffff984 */ /* 0x000fe20000000800 */
[----:B------:R-:W-:Y:S01]  /*122e0*/  @!PT LDS RZ, [RZ] ;  /* 0x00000000fffff984 */ /* 0x000fe20000000800 */
[----:B------:R3:W-:Y:S01]  /*122f0*/  LDGSTS.E.BYPASS.LTC128B.128 [R218+0x4080], [R32.64], !P0 ;  /* 0x0408000020da7fae */ /* 0x0007e2000c101d5a */
[----:B------:R-:W-:Y:S02]  /*12300*/  LOP3.LUT P0, RZ, R67, 0x4, RZ, 0xc0, !PT ;  /* 0x0000000443ff7812 */ /* 0x000fe4000780c0ff */
[----:B------:R-:W-:Y:S02]  /*12310*/  IADD3 R193, R211, 0x5000, RZ ;  /* 0x00005000d3c17810 */ /* 0x000fe40007ffe0ff */
[----:B------:R-:W-:-:S02]  /*12320*/  SEL R2, R2, 0xffffffc0, !P0 ;  /* 0xffffffc002027807 */ /* 0x000fc40004000000 */
[C---:B------:R-:W-:Y:S02]  /*12330*/  ISETP.LT.OR P0, PT, R8.reuse, 0x1, !P2 ;  /* 0x000000010800780c */ /* 0x040fe40005701670 */
[----:B------:R-:W-:Y:S01]  /*12340*/  @!P3 ISETP.LT.OR P2, PT, R8, 0x21, !P2 ;  /* 0x000000210800b80c */ /* 0x000fe20005741670 */
[--C-:B------:R-:W-:Y:S01]  /*12350*/  IMAD.IADD R207, R213, 0x1, R2.reuse ;  /* 0x00000001d5cf7824 */ /* 0x100fe200078e0202 */
[C---:B------:R-:W-:Y:S01]  /*12360*/  IADD3 R192, R211.reuse, 0x5800, RZ ;  /* 0x00005800d3c07810 */ /* 0x040fe20007ffe0ff */
[----:B-1----:R-:W-:Y:S01]  /*12370*/  HMMA.16816.F32 R24, R60, R20, RZ ;  /* 0x000000143c18723c */ /* 0x002fe200000018ff */
[----:B------:R-:W-:-:S07]  /*12380*/  IMAD.IADD R201, R211, 0x1, R2 ;  /* 0x00000001d3c97824 */ /* 0x000fce00078e0202 */
[----:B------:R1:W-:Y:S01]  /*12390*/  LDGSTS.E.BYPASS.LTC128B.128 [R218+0x5880], [R32.64+0x80], !P0 ;  /* 0x0588008020da7fae */ /* 0x0003e2000c101d5a */
[C---:B------:R-:W-:Y:S01]  /*123a0*/  ISETP.LT.OR P0, PT, R8.reuse, 0x1, !P1 ;  /* 0x000000010800780c */ /* 0x040fe20004f01670 */
[----:B--2-4-:R-:W-:Y:S01]  /*123b0*/  HMMA.16816.F32 R16, R60, R12, RZ ;  /* 0x0000000c3c10723c */ /* 0x014fe200000018ff */
[----:B------:R-:W-:-:S07]  /*123c0*/  @!P3 ISETP.LT.OR P1, PT, R8, 0x21, !P1 ;  /* 0x000000210800b80c */ /* 0x000fce0004f21670 */
[----:B------:R-:W-:Y:S04]  /*123d0*/  HMMA.16816.F32 R20, R60, R22, RZ ;  /* 0x000000163c14723c */ /* 0x000fe800000018ff */
[----:B------:R1:W-:Y:S01]  /*123e0*/  LDGSTS.E.BYPASS.LTC128B.128 [R218+0x7080], [R32.64+0x100], !P0 ;  /* 0x0708010020da7fae */ /* 0x0003e2000c101d5a */
[----:B------:R-:W-:-:S03]  /*123f0*/  LOP3.LUT P0, RZ, R11, 0x8, RZ, 0xc0, !PT ;  /* 0x000000080bff7812 */ /* 0x000fc6000780c0ff */
[----:B------:R-:W-:Y:S01]  /*12400*/  HMMA.16816.F32 R12, R60, R14, RZ ;  /* 0x0000000e3c0c723c */ /* 0x000fe200000018ff */
[C---:B------:R-:W-:Y:S02]  /*12410*/  ISETP.LT.OR P5, PT, R8.reuse, 0x1, !P0 ;  /* 0x000000010800780c */ /* 0x040fe400047a1670 */
[----:B------:R-:W-:-:S05]  /*12420*/  @!P3 ISETP.LT.OR P0, PT, R8, 0x21, !P0 ;  /* 0x000000210800b80c */ /* 0x000fca0004701670 */
[C---:B---3--:R-:W-:Y:S06]  /*12430*/  HMMA.16816.F32 R24, R44.reuse, R56, R24 ;  /* 0x000000382c18723c */ /* 0x048fec0000001818 */
[----:B------:R1:W-:Y:S01]  /*12440*/  LDGSTS.E.BYPASS.LTC128B.128 [R218+0x8880], [R32.64+0x180], !P5 ;  /* 0x0888018020da7fae */ /* 0x0003e2000e901d5a */
[----:B------:R-:W-:Y:S01]  /*12450*/  ISETP.NE.AND P5, PT, R10, RZ, PT ;  /* 0x000000ff0a00720c */ /* 0x000fe20003fa5270 */
[----:B------:R-:W-:Y:S02]  /*12460*/  HMMA.16816.F32 R20, R44, R58, R20 ;  /* 0x0000003a2c14723c */ /* 0x000fe40000001814 */
[----:B------:R2:W-:Y:S01]  /*12470*/  @!P3 LDGSTS.E.BYPASS.LTC128B.128 [R218+0x5080], [R68.64], !P6 ;  /* 0x0508000044dabfae */ /* 0x0005e2000f101d5a */
[----:B------:R-:W-:-:S03]  /*12480*/  ISETP.NE.AND P6, PT, R9, RZ, PT ;  /* 0x000000ff0900720c */ /* 0x000fc60003fc5270 */
[----:B------:R2:W-:Y:S02]  /*12490*/  @!P3 LDGSTS.E.BYPASS.LTC128B.128 [R218+0x6880], [R68.64+0x80], !P2 ;  /* 0x0688008044dabfae */ /* 0x0005e4000d101d5a */
[C---:B------:R-:W-:Y:S02]  /*124a0*/  HMMA.16816.F32 R8, R60.reuse, R28, RZ ;  /* 0x0000001c3c08723c */ /* 0x040fe400000018ff */
[----:B------:R2:W-:Y:S04]  /*124b0*/  @!P3 LDGSTS.E.BYPASS.LTC128B.128 [R218+0x8080], [R68.64+0x100], !P1 ;  /* 0x0808010044dabfae */ /* 0x0005e8000c901d5a */
[----:B------:R2:W-:Y:S01]  /*124c0*/  @!P3 LDGSTS.E.BYPASS.LTC128B.128 [R218+0x9880], [R68.64+0x180], !P0 ;  /* 0x0988018044dabfae */ /* 0x0005e2000c101d5a */
[----:B------:R-:W-:Y:S01]  /*124d0*/  PLOP3.LUT P0, PT, PT, PT, UP0, 0x80, 0x0 ;  /* 0x000000000000781c */ /* 0x000fe20003f0f008 */
[----:B------:R-:W-:Y:S02]  /*124e0*/  HMMA.16816.F32 R60, R60, R30, RZ ;  /* 0x0000001e3c3c723c */ /* 0x000fe400000018ff */
[----:B------:R-:W-:Y:S04]  /*124f0*/  LDSM.16.M88.4 R40, [R210] ;  /* 0x00000000d228783b */ /* 0x000fe80000000200 */
[----:B------:R-:W3:Y:S02]  /*12500*/  LDSM.16.M88.4 R36, [R207+0xa080] ;  /* 0x00a08000cf24783b */ /* 0x000ee40000000200 */
[C---:B-----5:R-:W-:Y:S02]  /*12510*/  HMMA.16816.F32 R16, R44.reuse, R52, R16 ;  /* 0x000000342c10723c */ /* 0x060fe40000001810 */
[----:B-1----:R-:W1:Y:S04]  /*12520*/  LDSM.16.M88.4 R32, [R207+0xa880] ;  /* 0x00a88000cf20783b */ /* 0x002e680000000200 */
[----:B------:R-:W4:Y:S02]  /*12530*/  LDSM.16.M88.4 R28, [R207+0xb080] ;  /* 0x00b08000cf1c783b */ /* 0x000f240000000200 */
[C---:B------:R-:W-:Y:S02]  /*12540*/  HMMA.16816.F32 R12, R44.reuse, R54, R12 ;  /* 0x000000362c0c723c */ /* 0x040fe4000000180c */
[----:B------:R-:W-:Y:S04]  /*12550*/  LDSM.16.M88.4 R56, [R209] ;  /* 0x00000000d138783b */ /* 0x000fe80000000200 */
[----:B------:R-:W5:Y:S02]  /*12560*/  LDSM.16.M88.4 R52, [R201] ;  /* 0x00000000c934783b */ /* 0x000f640000000200 */
[C---:B------:R-:W-:Y:S02]  /*12570*/  HMMA.16816.F32 R8, R44.reuse, R48, R8 ;  /* 0x000000302c08723c */ /* 0x040fe40000001808 */
[----:B------:R-:W0:Y:S06]  /*12580*/  LDGDEPBAR ;  /* 0x00000000000079af */ /* 0x000e2c0000000000 */
        /* <DEDUP_REMOVED lines=169> */
.L_x_1434:
[----:B-1----:R-:W-:Y:S01]  /*13020*/  LOP3.LUT R31, R4, 0xffffffe0, RZ, 0xc0, !PT ;  /* 0xffffffe0041f7812 */ /* 0x002fe200078ec0ff */
[----:B------:R-:W-:Y:S01]  /*13030*/  IMAD.SHL.U32 R208, R0, 0x2, RZ ;  /* 0x0000000200d07824 */ /* 0x000fe200078e00ff */
[----:B------:R-:W-:Y:S01]  /*13040*/  LEA.HI R29, R3, R84, RZ, 0x2 ;  /* 0x00000054031d7211 */ /* 0x000fe200078f10ff */
[----:B------:R-:W-:Y:S01]  /*13050*/  @UP2 USHF.L.U32 UR17, UR17, 0x7, URZ ;  /* 0x0000000711112899 */ /* 0x000fe2000800063f */
[----:B------:R-:W-:Y:S01]  /*13060*/  SHF.R.S32.HI R6, RZ, 0x1f, R65 ;  /* 0x0000001fff067819 */ /* 0x000fe20000011441 */
[----:B------:R-:W-:Y:S01]  /*13070*/  IMAD.IADD R2, R84, 0x1, -R31 ;  /* 0x0000000154027824 */ /* 0x000fe200078e0a1f */
[----:B------:R-:W-:Y:S01]  /*13080*/  LOP3.LUT R29, R29, 0xfffffffc, RZ, 0xc0, !PT ;  /* 0xfffffffc1d1d7812 */ /* 0x000fe200078ec0ff */
[----:B------:R-:W-:Y:S01]  /*13090*/  LDSM.16.MT88.4 R132, [R208+0x4080] ;  /* 0x00408000d084783b */ /* 0x000fe20000004200 */
[----:B------:R-:W-:Y:S01]  /*130a0*/  LEA.HI R6, R6, R65, RZ, 0x3 ;  /* 0x0000004106067211 */ /* 0x000fe200078f18ff */
[----:B------:R-:W-:Y:S01]  /*130b0*/  IMAD R206, R7, 0x2, R208 ;  /* 0x0000000207ce7824 */ /* 0x000fe200078e02d0 */
[----:B------:R-:W-:Y:S01]  /*130c0*/  SHF.R.S32.HI R3, RZ, 0x1f, R2 ;  /* 0x0000001fff037819 */ /* 0x000fe20000011402 */
[----:B------:R-:W-:Y:S01]  /*130d0*/  IMAD.IADD R84, R84, 0x1, -R29 ;  /* 0x0000000154547824 */ /* 0x000fe200078e0a1d */
[----:B------:R-:W-:Y:S01]  /*130e0*/  LOP3.LUT R6, R6, 0xffffff8, RZ, 0xc0, !PT ;  /* 0x0ffffff806067812 */ /* 0x000fe200078ec0ff */
[----:B------:R-:W-:Y:S01]  /*130f0*/  IMAD R205, R5, 0x2, R208 ;  /* 0x0000000205cd7824 */ /* 0x000fe200078e02d0 */
[----:B------:R-:W-:Y:S01]  /*13100*/  LEA.HI R3, R3, R2, RZ, 0x2 ;  /* 0x0000000203037211 */ /* 0x000fe200078f10ff */
[----:B------:R-:W-:Y:S01]  /*13110*/  IMAD R204, R5, 0x2, R206 ;  /* 0x0000000205cc7824 */ /* 0x000fe200078e02ce */
[----:B------:R-:W-:Y:S01]  /*13120*/  LEA.HI R4, R84, R84, RZ, 0x1 ;  /* 0x0000005454047211 */ /* 0x000fe200078f08ff */
[----:B------:R-:W-:Y:S01]  /*13130*/  IMAD.IADD R65, R65, 0x1, -R6 ;  /* 0x0000000141417824 */ /* 0x000fe200078e0a06 */
[----:B------:R-:W-:Y:S01]  /*13140*/  PLOP3.LUT P1, PT, PT, PT, UP2, 0x80, 0x0 ;  /* 0x000000000000781c */ /* 0x000fe20003f2f028 */
[----:B------:R-:W-:Y:S01]  /*13150*/  LDSM.16.MT88.4 R140, [R206+0x4080] ;  /* 0x00408000ce8c783b */ /* 0x000fe20000004200 */
[----:B------:R-:W-:Y:S01]  /*13160*/  LEA.HI.SX32 R6, R3, UR18, 0x1e ;  /* 0x0000001203067c11 */ /* 0x000fe2000f8ff2ff */
[----:B------:R-:W-:Y:S01]  /*13170*/  ULDC.64 UR4, c[0x0][0x2c8] ;  /* 0x0000b20000047ab9 */ /* 0x000fe20000000a00 */
[----:B------:R-:W-:Y:S01]  /*13180*/  LOP3.LUT R29, R4, 0x1ffffffe, RZ, 0xc0, !PT ;  /* 0x1ffffffe041d7812 */ /* 0x000fe200078ec0ff */
[----:B------:R-:W-:Y:S01]  /*13190*/  LDSM.16.MT88.4 R148, [R205+0x4080] ;  /* 0x00408000cd94783b */ /* 0x000fe20000004200 */
[----:B------:R-:W-:Y:S01]  /*131a0*/  PLOP3.LUT P0, PT, PT, PT, UP2, 0x80, 0x0 ;  /* 0x000000000000781c */ /* 0x000fe20003f0f028 */
[----:B------:R-:W-:Y:S01]  /*131b0*/  IMAD R6, R65, 0x10, R6 ;  /* 0x0000001041067824 */ /* 0x000fe200078e0206 */
[----:B------:R-:W-:Y:S01]  /*131c0*/  LOP3.LUT R3, R3, 0x7ffffffc, RZ, 0xc0, !PT ;  /* 0x7ffffffc03037812 */ /* 0x000fe200078ec0ff */
[----:B------:R-:W-:Y:S01]  /*131d0*/  IMAD.IADD R29, R84, 0x1, -R29 ;  /* 0x00000001541d7824 */ /* 0x000fe200078e0a1d */
[----:B------:R-:W-:Y:S01]  /*131e0*/  LDSM.16.MT88.4 R40, [R208+0x5880] ;  /* 0x00588000d028783b */ /* 0x000fe20000004200 */
[----:B------:R-:W-:-:S02]  /*131f0*/  UIADD3 UR13, UR13, -0x2, URZ ;  /* 0xfffffffe0d0d7890 */ /* 0x000fc4000fffe03f */
[----:B------:R-:W-:Y:S01]  /*13200*/  IMAD R189, R29, 0x8, R6 ;  /* 0x000000081dbd7824 */ /* 0x000fe200078e0206 */
[----:B------:R-:W-:Y:S01]  /*13210*/  LDSM.16.MT88.4 R48, [R206+0x5880] ;  /* 0x00588000ce30783b */ /* 0x000fe20000004200 */
[----:B------:R-:W-:Y:S02]  /*13220*/  IMAD.IADD R190, R2, 0x1, -R3 ;  /* 0x0000000102be7824 */ /* 0x000fe400078e0a03 */
[----:B------:R-:W-:Y:S01]  /*13230*/  @P1 IMAD.HI.U32 R4, R189, c[0x0][0x2c8], RZ ;  /* 0x0000b200bd041a27 */ /* 0x000fe200078e00ff */
[----:B------:R-:W-:Y:S03]  /*13240*/  LDSM.16.MT88.4 R56, [R205+0x5880] ;  /* 0x00588000cd38783b */ /* 0x000fe60000004200 */
[----:B------:R-:W-:Y:S01]  /*13250*/  IMAD.MOV.U32 R28, RZ, RZ, R189 ;  /* 0x000000ffff1c7224 */ /* 0x000fe200078e00bd */
[----:B------:R-:W-:Y:S01]  /*13260*/  @P0 SHF.R.U32.HI R28, RZ, c[0x0][0x2cc], R4 ;  /* 0x0000b300ff1c0a19 */ /* 0x000fe20000011604 */
[----:B------:R-:W-:Y:S01]  /*13270*/  IMAD.U32 R3, RZ, RZ, UR11 ;  /* 0x0000000bff037e24 */ /* 0x000fe2000f8e00ff */
[----:B------:R-:W-:Y:S01]  /*13280*/  LDSM.16.MT88.4 R64, [R204+0x5880] ;  /* 0x00588000cc40783b */ /* 0x000fe20000004200 */
[----:B------:R-:W-:-:S03]  /*13290*/  IMAD.SHL.U32 R190, R190, 0x2, RZ ;  /* 0x00000002bebe7824 */ /* 0x000fc600078e00ff */
[----:B------:R-:W1:Y:S02]  /*132a0*/  SHFL.IDX PT, R6, R28, RZ, 0x1c1f ;  /* 0x001c1fff1c067589 */ /* 0x000e6400000e0000 */
[C---:B------:R-:W-:Y:S02]  /*132b0*/  IADD3 R3, -R190.reuse, 0x1, R3 ;  /* 0x00000001be037810 */ /* 0x040fe40007ffe103 */
[----:B------:R-:W2:Y:S01]  /*132c0*/  SHFL.IDX PT, R4, R28, 0x1, 0x1c1f ;  /* 0x003c1f001c047f89 */ /* 0x000ea200000e0000 */
[----:B------:R-:W-:Y:S01]  /*132d0*/  IADD3 R2, -R190, UR11, RZ ;  /* 0x0000000bbe027c10 */ /* 0x000fe2000fffe1ff */
[----:B------:R-:W-:Y:S01]  /*132e0*/  UIMAD.WIDE.U32 UR10, UR17, UR4, URZ ;  /* 0x00000004110a72a5 */ /* 0x000fe2000f8e003f */
[----:B------:R-:W-:Y:S01]  /*132f0*/  IADD3 R35, R3, -UR22, RZ ;  /* 0x8000001603237c10 */ /* 0x000fe2000fffe0ff */
[----:B------:R-:W-:Y:S04]  /*13300*/  LDSM.16.MT88.4 R72, [R208+0x7080] ;  /* 0x00708000d048783b */ /* 0x000fe80000004200 */
[----:B------:R-:W-:Y:S01]  /*13310*/  LDSM.16.MT88.4 R80, [R206+0x7080] ;  /* 0x00708000ce50783b */ /* 0x000fe20000004200 */
[----:B------:R-:W-:-:S02]  /*13320*/  @UP2 UMOV UR9, UR11 ;  /* 0x0000000b00092c82 */ /* 0x000fc40008000000 */
[----:B------:R-:W-:Y:S01]  /*13330*/  @UP2 USHF.R.U32.HI UR18, URZ, UR5, UR9 ;  /* 0x000000053f122299 */ /* 0x000fe20008011609 */
[----:B------:R-:W-:Y:S03]  /*13340*/  LDSM.16.MT88.4 R88, [R205+0x7080] ;  /* 0x00708000cd58783b */ /* 0x000fe60000004200 */
[----:B------:R-:W-:Y:S01]  /*13350*/  UIADD3 UR18, UR18, UR14, -UR22 ;  /* 0x0000000e12127290 */ /* 0x000fe2000fffe816 */
[----:B------:R-:W-:Y:S03]  /*13360*/  LDSM.16.MT88.4 R96, [R204+0x7080] ;  /* 0x00708000cc60783b */ /* 0x000fe60000004200 */
[----:B------:R-:W-:Y:S01]  /*13370*/  UIMAD.WIDE UR4, UR18, 0x2aaaaaab, URZ ;  /* 0x2aaaaaab120478a5 */ /* 0x000fe2000f8e023f */
[C---:B-1----:R-:W-:Y:S01]  /*13380*/  IMAD.IADD R3, R35.reuse, 0x1, R6 ;  /* 0x0000000123037824 */ /* 0x042fe200078e0206 */
[----:B------:R-:W-:Y:S02]  /*13390*/  LDSM.16.MT88.4 R104, [R208+0x8880] ;  /* 0x00888000d068783b */ /* 0x000fe40000004200 */
[----:B------:R-:W-:Y:S01]  /*133a0*/  USHF.R.U32.HI UR4, URZ, 0x1f, UR5 ;  /* 0x0000001f3f047899 */ /* 0x000fe20008011605 */
[----:B--2---:R-:W-:Y:S01]  /*133b0*/  IMAD.IADD R35, R35, 0x1, R4 ;  /* 0x0000000123237824 */ /* 0x004fe200078e0204 */
[----:B------:R-:W-:Y:S01]  /*133c0*/  IMNMX R3, R2, R3, PT ;  /* 0x0000000302037217 */ /* 0x000fe20003800200 */
[----:B------:R-:W-:Y:S01]  /*133d0*/  LDSM.16.MT88.4 R112, [R206+0x8880] ;  /* 0x00888000ce70783b */ /* 0x000fe20000004200 */
[----:B------:R-:W-:-:S02]  /*133e0*/  ULEA.HI.SX32 UR4, UR5, UR4, 0x1d ;  /* 0x0000000405047291 */ /* 0x000fc4000f8fea3f */
[C---:B------:R-:W-:Y:S01]  /*133f0*/  ISETP.GT.AND P0, PT, R3.reuse, RZ, PT ;  /* 0x000000ff0300720c */ /* 0x040fe20003f04270 */
[----:B------:R-:W-:Y:S01]  /*13400*/  LDSM.16.MT88.4 R120, [R205+0x8880] ;  /* 0x00888000cd78783b */ /* 0x000fe20000004200 */
[C---:B------:R-:W-:Y:S02]  /*13410*/  ISETP.GT.AND P1, PT, R3.reuse, 0x1, PT ;  /* 0x000000010300780c */ /* 0x040fe40003f24270 */
[----:B------:R-:W-:Y:S01]  /*13420*/  FSEL R24, R24, -INF , P0 ;  /* 0xff80000018187808 */ /* 0x000fe20000000000 */
[----:B------:R-:W-:Y:S01]  /*13430*/  LDSM.16.MT88.4 R172, [R204+0x4880] ;  /* 0x00488000ccac783b */ /* 0x000fe20000004200 */
[----:B------:R-:W-:Y:S02]  /*13440*/  ISETP.GT.AND P0, PT, R3, 0x8, PT ;  /* 0x000000080300780c */ /* 0x000fe40003f04270 */
[----:B------:R-:W-:Y:S01]  /*13450*/  FSEL R33, R25, -INF , P1 ;  /* 0xff80000019217808 */ /* 0x000fe20000800000 */
[----:B------:R-:W-:Y:S01]  /*13460*/  LDSM.16.MT88.4 R168, [R208+0x6080] ;  /* 0x00608000d0a8783b */ /* 0x000fe20000004200 */
[----:B------:R-:W-:-:S02]  /*13470*/  ISETP.GT.AND P1, PT, R3, 0x9, PT ;  /* 0x000000090300780c */ /* 0x000fc40003f24270 */
[----:B------:R-:W-:Y:S01]  /*13480*/  FSEL R31, R20, -INF , P0 ;  /* 0xff800000141f7808 */ /* 0x000fe20000000000 */
[----:B------:R-:W-:Y:S01]  /*13490*/  LDSM.16.MT88.4 R164, [R205+0x6080] ;  /* 0x00608000cda4783b */ /* 0x000fe20000004200 */
[----:B------:R-:W-:Y:S02]  /*134a0*/  ISETP.GT.AND P0, PT, R3, 0x10, PT ;  /* 0x000000100300780c */ /* 0x000fe40003f04270 */
[----:B------:R-:W-:Y:S01]  /*134b0*/  FSEL R29, R21, -INF , P1 ;  /* 0xff800000151d7808 */ /* 0x000fe20000800000 */
[----:B------:R-:W-:Y:S01]  /*134c0*/  LDSM.16.MT88.4 R160, [R208+0x7880] ;  /* 0x00788000d0a0783b */ /* 0x000fe20000004200 */
[C---:B------:R-:W-:Y:S02]  /*134d0*/  ISETP.GT.AND P1, PT, R3.reuse, 0x11, PT ;  /* 0x000000110300780c */ /* 0x040fe40003f24270 */
[----:B------:R-:W-:Y:S01]  /*134e0*/  FSEL R103, R16, -INF , P0 ;  /* 0xff80000010677808 */ /* 0x000fe20000000000 */
[----:B------:R-:W0:Y:S01]  /*134f0*/  LDGDEPBAR ;  /* 0x00000000000079af */ /* 0x000e220000000000 */
[----:B------:R-:W-:-:S02]  /*13500*/  ISETP.GT.AND P0, PT, R3, 0x18, PT ;  /* 0x000000180300780c */ /* 0x000fc40003f04270 */
[----:B------:R-:W-:Y:S02]  /*13510*/  FSEL R101, R17, -INF , P1 ;  /* 0xff80000011657808 */ /* 0x000fe40000800000 */
[C---:B------:R-:W-:Y:S02]  /*13520*/  ISETP.GT.AND P1, PT, R3.reuse, 0x19, PT ;  /* 0x000000190300780c */ /* 0x040fe40003f24270 */
[----:B------:R-:W-:Y:S02]  /*13530*/  FSEL R25, R12, -INF , P0 ;  /* 0xff8000000c197808 */ /* 0x000fe40000000000 */
[----:B------:R-:W-:Y:S02]  /*13540*/  ISETP.GT.AND P0, PT, R3, 0x20, PT ;  /* 0x000000200300780c */ /* 0x000fe40003f04270 */
[----:B------:R-:W-:Y:S02]  /*13550*/  IMNMX R2, R2, R35, PT ;  /* 0x0000002302027217 */ /* 0x000fe40003800200 */
[----:B------:R-:W-:-:S02]  /*13560*/  FSEL R21, R13, -INF , P1 ;  /* 0xff8000000d157808 */ /* 0x000fc40000800000 */
[----:B------:R-:W-:Y:S02]  /*13570*/  ISETP.GT.AND P1, PT, R3, 0x21, PT ;  /* 0x000000210300780c */ /* 0x000fe40003f24270 */
[----:B------:R-:W-:Y:S02]  /*13580*/  FSEL R239, R8, -INF , P0 ;  /* 0xff80000008ef7808 */ /* 0x000fe40000000000 */
[C---:B------:R-:W-:Y:S02]  /*13590*/  ISETP.GT.AND P0, PT, R2.reuse, RZ, PT ;  /* 0x000000ff0200720c */ /* 0x040fe40003f04270 */
[----:B------:R-:W-:Y:S02]  /*135a0*/  FSEL R233, R9, -INF , P1 ;  /* 0xff80000009e97808 */ /* 0x000fe40000800000 */
[----:B------:R-:W-:Y:S02]  /*135b0*/  ISETP.GT.AND P1, PT, R2, 0x1, PT ;  /* 0x000000010200780c */ /* 0x000fe40003f24270 */
[----:B------:R-:W-:-:S02]  /*135c0*/  FSEL R26, R26, -INF , P0 ;  /* 0xff8000001a1a7808 */ /* 0x000fc40000000000 */
[----:B------:R-:W-:Y:S02]  /*135d0*/  ISETP.GT.AND P0, PT, R2, 0x8, PT ;  /* 0x000000080200780c */ /* 0x000fe40003f04270 */
[----:B------:R-:W-:Y:S02]  /*135e0*/  FMNMX.FTZ R4, R24, R33, !PT ;  /* 0x0000002118047209 */ /* 0x000fe40007810000 */
[----:B------:R-:W-:Y:S02]  /*135f0*/  FSEL R35, R27, -INF , P1 ;  /* 0xff8000001b237808 */ /* 0x000fe40000800000 */
[----:B------:R-:W-:Y:S02]  /*13600*/  FSEL R27, R22, -INF , P0 ;  /* 0xff800000161b7808 */ /* 0x000fe40000000000 */
[----:B------:R-:W-:Y:S02]  /*13610*/  FMNMX.FTZ R4, R31, R4, !PT ;  /* 0x000000041f047209 */ /* 0x000fe40007810000 */
[----:B------:R-:W-:-:S02]  /*13620*/  ISETP.GT.AND P0, PT, R3, 0x28, PT ;  /* 0x000000280300780c */ /* 0x000fc40003f04270 */
[----:B------:R-:W-:Y:S02]  /*13630*/  ISETP.GT.AND P1, PT, R2, 0x9, PT ;  /* 0x000000090200780c */ /* 0x000fe40003f24270 */
[----:B------:R-:W-:Y:S02]  /*13640*/  FMNMX.FTZ R6, R26, R35, !PT ;  /* 0x000000231a067209 */ /* 0x000fe40007810000 */
[----:B------:R-:W-:Y:S02]  /*13650*/  FMNMX.FTZ R4, R29, R4, !PT ;  /* 0x000000041d047209 */ /* 0x000fe40007810000 */
[----:B------:R-:W-:Y:S02]  /*13660*/  FSEL R237, R60, -INF , P0 ;  /* 0xff8000003ced7808 */ /* 0x000fe40000000000 */
[----:B------:R-:W-:Y:S02]  /*13670*/  FSEL R23, R23, -INF , P1 ;  /* 0xff80000017177808 */ /* 0x000fe40000800000 */
[----:B------:R-:W-:-:S02]  /*13680*/  ISETP.GT.AND P0, PT, R2, 0x10, PT ;  /* 0x000000100200780c */ /* 0x000fc40003f04270 */
[----:B------:R-:W-:Y:S02]  /*13690*/  FMNMX.FTZ R6, R27, R6, !PT ;  /* 0x000000061b067209 */ /* 0x000fe40007810000 */
[----:B------:R-:W-:Y:S02]  /*136a0*/  FMNMX.FTZ R4, R103, R4, !PT ;  /* 0x0000000467047209 */ /* 0x000fe40007810000 */
[----:B------:R-:W-:Y:S02]  /*136b0*/  ISETP.GT.AND P1, PT, R2, 0x11, PT ;  /* 0x000000110200780c */ /* 0x000fe40003f24270 */
[----:B------:R-:W-:Y:S02]  /*136c0*/  FSEL R9, R18, -INF , P0 ;  /* 0xff80000012097808 */ /* 0x000fe40000000000 */
[----:B------:R-:W-:Y:S02]  /*136d0*/  FMNMX.FTZ R6, R23, R6, !PT ;  /* 0x0000000617067209 */ /* 0x000fe40007810000 */
[----:B------:R-:W-:-:S02]  /*136e0*/  FMNMX.FTZ R4, R101, R4, !PT ;  /* 0x0000000465047209 */ /* 0x000fc40007810000 */
[----:B------:R-:W-:Y:S02]  /*136f0*/  ISETP.GT.AND P0, PT, R3, 0x29, PT ;  /* 0x000000290300780c */ /* 0x000fe40003f04270 */
[----:B------:R-:W-:Y:S02]  /*13700*/  FSEL R13, R19, -INF , P1 ;  /* 0xff800000130d7808 */ /* 0x000fe40000800000 */
        /* <DEDUP_REMOVED lines=33> */
[----:B-1----:R-:W-:-:S03]  /*13920*/  FMNMX.FTZ R3, R4, R3, !PT ;  /* 0x0000000304037209 */ /* 0x002fc60007810000 */
[----:B------:R-:W-:Y:S01]  /*13930*/  LDSM.16.MT88.4 R4, [R204+0x8880] ;  /* 0x00888000cc04783b */ /* 0x000fe20000004200 */
        /* <DEDUP_REMOVED lines=9> */
[--C-:B------:R-:W-:Y:S02]  /*139d0*/  FFMA.FTZ R185, R31, c[0x0][0x2d0], -R178.reuse ;  /* 0x0000b4001fb97a23 */ /* 0x100fe400000108b2 */
[----:B------:R-:W-:Y:S01]  /*139e0*/  FFMA.FTZ R2, R29, c[0x0][0x2d0], -R178 ;  /* 0x0000b4001d027a23 */ /* 0x000fe200000108b2 */
[----:B------:R-:W-:Y:S01]  /*139f0*/  MUFU.EX2 R187, R187 ;  /* 0x000000bb00bb7308 */ /* 0x000fe20000000800 */
[----:B------:R-:W-:-:S02]  /*13a00*/  FFMA.FTZ R191, R26, c[0x0][0x2d0], -R176 ;  /* 0x0000b4001abf7a23 */ /* 0x000fc400000108b0 */
[--C-:B------:R-:W-:Y:S02]  /*13a10*/  FFMA.FTZ R158, R35, c[0x0][0x2d0], -R176.reuse ;  /* 0x0000b400239e7a23 */ /* 0x100fe400000108b0 */
[--C-:B------:R-:W-:Y:S01]  /*13a20*/  FFMA.FTZ R0, R27, c[0x0][0x2d0], -R176.reuse ;  /* 0x0000b4001b007a23 */ /* 0x100fe200000108b0 */
[----:B------:R-:W1:Y:S01]  /*13a30*/  LDSM.16.MT88.4 R32, [R204+0x4080] ;  /* 0x00408000cc20783b */ /* 0x000e620000004200 */
[--C-:B------:R-:W-:Y:S01]  /*13a40*/  FFMA.FTZ R159, R23, c[0x0][0x2d0], -R176.reuse ;  /* 0x0000b400179f7a23 */ /* 0x100fe200000108b0 */
[----:B------:R-:W2:Y:S01]  /*13a50*/  MUFU.EX2 R156, R156 ;  /* 0x0000009c009c7308 */ /* 0x000ea20000000800 */
[----:B------:R-:W-:Y:S02]  /*13a60*/  FFMA.FTZ R228, R9, c[0x0][0x2d0], -R176 ;  /* 0x0000b40009e47a23 */ /* 0x000fe400000108b0 */
[----:B------:R-:W3:Y:S01]  /*13a70*/  LDSM.16.MT88.4 R8, [R208+0x4880] ;  /* 0x00488000d008783b */ /* 0x000ee20000004200 */
[--C-:B------:R-:W-:Y:S02]  /*13a80*/  FFMA.FTZ R186, R103, c[0x0][0x2d0], -R178.reuse ;  /* 0x0000b40067ba7a23 */ /* 0x100fe400000108b2 */
[----:B------:R-:W-:-:S02]  /*13a90*/  FFMA.FTZ R227, R101, c[0x0][0x2d0], -R178 ;  /* 0x0000b40065e37a23 */ /* 0x000fc400000108b2 */
[----:B------:R-:W-:Y:S01]  /*13aa0*/  MUFU.EX2 R185, R185 ;  /* 0x000000b900b97308 */ /* 0x000fe20000000800 */
[--C-:B------:R-:W-:Y:S02]  /*13ab0*/  FFMA.FTZ R184, R25, c[0x0][0x2d0], -R178.reuse ;  /* 0x0000b40019b87a23 */ /* 0x100fe400000108b2 */
[----:B------:R-:W-:Y:S01]  /*13ac0*/  FFMA.FTZ R219, R21, c[0x0][0x2d0], -R178 ;  /* 0x0000b40015db7a23 */ /* 0x000fe200000108b2 */
[----:B------:R-:W-:Y:S01]  /*13ad0*/  LDSM.16.MT88.4 R24, [R206+0x7880] ;  /* 0x00788000ce18783b */ /* 0x000fe20000004200 */
[--C-:B------:R-:W-:Y:S02]  /*13ae0*/  FFMA.FTZ R231, R13, c[0x0][0x2d0], -R176.reuse ;  /* 0x0000b4000de77a23 */ /* 0x100fe400000108b0 */
[--C-:B------:R-:W-:Y:S01]  /*13af0*/  FFMA.FTZ R226, R19, c[0x0][0x2d0], -R176.reuse ;  /* 0x0000b40013e27a23 */ /* 0x100fe200000108b0 */
[----:B------:R-:W4:Y:S01]  /*13b00*/  MUFU.EX2 R2, R2 ;  /* 0x0000000200027308 */ /* 0x000f220000000800 */
[----:B--2---:R-:W-:Y:S01]  /*13b10*/  F2FP.PACK_AB R128, R156, R187 ;  /* 0x000000bb9c80723e */ /* 0x004fe200000000ff */
[----:B------:R-:W-:Y:S01]  /*13b20*/  FFMA.FTZ R229, R17, c[0x0][0x2d0], -R176 ;  /* 0x0000b40011e57a23 */ /* 0x000fe200000108b0 */
[----:B------:R-:W2:Y:S01]  /*13b30*/  LDSM.16.MT88.4 R12, [R206+0x4880] ;  /* 0x00488000ce0c783b */ /* 0x000ea20000004200 */
[----:B------:R-:W-:-:S02]  /*13b40*/  FFMA.FTZ R230, R239, c[0x0][0x2d0], -R178 ;  /* 0x0000b400efe67a23 */ /* 0x000fc400000108b2 */
[--C-:B------:R-:W-:Y:S01]  /*13b50*/  FFMA.FTZ R232, R237, c[0x0][0x2d0], -R178.reuse ;  /* 0x0000b400ede87a23 */ /* 0x100fe200000108b2 */
[----:B------:R-:W5:Y:S01]  /*13b60*/  LDSM.16.MT88.4 R20, [R205+0x4880] ;  /* 0x00488000cd14783b */ /* 0x000f620000004200 */
[----:B------:R-:W-:Y:S01]  /*13b70*/  MUFU.EX2 R191, R191 ;  /* 0x000000bf00bf7308 */ /* 0x000fe20000000800 */
[--C-:B------:R-:W-:Y:S02]  /*13b80*/  FFMA.FTZ R233, R233, c[0x0][0x2d0], -R178.reuse ;  /* 0x0000b400e9e97a23 */ /* 0x100fe400000108b2 */
[----:B------:R-:W1:Y:S01]  /*13b90*/  LDSM.16.MT88.4 R16, [R206+0x6080] ;  /* 0x00608000ce10783b */ /* 0x000e620000004200 */
[----:B------:R-:W-:Y:S02]  /*13ba0*/  FFMA.FTZ R235, R235, c[0x0][0x2d0], -R178 ;  /* 0x0000b400ebeb7a23 */ /* 0x000fe400000108b2 */
[--C-:B------:R-:W-:Y:S02]  /*13bb0*/  FFMA.FTZ R234, R183, c[0x0][0x2d0], -R176.reuse ;  /* 0x0000b400b7ea7a23 */ /* 0x100fe400000108b0 */
[----:B------:R-:W3:Y:S01]  /*13bc0*/  MUFU.EX2 R158, R158 ;  /* 0x0000009e009e7308 */ /* 0x000ee20000000800 */
[----:B----4-:R-:W-:Y:S01]  /*13bd0*/  F2FP.PACK_AB R130, R2, R185 ;  /* 0x000000b90282723e */ /* 0x010fe200000000ff */
[----:B------:R-:W-:-:S02]  /*13be0*/  FFMA.FTZ R237, R181, c[0x0][0x2d0], -R176 ;  /* 0x0000b400b5ed7a23 */ /* 0x000fc400000108b0 */
[--C-:B------:R-:W-:Y:S01]  /*13bf0*/  FFMA.FTZ R236, R179, c[0x0][0x2d0], -R176.reuse ;  /* 0x0000b400b3ec7a23 */ /* 0x100fe200000108b0 */
[----:B------:R-:W-:Y:S01]  /*13c00*/  LDSM.16.MT88.4 R180, [R206+0x6880] ;  /* 0x00688000ceb4783b */ /* 0x000fe20000004200 */
[----:B------:R-:W-:Y:S02]  /*13c10*/  FFMA.FTZ R239, R177, c[0x0][0x2d0], -R176 ;  /* 0x0000b400b1ef7a23 */ /* 0x000fe400000108b0 */
[----:B------:R-:W-:Y:S01]  /*13c20*/  MUFU.EX2 R0, R0 ;  /* 0x0000000000007308 */ /* 0x000fe20000000800 */
[----:B------:R-:W-:Y:S01]  /*13c30*/  LDSM.16.MT88.4 R176, [R205+0x6880] ;  /* 0x00688000cdb0783b */ /* 0x000fe20000004200 */
[----:B------:R-:W-:-:S04]  /*13c40*/  FADD.FTZ R156, R187, R156 ;  /* 0x0000009cbb9c7221 */ /* 0x000fc80000010000 */
[----:B------:R-:W-:Y:S02]  /*13c50*/  FADD.FTZ R185, R185, R156 ;  /* 0x0000009cb9b97221 */ /* 0x000fe40000010000 */
[----:B------:R-:W4:Y:S01]  /*13c60*/  MUFU.EX2 R159, R159 ;  /* 0x0000009f009f7308 */ /* 0x000f220000000800 */
[----:B---3--:R-:W-:Y:S01]  /*13c70*/  F2FP.PACK_AB R129, R158, R191 ;  /* 0x000000bf9e81723e */ /* 0x008fe200000000ff */
[----:B------:R-:W-:Y:S02]  /*13c80*/  FADD.FTZ R191, R191, R158 ;  /* 0x0000009ebfbf7221 */ /* 0x000fe40000010000 */
[----:B------:R-:W-:-:S04]  /*13c90*/  FADD.FTZ R185, R2, R185 ;  /* 0x000000b902b97221 */ /* 0x000fc80000010000 */
[----:B------:R-:W-:Y:S01]  /*13ca0*/  MUFU.EX2 R186, R186 ;  /* 0x000000ba00ba7308 */ /* 0x000fe20000000800 */
[----:B----4-:R-:W-:-:S07]  /*13cb0*/  F2FP.PACK_AB R131, R159, R0 ;  /* 0x000000009f83723e */ /* 0x010fce00000000ff */
        /* <DEDUP_REMOVED lines=11> */
[C---:B-1----:R-:W-:Y:S02]  /*13d70*/  HMMA.16816.F32 R28, R128.reuse, R32, RZ ;  /* 0x00000020801c723c */ /* 0x042fe400000018ff */
        /* <DEDUP_REMOVED lines=38> */
[----:B----4-:R-:W-:Y:S01]  /*13fe0*/  F2FP.PACK_AB R5, R231, R228 ;  /* 0x000000e4e705723e */ /* 0x010fe200000000ff */
[----:B------:R-:W-:-:S02]  /*13ff0*/  FADD.FTZ R186, R186, R185 ;  /* 0x000000b9baba7221 */ /* 0x000fc40000010000 */
[----:B------:R-:W-:Y:S02]  /*14000*/  FADD.FTZ R228, R228, R159 ;  /* 0x0000009fe4e47221 */ /* 0x000fe40000010000 */
[----:B------:R-:W-:Y:S01]  /*14010*/  FADD.FTZ R227, R227, R186 ;  /* 0x000000bae3e37221 */ /* 0x000fe20000010000 */
[----:B------:R-:W-:Y:S01]  /*14020*/  F2FP.PACK_AB R6, R219, R184 ;  /* 0x000000b8db06723e */ /* 0x000fe200000000ff */
[----:B------:R-:W-:Y:S01]  /*14030*/  FADD.FTZ R231, R231, R228 ;  /* 0x000000e4e7e77221 */ /* 0x000fe20000010000 */
[----:B-1----:R-:W-:Y:S01]  /*14040*/  F2FP.PACK_AB R7, R229, R226 ;  /* 0x000000e2e507723e */ /* 0x002fe200000000ff */
[----:B------:R-:W-:Y:S01]  /*14050*/  FADD.FTZ R184, R184, R227 ;  /* 0x000000e3b8b87221 */ /* 0x000fe20000010000 */
[----:B------:R-:W-:Y:S01]  /*14060*/  IMNMX R228, RZ, UR4, !PT ;  /* 0x00000004ffe47c17 */ /* 0x000fe2000f800200 */
[----:B------:R-:W-:Y:S02]  /*14070*/  FADD.FTZ R226, R226, R231 ;  /* 0x000000e7e2e27221 */ /* 0x000fe40000010000 */
[----:B------:R-:W-:Y:S01]  /*14080*/  FADD.FTZ R219, R219, R184 ;  /* 0x000000b8dbdb7221 */ /* 0x000fe20000010000 */
[----:B------:R-:W-:Y:S01]  /*14090*/  ISETP.LE.AND P0, PT, R228, UR13, PT ;  /* 0x0000000de4007c0c */ /* 0x000fe2000bf03270 */
[----:B------:R-:W-:Y:S01]  /*140a0*/  HMMA.16816.F32 R152, R4, R8, R152 ;  /* 0x000000080498723c */ /* 0x000fe20000001898 */
[----:B------:R-:W-:-:S07]  /*140b0*/  FADD.FTZ R229, R229, R226 ;  /* 0x000000e2e5e57221 */ /* 0x000fce0000010000 */
[C---:B------:R-:W-:Y:S01]  /*140c0*/  HMMA.16816.F32 R132, R4.reuse, R10, R132 ;  /* 0x0000000a0484723c */ /* 0x040fe20000001884 */
[----:B------:R-:W1:Y:S07]  /*140d0*/  LDSM.16.MT88.4 R8, [R204+0x6080] ;  /* 0x00608000cc08783b */ /* 0x000e6e0000004200 */
[C---:B--2---:R-:W-:Y:S08]  /*140e0*/  HMMA.16816.F32 R136, R4.reuse, R12, R136 ;  /* 0x0000000c0488723c */ /* 0x044ff00000001888 */
[C---:B------:R-:W-:Y:S01]  /*140f0*/  HMMA.16816.F32 R140, R4.reuse, R14, R140 ;  /* 0x0000000e048c723c */ /* 0x040fe2000000188c */
[----:B------:R-:W2:Y:S07]  /*14100*/  LDSM.16.MT88.4 R12, [R205+0x7880] ;  /* 0x00788000cd0c783b */ /* 0x000eae0000004200 */
[C---:B-----5:R-:W-:Y:S08]  /*14110*/  HMMA.16816.F32 R144, R4.reuse, R20, R144 ;  /* 0x000000140490723c */ /* 0x060ff00000001890 */
[C---:B------:R-:W-:Y:S01]  /*14120*/  HMMA.16816.F32 R148, R4.reuse, R22, R148 ;  /* 0x000000160494723c */ /* 0x040fe20000001894 */
[----:B------:R-:W-:Y:S07]  /*14130*/  LDSM.16.MT88.4 R20, [R204+0x7880] ;  /* 0x00788000cc14783b */ /* 0x000fee0000004200 */
[C---:B------:R-:W-:Y:S08]  /*14140*/  HMMA.16816.F32 R44, R4.reuse, R16, R44 ;  /* 0x00000010042c723c */ /* 0x040ff0000000182c */
[C---:B-1----:R-:W-:Y:S08]  /*14150*/  HMMA.16816.F32 R60, R4.reuse, R8, R60 ;  /* 0x00000008043c723c */ /* 0x042ff0000000183c */
[C---:B------:R-:W-:Y:S01]  /*14160*/  HMMA.16816.F32 R64, R4.reuse, R10, R64 ;  /* 0x0000000a0440723c */ /* 0x040fe20000001840 */
[----:B------:R-:W1:Y:S07]  /*14170*/  LDSM.16.MT88.4 R8, [R206+0x9080] ;  /* 0x00908000ce08783b */ /* 0x000e6e0000004200 */
        /* <DEDUP_REMOVED lines=37> */
[----:B------:R-:W-:Y:S01]  /*143d0*/  F2FP.PACK_AB R5, R237, R234 ;  /* 0x000000eaed05723e */ /* 0x000fe200000000ff */
[----:B------:R-:W-:Y:S01]  /*143e0*/  FADD.FTZ R234, R234, R229 ;  /* 0x000000e5eaea7221 */ /* 0x000fe20000010000 */
[----:B------:R-:W-:Y:S01]  /*143f0*/  F2FP.PACK_AB R6, R235, R232 ;  /* 0x000000e8eb06723e */ /* 0x000fe200000000ff */
[----:B------:R-:W-:Y:S01]  /*14400*/  FADD.FTZ R233, R233, R230 ;  /* 0x000000e6e9e97221 */ /* 0x000fe20000010000 */
[----:B------:R-:W-:Y:S01]  /*14410*/  F2FP.PACK_AB R7, R239, R236 ;  /* 0x000000ecef07723e */ /* 0x000fe200000000ff */
[----:B------:R-:W-:-:S02]  /*14420*/  FADD.FTZ R237, R237, R234 ;  /* 0x000000eaeded7221 */ /* 0x000fc40000010000 */
[----:B------:R-:W-:Y:S02]  /*14430*/  FADD.FTZ R232, R232, R233 ;  /* 0x000000e9e8e87221 */ /* 0x000fe40000010000 */
[----:B------:R-:W-:Y:S02]  /*14440*/  FADD.FTZ R236, R236, R237 ;  /* 0x000000edecec7221 */ /* 0x000fe40000010000 */
[----:B-1----:R-:W-:Y:S01]  /*14450*/  HMMA.16816.F32 R152, R4, R8, R152 ;  /* 0x000000080498723c */ /* 0x002fe20000001898 */
[----:B------:R-:W-:Y:S02]  /*14460*/  FADD.FTZ R227, R235, R232 ;  /* 0x000000e8ebe37221 */ /* 0x000fe40000010000 */
[----:B------:R-:W-:-:S05]  /*14470*/  FADD.FTZ R219, R239, R236 ;  /* 0x000000ecefdb7221 */ /* 0x000fca0000010000 */
[C---:B------:R-:W-:Y:S01]  /*14480*/  HMMA.16816.F32 R132, R4.reuse, R10, R132 ;  /* 0x0000000a0484723c */ /* 0x040fe20000001884 */
[----:B------:R-:W1:Y:S07]  /*14490*/  LDSM.16.MT88.4 R8, [R208+0x6880] ;  /* 0x00688000d008783b */ /* 0x000e6e0000004200 */
        /* <DEDUP_REMOVED lines=28> */
[C---:B---3--:R-:W-:Y:S08]  /*14660*/  HMMA.16816.F32 R108, R4.reuse, R16, R108 ;  /* 0x00000010046c723c */ /* 0x048ff0000000186c */
[C---:B------:R-:W-:Y:S08]  /*14670*/  HMMA.16816.F32 R112, R4.reuse, R18, R112 ;  /* 0x000000120470723c */ /* 0x040ff00000001870 */
[C---:B--2---:R-:W-:Y:S08]  /*14680*/  HMMA.16816.F32 R116, R4.reuse, R12, R116 ;  /* 0x0000000c0474723c */ /* 0x044ff00000001874 */
[C---:B------:R-:W-:Y:S08]  /*14690*/  HMMA.16816.F32 R120, R4.reuse, R14, R120 ;  /* 0x0000000e0478723c */ /* 0x040ff00000001878 */
[C---:B-1----:R-:W-:Y:S08]  /*146a0*/  HMMA.16816.F32 R124, R4.reuse, R8, R124 ;  /* 0x00000008047c723c */ /* 0x042ff0000000187c */
[----:B------:R-:W-:Y:S01]  /*146b0*/  HMMA.16816.F32 R128, R4, R10, R128 ;  /* 0x0000000a0480723c */ /* 0x000fe20000001880 */
[----:B------:R-:W-:Y:S07]  /*146c0*/  @!P0 BRA `(.L_x_1435) ;  /* 0x0000309000008947 */ /* 0x000fee0003800000 */
[----:B------:R-:W-:Y:S01]  /*146d0*/  PLOP3.LUT P0, PT, PT, PT, UP2, 0x80, 0x0 ;  /* 0x000000000000781c */ /* 0x000fe20003f0f028 */
[----:B------:R-:W-:Y:S01]  /*146e0*/  IMAD.MOV.U32 R0, RZ, RZ, R157 ;  /* 0x000000ffff007224 */ /* 0x000fe200078e009d */
[----:B------:R-:W-:Y:S01]  /*146f0*/  PLOP3.LUT P1, PT, PT, PT, UP2, 0x80, 0x0 ;  /* 0x000000000000781c */ /* 0x000fe20003f2f028 */
[----:B------:R-:W-:-:S10]  /*14700*/  IMAD.MOV.U32 R2, RZ, RZ, R3 ;  /* 0x000000ffff027224 */ /* 0x000fd400078e0003 */
[----:B------:R-:W-:Y:S01]  /*14710*/  @P0 IMAD.HI.U32 R191, R189, c[0x0][0x2c8], RZ ;  /* 0x0000b200bdbf0a27 */ /* 0x000fe200078e00ff */
[----:B------:R-:W-:-:S04]  /*14720*/  IADD3 RZ, P0, R220, 0xc0, RZ ;  /* 0x000000c0dcff7810 */ /* 0x000fc80007f1e0ff */
[----:B------:R-:W-:Y:S01]  /*14730*/  @P1 SHF.R.U32.HI R191, RZ, c[0x0][0x2cc], R191 ;  /* 0x0000b300ffbf1a19 */ /* 0x000fe200000116bf */
[----:B------:R-:W-:Y:S02]  /*14740*/  IMAD.X R226, RZ, RZ, R225, P0 ;  /* 0x000000ffffe27224 */ /* 0x000fe400000e06e1 */
.L_x_1438:
[----:B------:R-:W-:Y:S04]  /*14750*/  DEPBAR.LE SB0, 0x0 ;  /* 0x000080000000791a */ /* 0x000fe80000000000 */
[----:B------:R-:W-:Y:S01]  /*14760*/  BAR.SYNC.DEFER_BLOCKING 0x0 ;  /* 0x0000000000007b1d */ /* 0x000fe20000010000 */
[----:B------:R-:W-:Y:S05]  /*14770*/  ISETP.LE.AND P0, PT, RZ, UR13, PT ;  /* 0x0000000dff007c0c */ /* 0x000fea000bf03270 */
        /* <DEDUP_REMOVED lines=8> */
[----:B------:R-:W-:-:S05]  /*14800*/  @!P0 BRA `(.L_x_1436) ;  /* 0x000003f000008947 */ /* 0x000fca0003800000 */
[----:B------:R-:W-:Y:S01]  /*14810*/  IADD3 R6, P0, R216, 0x40, RZ ;  /* 0x00000040d8067810 */ /* 0x000fe20007f1e0ff */
[----:B------:R-:W-:Y:S01]  /*14820*/  USHF.R.S32.HI UR6, URZ, 0x1f, UR13 ;  /* 0x0000001f3f067899 */ /* 0x000fe2000801140d */
[----:B------:R-:W-:Y:S01]  /*14830*/  @!P3 IMAD.MOV.U32 R8, RZ, RZ, c[0x0][0x208] ;  /* 0x00008200ff08b624 */ /* 0x000fe200078e00ff */
[----:B------:R-:W-:Y:S01]  /*14840*/  ULDC.64 UR4, c[0x0][0x208] ;  /* 0x0000820000047ab9 */ /* 0x000fe20000000a00 */
[----:B------:R-:W-:Y:S01]  /*14850*/  @!P3 IMAD.MOV.U32 R13, RZ, RZ, c[0x0][0x20c] ;  /* 0x00008300ff0db624 */ /* 0x000fe200078e00ff */
[----:B------:R-:W-:Y:S01]  /*14860*/  UIMAD UR6, UR6, UR4, URZ ;  /* 0x00000004060672a4 */ /* 0x000fe2000f8e023f */
[----:B------:R-:W-:Y:S01]  /*14870*/  IMAD.X R4, RZ, RZ, R223, P0 ;  /* 0x000000ffff047224 */ /* 0x000fe200000e06df */
[----:B------:R-:W-:Y:S02]  /*14880*/  UIMAD.WIDE.U32 UR10, UR13, UR4, URZ ;  /* 0x000000040d0a72a5 */ /* 0x000fe4000f8e003f */
[----:B------:R-:W-:Y:S04]  /*14890*/  UIMAD UR6, UR13, UR5, UR6 ;  /* 0x000000050d0672a4 */ /* 0x000fe8000f8e0206 */
[----:B------:R-:W-:Y:S02]  /*148a0*/  UIADD3 UR4, UR11, UR6, URZ ;  /* 0x000000060b047290 */ /* 0x000fe4000fffe03f */
[----:B------:R-:W-:Y:S02]  /*148b0*/  UIMAD.WIDE.U32 UR10, UR10, 0x30, URZ ;  /* 0x000000300a0a78a5 */ /* 0x000fe4000f8e003f */
[----:B------:R-:W-:Y:S04]  /*148c0*/  UIMAD UR4, UR4, 0x30, URZ ;  /* 0x00000030040478a4 */ /* 0x000fe8000f8e023f */
[----:B------:R-:W-:Y:S01]  /*148d0*/  @!P3 LEA R15, P1, R8, UR10, 0x5 ;  /* 0x0000000a080fbc11 */ /* 0x000fe2000f8228ff */
[----:B------:R-:W-:Y:S01]  /*148e0*/  UIADD3 UR4, UR11, UR4, URZ ;  /* 0x000000040b047290 */ /* 0x000fe2000fffe03f */
[----:B------:R-:W-:Y:S05]  /*148f0*/  IADD3 R10, P2, R216, UR10, RZ ;  /* 0x0000000ad80a7c10 */ /* 0x000fea000ff5e0ff */
[----:B------:R-:W-:Y:S02]  /*14900*/  @!P3 LEA.HI.X R13, R8, UR4, R13, 0x5, P1 ;  /* 0x00000004080dbc11 */ /* 0x000fe400088f2c0d */
[----:B------:R-:W-:Y:S02]  /*14910*/  IADD3 R8, P0, R6, UR10, RZ ;  /* 0x0000000a06087c10 */ /* 0x000fe4000ff1e0ff */
[----:B------:R-:W-:Y:S02]  /*14920*/  IADD3.X R5, R223, UR4, RZ, P2, !PT ;  /* 0x00000004df057c10 */ /* 0x000fe400097fe4ff */
[----:B------:R-:W-:Y:S02]  /*14930*/  LEA R22, P1, R10, c[0x0][0x1f8], 0x1 ;  /* 0x00007e000a167a11 */ /* 0x000fe400078208ff */
[----:B------:R-:W-:Y:S02]  /*14940*/  IADD3.X R3, R4, UR4, RZ, P0, !PT ;  /* 0x0000000404037c10 */ /* 0x000fe400087fe4ff */
[----:B------:R-:W-:Y:S02]  /*14950*/  LEA R20, P0, R8, c[0x0][0x1f8], 0x1 ;  /* 0x00007e0008147a11 */ /* 0x000fe400078008ff */
[----:B------:R-:W-:Y:S02]  /*14960*/  LEA.HI.X R23, R10, c[0x0][0x1fc], R5, 0x1, P1 ;  /* 0x00007f000a177a11 */ /* 0x000fe400008f0c05 */
[----:B------:R-:W-:Y:S02]  /*14970*/  IADD3 R5, P1, R216, 0x80, RZ ;  /* 0x00000080d8057810 */ /* 0x000fe40007f3e0ff */
[----:B------:R-:W-:Y:S02]  /*14980*/  LEA.HI.X R21, R8, c[0x0][0x1fc], R3, 0x1, P0 ;  /* 0x00007f0008157a11 */ /* 0x000fe400000f0c03 */
[----:B------:R-:W-:Y:S01]  /*14990*/  IADD3 R8, P0, R216, 0xc0, RZ ;  /* 0x000000c0d8087810 */ /* 0x000fe20007f1e0ff */
[--C-:B------:R-:W-:Y:S01]  /*149a0*/  IMAD.X R3, RZ, RZ, R223.reuse, P1 ;  /* 0x000000ffff037224 */ /* 0x100fe200008e06df */
[----:B------:R-:W-:Y:S02]  /*149b0*/  IADD3 R10, P1, R5, UR10, RZ ;  /* 0x0000000a050a7c10 */ /* 0x000fe4000ff3e0ff */
[----:B------:R-:W-:Y:S01]  /*149c0*/  @!P3 IADD3 R6, P2, R15, R6, RZ ;  /* 0x000000060f06b210 */ /* 0x000fe20007f5e0ff */
[----:B------:R-:W-:Y:S01]  /*149d0*/  IMAD.X R7, RZ, RZ, R223, P0 ;  /* 0x000000ffff077224 */ /* 0x000fe200000e06df */
[----:B------:R-:W-:Y:S02]  /*149e0*/  IADD3 R12, P0, R8, UR10, RZ ;  /* 0x0000000a080c7c10 */ /* 0x000fe4000ff1e0ff */
[----:B------:R-:W-:Y:S02]  /*149f0*/  IADD3.X R9, R3, UR4, RZ, P1, !PT ;  /* 0x0000000403097c10 */ /* 0x000fe40008ffe4ff */
[----:B------:R-:W-:Y:S02]  /*14a00*/  LEA R18, P1, R10, c[0x0][0x1f8], 0x1 ;  /* 0x00007e000a127a11 */ /* 0x000fe400078208ff */
[----:B------:R-:W-:Y:S02]  /*14a10*/  IADD3.X R11, R7, UR4, RZ, P0, !PT ;  /* 0x00000004070b7c10 */ /* 0x000fe400087fe4ff */
[----:B------:R-:W-:Y:S02]  /*14a20*/  LEA R16, P0, R12, c[0x0][0x1f8], 0x1 ;  /* 0x00007e000c107a11 */ /* 0x000fe400078008ff */
[----:B------:R-:W-:Y:S01]  /*14a30*/  LEA.HI.X R19, R10, c[0x0][0x1fc], R9, 0x1, P1 ;  /* 0x00007f000a137a11 */ /* 0x000fe200008f0c09 */
[----:B------:R-:W-:Y:S01]  /*14a40*/  @!P3 IMAD.X R9, R13, 0x1, R4, P2 ;  /* 0x000000010d09b824 */ /* 0x000fe200010e0604 */
[----:B------:R-:W-:Y:S02]  /*14a50*/  LEA.HI.X R17, R12, c[0x0][0x1fc], R11, 0x1, P0 ;  /* 0x00007f000c117a11 */ /* 0x000fe400000f0c0b */
[C---:B------:R-:W-:Y:S02]  /*14a60*/  @!P3 IADD3 R5, P1, R15.reuse, R5, RZ ;  /* 0x000000050f05b210 */ /* 0x040fe40007f3e0ff */
[C---:B------:R-:W-:Y:S02]  /*14a70*/  @!P3 IADD3 R8, P0, R15.reuse, R8, RZ ;  /* 0x000000080f08b210 */ /* 0x040fe40007f1e0ff */
[----:B------:R-:W-:Y:S01]  /*14a80*/  @!P3 IADD3 R15, P2, R15, R216, RZ ;  /* 0x000000d80f0fb210 */ /* 0x000fe20007f5e0ff */
[C---:B------:R-:W-:Y:S02]  /*14a90*/  @!P3 IMAD.X R4, R13.reuse, 0x1, R3, P1 ;  /* 0x000000010d04b824 */ /* 0x040fe400008e0603 */
[----:B------:R-:W-:Y:S01]  /*14aa0*/  @!P3 IMAD.X R7, R13, 0x1, R7, P0 ;  /* 0x000000010d07b824 */ /* 0x000fe200000e0607 */
[----:B------:R-:W-:Y:S01]  /*14ab0*/  @!P3 LEA R12, P1, R15, c[0x0][0x1f8], 0x1 ;  /* 0x00007e000f0cba11 */ /* 0x000fe200078208ff */
[----:B------:R-:W-:Y:S01]  /*14ac0*/  @!P3 IMAD.X R10, R13, 0x1, R223, P2 ;  /* 0x000000010d0ab824 */ /* 0x000fe200010e06df */
[----:B------:R-:W-:Y:S02]  /*14ad0*/  LOP3.LUT P2, RZ, R215, 0x1, RZ, 0xc0, !PT ;  /* 0x00000001d7ff7812 */ /* 0x000fe4000784c0ff */
[C---:B------:R-:W-:Y:S02]  /*14ae0*/  @!P3 LEA R14, P0, R6.reuse, c[0x0][0x1f8], 0x1 ;  /* 0x00007e00060eba11 */ /* 0x040fe400078008ff */
[----:B------:R-:W-:Y:S02]  /*14af0*/  @!P3 LEA.HI.X R13, R15, c[0x0][0x1fc], R10, 0x1, P1 ;  /* 0x00007f000f0dba11 */ /* 0x000fe400008f0c0a */
[----:B------:R-:W-:Y:S02]  /*14b00*/  @!P3 LEA.HI.X R15, R6, c[0x0][0x1fc], R9, 0x1, P0 ;  /* 0x00007f00060fba11 */ /* 0x000fe400000f0c09 */
[C---:B------:R-:W-:Y:S02]  /*14b10*/  @!P3 LEA R10, P1, R5.reuse, c[0x0][0x1f8], 0x1 ;  /* 0x00007e00050aba11 */ /* 0x040fe400078208ff */
[C---:B------:R-:W-:Y:S02]  /*14b20*/  @!P3 LEA R6, P0, R8.reuse, c[0x0][0x1f8], 0x1 ;  /* 0x00007e000806ba11 */ /* 0x040fe400078008ff */
[----:B------:R-:W-:Y:S01]  /*14b30*/  @!P3 LEA.HI.X R11, R5, c[0x0][0x1fc], R4, 0x1, P1 ;  /* 0x00007f00050bba11 */ /* 0x000fe200008f0c04 */
[----:B------:R-:W-:Y:S01]  /*14b40*/  @!PT LDS RZ, [RZ] ;  /* 0x00000000fffff984 */ /* 0x000fe20000000800 */
[----:B------:R-:W-:Y:S01]  /*14b50*/  @!PT LDS RZ, [RZ] ;  /* 0x00000000fffff984 */ /* 0x000fe20000000800 */
[----:B------:R-:W-:Y:S01]  /*14b60*/  @!PT LDS RZ, [RZ] ;  /* 0x00000000fffff984 */ /* 0x000fe20000000800 */
[----:B------:R4:W-:Y:S01]  /*14b70*/  LDGSTS.E.BYPASS.LTC128B.128 [R218+0x4080], [R22.64], !P2 ;  /* 0x0408000016da7fae */ /* 0x0009e2000d101d5a */
[----:B------:R-:W-:Y:S04]  /*14b80*/  @!P3 LEA.HI.X R7, R8, c[0x0][0x1fc], R7, 0x1, P0 ;  /* 0x00007f000807ba11 */ /* 0x000fe800000f0c07 */
[----:B------:R4:W-:Y:S05]  /*14b90*/  LDGSTS.E.BYPASS.LTC128B.128 [R218+0x5880], [R20.64], !P6 ;  /* 0x0588000014da7fae */ /* 0x0009ea000f101d5a */
[----:B------:R4:W-:Y:S05]  /*14ba0*/  LDGSTS.E.BYPASS.LTC128B.128 [R218+0x7080], [R18.64], !P5 ;  /* 0x0708000012da7fae */ /* 0x0009ea000e901d5a */
[----:B------:R4:W-:Y:S05]  /*14bb0*/  LDGSTS.E.BYPASS.LTC128B.128 [R218+0x8880], [R16.64], !P4 ;  /* 0x0888000010da7fae */ /* 0x0009ea000e101d5a */
[----:B------:R4:W-:Y:S05]  /*14bc0*/  @!P3 LDGSTS.E.BYPASS.LTC128B.128 [R218+0x5080], [R12.64], !P2 ;  /* 0x050800000cdabfae */ /* 0x0009ea000d101d5a */
[----:B------:R4:W-:Y:S05]  /*14bd0*/  @!P3 LDGSTS.E.BYPASS.LTC128B.128 [R218+0x6880], [R14.64], !P6 ;  /* 0x068800000edabfae */ /* 0x0009ea000f101d5a */
[----:B------:R4:W-:Y:S05]  /*14be0*/  @!P3 LDGSTS.E.BYPASS.LTC128B.128 [R218+0x8080], [R10.64], !P5 ;  /* 0x080800000adabfae */ /* 0x0009ea000e901d5a */
[----:B------:R4:W-:Y:S02]  /*14bf0*/  @!P3 LDGSTS.E.BYPASS.LTC128B.128 [R218+0x9880], [R6.64], !P4 ;  /* 0x0988000006dabfae */ /* 0x0009e4000e101d5a */
.L_x_1436:
[C---:B--234-:R-:W-:Y:S01]  /*14c00*/  HMMA.16816.F32 R4, R156.reuse, R160, RZ ;  /* 0x000000a09c04723c */ /* 0x05cfe200000018ff */
[----:B------:R-:W0:Y:S01]  /*14c10*/  LDGDEPBAR ;  /* 0x00000000000079af */ /* 0x000e220000000000 */
[----:B------:R-:W-:Y:S06]  /*14c20*/  UISETP.GE.AND UP0, UPT, UR13, 0x1, UPT ;  /* 0x000000010d00788c */ /* 0x000fec000bf06270 */
[C---:B------:R-:W-:Y:S01]  /*14c30*/  HMMA.16816.F32 R8, R156.reuse, R162, RZ ;  /* 0x000000a29c08723c */ /* 0x040fe200000018ff */
        /* <DEDUP_REMOVED lines=153> */
[----:B------:R-:W-:-:S07]  /*155d0*/  @!P0 BRA `(.L_x_1437) ;  /* 0x0000043000008947 */ /* 0x000fce0003800000 */
[----:B------:R-:W-:Y:S01]  /*155e0*/  IADD3 R159, -R188, 0x30, RZ ;  /* 0x00000030bc9f7810 */ /* 0x000fe20007ffe1ff */
[----:B------:R-:W-:Y:S01]  /*155f0*/  UIADD3 UR9, UR13, -0x1, URZ ;  /* 0xffffffff0d097890 */ /* 0x000fe2000fffe03f */
[C---:B------:R-:W-:Y:S01]  /*15600*/  IADD3 R158, P0, R220.reuse, 0x40, RZ ;  /* 0x00000040dc9e7810 */ /* 0x040fe20007f1e0ff */
[----:B------:R-:W-:Y:S01]  /*15610*/  ULDC.64 UR4, c[0x0][0x1e0] ;  /* 0x0000780000047ab9 */ /* 0x000fe20000000a00 */
[----:B------:R-:W-:Y:S01]  /*15620*/  ISETP.GE.AND P1, PT, R159, 0x1, PT ;  /* 0x000000019f00780c */ /* 0x000fe20003f26270 */
[----:B------:R-:W-:Y:S02]  /*15630*/  USHF.R.S32.HI UR6, URZ, 0x1f, UR9 ;  /* 0x0000001f3f067899 */ /* 0x000fe40008011409 */
[----:B------:R-:W-:Y:S01]  /*15640*/  UIMAD.WIDE.U32 UR10, UR9, UR4, URZ ;  /* 0x00000004090a72a5 */ /* 0x000fe2000f8e003f */
[--C-:B------:R-:W-:Y:S01]  /*15650*/  IMAD.X R3, RZ, RZ, R225.reuse, P0 ;  /* 0x000000ffff037224 */ /* 0x100fe200000e06e1 */
[C---:B------:R-:W-:Y:S01]  /*15660*/  IADD3 R157, P0, R220.reuse, 0x80, RZ ;  /* 0x00000080dc9d7810 */ /* 0x040fe20007f1e0ff */
[----:B------:R-:W-:Y:S04]  /*15670*/  UIMAD UR6, UR6, UR4, URZ ;  /* 0x00000004060672a4 */ /* 0x000fe8000f8e023f */
[----:B------:R-:W-:Y:S01]  /*15680*/  UIMAD UR6, UR9, UR5, UR6 ;  /* 0x00000005090672a4 */ /* 0x000fe2000f8e0206 */
[----:B------:R-:W-:Y:S03]  /*15690*/  IMAD.X R156, RZ, RZ, R225, P0 ;  /* 0x000000ffff9c7224 */ /* 0x000fe600000e06e1 */
        /* <DEDUP_REMOVED lines=12> */
[C---:B------:R-:W-:Y:S02]  /*15760*/  @P1 LEA R168, P0, R163.reuse, c[0x0][0x1c8], 0x1 ;  /* 0x00007200a3a81a11 */ /* 0x040fe400078008ff */
[----:B------:R-:W-:Y:S02]  /*15770*/  IADD3 R160, R220, 0xc0, RZ ;  /* 0x000000c0dca07810 */ /* 0x000fe40007ffe0ff */
[----:B------:R-:W-:Y:S02]  /*15780*/  @P1 LEA.HI.X R169, R163, c[0x0][0x1cc], R162, 0x1, P0 ;  /* 0x00007300a3a91a11 */ /* 0x000fe400000f0ca2 */
[C---:B------:R-:W-:Y:S04]  /*15790*/  @P1 LEA R170, P0, R165.reuse, c[0x0][0x1c8], 0x1 ;  /* 0x00007200a5aa1a11 */ /* 0x040fe800078008ff */
        /* <DEDUP_REMOVED lines=39> */
.L_x_1437:
[----:B------:R-:W-:Y:S01]  /*15a10*/  PLOP3.LUT P0, PT, PT, PT, UP2, 0x80, 0x0 ;  /* 0x000000000000781c */ /* 0x000fe20003f0f028 */
[----:B------:R-:W-:Y:S01]  /*15a20*/  UIMAD UR4, UR13, -0x30, URZ ;  /* 0xffffffd00d0478a4 */ /* 0x000fe2000f8e023f */
[----:B-1----:R-:W-:Y:S01]  /*15a30*/  MOV R159, R189 ;  /* 0x000000bd009f7202 */ /* 0x002fe20000000f00 */
[----:B------:R-:W-:Y:S01]  /*15a40*/  LDSM.16.MT88.4 R172, [R208+0x7880] ;  /* 0x00788000d0ac783b */ /* 0x000fe20000004200 */
[----:B------:R-:W-:Y:S03]  /*15a50*/  MOV R3, UR22 ;  /* 0x0000001600037c02 */ /* 0x000fe60008000f00 */
[----:B------:R-:W-:Y:S04]  /*15a60*/  MOV R157, UR4 ;  /* 0x00000004009d7c02 */ /* 0x000fe80008000f00 */
[----:B------:R-:W-:Y:S01]  /*15a70*/  IADD3 R160, -R190, 0x1, R157 ;  /* 0x00000001bea07810 */ /* 0x000fe20007ffe19d */
[----:B------:R-:W0:Y:S01]  /*15a80*/  LDGDEPBAR ;  /* 0x00000000000079af */ /* 0x000e220000000000 */
[----:B------:R-:W-:Y:S02]  /*15a90*/  @P0 MOV R159, R191 ;  /* 0x000000bf009f0202 */ /* 0x000fe40000000f00 */
[----:B------:R-:W-:Y:S05]  /*15aa0*/  IADD3 R157, -R3, UR14, R160 ;  /* 0x0000000e039d7c10 */ /* 0x000fea000fffe1a0 */
[----:B------:R-:W-:Y:S08]  /*15ab0*/  SHFL.IDX PT, R158, R159, 0x1, 0x1c1f ;  /* 0x003c1f009f9e7f89 */ /* 0x000ff000000e0000 */
[----:B------:R-:W1:Y:S02]  /*15ac0*/  SHFL.IDX PT, R156, R159, RZ, 0x1c1f ;  /* 0x001c1fff9f9c7589 */ /* 0x000e6400000e0000 */
[C---:B-1----:R-:W-:Y:S02]  /*15ad0*/  IADD3 R156, R157.reuse, R156, RZ ;  /* 0x0000009c9d9c7210 */ /* 0x042fe40007ffe0ff */
[----:B------:R-:W-:Y:S04]  /*15ae0*/  IADD3 R3, R157, R158, RZ ;  /* 0x0000009e9d037210 */ /* 0x000fe80007ffe0ff */
[C---:B------:R-:W-:Y:S02]  /*15af0*/  ISETP.GT.AND P1, PT, R3.reuse, RZ, PT ;  /* 0x000000ff0300720c */ /* 0x040fe40003f24270 */
[----:B------:R-:W-:Y:S02]  /*15b00*/  ISETP.GT.AND P0, PT, R3, 0x1, PT ;  /* 0x000000010300780c */ /* 0x000fe40003f04270 */
[----:B------:R-:W-:Y:S02]  /*15b10*/  FSEL R161, R6, -INF , P1 ;  /* 0xff80000006a17808 */ /* 0x000fe40000800000 */
[----:B------:R-:W-:Y:S02]  /*15b20*/  ISETP.GT.AND P1, PT, R156, RZ, PT ;  /* 0x000000ff9c00720c */ /* 0x000fe40003f24270 */
        /* <DEDUP_REMOVED lines=8> */
[----:B------:R-:W-:Y:S02]  /*15bb0*/  FMNMX.FTZ R4, R161, R0, !PT ;  /* 0x00000000a1047209 */ /* 0x000fe40007810000 */
[----:B------:R-:W-:Y:S02]  /*15bc0*/  FSEL R11, R11, -INF , P0 ;  /* 0xff8000000b0b7808 */ /* 0x000fe40000000000 */
[----:B------:R-:W-:Y:S02]  /*15bd0*/  FSEL R10, R8, -INF , P1 ;  /* 0xff800000080a7808 */ /* 0x000fe40000800000 */
[----:B------:R-:W-:Y:S02]  /*15be0*/  ISETP.GT.AND P1, PT, R3, 0x10, PT ;  /* 0x000000100300780c */ /* 0x000fe40003f24270 */
        /* <DEDUP_REMOVED lines=15> */
[----:B------:R-:W-:Y:S01]  /*15ce0*/  FSEL R167, R18, -INF , P1 ;  /* 0xff80000012a77808 */ /* 0x000fe20000800000 */
[----:B------:R-:W-:Y:S01]  /*15cf0*/  LDSM.16.MT88.4 R12, [R208+0x4080] ;  /* 0x00408000d00c783b */ /* 0x000fe20000004200 */
        /* <DEDUP_REMOVED lines=22> */
[----:B------:R-:W-:Y:S02]  /*15e60*/  FMNMX.FTZ R9, R166, R9, !PT ;  /* 0x00000009a6097209 */ /* 0x000fe40007810000 */
[----:B------:R-:W-:Y:S02]  /*15e70*/  ISETP.GT.AND P1, PT, R156, 0x20, PT ;  /* 0x000000209c00780c */ /* 0x000fe40003f24270 */
[----:B------:R-:W-:Y:S02]  /*15e80*/  FMNMX.FTZ R4, R229, R4, !PT ;  /* 0x00000004e5047209 */ /* 0x000fe40007810000 */
[----:B------:R-:W-:Y:S02]  /*15e90*/  FSEL R232, R20, -INF , P1 ;  /* 0xff80000014e87808 */ /* 0x000fe40000800000 */
[----:B------:R-:W-:Y:S02]  /*15ea0*/  FMNMX.FTZ R9, R164, R9, !PT ;  /* 0x00000009a4097209 */ /* 0x000fe40007810000 */
[C---:B------:R-:W-:Y:S02]  /*15eb0*/  ISETP.GT.AND P0, PT, R156.reuse, 0x21, PT ;  /* 0x000000219c00780c */ /* 0x040fe40003f04270 */
[----:B------:R-:W-:Y:S02]  /*15ec0*/  FMNMX.FTZ R4, R179, R4, !PT ;  /* 0x00000004b3047209 */ /* 0x000fe40007810000 */
[----:B------:R-:W-:Y:S02]  /*15ed0*/  FSEL R230, R21, -INF , P0 ;  /* 0xff80000015e67808 */ /* 0x000fe40000000000 */
[----:B------:R-:W-:Y:S01]  /*15ee0*/  ISETP.GT.AND P1, PT, R156, 0x28, PT ;  /* 0x000000289c00780c */ /* 0x000fe20003f24270 */
[----:B------:R-:W-:Y:S01]  /*15ef0*/  LDSM.16.MT88.4 R20, [R206+0x4080] ;  /* 0x00408000ce14783b */ /* 0x000fe20000004200 */
[----:B------:R-:W-:Y:S02]  /*15f00*/  FMNMX.FTZ R9, R232, R9, !PT ;  /* 0x00000009e8097209 */ /* 0x000fe40007810000 */
[----:B------:R-:W-:Y:S02]  /*15f10*/  FMNMX.FTZ R6, R177, R4, !PT ;  /* 0x00000004b1067209 */ /* 0x000fe40007810000 */
[----:B------:R-:W-:Y:S02]  /*15f20*/  ISETP.GT.AND P0, PT, R156, 0x29, PT ;  /* 0x000000299c00780c */ /* 0x000fe40003f04270 */
[----:B------:R-:W-:Y:S02]  /*15f30*/  FSEL R186, R24, -INF , P1 ;  /* 0xff80000018ba7808 */ /* 0x000fe40000800000 */
[----:B------:R-:W-:Y:S02]  /*15f40*/  FMNMX.FTZ R9, R230, R9, !PT ;  /* 0x00000009e6097209 */ /* 0x000fe40007810000 */
[----:B------:R-:W-:Y:S02]  /*15f50*/  FMNMX.FTZ R4, R157, R6, !PT ;  /* 0x000000069d047209 */ /* 0x000fe40007810000 */
[----:B------:R-:W-:Y:S02]  /*15f60*/  FSEL R178, R25, -INF , P0 ;  /* 0xff80000019b27808 */ /* 0x000fe40000000000 */
[----:B------:R-:W-:Y:S01]  /*15f70*/  FMNMX.FTZ R9, R186, R9, !PT ;  /* 0x00000009ba097209 */ /* 0x000fe20007810000 */
[----:B------:R-:W1:Y:S03]  /*15f80*/  SHFL.BFLY PT, R3, R4, 0x2, 0x1f ;  /* 0x0c401f0004037f89 */ /* 0x000e6600000e0000 */
[----:B------:R-:W-:Y:S05]  /*15f90*/  FMNMX.FTZ R6, R178, R9, !PT ;  /* 0x00000009b2067209 */ /* 0x000fea0007810000 */
[----:B------:R-:W2:Y:S01]  /*15fa0*/  SHFL.BFLY PT, R9, R6, 0x2, 0x1f ;  /* 0x0c401f0006097f89 */ /* 0x000ea200000e0000 */
[----:B-1----:R-:W-:Y:S07]  /*15fb0*/  FMNMX.FTZ R3, R4, R3, !PT ;  /* 0x0000000304037209 */ /* 0x002fee0007810000 */
[----:B------:R-:W1:Y:S01]  /*15fc0*/  SHFL.BFLY PT, R156, R3, 0x1, 0x1f ;  /* 0x0c201f00039c7f89 */ /* 0x000e6200000e0000 */
[----:B--2---:R-:W-:Y:S07]  /*15fd0*/  FMNMX.FTZ R4, R6, R9, !PT ;  /* 0x0000000906047209 */ /* 0x004fee0007810000 */
[----:B------:R-:W2:Y:S01]  /*15fe0*/  SHFL.BFLY PT, R9, R4, 0x1, 0x1f ;  /* 0x0c201f0004097f89 */ /* 0x000ea200000e0000 */
[----:B-1----:R-:W-:Y:S04]  /*15ff0*/  FMNMX.FTZ R156, R3, R156, !PT ;  /* 0x0000009c039c7209 */ /* 0x002fe80007810000 */
[C---:B------:R-:W-:Y:S01]  /*16000*/  FSETP.NEU.FTZ.AND P0, PT, R156.reuse, -INF , PT ;  /* 0xff8000009c00780b */ /* 0x040fe20003f1d000 */
[----:B------:R-:W-:Y:S01]  /*16010*/  FMUL.FTZ R176, R156, c[0x0][0x2d0] ;  /* 0x0000b4009cb07a20 */ /* 0x000fe20000410000 */
[----:B--2---:R-:W-:Y:S04]  /*16020*/  FMNMX.FTZ R3, R4, R9, !PT ;  /* 0x0000000904037209 */ /* 0x004fe80007810000 */
[----:B------:R-:W-:Y:S02]  /*16030*/  FSEL R176, R176, RZ, P0 ;  /* 0x000000ffb0b07208 */ /* 0x000fe40000000000 */
[C---:B------:R-:W-:Y:S01]  /*16040*/  FSETP.NEU.FTZ.AND P1, PT, R3.reuse, -INF , PT ;  /* 0xff8000000300780b */ /* 0x040fe20003f3d000 */
[----:B------:R-:W-:Y:S02]  /*16050*/  FMUL.FTZ R187, R3, c[0x0][0x2d0] ;  /* 0x0000b40003bb7a20 */ /* 0x000fe40000410000 */
[--C-:B------:R-:W-:Y:S02]  /*16060*/  FFMA.FTZ R180, R159, c[0x0][0x2d0], -R176.reuse ;  /* 0x0000b4009fb47a23 */ /* 0x100fe400000108b0 */
[--C-:B------:R-:W-:Y:S01]  /*16070*/  FFMA.FTZ R159, R5, c[0x0][0x2d0], -R176.reuse ;  /* 0x0000b400059f7a23 */ /* 0x100fe200000108b0 */
[----:B------:R-:W-:Y:S01]  /*16080*/  FSEL R5, R3, RZ, P1 ;  /* 0x000000ff03057208 */ /* 0x000fe20000800000 */
[--C-:B------:R-:W-:Y:S01]  /*16090*/  FFMA.FTZ R181, R161, c[0x0][0x2d0], -R176.reuse ;  /* 0x0000b400a1b57a23 */ /* 0x100fe200000108b0 */
[----:B------:R-:W-:Y:S01]  /*160a0*/  FSEL R187, R187, RZ, P1 ;  /* 0x000000ffbbbb7208 */ /* 0x000fe20000800000 */
[----:B------:R-:W-:Y:S01]  /*160b0*/  FFMA.FTZ R158, R11, c[0x0][0x2d0], -R176 ;  /* 0x0000b4000b9e7a23 */ /* 0x000fe200000108b0 */
[----:B------:R-:W-:Y:S01]  /*160c0*/  MUFU.EX2 R180, R180 ;  /* 0x000000b400b47308 */ /* 0x000fe20000000800 */
[----:B------:R-:W-:Y:S01]  /*160d0*/  FADD.FTZ R4, -R5, R2 ;  /* 0x0000000205047221 */ /* 0x000fe20000010100 */
[----:B------:R-:W-:Y:S01]  /*160e0*/  FSEL R5, R156, RZ, P0 ;  /* 0x000000ff9c057208 */ /* 0x000fe20000000000 */
[--C-:B------:R-:W-:Y:S01]  /*160f0*/  FFMA.FTZ R185, R7, c[0x0][0x2d0], -R187.reuse ;  /* 0x0000b40007b97a23 */ /* 0x100fe200000108bb */
[----:B------:R-:W-:Y:S01]  /*16100*/  ISETP.LT.AND P0, PT, R228, UR13, PT ;  /* 0x0000000de4007c0c */ /* 0x000fe2000bf01270 */
[--C-:B------:R-:W-:Y:S01]  /*16110*/  FFMA.FTZ R184, R160, c[0x0][0x2d0], -R187.reuse ;  /* 0x0000b400a0b87a23 */ /* 0x100fe200000108bb */
[----:B------:R-:W-:Y:S01]  /*16120*/  UIADD3 UR13, UR13, -0x1, URZ ;  /* 0xffffffff0d0d7890 */ /* 0x000fe2000fffe03f */
[----:B------:R-:W-:Y:S02]  /*16130*/  FADD.FTZ R5, -R5, R0 ;  /* 0x0000000005057221 */ /* 0x000fe40000010100 */
[--C-:B------:R-:W-:Y:S01]  /*16140*/  FFMA.FTZ R183, R10, c[0x0][0x2d0], -R187.reuse ;  /* 0x0000b4000ab77a23 */ /* 0x100fe200000108bb */
[----:B------:R-:W1:Y:S01]  /*16150*/  MUFU.EX2 R181, R181 ;  /* 0x000000b500b57308 */ /* 0x000e620000000800 */
[--C-:B------:R-:W-:Y:S02]  /*16160*/  FFMA.FTZ R182, R8, c[0x0][0x2d0], -R187.reuse ;  /* 0x0000b40008b67a23 */ /* 0x100fe400000108bb */
[----:B------:R-:W-:Y:S02]  /*16170*/  FMUL.FTZ R2, R4, c[0x0][0x2d0] ;  /* 0x0000b40004027a20 */ /* 0x000fe40000410000 */
[----:B------:R-:W-:Y:S02]  /*16180*/  FMUL.FTZ R0, R5, c[0x0][0x2d0] ;  /* 0x0000b40005007a20 */ /* 0x000fe40000410000 */
[--C-:B------:R-:W-:Y:S02]  /*16190*/  FFMA.FTZ R231, R170, c[0x0][0x2d0], -R187.reuse ;  /* 0x0000b400aae77a23 */ /* 0x100fe400000108bb */
[--C-:B------:R-:W-:Y:S01]  /*161a0*/  FFMA.FTZ R234, R168, c[0x0][0x2d0], -R187.reuse ;  /* 0x0000b400a8ea7a23 */ /* 0x100fe200000108bb */
[----:B------:R-:W-:Y:S01]  /*161b0*/  MUFU.EX2 R159, R159 ;  /* 0x0000009f009f7308 */ /* 0x000fe20000000800 */
[--C-:B------:R-:W-:Y:S02]  /*161c0*/  FFMA.FTZ R233, R171, c[0x0][0x2d0], -R176.reuse ;  /* 0x0000b400abe97a23 */ /* 0x100fe400000108b0 */
[--C-:B------:R-:W-:Y:S02]  /*161d0*/  FFMA.FTZ R236, R169, c[0x0][0x2d0], -R176.reuse ;  /* 0x0000b400a9ec7a23 */ /* 0x100fe400000108b0 */
[----:B------:R-:W-:Y:S01]  /*161e0*/  LDSM.16.MT88.4 R168, [R204+0x6080] ;  /* 0x00608000cca8783b */ /* 0x000fe20000004200 */
[--C-:B------:R-:W-:Y:S02]  /*161f0*/  FFMA.FTZ R238, R166, c[0x0][0x2d0], -R187.reuse ;  /* 0x0000b400a6ee7a23 */ /* 0x100fe400000108bb */
[--C-:B------:R-:W-:Y:S02]  /*16200*/  FFMA.FTZ R235, R164, c[0x0][0x2d0], -R187.reuse ;  /* 0x0000b400a4eb7a23 */ /* 0x100fe400000108bb */
[----:B------:R-:W2:Y:S01]  /*16210*/  MUFU.EX2 R158, R158 ;  /* 0x0000009e009e7308 */ /* 0x000ea20000000800 */
        /* <DEDUP_REMOVED lines=8> */
[--C-:B------:R-:W-:Y:S02]  /*162a0*/  FFMA.FTZ R230, R179, c[0x0][0x2d0], -R176.reuse ;  /* 0x0000b400b3e67a23 */ /* 0x100fe400000108b0 */
[--C-:B------:R-:W-:Y:S02]  /*162b0*/  FFMA.FTZ R229, R229, c[0x0][0x2d0], -R176.reuse ;  /* 0x0000b400e5e57a23 */ /* 0x100fe400000108b0 */
[----:B------:R-:W-:Y:S01]  /*162c0*/  FFMA.FTZ R176, R157, c[0x0][0x2d0], -R176 ;  /* 0x0000b4009db07a23 */ /* 0x000fe200000108b0 */
[----:B------:R-:W-:Y:S01]  /*162d0*/  MOV R157, R156 ;  /* 0x0000009c009d7202 */ /* 0x000fe20000000f00 */
[--C-:B------:R-:W-:Y:S01]  /*162e0*/  FFMA.FTZ R186, R186, c[0x0][0x2d0], -R187.reuse ;  /* 0x0000b400baba7a23 */ /* 0x100fe200000108bb */
[----:B------:R-:W1:Y:S01]  /*162f0*/  MUFU.EX2 R184, R184 ;  /* 0x000000b800b87308 */ /* 0x000e620000000800 */
[----:B------:R-:W-:Y:S01]  /*16300*/  FFMA.FTZ R187, R178, c[0x0][0x2d0], -R187 ;  /* 0x0000b400b2bb7a23 */ /* 0x000fe200000108bb */
[----:B--2---:R-:W-:Y:S08]  /*16310*/  F2FP.PACK_AB R163, R158, R159 ;  /* 0x0000009f9ea3723e */ /* 0x004ff000000000ff */
[----:B------:R-:W-:Y:S10]  /*16320*/  MUFU.EX2 R183, R183 ;  /* 0x000000b700b77308 */ /* 0x000ff40000000800 */
[----:B------:R-:W2:Y:S01]  /*16330*/  MUFU.EX2 R182, R182 ;  /* 0x000000b600b67308 */ /* 0x000ea20000000800 */
[----:B-1----:R-:W-:Y:S09]  /*16340*/  F2FP.PACK_AB R160, R184, R185 ;  /* 0x000000b9b8a0723e */ /* 0x002ff200000000ff */
[----:B------:R-:W1:Y:S10]  /*16350*/  MUFU.EX2 R2, R2 ;  /* 0x0000000200027308 */ /* 0x000e740000000800 */
[----:B------:R-:W3:Y:S01]  /*16360*/  MUFU.EX2 R0, R0 ;  /* 0x0000000000007308 */ /* 0x000ee20000000800 */
[----:B--2---:R-:W-:Y:S09]  /*16370*/  F2FP.PACK_AB R162, R182, R183 ;  /* 0x000000b7b6a2723e */ /* 0x004ff200000000ff */
[----:B------:R2:W-:Y:S01]  /*16380*/  MUFU.EX2 R242, R176 ;  /* 0x000000b000f27308 */ /* 0x0005e20000000800 */
[C---:B-1----:R-:W-:Y:S02]  /*16390*/  FMUL.FTZ R4, R2.reuse, R152 ;  /* 0x0000009802047220 */ /* 0x042fe40000410000 */
[C---:B------:R-:W-:Y:S02]  /*163a0*/  FMUL.FTZ R5, R2.reuse, R153 ;  /* 0x0000009902057220 */ /* 0x040fe40000410000 */
[C---:B------:R-:W-:Y:S02]  /*163b0*/  FMUL.FTZ R8, R2.reuse, R132 ;  /* 0x0000008402087220 */ /* 0x040fe40000410000 */
[C---:B------:R-:W-:Y:S03]  /*163c0*/  FMUL.FTZ R9, R2.reuse, R133 ;  /* 0x0000008502097220 */ /* 0x040fe60000410000 */
[----:B------:R-:W-:Y:S01]  /*163d0*/  MUFU.EX2 R231, R231 ;  /* 0x000000e700e77308 */ /* 0x000fe20000000800 */
[----:B------:R-:W-:Y:S02]  /*163e0*/  FMUL.FTZ R16, R2, R140 ;  /* 0x0000008c02107220 */ /* 0x000fe40000410000 */
[C---:B---3--:R-:W-:Y:S02]  /*163f0*/  FMUL.FTZ R6, R0.reuse, R154 ;  /* 0x0000009a00067220 */ /* 0x048fe40000410000 */
[C---:B------:R-:W-:Y:S02]  /*16400*/  FMUL.FTZ R7, R0.reuse, R155 ;  /* 0x0000009b00077220 */ /* 0x040fe40000410000 */
[----:B------:R-:W1:Y:S01]  /*16410*/  LDSM.16.MT88.4 R152, [R205+0x4080] ;  /* 0x00408000cd98783b */ /* 0x000e620000004200 */
[C---:B------:R-:W-:Y:S02]  /*16420*/  FMUL.FTZ R10, R0.reuse, R134 ;  /* 0x00000086000a7220 */ /* 0x040fe40000410000 */
[----:B------:R-:W-:Y:S01]  /*16430*/  FMUL.FTZ R11, R0, R135 ;  /* 0x00000087000b7220 */ /* 0x000fe20000410000 */
[----:B------:R-:W3:Y:S01]  /*16440*/  MUFU.EX2 R234, R234 ;  /* 0x000000ea00ea7308 */ /* 0x000ee20000000800 */
[C---:B------:R-:W-:Y:S03]  /*16450*/  HMMA.16816.F32 R4, R160.reuse, R12, R4 ;  /* 0x0000000ca004723c */ /* 0x040fe60000001804 */
[----:B------:R-:W4:Y:S02]  /*16460*/  LDSM.16.MT88.4 R132, [R204+0x4080] ;  /* 0x00408000cc84783b */ /* 0x000f240000004200 */
[C---:B------:R-:W-:Y:S02]  /*16470*/  FMUL.FTZ R17, R2.reuse, R141 ;  /* 0x0000008d02117220 */ /* 0x040fe40000410000 */
[C---:B------:R-:W-:Y:S01]  /*16480*/  FMUL.FTZ R12, R2.reuse, R136 ;  /* 0x00000088020c7220 */ /* 0x040fe20000410000 */
[C---:B------:R-:W-:Y:S01]  /*16490*/  HMMA.16816.F32 R8, R160.reuse, R14, R8 ;  /* 0x0000000ea008723c */ /* 0x040fe20000001808 */
[----:B------:R-:W-:Y:S02]  /*164a0*/  MUFU.EX2 R233, R233 ;  /* 0x000000e900e97308 */ /* 0x000fe40000000800 */
[----:B--2---:R-:W-:Y:S01]  /*164b0*/  LDSM.16.MT88.4 R176, [R208+0x6880] ;  /* 0x00688000d0b0783b */ /* 0x004fe20000004200 */
[----:B------:R-:W-:Y:S02]  /*164c0*/  FMUL.FTZ R13, R2, R137 ;  /* 0x00000089020d7220 */ /* 0x000fe40000410000 */
[C---:B------:R-:W-:Y:S02]  /*164d0*/  FMUL.FTZ R18, R0.reuse, R142 ;  /* 0x0000008e00127220 */ /* 0x040fe40000410000 */
[C---:B------:R-:W-:Y:S03]  /*164e0*/  FMUL.FTZ R14, R0.reuse, R138 ;  /* 0x0000008a000e7220 */ /* 0x040fe60000410000 */
[----:B------:R-:W2:Y:S01]  /*164f0*/  MUFU.EX2 R236, R236 ;  /* 0x000000ec00ec7308 */ /* 0x000ea20000000800 */
[C---:B------:R-:W-:Y:S02]  /*16500*/  FMUL.FTZ R15, R0.reuse, R139 ;  /* 0x0000008b000f7220 */ /* 0x040fe40000410000 */
[----:B------:R-:W5:Y:S01]  /*16510*/  LDSM.16.MT88.4 R136, [R208+0x5880] ;  /* 0x00588000d088783b */ /* 0x000f620000004200 */
[----:B------:R-:W-:Y:S02]  /*16520*/  FMUL.FTZ R19, R0, R143 ;  /* 0x0000008f00137220 */ /* 0x000fe40000410000 */
[C---:B------:R-:W-:Y:S02]  /*16530*/  FMUL.FTZ R24, R2.reuse, R148 ;  /* 0x0000009402187220 */ /* 0x040fe40000410000 */
[C---:B------:R-:W-:Y:S02]  /*16540*/  HMMA.16816.F32 R12, R160.reuse, R20, R12 ;  /* 0x00000014a00c723c */ /* 0x040fe4000000180c */
[----:B------:R-:W-:Y:S01]  /*16550*/  MUFU.EX2 R238, R238 ;  /* 0x000000ee00ee7308 */ /* 0x000fe20000000800 */
[----:B------:R-:W2:Y:S01]  /*16560*/  LDSM.16.MT88.4 R140, [R206+0x5880] ;  /* 0x00588000ce8c783b */ /* 0x000ea20000004200 */
[----:B------:R-:W-:Y:S02]  /*16570*/  FMUL.FTZ R25, R2, R149 ;  /* 0x0000009502197220 */ /* 0x000fe40000410000 */
[----:B------:R-:W-:Y:S02]  /*16580*/  FMUL.FTZ R26, R0, R150 ;  /* 0x00000096001a7220 */ /* 0x000fe40000410000 */
[C---:B------:R-:W-:Y:S04]  /*16590*/  HMMA.16816.F32 R16, R160.reuse, R22, R16 ;  /* 0x00000016a010723c */ /* 0x040fe80000001810 */
[C---:B------:R-:W-:Y:S01]  /*165a0*/  FMUL.FTZ R20, R2.reuse, R144 ;  /* 0x0000009002147220 */ /* 0x040fe20000410000 */
[----:B------:R-:W2:Y:S01]  /*165b0*/  MUFU.EX2 R235, R235 ;  /* 0x000000eb00eb7308 */ /* 0x000ea20000000800 */
[----:B------:R-:W-:Y:S02]  /*165c0*/  FMUL.FTZ R21, R2, R145 ;  /* 0x0000009102157220 */ /* 0x000fe40000410000 */
[C---:B------:R-:W-:Y:S04]  /*165d0*/  FMUL.FTZ R22, R0.reuse, R146 ;  /* 0x0000009200167220 */ /* 0x040fe80000410000 */
[C---:B------:R-:W-:Y:S02]  /*165e0*/  FMUL.FTZ R23, R0.reuse, R147 ;  /* 0x0000009300177220 */ /* 0x040fe40000410000 */
[----:B------:R-:W-:Y:S01]  /*165f0*/  LDSM.16.MT88.4 R144, [R205+0x4880] ;  /* 0x00488000cd90783b */ /* 0x000fe20000004200 */
[----:B------:R-:W-:Y:S01]  /*16600*/  FMUL.FTZ R27, R0, R151 ;  /* 0x00000097001b7220 */ /* 0x000fe20000410000 */
[----:B------:R-:W-:Y:S01]  /*16610*/  MUFU.EX2 R237, R237 ;  /* 0x000000ed00ed7308 */ /* 0x000fe20000000800 */
[C---:B------:R-:W-:Y:S02]  /*16620*/  FMUL.FTZ R28, R2.reuse, R28 ;  /* 0x0000001c021c7220 */ /* 0x040fe40000410000 */
[C---:B-1----:R-:W-:Y:S03]  /*16630*/  HMMA.16816.F32 R20, R160.reuse, R152, R20 ;  /* 0x00000098a014723c */ /* 0x042fe60000001814 */
[----:B------:R-:W-:Y:S01]  /*16640*/  LDSM.16.MT88.4 R148, [R204+0x4880] ;  /* 0x00488000cc94783b */ /* 0x000fe20000004200 */
[----:B------:R-:W-:Y:S02]  /*16650*/  FMUL.FTZ R29, R2, R29 ;  /* 0x0000001d021d7220 */ /* 0x000fe40000410000 */
[C---:B------:R-:W-:Y:S01]  /*16660*/  FMUL.FTZ R30, R0.reuse, R30 ;  /* 0x0000001e001e7220 */ /* 0x040fe20000410000 */
[----:B------:R-:W1:Y:S01]  /*16670*/  MUFU.EX2 R240, R240 ;  /* 0x000000f000f07308 */ /* 0x000e620000000800 */
[C---:B------:R-:W-:Y:S03]  /*16680*/  HMMA.16816.F32 R24, R160.reuse, R154, R24 ;  /* 0x0000009aa018723c */ /* 0x040fe60000001818 */
[----:B------:R-:W-:Y:S01]  /*16690*/  LDSM.16.MT88.4 R152, [R208+0x6080] ;  /* 0x00608000d098783b */ /* 0x000fe20000004200 */
[----:B------:R-:W-:Y:S02]  /*166a0*/  FMUL.FTZ R31, R0, R31 ;  /* 0x0000001f001f7220 */ /* 0x000fe40000410000 */
[C---:B------:R-:W-:Y:S02]  /*166b0*/  FMUL.FTZ R32, R2.reuse, R32 ;  /* 0x0000002002207220 */ /* 0x040fe40000410000 */
[----:B------:R-:W-:Y:S01]  /*166c0*/  FMUL.FTZ R33, R2, R33 ;  /* 0x0000002102217220 */ /* 0x000fe20000410000 */
[----:B------:R-:W-:Y:S02]  /*166d0*/  MUFU.EX2 R232, R232 ;  /* 0x000000e800e87308 */ /* 0x000fe40000000800 */
[C---:B----4-:R-:W-:Y:S03]  /*166e0*/  HMMA.16816.F32 R28, R160.reuse, R132, R28 ;  /* 0x00000084a01c723c */ /* 0x050fe6000000181c */
[C---:B------:R-:W-:Y:S02]  /*166f0*/  FMUL.FTZ R34, R0.reuse, R34 ;  /* 0x0000002200227220 */ /* 0x040fe40000410000 */
[----:B------:R-:W-:Y:S02]  /*16700*/  FMUL.FTZ R35, R0, R35 ;  /* 0x0000002300237220 */ /* 0x000fe40000410000 */
[C---:B------:R-:W-:Y:S01]  /*16710*/  FMUL.FTZ R36, R2.reuse, R36 ;  /* 0x0000002402247220 */ /* 0x040fe20000410000 */
[----:B------:R-:W4:Y:S01]  /*16720*/  MUFU.EX2 R239, R239 ;  /* 0x000000ef00ef7308 */ /* 0x000f220000000800 */
[----:B------:R-:W-:Y:S03]  /*16730*/  FMUL.FTZ R37, R2, R37 ;  /* 0x0000002502257220 */ /* 0x000fe60000410000 */
[C---:B------:R-:W-:Y:S01]  /*16740*/  HMMA.16816.F32 R32, R160.reuse, R134, R32 ;  /* 0x00000086a020723c */ /* 0x040fe20000001820 */
[----:B------:R-:W1:Y:S02]  /*16750*/  LDSM.16.MT88.4 R132, [R205+0x5880] ;  /* 0x00588000cd84783b */ /* 0x000e640000004200 */
[C---:B------:R-:W-:Y:S02]  /*16760*/  FMUL.FTZ R38, R0.reuse, R38 ;  /* 0x0000002600267220 */ /* 0x040fe40000410000 */
[----:B------:R-:W-:Y:S01]  /*16770*/  FMUL.FTZ R39, R0, R39 ;  /* 0x0000002700277220 */ /* 0x000fe20000410000 */
[----:B------:R-:W-:Y:S01]  /*16780*/  MUFU.EX2 R229, R229 ;  /* 0x000000e500e57308 */ /* 0x000fe20000000800 */
[C---:B------:R-:W-:Y:S02]  /*16790*/  FMUL.FTZ R40, R2.reuse, R40 ;  /* 0x0000002802287220 */ /* 0x040fe40000410000 */
[----:B------:R-:W-:Y:S03]  /*167a0*/  FMUL.FTZ R41, R2, R41 ;  /* 0x0000002902297220 */ /* 0x000fe60000410000 */
[C---:B-----5:R-:W-:Y:S03]  /*167b0*/  HMMA.16816.F32 R36, R160.reuse, R136, R36 ;  /* 0x00000088a024723c */ /* 0x060fe60000001824 */
[C---:B------:R-:W-:Y:S01]  /*167c0*/  FMUL.FTZ R42, R0.reuse, R42 ;  /* 0x0000002a002a7220 */ /* 0x040fe20000410000 */
[----:B------:R-:W5:Y:S01]  /*167d0*/  MUFU.EX2 R230, R230 ;  /* 0x000000e600e67308 */ /* 0x000f620000000800 */
[----:B------:R-:W-:Y:S02]  /*167e0*/  FMUL.FTZ R43, R0, R43 ;  /* 0x0000002b002b7220 */ /* 0x000fe40000410000 */
[C---:B------:R-:W-:Y:S02]  /*167f0*/  FMUL.FTZ R44, R2.reuse, R44 ;  /* 0x0000002c022c7220 */ /* 0x040fe40000410000 */
[----:B------:R-:W-:Y:S03]  /*16800*/  FMUL.FTZ R45, R2, R45 ;  /* 0x0000002d022d7220 */ /* 0x000fe60000410000 */
[C---:B------:R-:W-:Y:S01]  /*16810*/  HMMA.16816.F32 R40, R160.reuse, R138, R40 ;  /* 0x0000008aa028723c */ /* 0x040fe20000001828 */
[----:B------:R-:W3:Y:S01]  /*16820*/  LDSM.16.MT88.4 R136, [R204+0x5880] ;  /* 0x00588000cc88783b */ /* 0x000ee20000004200 */
[----:B------:R-:W-:Y:S01]  /*16830*/  MUFU.EX2 R186, R186 ;  /* 0x000000ba00ba7308 */ /* 0x000fe20000000800 */
[C---:B------:R-:W-:Y:S02]  /*16840*/  FMUL.FTZ R46, R0.reuse, R46 ;  /* 0x0000002e002e7220 */ /* 0x040fe40000410000 */
[----:B------:R-:W-:Y:S02]  /*16850*/  FMUL.FTZ R47, R0, R47 ;  /* 0x0000002f002f7220 */ /* 0x000fe40000410000 */
[C---:B------:R-:W-:Y:S02]  /*16860*/  FMUL.FTZ R48, R2.reuse, R48 ;  /* 0x0000003002307220 */ /* 0x040fe40000410000 */
[----:B------:R-:W-:Y:S03]  /*16870*/  FMUL.FTZ R49, R2, R49 ;  /* 0x0000003102317220 */ /* 0x000fe60000410000 */
[C---:B--2---:R-:W-:Y:S01]  /*16880*/  HMMA.16816.F32 R44, R160.reuse, R140, R44 ;  /* 0x0000008ca02c723c */ /* 0x044fe2000000182c */
[----:B------:R-:W2:Y:S02]  /*16890*/  MUFU.EX2 R187, R187 ;  /* 0x000000bb00bb7308 */ /* 0x000ea40000000800 */
[C---:B------:R-:W-:Y:S02]  /*168a0*/  FMUL.FTZ R50, R0.reuse, R50 ;  /* 0x0000003200327220 */ /* 0x040fe40000410000 */
[----:B------:R-:W-:Y:S02]  /*168b0*/  FMUL.FTZ R51, R0, R51 ;  /* 0x0000003300337220 */ /* 0x000fe40000410000 */
[C---:B------:R-:W-:Y:S02]  /*168c0*/  FMUL.FTZ R52, R2.reuse, R52 ;  /* 0x0000003402347220 */ /* 0x040fe40000410000 */
[----:B------:R-:W-:Y:S02]  /*168d0*/  FMUL.FTZ R53, R2, R53 ;  /* 0x0000003502357220 */ /* 0x000fe40000410000 */
[----:B------:R-:W2:Y:S01]  /*168e0*/  MUFU.EX2 R241, R241 ;  /* 0x000000f100f17308 */ /* 0x000ea20000000800 */
        /* <DEDUP_REMOVED lines=108> */
[----:B------:R-:W-:Y:S01]  /*16fb0*/  F2FP.PACK_AB R132, R234, R231 ;  /* 0x000000e7ea84723e */ /* 0x000fe200000000ff */
[----:B------:R-:W-:Y:S01]  /*16fc0*/  FFMA.FTZ R181, R0, R219, R181 ;  /* 0x000000db00b57223 */ /* 0x000fe200000100b5 */
[----:B------:R-:W-:Y:S03]  /*16fd0*/  F2FP.PACK_AB R133, R236, R233 ;  /* 0x000000e9ec85723e */ /* 0x000fe600000000ff */
[----:B------:R-:W-:Y:S01]  /*16fe0*/  HMMA.16816.F32 R128, R160, R134, R128 ;  /* 0x00000086a080723c */ /* 0x000fe20000001880 */
[----:B------:R-:W1:Y:S02]  /*16ff0*/  LDSM.16.MT88.4 R160, [R206+0x6080] ;  /* 0x00608000cea0783b */ /* 0x000e640000004200 */
[----:B------:R-:W-:Y:S01]  /*17000*/  MOV R0, R156 ;  /* 0x0000009c00007202 */ /* 0x000fe20000000f00 */
[----:B------:R-:W-:Y:S01]  /*17010*/  FFMA.FTZ R185, R2, R227, R185 ;  /* 0x000000e302b97223 */ /* 0x000fe200000100b9 */
[----:B------:R-:W-:Y:S01]  /*17020*/  MOV R2, R3 ;  /* 0x0000000300027202 */ /* 0x000fe20000000f00 */
[----:B------:R-:W-:Y:S01]  /*17030*/  FADD.FTZ R180, R180, R181 ;  /* 0x000000b5b4b47221 */ /* 0x000fe20000010000 */
[----:B------:R-:W-:Y:S01]  /*17040*/  F2FP.PACK_AB R134, R235, R238 ;  /* 0x000000eeeb86723e */ /* 0x000fe200000000ff */
[----:B------:R-:W-:Y:S01]  /*17050*/  FADD.FTZ R184, R184, R185 ;  /* 0x000000b9b8b87221 */ /* 0x000fe20000010000 */
[----:B------:R-:W-:Y:S03]  /*17060*/  F2FP.PACK_AB R135, R240, R237 ;  /* 0x000000edf087723e */ /* 0x000fe600000000ff */
[----:B------:R-:W-:Y:S02]  /*17070*/  FADD.FTZ R159, R159, R180 ;  /* 0x000000b49f9f7221 */ /* 0x000fe40000010000 */
[----:B------:R-:W-:Y:S02]  /*17080*/  FADD.FTZ R183, R183, R184 ;  /* 0x000000b8b7b77221 */ /* 0x000fe40000010000 */
[C---:B---3--:R-:W-:Y:S05]  /*17090*/  HMMA.16816.F32 R4, R132.reuse, R136, R4 ;  /* 0x000000888404723c */ /* 0x048fea0000001804 */
[----:B------:R-:W-:Y:S02]  /*170a0*/  FADD.FTZ R158, R158, R159 ;  /* 0x0000009f9e9e7221 */ /* 0x000fe40000010000 */
[----:B------:R-:W-:Y:S01]  /*170b0*/  FADD.FTZ R182, R182, R183 ;  /* 0x000000b7b6b67221 */ /* 0x000fe20000010000 */
[C---:B------:R-:W-:Y:S01]  /*170c0*/  HMMA.16816.F32 R8, R132.reuse, R138, R8 ;  /* 0x0000008a8408723c */ /* 0x040fe20000001808 */
[----:B------:R-:W3:Y:S03]  /*170d0*/  LDSM.16.MT88.4 R136, [R206+0x7880] ;  /* 0x00788000ce88783b */ /* 0x000ee60000004200 */
        /* <DEDUP_REMOVED lines=9> */
[----:B------:R-:W2:Y:S07]  /*17170*/  LDSM.16.MT88.4 R144, [R204+0x7880] ;  /* 0x00788000cc90783b */ /* 0x000eae0000004200 */
[C---:B------:R-:W-:Y:S08]  /*17180*/  HMMA.16816.F32 R28, R132.reuse, R148, R28 ;  /* 0x00000094841c723c */ /* 0x040ff0000000181c */
[C---:B------:R-:W-:Y:S01]  /*17190*/  HMMA.16816.F32 R32, R132.reuse, R150, R32 ;  /* 0x000000968420723c */ /* 0x040fe20000001820 */
[----:B------:R-:W2:Y:S07]  /*171a0*/  LDSM.16.MT88.4 R148, [R208+0x9080] ;  /* 0x00908000d094783b */ /* 0x000eae0000004200 */
[C---:B------:R-:W-:Y:S08]  /*171b0*/  HMMA.16816.F32 R36, R132.reuse, R152, R36 ;  /* 0x000000988424723c */ /* 0x040ff00000001824 */
[C---:B------:R-:W-:Y:S08]  /*171c0*/  HMMA.16816.F32 R40, R132.reuse, R154, R40 ;  /* 0x0000009a8428723c */ /* 0x040ff00000001828 */
[C---:B-1----:R-:W-:Y:S07]  /*171d0*/  HMMA.16816.F32 R44, R132.reuse, R160, R44 ;  /* 0x000000a0842c723c */ /* 0x042fee000000182c */
[----:B----4-:R-:W-:Y:S01]  /*171e0*/  F2FP.PACK_AB R160, R239, R232 ;  /* 0x000000e8efa0723e */ /* 0x010fe200000000ff */
[C---:B------:R-:W-:Y:S04]  /*171f0*/  HMMA.16816.F32 R48, R132.reuse, R162, R48 ;  /* 0x000000a28430723c */ /* 0x040fe80000001830 */
[----:B-----5:R-:W-:Y:S01]  /*17200*/  F2FP.PACK_AB R161, R230, R229 ;  /* 0x000000e5e6a1723e */ /* 0x020fe200000000ff */
[----:B------:R-:W-:Y:S02]  /*17210*/  FADD.FTZ R229, R229, R240 ;  /* 0x000000f0e5e57221 */ /* 0x000fe40000010000 */
[----:B------:R-:W-:Y:S01]  /*17220*/  F2FP.PACK_AB R162, R187, R186 ;  /* 0x000000babba2723e */ /* 0x000fe200000000ff */
[C---:B------:R-:W-:Y:S04]  /*17230*/  HMMA.16816.F32 R52, R132.reuse, R164, R52 ;  /* 0x000000a48434723c */ /* 0x040fe80000001834 */
[----:B------:R-:W-:Y:S01]  /*17240*/  F2FP.PACK_AB R163, R242, R241 ;  /* 0x000000f1f2a3723e */ /* 0x000fe200000000ff */
        /* <DEDUP_REMOVED lines=24> */
[C---:B------:R-:W-:Y:S08]  /*173d0*/  HMMA.16816.F32 R112, R132.reuse, R138, R112 ;  /* 0x0000008a8470723c */ /* 0x040ff00000001870 */
[C---:B--2---:R-:W-:Y:S08]  /*173e0*/  HMMA.16816.F32 R116, R132.reuse, R140, R116 ;  /* 0x0000008c8474723c */ /* 0x044ff00000001874 */
[C---:B------:R-:W-:Y:S08]  /*173f0*/  HMMA.16816.F32 R120, R132.reuse, R142, R120 ;  /* 0x0000008e8478723c */ /* 0x040ff00000001878 */
[C---:B---3--:R-:W-:Y:S08]  /*17400*/  HMMA.16816.F32 R124, R132.reuse, R144, R124 ;  /* 0x00000090847c723c */ /* 0x048ff0000000187c */
[----:B------:R-:W-:Y:S08]  /*17410*/  HMMA.16816.F32 R128, R132, R146, R128 ;  /* 0x000000928480723c */ /* 0x000ff00000001880 */
[C---:B----4-:R-:W-:Y:S01]  /*17420*/  HMMA.16816.F32 R152, R160.reuse, R148, R4 ;  /* 0x00000094a098723c */ /* 0x050fe20000001804 */
        /* <DEDUP_REMOVED lines=11> */
[C---:B------:R-:W-:Y:S01]  /*174e0*/  HMMA.16816.F32 R28, R160.reuse, R172, R28 ;  /* 0x000000aca01c723c */ /* 0x040fe2000000181c */
[----:B------:R-:W2:Y:S07]  /*174f0*/  LDSM.16.MT88.4 R164, [R204+0x8080] ;  /* 0x00808000cca4783b */ /* 0x000eae0000004200 */
[C---:B------:R-:W-:Y:S01]  /*17500*/  HMMA.16816.F32 R32, R160.reuse, R174, R32 ;  /* 0x000000aea020723c */ /* 0x040fe20000001820 */
[----:B------:R-:W3:Y:S07]  /*17510*/  LDSM.16.MT88.4 R168, [R208+0x9880] ;  /* 0x00988000d0a8783b */ /* 0x000eee0000004200 */
[C---:B------:R-:W-:Y:S01]  /*17520*/  HMMA.16816.F32 R36, R160.reuse, R176, R36 ;  /* 0x000000b0a024723c */ /* 0x040fe20000001824 */
[----:B------:R-:W3:Y:S07]  /*17530*/  LDSM.16.MT88.4 R172, [R206+0x9880] ;  /* 0x00988000ceac783b */ /* 0x000eee0000004200 */
[C---:B------:R-:W-:Y:S01]  /*17540*/  HMMA.16816.F32 R40, R160.reuse, R178, R40 ;  /* 0x000000b2a028723c */ /* 0x040fe20000001828 */
[----:B------:R-:W4:Y:S07]  /*17550*/  LDSM.16.MT88.4 R176, [R205+0x9880] ;  /* 0x00988000cdb0783b */ /* 0x000f2e0000004200 */
[C---:B-1----:R-:W-:Y:S08]  /*17560*/  HMMA.16816.F32 R44, R160.reuse, R4, R44 ;  /* 0x00000004a02c723c */ /* 0x042ff0000000182c */
[C---:B------:R-:W-:Y:S01]  /*17570*/  HMMA.16816.F32 R48, R160.reuse, R6, R48 ;  /* 0x00000006a030723c */ /* 0x040fe20000001830 */
[----:B------:R-:W1:Y:S07]  /*17580*/  LDSM.16.MT88.4 R4, [R204+0x9880] ;  /* 0x00988000cc04783b */ /* 0x000e6e0000004200 */
[C---:B--2---:R-:W-:Y:S07]  /*17590*/  HMMA.16816.F32 R52, R160.reuse, R8, R52 ;  /* 0x00000008a034723c */ /* 0x044fee0000001834 */
[----:B------:R-:W-:Y:S01]  /*175a0*/  FADD.FTZ R9, R231, R182 ;  /* 0x000000b6e7097221 */ /* 0x000fe20000010000 */
[C---:B------:R-:W-:Y:S04]  /*175b0*/  HMMA.16816.F32 R56, R160.reuse, R10, R56 ;  /* 0x0000000aa038723c */ /* 0x040fe80000001838 */
[----:B------:R-:W-:Y:S04]  /*175c0*/  FADD.FTZ R9, R234, R9 ;  /* 0x00000009ea097221 */ /* 0x000fe80000010000 */
[C---:B---3--:R-:W-:Y:S04]  /*175d0*/  HMMA.16816.F32 R60, R160.reuse, R12, R60 ;  /* 0x0000000ca03c723c */ /* 0x048fe8000000183c */
[----:B------:R-:W-:Y:S04]  /*175e0*/  FADD.FTZ R238, R238, R9 ;  /* 0x00000009eeee7221 */ /* 0x000fe80000010000 */
[C---:B------:R-:W-:Y:S04]  /*175f0*/  HMMA.16816.F32 R64, R160.reuse, R14, R64 ;  /* 0x0000000ea040723c */ /* 0x040fe80000001840 */
[----:B------:R-:W-:Y:S04]  /*17600*/  FADD.FTZ R235, R235, R238 ;  /* 0x000000eeebeb7221 */ /* 0x000fe80000010000 */
[C---:B----4-:R-:W-:Y:S04]  /*17610*/  HMMA.16816.F32 R68, R160.reuse, R16, R68 ;  /* 0x00000010a044723c */ /* 0x050fe80000001844 */
[----:B------:R-:W-:Y:S04]  /*17620*/  FADD.FTZ R232, R232, R235 ;  /* 0x000000ebe8e87221 */ /* 0x000fe80000010000 */
[C---:B------:R-:W-:Y:S04]  /*17630*/  HMMA.16816.F32 R72, R160.reuse, R18, R72 ;  /* 0x00000012a048723c */ /* 0x040fe80000001848 */
[----:B------:R-:W-:Y:S04]  /*17640*/  FADD.FTZ R239, R239, R232 ;  /* 0x000000e8efef7221 */ /* 0x000fe80000010000 */
[C---:B-----5:R-:W-:Y:S04]  /*17650*/  HMMA.16816.F32 R76, R160.reuse, R20, R76 ;  /* 0x00000014a04c723c */ /* 0x060fe8000000184c */
        /* <DEDUP_REMOVED lines=16> */
.L_x_1435:
[----:B------:R-:W-:-:S13]  /*17760*/  ISETP.LE.AND P0, PT, RZ, UR13, PT ;  /* 0x0000000dff007c0c */ /* 0x000fda000bf03270 */
[----:B------:R-:W-:Y:S05]  /*17770*/  @!P0 BRA `(.L_x_1439) ;  /* 0x00002c5000008947 */ /* 0x000fea0003800000 */
[C---:B------:R-:W-:Y:S01]  /*17780*/  IADD3 RZ, P0, R216.reuse, 0x40, RZ ;  /* 0x00000040d8ff7810 */ /* 0x040fe20007f1e0ff */
[----:B------:R-:W-:Y:S01]  /*17790*/  ULDC.64 UR4, c[0x0][0x208] ;  /* 0x0000820000047ab9 */ /* 0x000fe20000000a00 */
[----:B------:R-:W-:Y:S01]  /*177a0*/  IADD3 RZ, P1, R216, 0x80, RZ ;  /* 0x00000080d8ff7810 */ /* 0x000fe20007f3e0ff */
[----:B------:R-:W-:Y:S01]  /*177b0*/  UIMAD.WIDE.U32 UR14, UR4, 0x30, URZ ;  /* 0x00000030040e78a5 */ /* 0x000fe2000f8e003f */
[----:B------:R-:W-:Y:S01]  /*177c0*/  IADD3 RZ, P2, R220, 0x40, RZ ;  /* 0x00000040dcff7810 */ /* 0x000fe20007f5e0ff */
[--C-:B------:R-:W-:Y:S01]  /*177d0*/  IMAD.X R230, RZ, RZ, R223.reuse, P0 ;  /* 0x000000ffffe67224 */ /* 0x100fe200000e06df */
[----:B------:R-:W-:Y:S01]  /*177e0*/  IADD3 RZ, P0, R216, 0xc0, RZ ;  /* 0x000000c0d8ff7810 */ /* 0x000fe20007f1e0ff */
[----:B------:R-:W-:Y:S01]  /*177f0*/  IMAD.X R229, RZ, RZ, R223, P1 ;  /* 0x000000ffffe57224 */ /* 0x000fe200008e06df */
[----:B------:R-:W-:Y:S01]  /*17800*/  IADD3 RZ, P1, R220, 0x80, RZ ;  /* 0x00000080dcff7810 */ /* 0x000fe20007f3e0ff */
[----:B------:R-:W-:Y:S01]  /*17810*/  UIMAD UR5, UR5, 0x30, URZ ;  /* 0x00000030050578a4 */ /* 0x000fe2000f8e023f */
[----:B------:R-:W-:Y:S01]  /*17820*/  IMAD.X R226, RZ, RZ, R225, P2 ;  /* 0x000000ffffe27224 */ /* 0x000fe200010e06e1 */
[----:B------:R-:W-:Y:S01]  /*17830*/  IADD3 R238, -R188, 0x30, RZ ;  /* 0x00000030bcee7810 */ /* 0x000fe20007ffe1ff */
[----:B------:R-:W-:Y:S01]  /*17840*/  IMAD.X R228, RZ, RZ, R223, P0 ;  /* 0x000000ffffe47224 */ /* 0x000fe200000e06df */
[----:B------:R-:W-:Y:S01]  /*17850*/  IADD3 RZ, P0, R220, 0xc0, RZ ;  /* 0x000000c0dcff7810 */ /* 0x000fe20007f1e0ff */
[--C-:B------:R-:W-:Y:S01]  /*17860*/  IMAD.X R237, RZ, RZ, R225.reuse, P1 ;  /* 0x000000ffffed7224 */ /* 0x100fe200008e06e1 */
[C---:B------:R-:W-:Y:S01]  /*17870*/  IADD3 R233, R216.reuse, 0x40, RZ ;  /* 0x00000040d8e97810 */ /* 0x040fe20007ffe0ff */
[----:B------:R-:W-:Y:S01]  /*17880*/  IMAD.MOV.U32 R235, RZ, RZ, c[0x0][0x208] ;  /* 0x00008200ffeb7624 */ /* 0x000fe200078e00ff */
[C---:B------:R-:W-:Y:S01]  /*17890*/  IADD3 R232, R216.reuse, 0x80, RZ ;  /* 0x00000080d8e87810 */ /* 0x040fe20007ffe0ff */
[----:B------:R-:W-:Y:S01]  /*178a0*/  IMAD.X R236, RZ, RZ, R225, P0 ;  /* 0x000000ffffec7224 */ /* 0x000fe200000e06e1 */
[----:B------:R-:W-:Y:S01]  /*178b0*/  IADD3 R231, R216, 0xc0, RZ ;  /* 0x000000c0d8e77810 */ /* 0x000fe20007ffe0ff */
[----:B------:R-:W-:Y:S01]  /*178c0*/  IMAD.MOV.U32 R234, RZ, RZ, c[0x0][0x20c] ;  /* 0x00008300ffea7624 */ /* 0x000fe200078e00ff */
[----:B------:R-:W-:Y:S01]  /*178d0*/  UIADD3 UR9, UR15, UR5, URZ ;  /* 0x000000050f097290 */ /* 0x000fe2000fffe03f */
[----:B------:R-:W-:Y:S05]  /*178e0*/  BRA `(.L_x_1440) ;  /* 0x0000041000007947 */ /* 0x000fea0003800000 */
.L_x_1442:
        /* <DEDUP_REMOVED lines=63> */
[----:B------:R1:W-:Y:S01]  /*17ce0*/  @P0 LDGSTS.E.BYPASS.LTC128B.128 [R218+0xf880], [R158.64], !P4 ;  /* 0x0f8800009eda0fae */ /* 0x0003e2000e101d5a */
[----:B------:R-:W-:-:S05]  /*17cf0*/  BRA `(.L_x_1441) ;  /* 0x00000dc000007947 */ /* 0x000fca0003800000 */
.L_x_1440:
[----:B------:R-:W-:Y:S04]  /*17d00*/  DEPBAR.LE SB0, 0x0 ;  /* 0x000080000000791a */ /* 0x000fe80000000000 */
[----:B------:R-:W-:Y:S01]  /*17d10*/  BAR.SYNC.DEFER_BLOCKING 0x0 ;  /* 0x0000000000007b1d */ /* 0x000fe20000010000 */
[----:B------:R-:W-:Y:S02]  /*17d20*/  USHF.R.S32.HI UR5, URZ, 0x1f, UR13 ;  /* 0x0000001f3f057899 */ /* 0x000fe4000801140d */
[----:B------:R-:W-:Y:S02]  /*17d30*/  UIMAD UR4, UR9, UR13, URZ ;  /* 0x0000000d090472a4 */ /* 0x000fe4000f8e023f */
[----:B------:R-:W-:Y:S02]  /*17d40*/  UIMAD.WIDE.U32 UR10, UR14, UR13, URZ ;  /* 0x0000000d0e0a72a5 */ /* 0x000fe4000f8e003f */
[----:B------:R-:W-:Y:S02]  /*17d50*/  UIMAD UR4, UR5, UR14, UR4 ;  /* 0x0000000e050472a4 */ /* 0x000fe4000f8e0204 */
[----:B------:R-:W-:Y:S02]  /*17d60*/  UISETP.GT.AND UP1, UPT, UR13, URZ, UPT ;  /* 0x0000003f0d00728c */ /* 0x000fe4000bf24270 */
[----:B------:R-:W-:Y:S01]  /*17d70*/  UIADD3 UR4, UR11, UR4, URZ ;  /* 0x000000040b047290 */ /* 0x000fe2000fffe03f */
[----:B------:R-:W-:Y:S02]  /*17d80*/  IADD3 R5, P0, R216, UR10, RZ ;  /* 0x0000000ad8057c10 */ /* 0x000fe4000ff1e0ff */
[----:B------:R-:W-:Y:S02]  /*17d90*/  IADD3 R7, P1, R233, UR10, RZ ;  /* 0x0000000ae9077c10 */ /* 0x000fe4000ff3e0ff */
[----:B------:R-:W-:Y:S02]  /*17da0*/  LEA R184, P2, R5, c[0x0][0x1f8], 0x1 ;  /* 0x00007e0005b87a11 */ /* 0x000fe400078408ff */
        /* <DEDUP_REMOVED lines=13> */
[----:B------:R-:W-:Y:S02]  /*17e80*/  @!P3 LEA R21, P0, R235, UR10, 0x5 ;  /* 0x0000000aeb15bc11 */ /* 0x000fe4000f8028ff */
[----:B------:R-:W-:Y:S01]  /*17e90*/  IADD3 R7, P1, R231, UR10, RZ ;  /* 0x0000000ae7077c10 */ /* 0x000fe2000ff3e0ff */
[----:B------:R-:W-:Y:S01]  /*17ea0*/  LDSM.16.M88.4 R164, [R212] ;  /* 0x00000000d4a4783b */ /* 0x000fe20000000200 */
[----:B------:R-:W-:Y:S02]  /*17eb0*/  @!P3 LEA.HI.X R13, R235, UR4, R234, 0x5, P0 ;  /* 0x00000004eb0dbc11 */ /* 0x000fe400080f2cea */
[----:B------:R-:W-:Y:S01]  /*17ec0*/  @!P3 IADD3 R5, P0, R21, R216, RZ ;  /* 0x000000d81505b210 */ /* 0x000fe20007f1e0ff */
[----:B------:R-:W4:Y:S01]  /*17ed0*/  LDSM.16.M88.4 R168, [R211] ;  /* 0x00000000d3a8783b */ /* 0x000f220000000200 */
[----:B------:R-:W-:Y:S02]  /*17ee0*/  IADD3.X R0, R228, UR4, RZ, P1, !PT ;  /* 0x00000004e4007c10 */ /* 0x000fe40008ffe4ff */
[----:B------:R-:W-:Y:S01]  /*17ef0*/  LEA R246, P1, R7, c[0x0][0x1f8], 0x1 ;  /* 0x00007e0007f67a11 */ /* 0x000fe200078208ff */
[----:B------:R-:W-:Y:S01]  /*17f00*/  @!P3 IMAD.X R2, R13, 0x1, R223, P0 ;  /* 0x000000010d02b824 */ /* 0x000fe200000e06df */
[----:B------:R-:W5:Y:S02]  /*17f10*/  LDSM.16.M88.4 R172, [R203] ;  /* 0x00000000cbac783b */ /* 0x000f640000000200 */
[----:B------:R-:W-:Y:S02]  /*17f20*/  LEA.HI.X R247, R7, c[0x0][0x1fc], R0, 0x1, P1 ;  /* 0x00007f0007f77a11 */ /* 0x000fe400008f0c00 */
        /* <DEDUP_REMOVED lines=15> */
[----:B------:R-:W-:Y:S01]  /*18020*/  @!P3 IMAD.X R0, R13, 0x1, R228, P1 ;  /* 0x000000010d00b824 */ /* 0x000fe200008e06e4 */
[C---:B------:R-:W-:Y:S01]  /*18030*/  @!P3 LEA R242, P0, R21.reuse, c[0x0][0x1f8], 0x1 ;  /* 0x00007e0015f2ba11 */ /* 0x040fe200078008ff */
[C---:B--2---:R-:W-:Y:S03]  /*18040*/  HMMA.16816.F32 R12, R24.reuse, R16, RZ ;  /* 0x00000010180c723c */ /* 0x044fe600000018ff */
[----:B------:R-:W-:Y:S01]  /*18050*/  @!P3 LEA.HI.X R243, R21, c[0x0][0x1fc], R0, 0x1, P0 ;  /* 0x00007f0015f3ba11 */ /* 0x000fe200000f0c00 */
[----:B------:R-:W-:Y:S01]  /*18060*/  IMAD.MOV.U32 R0, RZ, RZ, R3 ;  /* 0x000000ffff007224 */ /* 0x000fe200078e0003 */
[----:B------:R-:W-:Y:S03]  /*18070*/  PLOP3.LUT P0, PT, PT, PT, UP1, 0x80, 0x0 ;  /* 0x000000000000781c */ /* 0x000fe60003f0f018 */
[C---:B------:R-:W-:Y:S02]  /*18080*/  HMMA.16816.F32 R16, R24.reuse, R18, RZ ;  /* 0x000000121810723c */ /* 0x040fe400000018ff */
[----:B------:R-:W-:Y:S01]  /*18090*/  @!PT LDS RZ, [RZ] ;  /* 0x00000000fffff984 */ /* 0x000fe20000000800 */
[----:B------:R-:W-:Y:S01]  /*180a0*/  @!PT LDS RZ, [RZ] ;  /* 0x00000000fffff984 */ /* 0x000fe20000000800 */
[----:B------:R-:W-:Y:S01]  /*180b0*/  @!PT LDS RZ, [RZ] ;  /* 0x00000000fffff984 */ /* 0x000fe20000000800 */
[----:B------:R1:W-:Y:S04]  /*180c0*/  LDGSTS.E.BYPASS.LTC128B.128 [R218+0x4080], [R184.64], !P2 ;  /* 0x04080000b8da7fae */ /* 0x0003e8000d101d5a */
[----:B------:R2:W-:Y:S02]  /*180d0*/  LDGSTS.E.BYPASS.LTC128B.128 [R218+0x5880], [R190.64], !P6 ;  /* 0x05880000beda7fae */ /* 0x0005e4000f101d5a */
[C---:B---3--:R-:W-:Y:S02]  /*180e0*/  HMMA.16816.F32 R20, R24.reuse, R160, RZ ;  /* 0x000000a01814723c */ /* 0x048fe400000018ff */
[----:B------:R2:W-:Y:S04]  /*180f0*/  LDGSTS.E.BYPASS.LTC128B.128 [R218+0x7080], [R188.64], !P5 ;  /* 0x07080000bcda7fae */ /* 0x0005e8000e901d5a */
[----:B------:R3:W-:Y:S02]  /*18100*/  LDGSTS.E.BYPASS.LTC128B.128 [R218+0x8880], [R246.64], !P4 ;  /* 0x08880000f6da7fae */ /* 0x0007e4000e101d5a */
[----:B------:R-:W-:Y:S02]  /*18110*/  HMMA.16816.F32 R24, R24, R162, RZ ;  /* 0x000000a21818723c */ /* 0x000fe400000018ff */
[----:B------:R3:W-:Y:S04]  /*18120*/  @!P3 LDGSTS.E.BYPASS.LTC128B.128 [R218+0x5080], [R244.64], !P2 ;  /* 0x05080000f4dabfae */ /* 0x0007e8000d101d5a */
[----:B------:R3:W-:Y:S02]  /*18130*/  @!P3 LDGSTS.E.BYPASS.LTC128B.128 [R218+0x6880], [R158.64], !P6 ;  /* 0x068800009edabfae */ /* 0x0007e4000f101d5a */
[C---:B----4-:R-:W-:Y:S02]  /*18140*/  HMMA.16816.F32 R4, R164.reuse, R168, R4 ;  /* 0x000000a8a404723c */ /* 0x050fe40000001804 */
[----:B------:R3:W-:Y:S04]  /*18150*/  @!P3 LDGSTS.E.BYPASS.LTC128B.128 [R218+0x8080], [R240.64], !P5 ;  /* 0x08080000f0dabfae */ /* 0x0007e8000e901d5a */
[----:B------:R3:W-:Y:S02]  /*18160*/  @!P3 LDGSTS.E.BYPASS.LTC128B.128 [R218+0x9880], [R242.64], !P4 ;  /* 0x09880000f2dabfae */ /* 0x0007e4000e101d5a */
[C---:B------:R-:W-:Y:S02]  /*18170*/  HMMA.16816.F32 R8, R164.reuse, R170, R8 ;  /* 0x000000aaa408723c */ /* 0x040fe40000001808 */
[----:B------:R-:W-:Y:S04]  /*18180*/  LDSM.16.M88.4 R180, [R210] ;  /* 0x00000000d2b4783b */ /* 0x000fe80000000200 */
[----:B-1----:R-:W1:Y:S02]  /*18190*/  LDSM.16.M88.4 R184, [R207+0xa080] ;  /* 0x00a08000cfb8783b */ /* 0x002e640000000200 */
[C---:B-----5:R-:W-:Y:S02]  /*181a0*/  HMMA.16816.F32 R12, R164.reuse, R172, R12 ;  /* 0x000000aca40c723c */ /* 0x060fe4000000180c */
[----:B------:R-:W0:Y:S04]  /*181b0*/  LDGDEPBAR ;  /* 0x00000000000079af */ /* 0x000e280000000000 */
[----:B------:R-:W4:Y:S02]  /*181c0*/  LDSM.16.M88.4 R160, [R207+0xa880] ;  /* 0x00a88000cfa0783b */ /* 0x000f240000000200 */
[C---:B------:R-:W-:Y:S02]  /*181d0*/  HMMA.16816.F32 R16, R164.reuse, R174, R16 ;  /* 0x000000aea410723c */ /* 0x040fe40000001810 */
[----:B--2---:R-:W2:Y:S04]  /*181e0*/  LDSM.16.M88.4 R188, [R207+0xb080] ;  /* 0x00b08000cfbc783b */ /* 0x004ea80000000200 */
[----:B------:R-:W-:Y:S02]  /*181f0*/  LDSM.16.M88.4 R168, [R209] ;  /* 0x00000000d1a8783b */ /* 0x000fe40000000200 */
[C---:B------:R-:W-:Y:S02]  /*18200*/  HMMA.16816.F32 R20, R164.reuse, R176, R20 ;  /* 0x000000b0a414723c */ /* 0x040fe40000001814 */
[----:B------:R-:W5:Y:S06]  /*18210*/  LDSM.16.M88.4 R172, [R201] ;  /* 0x00000000c9ac783b */ /* 0x000f6c0000000200 */
        /* <DEDUP_REMOVED lines=138> */
.L_x_1441:
        /* <DEDUP_REMOVED lines=67> */
[----:B------:R-:W-:Y:S02]  /*18ef0*/  FFMA.FTZ R246, R19, c[0x0][0x2d0], -R189 ;  /* 0x0000b40013f67a23 */ /* 0x000fe400000108bd */
[----:B------:R-:W-:Y:S01]  /*18f00*/  LDSM.16.MT88.4 R16, [R206+0x4880] ;  /* 0x00488000ce10783b */ /* 0x000fe20000004200 */
[----:B------:R-:W-:Y:S02]  /*18f10*/  FFMA.FTZ R247, R24, c[0x0][0x2d0], -R191 ;  /* 0x0000b40018f77a23 */ /* 0x000fe400000108bf */
[--C-:B------:R-:W-:Y:S02]  /*18f20*/  FFMA.FTZ R249, R26, c[0x0][0x2d0], -R189.reuse ;  /* 0x0000b4001af97a23 */ /* 0x100fe400000108bd */
        /* <DEDUP_REMOVED lines=85> */
[----:B------:R-:W2:Y:S01]  /*19480*/  LDSM.16.MT88.4 R160, [R205+0x5880] ;  /* 0x00588000cda0783b */ /* 0x000ea20000004200 */
[----:B------:R-:W-:Y:S02]  /*19490*/  MUFU.EX2 R247, R247 ;  /* 0x000000f700f77308 */ /* 0x000fe40000000800 */
[C---:B------:R-:W-:Y:S02]  /*194a0*/  FMUL.FTZ R45, R2.reuse, R45 ;  /* 0x0000002d022d7220 */ /* 0x040fe40000410000 */
[C---:B------:R-:W-:Y:S02]  /*194b0*/  FMUL.FTZ R48, R2.reuse, R48 ;  /* 0x0000003002307220 */ /* 0x040fe40000410000 */
[C---:B----4-:R-:W-:Y:S04]  /*194c0*/  HMMA.16816.F32 R36, R152.reuse, R164, R36 ;  /* 0x000000a49824723c */ /* 0x050fe80000001824 */
[C---:B------:R-:W-:Y:S01]  /*194d0*/  FMUL.FTZ R49, R2.reuse, R49 ;  /* 0x0000003102317220 */ /* 0x040fe20000410000 */
[----:B------:R-:W-:Y:S01]  /*194e0*/  MUFU.EX2 R249, R249 ;  /* 0x000000f900f97308 */ /* 0x000fe20000000800 */
        /* <DEDUP_REMOVED lines=114> */
[----:B------:R-:W-:Y:S02]  /*19c10*/  FADD.FTZ R157, R157, R6 ;  /* 0x000000069d9d7221 */ /* 0x000fe40000010000 */
[C---:B--2---:R-:W-:Y:S05]  /*19c20*/  HMMA.16816.F32 R8, R12.reuse, R160, R8 ;  /* 0x000000a00c08723c */ /* 0x044fea0000001808 */
[----:B------:R-:W-:Y:S02]  /*19c30*/  FADD.FTZ R188, R188, R159 ;  /* 0x0000009fbcbc7221 */ /* 0x000fe40000010000 */
[----:B------:R-:W-:Y:S01]  /*19c40*/  FADD.FTZ R190, R190, R157 ;  /* 0x0000009dbebe7221 */ /* 0x000fe20000010000 */
[C---:B------:R-:W-:Y:S01]  /*19c50*/  HMMA.16816.F32 R132, R12.reuse, R162, R132 ;  /* 0x000000a20c84723c */ /* 0x040fe20000001884 */
[----:B------:R-:W2:Y:S03]  /*19c60*/  LDSM.16.MT88.4 R160, [R206+0x7880] ;  /* 0x00788000cea0783b */ /* 0x000ea60000004200 */
[----:B------:R-:W-:Y:S01]  /*19c70*/  MOV R157, R156 ;  /* 0x0000009c009d7202 */ /* 0x000fe20000000f00 */
[----:B------:R-:W-:Y:S02]  /*19c80*/  FADD.FTZ R239, R239, R188 ;  /* 0x000000bcefef7221 */ /* 0x000fe40000010000 */
[----:B------:R-:W-:Y:S01]  /*19c90*/  FADD.FTZ R241, R241, R190 ;  /* 0x000000bef1f17221 */ /* 0x000fe20000010000 */
[C---:B------:R-:W-:Y:S04]  /*19ca0*/  HMMA.16816.F32 R136, R12.reuse, R16, R136 ;  /* 0x000000100c88723c */ /* 0x040fe80000001888 */
[----:B------:R-:W-:Y:S02]  /*19cb0*/  FADD.FTZ R240, R240, R239 ;  /* 0x000000eff0f07221 */ /* 0x000fe40000010000 */
[----:B------:R-:W-:Y:S02]  /*19cc0*/  FADD.FTZ R242, R242, R241 ;  /* 0x000000f1f2f27221 */ /* 0x000fe40000010000 */
        /* <DEDUP_REMOVED lines=30> */
[C---:B--2---:R-:W-:Y:S04]  /*19eb0*/  HMMA.16816.F32 R76, R12.reuse, R160, R76 ;  /* 0x000000a00c4c723c */ /* 0x044fe8000000184c */
[--C-:B------:R-:W-:Y:S02]  /*19ec0*/  FFMA.FTZ R186, R22, c[0x0][0x2d0], -R189.reuse ;  /* 0x0000b40016ba7a23 */ /* 0x100fe400000108bd */
[--C-:B------:R-:W-:Y:S01]  /*19ed0*/  FFMA.FTZ R187, R23, c[0x0][0x2d0], -R189.reuse ;  /* 0x0000b40017bb7a23 */ /* 0x100fe200000108bd */
[----:B------:R-:W2:Y:S01]  /*19ee0*/  MUFU.EX2 R185, R185 ;  /* 0x000000b900b97308 */ /* 0x000ea20000000800 */
[C---:B------:R-:W-:Y:S01]  /*19ef0*/  HMMA.16816.F32 R80, R12.reuse, R162, R80 ;  /* 0x000000a20c50723c */ /* 0x040fe20000001850 */
[----:B------:R-:W3:Y:S03]  /*19f00*/  LDSM.16.MT88.4 R160, [R206+0x9080] ;  /* 0x00908000cea0783b */ /* 0x000ee60000004200 */
[----:B------:R-:W-:Y:S04]  /*19f10*/  FFMA.FTZ R189, R27, c[0x0][0x2d0], -R189 ;  /* 0x0000b4001bbd7a23 */ /* 0x000fe800000108bd */
[C---:B-----5:R-:W-:Y:S01]  /*19f20*/  HMMA.16816.F32 R84, R12.reuse, R16, R84 ;  /* 0x000000100c54723c */ /* 0x060fe20000001854 */
[----:B------:R-:W-:Y:S01]  /*19f30*/  LDSM.16.MT88.4 R20, [R204+0x9080] ;  /* 0x00908000cc14783b */ /* 0x000fe20000004200 */
[----:B------:R-:W-:Y:S06]  /*19f40*/  MUFU.EX2 R186, R186 ;  /* 0x000000ba00ba7308 */ /* 0x000fec0000000800 */
[C---:B------:R-:W-:Y:S01]  /*19f50*/  HMMA.16816.F32 R88, R12.reuse, R18, R88 ;  /* 0x000000120c58723c */ /* 0x040fe20000001858 */
[----:B------:R-:W4:Y:S03]  /*19f60*/  LDSM.16.MT88.4 R16, [R205+0x9080] ;  /* 0x00908000cd10783b */ /* 0x000f260000004200 */
[----:B------:R-:W5:Y:S04]  /*19f70*/  MUFU.EX2 R187, R187 ;  /* 0x000000bb00bb7308 */ /* 0x000f680000000800 */
[C---:B-1----:R-:W-:Y:S01]  /*19f80*/  HMMA.16816.F32 R92, R12.reuse, R152, R92 ;  /* 0x000000980c5c723c */ /* 0x042fe2000000185c */
[----:B------:R-:W-:Y:S05]  /*19f90*/  LDSM.16.MT88.4 R24, [R205+0x5080] ;  /* 0x00508000cd18783b */ /* 0x000fea0000004200 */
[----:B------:R-:W1:Y:S02]  /*19fa0*/  MUFU.EX2 R248, R191 ;  /* 0x000000bf00f87308 */ /* 0x000e640000000800 */
[C---:B------:R-:W-:Y:S08]  /*19fb0*/  HMMA.16816.F32 R96, R12.reuse, R154, R96 ;  /* 0x0000009a0c60723c */ /* 0x040ff00000001860 */
[C---:B------:R-:W-:Y:S01]  /*19fc0*/  HMMA.16816.F32 R100, R12.reuse, R164, R100 ;  /* 0x000000a40c64723c */ /* 0x040fe20000001864 */
[----:B------:R-:W1:Y:S07]  /*19fd0*/  MUFU.EX2 R250, R189 ;  /* 0x000000bd00fa7308 */ /* 0x000e6e0000000800 */
[C---:B------:R-:W-:Y:S01]  /*19fe0*/  HMMA.16816.F32 R104, R12.reuse, R166, R104 ;  /* 0x000000a60c68723c */ /* 0x040fe20000001868 */
[----:B------:R-:W1:Y:S07]  /*19ff0*/  LDSM.16.MT88.4 R164, [R208+0x5080] ;  /* 0x00508000d0a4783b */ /* 0x000e6e0000004200 */
[C---:B---3--:R-:W-:Y:S08]  /*1a000*/  HMMA.16816.F32 R108, R12.reuse, R160, R108 ;  /* 0x000000a00c6c723c */ /* 0x048ff0000000186c */
[C---:B------:R-:W-:Y:S01]  /*1a010*/  HMMA.16816.F32 R112, R12.reuse, R162, R112 ;  /* 0x000000a20c70723c */ /* 0x040fe20000001870 */
[----:B------:R-:W-:Y:S07]  /*1a020*/  LDSM.16.MT88.4 R160, [R204+0x6880] ;  /* 0x00688000cca0783b */ /* 0x000fee0000004200 */
[C---:B----4-:R-:W-:Y:S08]  /*1a030*/  HMMA.16816.F32 R116, R12.reuse, R16, R116 ;  /* 0x000000100c74723c */ /* 0x050ff00000001874 */
[C---:B------:R-:W-:Y:S01]  /*1a040*/  HMMA.16816.F32 R120, R12.reuse, R18, R120 ;  /* 0x000000120c78723c */ /* 0x040fe20000001878 */
[----:B------:R-:W3:Y:S07]  /*1a050*/  LDSM.16.MT88.4 R16, [R204+0x5080] ;  /* 0x00508000cc10783b */ /* 0x000eee0000004200 */
[C---:B------:R-:W-:Y:S08]  /*1a060*/  HMMA.16816.F32 R124, R12.reuse, R20, R124 ;  /* 0x000000140c7c723c */ /* 0x040ff0000000187c */
[----:B------:R-:W-:Y:S01]  /*1a070*/  HMMA.16816.F32 R128, R12, R22, R128 ;  /* 0x000000160c80723c */ /* 0x000fe20000001880 */
[----:B------:R-:W4:Y:S06]  /*1a080*/  LDSM.16.MT88.4 R20, [R208+0x6880] ;  /* 0x00688000d014783b */ /* 0x000f2c0000004200 */
[----:B--2---:R-:W-:Y:S01]  /*1a090*/  F2FP.PACK_AB R12, R185, R184 ;  /* 0x000000b8b90c723e */ /* 0x004fe200000000ff */
[----:B------:R-:W-:Y:S01]  /*1a0a0*/  FADD.FTZ R184, R184, R5 ;  /* 0x00000005b8b87221 */ /* 0x000fe20000010000 */
[----:B-----5:R-:W-:Y:S03]  /*1a0b0*/  F2FP.PACK_AB R13, R187, R186 ;  /* 0x000000babb0d723e */ /* 0x020fe600000000ff */
[----:B-1----:R-:W-:Y:S01]  /*1a0c0*/  F2FP.PACK_AB R14, R248, R247 ;  /* 0x000000f7f80e723e */ /* 0x002fe200000000ff */
[----:B------:R-:W-:Y:S01]  /*1a0d0*/  FADD.FTZ R186, R186, R7 ;  /* 0x00000007baba7221 */ /* 0x000fe20000010000 */
[----:B------:R-:W-:Y:S01]  /*1a0e0*/  F2FP.PACK_AB R15, R250, R249 ;  /* 0x000000f9fa0f723e */ /* 0x000fe200000000ff */
[----:B------:R-:W-:Y:S02]  /*1a0f0*/  FADD.FTZ R184, R185, R184 ;  /* 0x000000b8b9b87221 */ /* 0x000fe40000010000 */
        /* <DEDUP_REMOVED lines=8> */
[----:B------:R-:W-:Y:S07]  /*1a180*/  LDSM.16.MT88.4 R164, [R208+0x8080] ;  /* 0x00808000d0a4783b */ /* 0x000fee0000004200 */
        /* <DEDUP_REMOVED lines=33> */
[C---:B-1----:R-:W-:Y:S08]  /*1a3a0*/  HMMA.16816.F32 R124, R12.reuse, R8, R124 ;  /* 0x000000080c7c723c */ /* 0x042ff0000000187c */
[----:B------:R-:W-:Y:S01]  /*1a3b0*/  HMMA.16816.F32 R128, R12, R10, R128 ;  /* 0x0000000a0c80723c */ /* 0x000fe20000001880 */
[----:B------:R-:W-:-:S07]  /*1a3c0*/  @P0 BRA `(.L_x_1440) ;  /* 0xffffd93000000947 */ /* 0x000fce000383ffff */
.L_x_1439:
        /* <DEDUP_REMOVED lines=155> */
.L_x_1363:
[----:B------:R-:W-:Y:S01]  /*1ad80*/  USHF.R.S32.HI UR8, URZ, 0x1f, UR16 ;  /* 0x0000001f3f087899 */ /* 0x000fe20008011410 */
[----:B------:R-:W-:Y:S05]  /*1ad90*/  @P2 BRA `(.L_x_1443) ;  /* 0x00001c3000002947 */ /* 0x000fea0003800000 */
[----:B------:R-:W1:Y:S01]  /*1ada0*/  S2R R0, SR_TID.X ;  /* 0x0000000000007919 */ /* 0x000e620000002100 */
[----:B------:R-:W-:Y:S01]  /*1adb0*/  F2FP.PACK_AB R6, R7, R6 ;  /* 0x000000060706723e */ /* 0x000fe200000000ff */
[----:B------:R-:W-:Y:S01]  /*1adc0*/  ULDC.64 UR6, c[0x0][0x500] ;  /* 0x0001400000067ab9 */ /* 0x000fe20000000a00 */
[----:B------:R-:W-:Y:S01]  /*1add0*/  F2FP.PACK_AB R152, R153, R152 ;  /* 0x000000989998723e */ /* 0x000fe200000000ff */
[----:B------:R-:W-:Y:S01]  /*1ade0*/  ULDC.64 UR4, c[0x0][0x508] ;  /* 0x0001420000047ab9 */ /* 0x000fe20000000a00 */
[----:B------:R-:W-:Y:S01]  /*1adf0*/  F2FP.PACK_AB R154, R155, R154 ;  /* 0x0000009a9b9a723e */ /* 0x000fe200000000ff */
[----:B------:R-:W-:Y:S01]  /*1ae00*/  UISETP.NE.U32.AND UP1, UPT, URZ, UR6, UPT ;  /* 0x000000063f00728c */ /* 0x000fe2000bf25070 */
[----:B------:R-:W-:Y:S01]  /*1ae10*/  F2FP.PACK_AB R132, R133, R132 ;  /* 0x000000848584723e */ /* 0x000fe200000000ff */
[----:B------:R-:W-:Y:S01]  /*1ae20*/  UISETP.NE.U32.AND UP0, UPT, URZ, UR4, UPT ;  /* 0x000000043f00728c */ /* 0x000fe2000bf05070 */
[----:B------:R-:W-:Y:S01]  /*1ae30*/  F2FP.PACK_AB R134, R135, R134 ;  /* 0x000000868786723e */ /* 0x000fe200000000ff */
[----:B------:R-:W-:Y:S01]  /*1ae40*/  UISETP.NE.AND.EX UP1, UPT, URZ, UR7, UPT, UP1 ;  /* 0x000000073f00728c */ /* 0x000fe2000bf25310 */
[----:B------:R-:W-:Y:S01]  /*1ae50*/  F2FP.PACK_AB R136, R137, R136 ;  /* 0x000000888988723e */ /* 0x000fe200000000ff */
[----:B------:R-:W-:Y:S01]  /*1ae60*/  UISETP.NE.AND.EX UP0, UPT, URZ, UR5, UPT, UP0 ;  /* 0x000000053f00728c */ /* 0x000fe2000bf05300 */
[----:B------:R-:W-:Y:S01]  /*1ae70*/  F2FP.PACK_AB R138, R139, R138 ;  /* 0x0000008a8b8a723e */ /* 0x000fe200000000ff */
[----:B------:R-:W-:Y:S01]  /*1ae80*/  UMOV UR4, 0x4 ;  /* 0x0000000400047882 */ /* 0x000fe20000000000 */
[----:B------:R-:W-:Y:S01]  /*1ae90*/  F2FP.PACK_AB R140, R141, R140 ;  /* 0x0000008c8d8c723e */ /* 0x000fe200000000ff */
[----:B------:R-:W-:Y:S01]  /*1aea0*/  ULDC.64 UR6, c[0x0][0x500] ;  /* 0x0001400000067ab9 */ /* 0x000fe20000000a00 */
[----:B------:R-:W-:Y:S01]  /*1aeb0*/  F2FP.PACK_AB R142, R143, R142 ;  /* 0x0000008e8f8e723e */ /* 0x000fe200000000ff */
[----:B------:R-:W-:Y:S01]  /*1aec0*/  UIMAD.WIDE UR6, UR24, UR4, UR6 ;  /* 0x00000004180672a5 */ /* 0x000fe2000f8e0206 */
[----:B------:R-:W-:-:S02]  /*1aed0*/  F2FP.PACK_AB R144, R145, R144 ;  /* 0x000000909190723e */ /* 0x000fc400000000ff */
[----:B------:R-:W-:Y:S02]  /*1aee0*/  F2FP.PACK_AB R146, R147, R146 ;  /* 0x000000929392723e */ /* 0x000fe400000000ff */
[----:B------:R-:W-:Y:S02]  /*1aef0*/  F2FP.PACK_AB R148, R149, R148 ;  /* 0x000000949594723e */ /* 0x000fe400000000ff */
[----:B-1----:R-:W-:Y:S02]  /*1af00*/  SHF.R.S32.HI R3, RZ, 0x1f, R0 ;  /* 0x0000001fff037819 */ /* 0x002fe40000011400 */
[----:B------:R-:W-:Y:S02]  /*1af10*/  F2FP.PACK_AB R150, R151, R150 ;  /* 0x000000969796723e */ /* 0x000fe400000000ff */
[----:B------:R-:W-:Y:S02]  /*1af20*/  LEA.HI R2, R3, R0, RZ, 0x2 ;  /* 0x0000000003027211 */ /* 0x000fe400078f10ff */
[----:B------:R-:W-:-:S02]  /*1af30*/  F2FP.PACK_AB R28, R29, R28 ;  /* 0x0000001c1d1c723e */ /* 0x000fc400000000ff */
        /* <DEDUP_REMOVED lines=28> */
[C---:B------:R-:W-:Y:S01]  /*1b100*/  IMAD.IADD R13, R11.reuse, 0x1, R10 ;  /* 0x000000010b0d7824 */ /* 0x040fe200078e020a */
[C---:B------:R-:W-:Y:S02]  /*1b110*/  IADD3 R12, R11.reuse, 0x80, RZ ;  /* 0x000000800b0c7810 */ /* 0x040fe40007ffe0ff */
[----:B------:R-:W-:Y:S02]  /*1b120*/  IADD3 R9, R11, 0x70, RZ ;  /* 0x000000700b097810 */ /* 0x000fe40007ffe0ff */
[----:B------:R-:W-:Y:S01]  /*1b130*/  @P0 IADD3 R9, R12, 0x10, RZ ;  /* 0x000000100c090810 */ /* 0x000fe20007ffe0ff */
[----:B------:R-:W-:Y:S01]  /*1b140*/  IMAD.MOV.U32 R12, RZ, RZ, 0x40 ;  /* 0x00000040ff0c7424 */ /* 0x000fe200078e00ff */
[----:B------:R-:W-:-:S02]  /*1b150*/  F2FP.PACK_AB R44, R45, R44 ;  /* 0x0000002c2d2c723e */ /* 0x000fc400000000ff */
[----:B------:R-:W-:Y:S01]  /*1b160*/  F2FP.PACK_AB R46, R47, R46 ;  /* 0x0000002e2f2e723e */ /* 0x000fe200000000ff */
[--C-:B------:R-:W-:Y:S01]  /*1b170*/  IMAD.IADD R15, R10, 0x1, R9.reuse ;  /* 0x000000010a0f7824 */ /* 0x100fe200078e0209 */
[----:B------:R-:W-:Y:S01]  /*1b180*/  SEL R12, R12, 0xffffffc0, !P2 ;  /* 0xffffffc00c0c7807 */ /* 0x000fe20005000000 */
[----:B------:R-:W-:Y:S01]  /*1b190*/  IMAD.U32 R10, RZ, RZ, UR6 ;  /* 0x00000006ff0a7e24 */ /* 0x000fe2000f8e00ff */
        /* <DEDUP_REMOVED lines=9> */
[----:B------:R-:W-:-:S02]  /*1b230*/  F2FP.PACK_AB R56, R57, R56 ;  /* 0x000000383938723e */ /* 0x000fc400000000ff */
[----:B------:R-:W-:Y:S01]  /*1b240*/  STS [R11+0x480], R154 ;  /* 0x0004809a0b007388 */ /* 0x000fe20000000800 */
[----:B------:R-:W-:Y:S02]  /*1b250*/  F2FP.PACK_AB R58, R59, R58 ;  /* 0x0000003a3b3a723e */ /* 0x000fe400000000ff */
        /* <DEDUP_REMOVED lines=53> */
[----:B------:R-:W-:-:S02]  /*1b5b0*/  PLOP3.LUT P0, PT, PT, PT, UP1, 0x80, 0x0 ;  /* 0x000000000000781c */ /* 0x000fc40003f0f018 */
[----:B------:R-:W-:Y:S01]  /*1b5c0*/  PLOP3.LUT P1, PT, PT, PT, UP0, 0x80, 0x0 ;  /* 0x000000000000781c */ /* 0x000fe20003f2f008 */
        /* <DEDUP_REMOVED lines=35> */
[----:B------:R2:W-:Y:S01]  /*1b800*/  STS [R15+0xc400], R114 ;  /* 0x00c400720f007388 */ /* 0x0005e20000000800 */
[----:B-1----:R-:W-:Y:S01]  /*1b810*/  IMAD.U32 R11, RZ, RZ, UR7 ;  /* 0x00000007ff0b7e24 */ /* 0x002fe2000f8e00ff */
[----:B------:R-:W-:-:S02]  /*1b820*/  ULDC.64 UR6, c[0x0][0x508] ;  /* 0x0001420000067ab9 */ /* 0x000fc40000000a00 */
[----:B------:R1:W-:Y:S01]  /*1b830*/  STS [R17+0xc080], R116 ;  /* 0x00c0807411007388 */ /* 0x0003e20000000800 */
[----:B------:R-:W-:-:S03]  /*1b840*/  @UP0 UIMAD.WIDE UR6, UR24, UR4, UR6 ;  /* 0x00000004180602a5 */ /* 0x000fc6000f8e0206 */
        /* <DEDUP_REMOVED lines=9> */
[----:B------:R-:W-:Y:S02]  /*1b8e0*/  IMAD.U32 R14, RZ, RZ, UR6 ;  /* 0x00000006ff0e7e24 */ /* 0x000fe4000f8e00ff */
[----:B--2---:R-:W-:Y:S01]  /*1b8f0*/  IMAD.U32 R15, RZ, RZ, UR7 ;  /* 0x00000007ff0f7e24 */ /* 0x004fe2000f8e00ff */
        /* <DEDUP_REMOVED lines=10> */
.L_x_1444:
[----:B-1----:R-:W-:Y:S01]  /*1b9a0*/  SHF.R.S32.HI R9, RZ, 0x1f, R2 ;  /* 0x0000001fff097819 */ /* 0x002fe20000011402 */
[----:B------:R-:W-:Y:S01]  /*1b9b0*/  IMAD.MOV.U32 R10, RZ, RZ, c[0x0][0x4e8] ;  /* 0x00013a00ff0a7624 */ /* 0x000fe200078e00ff */
[----:B------:R-:W-:Y:S01]  /*1b9c0*/  LOP3.LUT R5, R5, 0xffffffe0, RZ, 0xc0, !PT ;  /* 0xffffffe005057812 */ /* 0x000fe200078ec0ff */
[----:B------:R-:W1:Y:S01]  /*1b9d0*/  S2R R75, SR_CTAID.X ;  /* 0x00000000004b7919 */ /* 0x000e620000002500 */
[----:B------:R-:W-:Y:S01]  /*1b9e0*/  LEA.HI R9, R9, R2, RZ, 0x3 ;  /* 0x0000000209097211 */ /* 0x000fe200078f18ff */
[----:B------:R-:W2:Y:S01]  /*1b9f0*/  R2UR UR12, R12 ;  /* 0x000000000c0c73c2 */ /* 0x000ea200000e0000 */
[----:B------:R-:W-:Y:S01]  /*1ba00*/  ISETP.NE.AND P1, PT, R10, 0x1, PT ;  /* 0x000000010a00780c */ /* 0x000fe20003f25270 */
[----:B------:R-:W-:Y:S01]  /*1ba10*/  IMAD.IADD R5, R0, 0x1, -R5 ;  /* 0x0000000100057824 */ /* 0x000fe200078e0a05 */
[----:B------:R-:W-:Y:S01]  /*1ba20*/  LOP3.LUT R9, R9, 0xffffff8, RZ, 0xc0, !PT ;  /* 0x0ffffff809097812 */ /* 0x000fe200078ec0ff */
[----:B------:R-:W-:Y:S01]  /*1ba30*/  ULDC.64 UR4, c[0x0][0x490] ;  /* 0x0001240000047ab9 */ /* 0x000fe20000000a00 */
[----:B------:R-:W-:Y:S01]  /*1ba40*/  LEA.HI R10, R7, R7, RZ, 0x1 ;  /* 0x00000007070a7211 */ /* 0x000fe200078f08ff */
[----:B------:R-:W-:Y:S01]  /*1ba50*/  USHF.R.S32.HI UR9, URZ, 0x1f, UR24 ;  /* 0x0000001f3f097899 */ /* 0x000fe20008011418 */
[----:B------:R-:W-:Y:S01]  /*1ba60*/  SHF.R.S32.HI R14, RZ, 0x1f, R5 ;  /* 0x0000001fff0e7819 */ /* 0x000fe20000011405 */
[----:B------:R-:W-:Y:S01]  /*1ba70*/  IMAD.IADD R2, R2, 0x1, -R9 ;  /* 0x0000000102027824 */ /* 0x000fe200078e0a09 */
[----:B------:R-:W3:Y:S01]  /*1ba80*/  R2UR UR7, R13 ;  /* 0x000000000d0773c2 */ /* 0x000ee200000e0000 */
[----:B------:R-:W-:Y:S01]  /*1ba90*/  LOP3.LUT R10, R10, 0x1ffffffe, RZ, 0xc0, !PT ;  /* 0x1ffffffe0a0a7812 */ /* 0x000fe200078ec0ff */
[----:B------:R-:W-:Y:S01]  /*1baa0*/  ULDC UR14, c[0x0][0x3a0] ;  /* 0x0000e800000e7ab9 */ /* 0x000fe20000000800 */
[----:B------:R-:W-:Y:S01]  /*1bab0*/  LEA.HI R9, R14, R5, RZ, 0x2 ;  /* 0x000000050e097211 */ /* 0x000fe200078f10ff */
[----:B------:R-:W-:Y:S01]  /*1bac0*/  USEL UR9, UR9, URZ, !UP1 ;  /* 0x0000003f09097287 */ /* 0x000fe2000c800000 */
[----:B------:R-:W-:Y:S01]  /*1bad0*/  LOP3.LUT P2, RZ, R5, 0x3, RZ, 0xc0, !PT ;  /* 0x0000000305ff7812 */ /* 0x000fe2000784c0ff */
[----:B------:R-:W-:Y:S01]  /*1bae0*/  IMAD.IADD R7, R7, 0x1, -R10 ;  /* 0x0000000107077824 */ /* 0x000fe200078e0a0a */
[----:B------:R-:W-:Y:S01]  /*1baf0*/  SHF.R.S32.HI R9, RZ, 0x2, R9 ;  /* 0x00000002ff097819 */ /* 0x000fe20000011409 */
[----:B------:R-:W4:Y:S01]  /*1bb00*/  R2UR UR18, R12 ;  /* 0x000000000c1273c2 */ /* 0x000f2200000e0000 */
[----:B------:R-:W-:Y:S01]  /*1bb10*/  USEL UR24, UR24, URZ, !UP1 ;  /* 0x0000003f18187287 */ /* 0x000fe2000c800000 */
[CC--:B------:R-:W-:Y:S01]  /*1bb20*/  LEA.HI R16, R3.reuse, R0.reuse, RZ, 0x3 ;  /* 0x0000000003107211 */ /* 0x0c0fe200078f18ff */
[----:B------:R-:W-:Y:S01]  /*1bb30*/  BSSY B0, `(.L_x_1445) ;  /* 0x000008c000007945 */ /* 0x000fe20003800000 */
[----:B------:R-:W-:Y:S01]  /*1bb40*/  IMAD R2, R2, 0x10, R9 ;  /* 0x0000001002027824 */ /* 0x000fe200078e0209 */
[----:B------:R-:W-:-:S03]  /*1bb50*/  LEA.HI R3, R3, R0, RZ, 0x6 ;  /* 0x0000000003037211 */ /* 0x000fc600078f30ff */
[----:B------:R-:W4:Y:S01]  /*1bb60*/  R2UR UR11, R13 ;  /* 0x000000000d0b73c2 */ /* 0x000f2200000e0000 */
[----:B------:R-:W-:-:S05]  /*1bb70*/  IMAD R10, R7, 0x8, R2 ;  /* 0x00000008070a7824 */ /* 0x000fca00078e0202 */
[----:B-1----:R-:W-:Y:S02]  /*1bb80*/  LEA R7, R75, R10, 0x7 ;  /* 0x0000000a4b077211 */ /* 0x002fe400078e38ff */
[----:B------:R1:W2:Y:S02]  /*1bb90*/  R2UR UR6, R12 ;  /* 0x000000000c0673c2 */ /* 0x0002a400000e0000 */
[----:B--2---:R-:W-:Y:S02]  /*1bba0*/  UMOV UR6, UR12 ;  /* 0x0000000c00067c82 */ /* 0x004fe40008000000 */
[----:B------:R-:W-:Y:S01]  /*1bbb0*/  UIMAD UR12, UR8, UR4, URZ ;  /* 0x00000004080c72a4 */ /* 0x000fe2000f8e023f */
[----:B------:R-:W-:Y:S01]  /*1bbc0*/  @P1 IMAD.HI.U32 R5, R7, c[0x0][0x4ec], RZ ;  /* 0x00013b0007051a27 */ /* 0x000fe200078e00ff */
[----:B---3--:R-:W-:Y:S02]  /*1bbd0*/  UIMAD.WIDE.U32 UR20, UR16, UR4, UR6 ;  /* 0x00000004101472a5 */ /* 0x008fe4000f8e0006 */
[----:B------:R-:W-:Y:S01]  /*1bbe0*/  UIMAD UR12, UR16, UR5, UR12 ;  /* 0x00000005100c72a4 */ /* 0x000fe2000f8e020c */
[----:B------:R2:W4:Y:S01]  /*1bbf0*/  R2UR UR19, R13 ;  /* 0x000000000d1373c2 */ /* 0x00052200000e0000 */
[----:B------:R-:W-:-:S02]  /*1bc00*/  ULDC.64 UR6, c[0x0][0x498] ;  /* 0x0001260000067ab9 */ /* 0x000fc40000000a00 */
[----:B----4-:R-:W-:Y:S02]  /*1bc10*/  UIMAD.WIDE.U32 UR18, UR18, UR14, URZ ;  /* 0x0000000e121272a5 */ /* 0x010fe4000f8e003f */
[----:B------:R-:W-:Y:S02]  /*1bc20*/  UIADD3 UR21, UR21, UR12, URZ ;  /* 0x0000000c15157290 */ /* 0x000fe4000fffe03f */
[----:B------:R-:W-:Y:S01]  /*1bc30*/  ULDC.64 UR4, c[0x0][0x3e8] ;  /* 0x0000fa0000047ab9 */ /* 0x000fe20000000a00 */
[----:B------:R1:W3:Y:S01]  /*1bc40*/  R2UR UR10, R12 ;  /* 0x000000000c0a73c2 */ /* 0x0002e200000e0000 */
[----:B------:R-:W-:Y:S02]  /*1bc50*/  UIMAD UR14, UR11, UR14, URZ ;  /* 0x0000000e0b0e72a4 */ /* 0x000fe4000f8e023f */
[----:B------:R-:W-:Y:S02]  /*1bc60*/  UIMAD UR11, UR9, UR6, URZ ;  /* 0x00000006090b72a4 */ /* 0x000fe4000f8e023f */
[----:B------:R-:W-:-:S02]  /*1bc70*/  UIMAD.WIDE.U32 UR20, UR24, UR6, UR20 ;  /* 0x00000006181472a5 */ /* 0x000fc4000f8e0014 */
[----:B------:R-:W-:Y:S01]  /*1bc80*/  UIMAD UR7, UR24, UR7, UR11 ;  /* 0x00000007180772a4 */ /* 0x000fe2000f8e020b */
[----:B------:R2:W4:Y:S02]  /*1bc90*/  R2UR UR13, R13 ;  /* 0x000000000d0d73c2 */ /* 0x00052400000e0000 */
[----:B----4-:R-:W-:Y:S02]  /*1bca0*/  ULDC UR13, c[0x0][0x3a4] ;  /* 0x0000e900000d7ab9 */ /* 0x010fe40000000800 */
[----:B------:R-:W-:-:S04]  /*1bcb0*/  UIMAD UR8, UR8, UR4, URZ ;  /* 0x00000004080872a4 */ /* 0x000fc8000f8e023f */
[----:B------:R-:W-:Y:S01]  /*1bcc0*/  UIMAD UR5, UR16, UR5, UR8 ;  /* 0x00000005100572a4 */ /* 0x000fe2000f8e0208 */
[----:B-1----:R-:W-:Y:S01]  /*1bcd0*/  IMAD.MOV.U32 R12, RZ, RZ, R7 ;  /* 0x000000ffff0c7224 */ /* 0x002fe200078e0007 */
[----:B------:R-:W-:Y:S01]  /*1bce0*/  @P1 SHF.R.U32.HI R12, RZ, c[0x0][0x4f0], R5 ;  /* 0x00013c00ff0c1a19 */ /* 0x000fe20000011605 */
[----:B---3--:R-:W-:Y:S01]  /*1bcf0*/  UIMAD UR13, UR10, UR13, UR14 ;  /* 0x0000000d0a0d72a4 */ /* 0x008fe2000f8e020e */
[----:B------:R-:W-:Y:S02]  /*1bd00*/  LOP3.LUT R5, R16, 0xfffffff8, RZ, 0xc0, !PT ;  /* 0xfffffff810057812 */ /* 0x000fe400078ec0ff */
[----:B------:R-:W-:Y:S01]  /*1bd10*/  SHF.R.S32.HI R16, RZ, 0x3, R16 ;  /* 0x00000003ff107819 */ /* 0x000fe20000011410 */
[--C-:B------:R-:W-:Y:S01]  /*1bd20*/  IMAD.MOV R10, RZ, RZ, -R12.reuse ;  /* 0x000000ffff0a7224 */ /* 0x100fe200078e0a0c */
[----:B------:R-:W-:Y:S01]  /*1bd30*/  UIADD3 UR19, UR19, UR13, URZ ;  /* 0x0000000d13137290 */ /* 0x000fe2000fffe03f */
[----:B------:R-:W-:Y:S02]  /*1bd40*/  IMAD.IADD R5, R0, 0x1, -R5 ;  /* 0x0000000100057824 */ /* 0x000fe400078e0a05 */
[----:B------:R-:W-:Y:S01]  /*1bd50*/  IMAD R10, R10, c[0x0][0x4e8], R7 ;  /* 0x00013a000a0a7a24 */ /* 0x000fe200078e0207 */
[----:B------:R-:W-:Y:S01]  /*1bd60*/  SHF.R.S32.HI R7, RZ, 0x1f, R12 ;  /* 0x0000001fff077819 */ /* 0x000fe2000001140c */
[----:B------:R-:W-:Y:S01]  /*1bd70*/  IMAD.U32 R0, RZ, RZ, UR7 ;  /* 0x00000007ff007e24 */ /* 0x000fe2000f8e00ff */
[----:B------:R-:W-:Y:S01]  /*1bd80*/  IADD3 R12, P0, R12, UR20, RZ ;  /* 0x000000140c0c7c10 */ /* 0x000fe2000ff1e0ff */
[----:B------:R-:W-:Y:S01]  /*1bd90*/  IMAD.SHL.U32 R17, R16, 0x40, RZ ;  /* 0x0000004010117824 */ /* 0x000fe200078e00ff */
[----:B------:R-:W-:Y:S01]  /*1bda0*/  SHF.R.S32.HI R11, RZ, 0x1f, R10 ;  /* 0x0000001fff0b7819 */ /* 0x000fe2000001140a */
[----:B------:R-:W-:Y:S01]  /*1bdb0*/  UIMAD.WIDE.U32 UR16, UR16, UR4, UR18 ;  /* 0x00000004101072a5 */ /* 0x000fe2000f8e0012 */
[----:B--2---:R-:W-:Y:S01]  /*1bdc0*/  IADD3.X R13, R7, UR21, R0, P0, !PT ;  /* 0x00000015070d7c10 */ /* 0x004fe200087fe400 */
[----:B------:R-:W-:Y:S01]  /*1bdd0*/  ULDC.64 UR6, c[0x0][0x3f0] ;  /* 0x0000fc0000067ab9 */ /* 0x000fe20000000a00 */
[----:B------:R-:W-:Y:S01]  /*1bde0*/  LEA R0, R5, R16, 0x5 ;  /* 0x0000001005007211 */ /* 0x000fe200078e28ff */
[----:B------:R-:W-:Y:S01]  /*1bdf0*/  IMAD R11, R11, c[0x0][0x488], RZ ;  /* 0x000122000b0b7a24 */ /* 0x000fe200078e02ff */
[----:B------:R-:W-:Y:S01]  /*1be00*/  LOP3.LUT R17, R17, 0x1c0, RZ, 0xc0, !PT ;  /* 0x000001c011117812 */ /* 0x000fe200078ec0ff */
[----:B------:R-:W-:Y:S01]  /*1be10*/  IMAD.WIDE.U32 R12, R10, c[0x0][0x488], R12 ;  /* 0x000122000a0c7a25 */ /* 0x000fe200078e000c */
[----:B------:R-:W-:-:S02]  /*1be20*/  UIMAD UR9, UR9, UR6, URZ ;  /* 0x00000006090972a4 */ /* 0x000fc4000f8e023f */
[----:B------:R-:W-:Y:S01]  /*1be30*/  UIADD3 UR17, UR17, UR5, URZ ;  /* 0x0000000511117290 */ /* 0x000fe2000fffe03f */
[----:B------:R-:W-:Y:S01]  /*1be40*/  IMAD R15, R75, 0x80, R0 ;  /* 0x000000804b0f7824 */ /* 0x000fe200078e0200 */
[----:B------:R-:W-:Y:S01]  /*1be50*/  UIMAD UR7, UR24, UR7, UR9 ;  /* 0x00000007180772a4 */ /* 0x000fe2000f8e0209 */
[----:B------:R-:W-:Y:S01]  /*1be60*/  IMAD.SHL.U32 R0, R5, 0x8, RZ ;  /* 0x0000000805007824 */ /* 0x000fe200078e00ff */
[----:B------:R-:W-:Y:S01]  /*1be70*/  SHF.R.U32.HI R5, RZ, 0x3, R17 ;  /* 0x00000003ff057819 */ /* 0x000fe20000011611 */
[----:B------:R-:W-:Y:S01]  /*1be80*/  IMAD R11, R10, c[0x0][0x48c], R11 ;  /* 0x000123000a0b7a24 */ /* 0x000fe200078e020b */
[----:B------:R-:W-:Y:S01]  /*1be90*/  UIMAD.WIDE.U32 UR16, UR24, UR6, UR16 ;  /* 0x00000006181072a5 */ /* 0x000fe2000f8e0010 */
[----:B------:R-:W-:Y:S01]  /*1bea0*/  @P1 IMAD.HI.U32 R9, R15, c[0x0][0x4ec], RZ ;  /* 0x00013b000f091a27 */ /* 0x000fe200078e00ff */
[----:B------:R-:W-:Y:S02]  /*1beb0*/  LOP3.LUT R10, R17, 0x38, R0, 0xf8, !PT ;  /* 0x00000038110a7812 */ /* 0x000fe400078ef800 */
[----:B------:R-:W-:Y:S01]  /*1bec0*/  LEA R17, P0, R12, c[0x0][0x450], 0x2 ;  /* 0x000114000c117a11 */ /* 0x000fe200078010ff */
[----:B------:R-:W-:Y:S01]  /*1bed0*/  IMAD.IADD R14, R13, 0x1, R11 ;  /* 0x000000010d0e7824 */ /* 0x000fe200078e020b */
[----:B------:R-:W-:Y:S01]  /*1bee0*/  LOP3.LUT R5, R10, R5, RZ, 0x3c, !PT ;  /* 0x000000050a057212 */ /* 0x000fe200078e3cff */
[----:B------:R-:W-:Y:S01]  /*1bef0*/  IMAD.MOV.U32 R7, RZ, RZ, R15 ;  /* 0x000000ffff077224 */ /* 0x000fe200078e000f */
[----:B------:R-:W-:Y:S01]  /*1bf00*/  @P1 SHF.R.U32.HI R7, RZ, c[0x0][0x4f0], R9 ;  /* 0x00013c00ff071a19 */ /* 0x000fe20000011609 */
[----:B------:R-:W-:Y:S01]  /*1bf10*/  SHFL.IDX PT, R10, R17, 0x1, 0x1c1f ;  /* 0x003c1f00110a7f89 */ /* 0x000fe200000e0000 */
[----:B------:R-:W-:Y:S01]  /*1bf20*/  LEA.HI.X R14, R12, c[0x0][0x454], R14, 0x2, P0 ;  /* 0x000115000c0e7a11 */ /* 0x000fe200000f140e */
[----:B------:R-:W-:Y:S01]  /*1bf30*/  UIADD3 UR7, UR17, UR7, URZ ;  /* 0x0000000711077290 */ /* 0x000fe2000fffe03f */
[--C-:B------:R-:W-:Y:S01]  /*1bf40*/  SHF.R.S32.HI R9, RZ, 0x1f, R7.reuse ;  /* 0x0000001fff097819 */ /* 0x100fe20000011407 */
[----:B------:R-:W-:Y:S01]  /*1bf50*/  IMAD.MOV R18, RZ, RZ, -R7 ;  /* 0x000000ffff127224 */ /* 0x000fe200078e0a07 */
[----:B------:R-:W-:Y:S01]  /*1bf60*/  SHFL.IDX PT, R12, R17, RZ, 0x1c1f ;  /* 0x001c1fff110c7589 */ /* 0x000fe200000e0000 */
[----:B------:R-:W-:Y:S01]  /*1bf70*/  MOV R20, UR16 ;  /* 0x0000001000147c02 */ /* 0x000fe20008000f00 */
[----:B------:R-:W-:-:S02]  /*1bf80*/  IMAD.U32 R21, RZ, RZ, UR17 ;  /* 0x00000011ff157e24 */ /* 0x000fc4000f8e00ff */
[----:B------:R-:W1:Y:S01]  /*1bf90*/  SHFL.IDX PT, R13, R14, RZ, 0x1c1f ;  /* 0x001c1fff0e0d7589 */ /* 0x000e6200000e0000 */
[----:B------:R-:W-:Y:S02]  /*1bfa0*/  IMAD R18, R18, c[0x0][0x4e8], R15 ;  /* 0x00013a0012127a24 */ /* 0x000fe400078e020f */
[----:B------:R-:W-:Y:S01]  /*1bfb0*/  IMAD R15, R75, 0x80, R2 ;  /* 0x000000804b0f7824 */ /* 0x000fe200078e0202 */
[----:B------:R2:W3:Y:S01]  /*1bfc0*/  SHFL.IDX PT, R11, R14, 0x1, 0x1c1f ;  /* 0x003c1f000e0b7f89 */ /* 0x0004e200000e0000 */
[----:B-----5:R-:W-:Y:S01]  /*1bfd0*/  IMAD R2, R6, c[0x0][0x4e8], RZ ;  /* 0x00013a0006027a24 */ /* 0x020fe200078e02ff */
[----:B------:R-:W-:Y:S01]  /*1bfe0*/  SHF.R.S32.HI R6, RZ, 0x1f, R18 ;  /* 0x0000001fff067819 */ /* 0x000fe20000011412 */
[----:B------:R-:W-:Y:S01]  /*1bff0*/  IMAD R22, R9, c[0x0][0x3e0], RZ ;  /* 0x0000f80009167a24 */ /* 0x000fe200078e02ff */
[C---:B------:R-:W-:Y:S01]  /*1c000*/  IADD3 R9, R15.reuse, 0x8, RZ ;  /* 0x000000080f097810 */ /* 0x040fe20007ffe0ff */
[----:B------:R-:W-:Y:S01]  /*1c010*/  IMAD.U32 R21, RZ, RZ, UR7 ;  /* 0x00000007ff157e24 */ /* 0x000fe2000f8e00ff */
[-C--:B------:R-:W-:Y:S01]  /*1c020*/  ISETP.GE.OR P1, PT, R15, R2.reuse, P2 ;  /* 0x000000020f00720c */ /* 0x080fe20001726670 */
[----:B------:R-:W-:Y:S01]  /*1c030*/  IMAD R22, R7, c[0x0][0x3e4], R22 ;  /* 0x0000f90007167a24 */ /* 0x000fe200078e0216 */
[----:B------:R-:W-:Y:S01]  /*1c040*/  ISETP.GE.OR P0, PT, R9, R2, P2 ;  /* 0x000000020900720c */ /* 0x000fe20001706670 */
[----:B------:R-:W-:-:S04]  /*1c050*/  IMAD.WIDE.U32 R20, R7, c[0x0][0x3e0], R20 ;  /* 0x0000f80007147a25 */ /* 0x000fc800078e0014 */
[----:B------:R-:W-:Y:S01]  /*1c060*/  IMAD R75, R75, 0x80, R16 ;  /* 0x000000804b4b7824 */ /* 0x000fe200078e0210 */
[----:B------:R-:W-:-:S05]  /*1c070*/  IADD3 R21, R21, R22, RZ ;  /* 0x0000001615157210 */ /* 0x000fca0007ffe0ff */
        /* <DEDUP_REMOVED lines=55> */
.L_x_1446:
[----:B--234-:R-:W-:Y:S05]  /*1c3f0*/  BSYNC B0 ;  /* 0x0000000000007941 */ /* 0x01cfea0003800000 */
.L_x_1445:
        /* <DEDUP_REMOVED lines=30> */
.L_x_1448:
[----:B------:R-:W-:Y:S05]  /*1c5e0*/  BSYNC B0 ;  /* 0x0000000000007941 */ /* 0x000fea0003800000 */
.L_x_1447:
        /* <DEDUP_REMOVED lines=30> */
.L_x_1450:
[----:B------:R-:W-:Y:S05]  /*1c7d0*/  BSYNC B0 ;  /* 0x0000000000007941 */ /* 0x000fea0003800000 */
.L_x_1449:
        /* <DEDUP_REMOVED lines=31> */
.L_x_1443:
[----:B------:R-:W-:Y:S02]  /*1c9d0*/  ULDC.64 UR6, c[0x0][0x500] ;  /* 0x0001400000067ab9 */ /* 0x000fe40000000a00 */
[----:B------:R-:W-:Y:S02]  /*1c9e0*/  ULDC.64 UR4, c[0x0][0x508] ;  /* 0x0001420000047ab9 */ /* 0x000fe40000000a00 */
[----:B------:R-:W-:Y:S02]  /*1c9f0*/  UISETP.NE.U32.AND UP1, UPT, URZ, UR6, UPT ;  /* 0x000000063f00728c */ /* 0x000fe4000bf25070 */
[----:B------:R-:W-:Y:S02]  /*1ca00*/  UISETP.NE.U32.AND UP0, UPT, URZ, UR4, UPT ;  /* 0x000000043f00728c */ /* 0x000fe4000bf05070 */
[----:B------:R-:W-:Y:S02]  /*1ca10*/  UISETP.NE.AND.EX UP1, UPT, URZ, UR7, UPT, UP1 ;  /* 0x000000073f00728c */ /* 0x000fe4000bf25310 */
[----:B------:R-:W-:-:S02]  /*1ca20*/  UMOV UR4, 0x4 ;  /* 0x0000000400047882 */ /* 0x000fc40000000000 */
[----:B------:R-:W-:Y:S02]  /*1ca30*/  UISETP.NE.AND.EX UP0, UPT, URZ, UR5, UPT, UP0 ;  /* 0x000000053f00728c */ /* 0x000fe4000bf05300 */
[----:B------:R-:W-:Y:S01]  /*1ca40*/  ULDC.64 UR6, c[0x0][0x500] ;  /* 0x0001400000067ab9 */ /* 0x000fe20000000a00 */
[----:B------:R-:W-:Y:S01]  /*1ca50*/  PLOP3.LUT P0, PT, PT, PT, UP1, 0x80, 0x0 ;  /* 0x000000000000781c */ /* 0x000fe20003f0f018 */
[----:B------:R-:W-:Y:S02]  /*1ca60*/  UIMAD.WIDE UR6, UR24, UR4, UR6 ;  /* 0x00000004180672a5 */ /* 0x000fe4000f8e0206 */
[----:B------:R-:W-:-:S04]  /*1ca70*/  PLOP3.LUT P1, PT, PT, PT, UP0, 0x80, 0x0 ;  /* 0x000000000000781c */ /* 0x000fc80003f2f008 */
[----:B------:R-:W-:Y:S02]  /*1ca80*/  IMAD.U32 R6, RZ, RZ, UR6 ;  /* 0x00000006ff067e24 */ /* 0x000fe4000f8e00ff */
[----:B------:R-:W-:Y:S01]  /*1ca90*/  IMAD.U32 R7, RZ, RZ, UR7 ;  /* 0x00000007ff077e24 */ /* 0x000fe2000f8e00ff */
[----:B------:R-:W-:Y:S02]  /*1caa0*/  ULDC.64 UR6, c[0x0][0x508] ;  /* 0x0001420000067ab9 */ /* 0x000fe40000000a00 */
[----:B------:R-:W-:Y:S01]  /*1cab0*/  @UP0 UIMAD.WIDE UR6, UR24, UR4, UR6 ;  /* 0x00000004180602a5 */ /* 0x000fe2000f8e0206 */
[----:B------:R-:W-:Y:S01]  /*1cac0*/  MOV R4, c[0x0][0x388] ;  /* 0x0000e20000047a02 */ /* 0x000fe20000000f00 */
[----:B------:R-:W2:Y:S04]  /*1cad0*/  @P0 LDG.E R3, [R6.64] ;  /* 0x0000001a06030981 */ /* 0x000ea8000c1e1900 */
[----:B------:R-:W-:Y:S01]  /*1cae0*/  IMAD.U32 R8, RZ, RZ, UR6 ;  /* 0x00000006ff087e24 */ /* 0x000fe2000f8e00ff */
[----:B------:R-:W-:-:S05]  /*1caf0*/  MOV R9, UR7 ;  /* 0x0000000700097c02 */ /* 0x000fca0008000f00 */
        /* <DEDUP_REMOVED lines=9> */
.L_x_1451:
        /* <DEDUP_REMOVED lines=12> */
[----:B------:R-:W1:Y:S01]  /*1cc50*/  R2UR UR12, R10 ;  /* 0x000000000a0c73c2 */ /* 0x000e6200000e0000 */
[----:B------:R-:W-:Y:S01]  /*1cc60*/  IMAD.MOV.U32 R2, RZ, RZ, c[0x0][0x4e8] ;  /* 0x00013a00ff027624 */ /* 0x000fe200078e00ff */
[----:B------:R-:W-:Y:S01]  /*1cc70*/  ULDC.64 UR4, c[0x0][0x490] ;  /* 0x0001240000047ab9 */ /* 0x000fe20000000a00 */
[----:B------:R-:W-:Y:S01]  /*1cc80*/  IMAD.MOV.U32 R6, RZ, RZ, R0 ;  /* 0x000000ffff067224 */ /* 0x000fe200078e0000 */
[----:B------:R-:W-:Y:S02]  /*1cc90*/  UIMAD UR7, UR8, UR4, URZ ;  /* 0x00000004080772a4 */ /* 0x000fe4000f8e023f */
[----:B------:R-:W-:Y:S02]  /*1cca0*/  ISETP.NE.AND P0, PT, R2, 0x1, PT ;  /* 0x000000010200780c */ /* 0x000fe40003f05270 */
[----:B------:R-:W2:Y:S01]  /*1ccb0*/  R2UR UR11, R11 ;  /* 0x000000000b0b73c2 */ /* 0x000ea200000e0000 */
[----:B------:R-:W-:-:S07]  /*1ccc0*/  UIMAD UR7, UR16, UR5, UR7 ;  /* 0x00000005100772a4 */ /* 0x000fce000f8e0207 */
[----:B------:R3:W1:Y:S03]  /*1ccd0*/  R2UR UR10, R10 ;  /* 0x000000000a0a73c2 */ /* 0x00066600000e0000 */
[----:B------:R-:W-:Y:S01]  /*1cce0*/  @P0 IMAD.HI.U32 R2, R0, c[0x0][0x4ec], RZ ;  /* 0x00013b0000020a27 */ /* 0x000fe200078e00ff */
[----:B-1----:R-:W-:-:S04]  /*1ccf0*/  UMOV UR10, UR12 ;  /* 0x0000000c000a7c82 */ /* 0x002fc80008000000 */
[----:B------:R-:W-:Y:S01]  /*1cd00*/  @P0 SHF.R.U32.HI R6, RZ, c[0x0][0x4f0], R2 ;  /* 0x00013c00ff060a19 */ /* 0x000fe20000011602 */
[----:B------:R3:W1:Y:S03]  /*1cd10*/  R2UR UR13, R11 ;  /* 0x000000000b0d73c2 */ /* 0x00066600000e0000 */
[----:B------:R-:W-:Y:S02]  /*1cd20*/  IADD3 R5, -R6, RZ, RZ ;  /* 0x000000ff06057210 */ /* 0x000fe40007ffe1ff */
[----:B------:R-:W-:Y:S01]  /*1cd30*/  SHF.R.S32.HI R3, RZ, 0x1f, R6 ;  /* 0x0000001fff037819 */ /* 0x000fe20000011406 */
[----:B--2---:R-:W-:Y:S02]  /*1cd40*/  UIMAD.WIDE.U32 UR10, UR16, UR4, UR10 ;  /* 0x00000004100a72a5 */ /* 0x004fe4000f8e000a */
[----:B------:R-:W-:Y:S01]  /*1cd50*/  IMAD R5, R5, c[0x0][0x4e8], R0 ;  /* 0x00013a0005057a24 */ /* 0x000fe200078e0200 */
[----:B------:R-:W-:-:S02]  /*1cd60*/  ULDC.64 UR4, c[0x0][0x498] ;  /* 0x0001260000047ab9 */ /* 0x000fc40000000a00 */
[----:B------:R-:W-:Y:S02]  /*1cd70*/  UIADD3 UR11, UR7, UR11, URZ ;  /* 0x0000000b070b7290 */ /* 0x000fe4000fffe03f */
[----:B------:R-:W-:Y:S01]  /*1cd80*/  UIMAD UR7, UR6, UR4, URZ ;  /* 0x00000004060772a4 */ /* 0x000fe2000f8e023f */
[----:B------:R-:W-:Y:S01]  /*1cd90*/  SHF.R.S32.HI R2, RZ, 0x1f, R5 ;  /* 0x0000001fff027819 */ /* 0x000fe20000011405 */
[----:B------:R-:W-:Y:S02]  /*1cda0*/  UIMAD.WIDE.U32 UR10, UR24, UR4, UR10 ;  /* 0x00000004180a72a5 */ /* 0x000fe4000f8e000a */
[----:B------:R-:W-:-:S04]  /*1cdb0*/  UIMAD UR5, UR24, UR5, UR7 ;  /* 0x00000005180572a4 */ /* 0x000fc8000f8e0207 */
[----:B------:R-:W-:Y:S02]  /*1cdc0*/  IADD3 R6, P0, R6, UR10, RZ ;  /* 0x0000000a06067c10 */ /* 0x000fe4000ff1e0ff */
[----:B------:R-:W-:-:S05]  /*1cdd0*/  IMAD.U32 R0, RZ, RZ, UR5 ;  /* 0x00000005ff007e24 */ /* 0x000fca000f8e00ff */
[----:B------:R-:W-:Y:S01]  /*1cde0*/  IADD3.X R7, R3, UR11, R0, P0, !PT ;  /* 0x0000000b03077c10 */ /* 0x000fe200087fe400 */
[----:B------:R-:W-:-:S04]  /*1cdf0*/  IMAD R0, R2, c[0x0][0x488], RZ ;  /* 0x0001220002007a24 */ /* 0x000fc800078e02ff */
[C---:B------:R-:W-:Y:S02]  /*1ce00*/  IMAD R0, R5.reuse, c[0x0][0x48c], R0 ;  /* 0x0001230005007a24 */ /* 0x040fe400078e0200 */
[----:B------:R-:W-:-:S05]  /*1ce10*/  IMAD.WIDE.U32 R6, R5, c[0x0][0x488], R6 ;  /* 0x0001220005067a25 */ /* 0x000fca00078e0006 */
[----:B------:R-:W-:Y:S02]  /*1ce20*/  IADD3 R0, R7, R0, RZ ;  /* 0x0000000007007210 */ /* 0x000fe40007ffe0ff */
[----:B------:R-:W-:-:S04]  /*1ce30*/  LEA R2, P0, R6, c[0x0][0x450], 0x2 ;  /* 0x0001140006027a11 */ /* 0x000fc800078010ff */
[----:B------:R-:W-:Y:S01]  /*1ce40*/  LEA.HI.X R3, R6, c[0x0][0x454], R0, 0x2, P0 ;  /* 0x0001150006037a11 */ /* 0x000fe200000f1400 */
[----:B------:R-:W-:-:S05]  /*1ce50*/  IMAD.MOV.U32 R0, RZ, RZ, -0x800000 ;  /* 0xff800000ff007424 */ /* 0x000fca00078e00ff */
[----:B------:R3:W-:Y:S01]  /*1ce60*/  STG.E [R2.64], R0 ;  /* 0x0000000002007986 */ /* 0x0007e2000c10191a */
[----:B------:R-:W-:-:S04]  /*1ce70*/  DEPBAR.LE SB1, 0x0, {3} ;  /* 0x000090080000791a */ /* 0x000fc80000000000 */
.L_x_1453:
[----:B------:R-:W-:Y:S05]  /*1ce80*/  BSYNC B0 ;  /* 0x0000000000007941 */ /* 0x000fea0003800000 */
.L_x_1452:
[----:B------:R-:W1:Y:S01]  /*1ce90*/  R2UR UR13, R11 ;  /* 0x000000000b0d73c2 */ /* 0x000e6200000e0000 */
[----:B------:R-:W2:Y:S01]  /*1cea0*/  S2R R5, SR_CTAID.X ;  /* 0x0000000000057919 */ /* 0x000ea20000002500 */
[----:B------:R-:W-:Y:S01]  /*1ceb0*/  SHF.R.S32.HI R0, RZ, 0x1f, R9 ;  /* 0x0000001fff007819 */ /* 0x000fe20000011409 */
[----:B------:R-:W-:Y:S01]  /*1cec0*/  ULDC UR10, c[0x0][0x3a0] ;  /* 0x0000e800000a7ab9 */ /* 0x000fe20000000800 */
[----:B------:R-:W-:Y:S01]  /*1ced0*/  IMAD.MOV.U32 R2, RZ, RZ, c[0x0][0x4e8] ;  /* 0x00013a00ff027624 */ /* 0x000fe200078e00ff */
[----:B------:R-:W-:Y:S01]  /*1cee0*/  ULDC UR7, c[0x0][0x3a4] ;  /* 0x0000e90000077ab9 */ /* 0x000fe20000000800 */
[----:B------:R-:W-:Y:S01]  /*1cef0*/  LEA.HI R0, R0, R9, RZ, 0x3 ;  /* 0x0000000900007211 */ /* 0x000fe200078f18ff */
[----:B-----5:R-:W-:Y:S01]  /*1cf00*/  IMAD R4, R4, c[0x0][0x4e8], RZ ;  /* 0x00013a0004047a24 */ /* 0x020fe200078e02ff */
[----:B------:R-:W3:Y:S01]  /*1cf10*/  R2UR UR12, R10 ;  /* 0x000000000a0c73c2 */ /* 0x000ee200000e0000 */
[----:B------:R-:W-:Y:S01]  /*1cf20*/  ISETP.NE.AND P0, PT, R2, 0x1, PT ;  /* 0x000000010200780c */ /* 0x000fe20003f05270 */
[----:B------:R-:W-:Y:S01]  /*1cf30*/  BSSY B0, `(.L_x_1454) ;  /* 0x0000048000007945 */ /* 0x000fe20003800000 */
[----:B------:R-:W-:-:S02]  /*1cf40*/  LOP3.LUT R6, R0, 0xfffffff8, RZ, 0xc0, !PT ;  /* 0xfffffff800067812 */ /* 0x000fc400078ec0ff */
[----:B------:R-:W-:-:S03]  /*1cf50*/  SHF.R.S32.HI R0, RZ, 0x3, R0 ;  /* 0x00000003ff007819 */ /* 0x000fc60000011400 */
[----:B------:R-:W4:Y:S01]  /*1cf60*/  R2UR UR14, R10 ;  /* 0x000000000a0e73c2 */ /* 0x000f2200000e0000 */
[----:B------:R-:W-:-:S05]  /*1cf70*/  IMAD.IADD R9, R9, 0x1, -R6 ;  /* 0x0000000109097824 */ /* 0x000fca00078e0a06 */
[C---:B------:R-:W-:Y:S01]  /*1cf80*/  LEA R2, R9.reuse, R0, 0x5 ;  /* 0x0000000009027211 */ /* 0x040fe200078e28ff */
[----:B-1----:R-:W-:Y:S01]  /*1cf90*/  UIMAD UR4, UR13, UR10, URZ ;  /* 0x0000000a0d0472a4 */ /* 0x002fe2000f8e023f */
[----:B------:R1:W1:Y:S01]  /*1cfa0*/  R2UR UR15, R11 ;  /* 0x000000000b0f73c2 */ /* 0x00026200000e0000 */
[----:B------:R-:W-:Y:S02]  /*1cfb0*/  SHF.L.U32 R9, R9, 0x3, RZ ;  /* 0x0000000309097819 */ /* 0x000fe400000006ff */
[C---:B--2---:R-:W-:Y:S02]  /*1cfc0*/  IMAD R3, R5.reuse, 0x80, R2 ;  /* 0x0000008005037824 */ /* 0x044fe400078e0202 */
[----:B------:R-:W-:Y:S01]  /*1cfd0*/  IMAD R5, R5, 0x80, R0 ;  /* 0x0000008005057824 */ /* 0x000fe200078e0200 */
[----:B------:R-:W-:Y:S01]  /*1cfe0*/  IADD3 R8, R9, 0x40, RZ ;  /* 0x0000004009087810 */ /* 0x000fe20007ffe0ff */
[----:B------:R-:W-:Y:S01]  /*1cff0*/  @P0 IMAD.HI.U32 R2, R3, c[0x0][0x4ec], RZ ;  /* 0x00013b0003020a27 */ /* 0x000fe200078e00ff */
[----:B---3--:R-:W-:-:S03]  /*1d000*/  UIMAD UR7, UR12, UR7, UR4 ;  /* 0x000000070c0772a4 */ /* 0x008fc6000f8e0204 */
[----:B------:R-:W-:Y:S01]  /*1d010*/  ULDC.64 UR4, c[0x0][0x3e8] ;  /* 0x0000fa0000047ab9 */ /* 0x000fe20000000a00 */
[----:B------:R-:W-:Y:S01]  /*1d020*/  IMAD.MOV.U32 R7, RZ, RZ, R3 ;  /* 0x000000ffff077224 */ /* 0x000fe200078e0003 */
[----:B------:R-:W-:Y:S01]  /*1d030*/  @P0 SHF.R.U32.HI R7, RZ, c[0x0][0x4f0], R2 ;  /* 0x00013c00ff070a19 */ /* 0x000fe20000011602 */
[----:B----4-:R-:W-:-:S03]  /*1d040*/  UIMAD.WIDE.U32 UR10, UR14, UR10, URZ ;  /* 0x0000000a0e0a72a5 */ /* 0x010fc6000f8e003f */
[C---:B------:R-:W-:Y:S02]  /*1d050*/  IADD3 R6, -R7.reuse, RZ, RZ ;  /* 0x000000ff07067210 */ /* 0x040fe40007ffe1ff */
[----:B------:R-:W-:Y:S01]  /*1d060*/  SHF.R.S32.HI R2, RZ, 0x1f, R7 ;  /* 0x0000001fff027819 */ /* 0x000fe20000011407 */
[----:B------:R-:W-:Y:S02]  /*1d070*/  UIADD3 UR11, UR11, UR7, URZ ;  /* 0x000000070b0b7290 */ /* 0x000fe4000fffe03f */
[----:B------:R-:W-:Y:S01]  /*1d080*/  UIMAD UR7, UR8, UR4, URZ ;  /* 0x00000004080772a4 */ /* 0x000fe2000f8e023f */
[----:B------:R-:W-:Y:S01]  /*1d090*/  IMAD R6, R6, c[0x0][0x4e8], R3 ;  /* 0x00013a0006067a24 */ /* 0x000fe200078e0203 */
[----:B------:R-:W-:Y:S01]  /*1d0a0*/  UIMAD.WIDE.U32 UR10, UR16, UR4, UR10 ;  /* 0x00000004100a72a5 */ /* 0x000fe2000f8e000a */
[----:B------:R-:W-:Y:S01]  /*1d0b0*/  IMAD R2, R2, c[0x0][0x3e0], RZ ;  /* 0x0000f80002027a24 */ /* 0x000fe200078e02ff */
[----:B------:R-:W-:Y:S02]  /*1d0c0*/  UIMAD UR7, UR16, UR5, UR7 ;  /* 0x00000005100772a4 */ /* 0x000fe4000f8e0207 */
[----:B------:R-:W-:Y:S01]  /*1d0d0*/  SHF.R.S32.HI R3, RZ, 0x1f, R6 ;  /* 0x0000001fff037819 */ /* 0x000fe20000011406 */
[----:B------:R-:W-:Y:S01]  /*1d0e0*/  ULDC.64 UR4, c[0x0][0x3f0] ;  /* 0x0000fc0000047ab9 */ /* 0x000fe20000000a00 */
[----:B------:R-:W-:Y:S01]  /*1d0f0*/  IMAD R2, R7, c[0x0][0x3e4], R2 ;  /* 0x0000f90007027a24 */ /* 0x000fe200078e0202 */
[----:B------:R-:W-:-:S02]  /*1d100*/  UIMAD UR6, UR6, UR4, URZ ;  /* 0x00000004060672a4 */ /* 0x000fc4000f8e023f */
[----:B------:R-:W-:Y:S01]  /*1d110*/  UIADD3 UR11, UR7, UR11, URZ ;  /* 0x0000000b070b7290 */ /* 0x000fe2000fffe03f */
[----:B------:R-:W-:Y:S01]  /*1d120*/  IMAD R3, R3, c[0x0][0x3d8], RZ ;  /* 0x0000f60003037a24 */ /* 0x000fe200078e02ff */
[----:B------:R-:W-:Y:S02]  /*1d130*/  UIMAD UR5, UR24, UR5, UR6 ;  /* 0x00000005180572a4 */ /* 0x000fe4000f8e0206 */
[----:B------:R-:W-:Y:S01]  /*1d140*/  UIMAD.WIDE.U32 UR10, UR24, UR4, UR10 ;  /* 0x00000004180a72a5 */ /* 0x000fe2000f8e000a */
[----:B------:R-:W-:-:S03]  /*1d150*/  IMAD R3, R6, c[0x0][0x3dc], R3 ;  /* 0x0000f70006037a24 */ /* 0x000fc600078e0203 */
[----:B------:R-:W-:Y:S02]  /*1d160*/  UIADD3 UR5, UR11, UR5, URZ ;  /* 0x000000050b057290 */ /* 0x000fe4000fffe03f */
[----:B-1----:R-:W-:Y:S02]  /*1d170*/  IMAD.U32 R11, RZ, RZ, UR11 ;  /* 0x0000000bff0b7e24 */ /* 0x002fe4000f8e00ff */
[----:B------:R-:W-:Y:S02]  /*1d180*/  IMAD.U32 R10, RZ, RZ, UR10 ;  /* 0x0000000aff0a7e24 */ /* 0x000fe4000f8e00ff */
[----:B------:R-:W-:-:S05]  /*1d190*/  MOV R11, UR5 ;  /* 0x00000005000b7c02 */ /* 0x000fca0008000f00 */
[----:B------:R-:W-:Y:S01]  /*1d1a0*/  IMAD.WIDE.U32 R10, R7, c[0x0][0x3e0], R10 ;  /* 0x0000f800070a7a25 */ /* 0x000fe200078e000a */
[----:B------:R-:W-:-:S03]  /*1d1b0*/  IADD3 R7, R9, 0x80, RZ ;  /* 0x0000008009077810 */ /* 0x000fc60007ffe0ff */
[----:B------:R-:W-:-:S04]  /*1d1c0*/  IMAD.IADD R11, R11, 0x1, R2 ;  /* 0x000000010b0b7824 */ /* 0x000fc800078e0202 */
        /* <DEDUP_REMOVED lines=30> */
.L_x_1455:
[----:B------:R-:W-:Y:S05]  /*1d3b0*/  BSYNC B0 ;  /* 0x0000000000007941 */ /* 0x000fea0003800000 */
.L_x_1454:
        /* <DEDUP_REMOVED lines=27> */
.L_x_1457:
[----:B------:R-:W-:Y:S05]  /*1d570*/  BSYNC B0 ;  /* 0x0000000000007941 */ /* 0x000fea0003800000 */
.L_x_1456:
        /* <DEDUP_REMOVED lines=27> */
.L_x_1459:
[----:B------:R-:W-:Y:S05]  /*1d730*/  BSYNC B0 ;  /* 0x0000000000007941 */ /* 0x000fea0003800000 */
.L_x_1458:
        /* <DEDUP_REMOVED lines=28> */
.L_x_1460:
        /* <DEDUP_REMOVED lines=16> */
.L_x_1482:


//--------------------- .nv.shared._ZN7cutlass13device_kernelIN5flash19enable_sm80_to_sm89INS1_16FlashAttnFwdSm80INS1_25CollectiveMainloopFwdSm80ILi8ELi1ELb1EN4cute5tupleIJNS5_1CILi128EEENS7_ILi64EEENS7_ILi256EEEEEELi256ENS_6half_tEfNS_4arch4Sm80ELb0ELb0ELb0ELb0ELb0ELb0ELb1ELb0EEENS1_21CollectiveEpilogueFwdINS6_IJS8_SA_S9_EEENS6_IJNS7_ILi1EEESI_SI_EEESC_SE_Li256ELb0ELb1ELb0ELb0EEENS1_19SingleTileSchedulerILb0ELb0ELb1ELi128EEEEEEEEEvNT_6ParamsE --------------------------
	.section	.nv.shared._ZN7cutlass13device_kernelIN5flash19enable_sm80_to_sm89INS1_16FlashAttnFwdSm80INS1_25CollectiveMainloopFwdSm80ILi8ELi1ELb1EN4cute5tupleIJNS5_1CILi128EEENS7_ILi64EEENS7_ILi256EEEEEELi256ENS_6half_tEfNS_4arch4Sm80ELb0ELb0ELb0ELb0ELb0ELb0ELb1ELb0EEENS1_21CollectiveEpilogueFwdINS6_IJS8_SA_S9_EEENS6_IJNS7_ILi1EEESI_SI_EEESC_SE_Li256ELb0ELb1ELb0ELb0EEENS1_19SingleTileSchedulerILb0ELb0ELb1ELi128EEEEEEEEEvNT_6ParamsE,"aw",@nobits
	.sectionflags	@""
	.align	16


//--------------------- .nv.global                --------------------------
	.section	.nv.global,"aw",@nobits
.nv.global:
	.type		_ZN66_INTERNAL_7fe396b5_30_flash_fwd_hdim256_fp16_sm80_cu_0106449f_32784cute1_E,@object
	.size		_ZN66_INTERNAL_7fe396b5_30_flash_fwd_hdim256_fp16_sm80_cu_0106449f_32784cute1_E,(_ZN66_INTERNAL_7fe396b5_30_flash_fwd_hdim256_fp16_sm80_cu_0106449f_32784cuda3std3__45__cpo6cbeginE - _ZN66_INTERNAL_7fe396b5_30_flash_fwd_hdim256_fp16_sm80_cu_0106449f_32784cute1_E)
_ZN66_INTERNAL_7fe396b5_30_flash_fwd_hdim256_fp16_sm80_cu_0106449f_32784cute1_E:
	.zero		1
	.type		_ZN66_INTERNAL_7fe396b5_30_flash_fwd_hdim256_fp16_sm80_cu_0106449f_32784cuda3std3__45__cpo6cbeginE,@object
	.size		_ZN66_INTERNAL_7fe396b5_30_flash_fwd_hdim256_fp16_sm80_cu_0106449f_32784cuda3std3__45__cpo6cbeginE,(_ZN66_INTERNAL_7fe396b5_30_flash_fwd_hdim256_fp16_sm80_cu_0106449f_32784cuda3std3__48in_placeE - _ZN66_INTERNAL_7fe396b5_30_flash_fwd_hdim256_fp16_sm80_cu_0106449f_32784cuda3std3__45__cpo6cbeginE)
_ZN66_INTERNAL_7fe396b5_30_flash_fwd_hdim256_fp16_sm80_cu_0106449f_32784cuda3std3__45__cpo6cbeginE:
	.zero		1
	.type		_ZN66_INTERNAL_7fe396b5_30_flash_fwd_hdim256_fp16_sm80_cu_0106449f_32784cuda3std3__48in_placeE,@object
	.size		_ZN66_INTERNAL_7fe396b5_30_flash_fwd_hdim256_fp16_sm80_cu_0106449f_32784cuda3std3__48in_placeE,(_ZN66_INTERNAL_7fe396b5_30_flash_fwd_hdim256_fp16_sm80_cu_0106449f_32784cuda3std6ranges3__45__cpo9iter_moveE - _ZN66_INTERNAL_7fe396b5_30_flash_fwd_hdim256_fp16_sm80_cu_0106449f_32784cuda3std3__48in_placeE)
_ZN66_INTERNAL_7fe396b5_30_flash_fwd_hdim256_fp16_sm80_cu_0106449f_32784cuda3std3__48in_placeE:
	.zero		1
	.type		_ZN66_INTERNAL_7fe396b5_30_flash_fwd_hdim256_fp16_sm80_cu_0106449f_32784cuda3std6ranges3__45__cpo9iter_moveE,@object
	.size		_ZN66_INTERNAL_7fe396b5_30_flash_fwd_hdim256_fp16_sm80_cu_0106449f_32784cuda3std6ranges3__45__cpo9iter_moveE,(_ZN66_INTERNAL_7fe396b5_30_flash_fwd_hdim256_fp16_sm80_cu_0106449f_32784cuda3std3__45__cpo5beginE - _ZN66_INTERNAL_7fe396b5_30_flash_fwd_hdim256_fp16_sm80_cu_0106449f_32784cuda3std6ranges3__45__cpo9iter_moveE)
_ZN66_INTERNAL_7fe396b5_30_flash_fwd_hdim256_fp16_sm80_cu_0106449f_32784cuda3std6ranges3__45__cpo9iter_moveE:
	.zero		1
	.type		_ZN66_INTERNAL_7fe396b5_30_flash_fwd_hdim256_fp16_sm80_cu_0106449f_32784cuda3std3__45__cpo5beginE,@object
	.size		_ZN66_INTERNAL_7fe396b5_30_flash_fwd_hdim256_fp16_sm80_cu_0106449f_32784cuda3std3__45__cpo5beginE,(_ZN66_INTERNAL_7fe396b5_30_flash_fwd_hdim256_fp16_sm80_cu_0106449f_32784cuda3std3__468_GLOBAL__N__7fe396b5_30_flash_fwd_hdim256_fp16_sm80_cu_0106449f_32786ignoreE - _ZN66_INTERNAL_7fe396b5_30_flash_fwd_hdim256_fp16_sm80_cu_0106449f_32784cuda3std3__45__cpo5beginE)
_ZN66_INTERNAL_7fe396b5_30_flash_fwd_hdim256_fp16_sm80_cu_0106449f_32784cuda3std3__45__cpo5beginE:
	.zero		1
	.type		_ZN66_INTERNAL_7fe396b5_30_flash_fwd_hdim256_fp16_sm80_cu_0106449f_32784cuda3std3__468_GLOBAL__N__7fe396b5_30_flash_fwd_hdim256_fp16_sm80_cu_0106449f_32786ignoreE,@object
	.size		_ZN66_INTERNAL_7fe396b5_30_flash_fwd_hdim256_fp16_sm80_cu_0106449f_32784cuda3std3__468_GLOBAL__N__7fe396b5_30_flash_fwd_hdim256_fp16_sm80_cu_0106449f_32786ignoreE,(_ZN66_INTERNAL_7fe396b5_30_flash_fwd_hdim256_fp16_sm80_cu_0106449f_32784cute7productE - _ZN66_INTERNAL_7fe396b5_30_flash_fwd_hdim256_fp16_sm80_cu_0106449f_32784cuda3std3__468_GLOBAL__N__7fe396b5_30_flash_fwd_hdim256_fp16_sm80_cu_0106449f_32786ignoreE)
_ZN66_INTERNAL_7fe396b5_30_flash_fwd_hdim256_fp16_sm80_cu_0106449f_32784cuda3std3__468_GLOBAL__N__7fe396b5_30_flash_fwd_hdim256_fp16_sm80_cu_0106449f_32786ignoreE:
	.zero		1
	.type		_ZN66_INTERNAL_7fe396b5_30_flash_fwd_hdim256_fp16_sm80_cu_0106449f_32784cute7productE,@object
	.size		_ZN66_INTERNAL_7fe396b5_30_flash_fwd_hdim256_fp16_sm80_cu_0106449f_32784cute7productE,(_ZN66_INTERNAL_7fe396b5_30_flash_fwd_hdim256_fp16_sm80_cu_0106449f_32784cuda3std3__45__cpo3endE - _ZN66_INTERNAL_7fe396b5_30_flash_fwd_hdim256_fp16_sm80_cu_0106449f_32784cute7productE)
_ZN66_INTERNAL_7fe396b5_30_flash_fwd_hdim256_fp16_sm80_cu_0106449f_32784cute7productE:
	.zero		1
	.type		_ZN66_INTERNAL_7fe396b5_30_flash_fwd_hdim256_fp16_sm80_cu_0106449f_32784cuda3std3__45__cpo3endE,@object
	.size		_ZN66_INTERNAL_7fe396b5_30_flash_fwd_hdim256_fp16_sm80_cu_0106449f_32784cuda3std3__45__cpo3endE,(_ZN66_INTERNAL_7fe396b5_30_flash_fwd_hdim256_fp16_sm80_cu_0106449f_32784cuda3std3__419piecewise_constructE - _ZN66_INTERNAL_7fe396b5_30_flash_fwd_hdim256_fp16_sm80_cu_0106449f_32784cuda3std3__45__cpo3endE)
_ZN66_INTERNAL_7fe396b5_30_flash_fwd_hdim256_fp16_sm80_cu_0106449f_32784cuda3std3__45__cpo3endE:
	.zero		1
	.type		_ZN66_INTERNAL_7fe396b5_30_flash_fwd_hdim256_fp16_sm80_cu_0106449f_32784cuda3std3__419piecewise_constructE,@object
	.size		_ZN66_INTERNAL_7fe396b5_30_flash_fwd_hdim256_fp16_sm80_cu_0106449f_32784cuda3std3__419piecewise_constructE,(_ZN66_INTERNAL_7fe396b5_30_flash_fwd_hdim256_fp16_sm80_cu_0106449f_32784cuda3std3__45__cpo4cendE - _ZN66_INTERNAL_7fe396b5_30_flash_fwd_hdim256_fp16_sm80_cu_0106449f_32784cuda3std3__419piecewise_constructE)
_ZN66_INTERNAL_7fe396b5_30_flash_fwd_hdim256_fp16_sm80_cu_0106449f_32784cuda3std3__419piecewise_constructE:
	.zero		1
	.type		_ZN66_INTERNAL_7fe396b5_30_flash_fwd_hdim256_fp16_sm80_cu_0106449f_32784cuda3std3__45__cpo4cendE,@object
	.size		_ZN66_INTERNAL_7fe396b5_30_flash_fwd_hdim256_fp16_sm80_cu_0106449f_32784cuda3std3__45__cpo4cendE,(_ZN66_INTERNAL_7fe396b5_30_flash_fwd_hdim256_fp16_sm80_cu_0106449f_32784cuda3std6ranges3__45__cpo4swapE - _ZN66_INTERNAL_7fe396b5_30_flash_fwd_hdim256_fp16_sm80_cu_0106449f_32784cuda3std3__45__cpo4cendE)
_ZN66_INTERNAL_7fe396b5_30_flash_fwd_hdim256_fp16_sm80_cu_0106449f_32784cuda3std3__45__cpo4cendE:
	.zero		1
	.type		_ZN66_INTERNAL_7fe396b5_30_flash_fwd_hdim256_fp16_sm80_cu_0106449f_32784cuda3std6ranges3__45__cpo4swapE,@object
	.size		_ZN66_INTERNAL_7fe396b5_30_flash_fwd_hdim256_fp16_sm80_cu_0106449f_32784cuda3std6ranges3__45__cpo4swapE,(.L_7 - _ZN66_INTERNAL_7fe396b5_30_flash_fwd_hdim256_fp16_sm80_cu_0106449f_32784cuda3std6ranges3__45__cpo4swapE)
_ZN66_INTERNAL_7fe396b5_30_flash_fwd_hdim256_fp16_sm80_cu_0106449f_32784cuda3std6ranges3__45__cpo4swapE:
	.zero		1
.L_7:


//--------------------- .nv.shared._ZN7cutlass13device_kernelIN5flash19enable_sm80_to_sm89INS1_16FlashAttnFwdSm80INS1_25CollectiveMainloopFwdSm80ILi8ELi1ELb1EN4cute5tupleIJNS5_1CILi128EEENS7_ILi64EEENS7_ILi256EEEEEELi256ENS_6half_tEfNS_4arch4Sm80ELb0ELb0ELb0ELb1ELb0ELb0ELb1ELb0EEENS1_21CollectiveEpilogueFwdINS6_IJS8_SA_S9_EEENS6_IJNS7_ILi1EEESI_SI_EEESC_SE_Li256ELb1ELb1ELb0ELb0EEENS1_19SingleTileSchedulerILb1ELb0ELb1ELi128EEEEEEEEEvNT_6ParamsE --------------------------
	.section	.nv.shared._ZN7cutlass13device_kernelIN5flash19enable_sm80_to_sm89INS1_16FlashAttnFwdSm80INS1_25CollectiveMainloopFwdSm80ILi8ELi1ELb1EN4cute5tupleIJNS5_1CILi128EEENS7_ILi64EEENS7_ILi256EEEEEELi256ENS_6half_tEfNS_4arch4Sm80ELb0ELb0ELb0ELb1ELb0ELb0ELb1ELb0EEENS1_21CollectiveEpilogueFwdINS6_IJS8_SA_S9_EEENS6_IJNS7_ILi1EEESI_SI_EEESC_SE_Li256ELb1ELb1ELb0ELb0EEENS1_19SingleTileSchedulerILb1ELb0ELb1ELi128EEEEEEEEEvNT_6ParamsE,"aw",@nobits
	.sectionflags	@""
	.align	16


//--------------------- .nv.shared._ZN7cutlass13device_kernelIN5flash19enable_sm80_to_sm89INS1_16FlashAttnFwdSm80INS1_25CollectiveMainloopFwdSm80ILi8ELi1ELb0EN4cute5tupleIJNS5_1CILi128EEENS7_ILi32EEENS7_ILi256EEEEEELi256ENS_6half_tEfNS_4arch4Sm80ELb0ELb0ELb0ELb1ELb0ELb1ELb1ELb0EEENS1_21CollectiveEpilogueFwdINS6_IJS8_SA_S9_EEENS6_IJNS7_ILi1EEESI_SI_EEESC_SE_Li256ELb1ELb1ELb0ELb0EEENS1_19SingleTileSchedulerILb1ELb0ELb1ELi128EEEEEEEEEvNT_6ParamsE --------------------------
	.section	.nv.shared._ZN7cutlass13device_kernelIN5flash19enable_sm80_to_sm89INS1_16FlashAttnFwdSm80INS1_25CollectiveMainloopFwdSm80ILi8ELi1ELb0EN4cute5tupleIJNS5_1CILi128EEENS7_ILi32EEENS7_ILi256EEEEEELi256ENS_6half_tEfNS_4arch4Sm80ELb0ELb0ELb0ELb1ELb0ELb1ELb1ELb0EEENS1_21CollectiveEpilogueFwdINS6_IJS8_SA_S9_EEENS6_IJNS7_ILi1EEESI_SI_EEESC_SE_Li256ELb1ELb1ELb0ELb0EEENS1_19SingleTileSchedulerILb1ELb0ELb1ELi128EEEEEEEEEvNT_6ParamsE,"aw",@nobits
	.sectionflags	@""
	.align	16


//--------------------- .nv.shared._ZN7cutlass13device_kernelIN5flash19enable_sm80_to_sm89INS1_16FlashAttnFwdSm80INS1_25CollectiveMainloopFwdSm80ILi8ELi1ELb1EN4cute5tupleIJNS5_1CILi128EEENS7_ILi48EEENS7_ILi256EEEEEELi256ENS_6half_tEfNS_4arch4Sm80ELb0ELb1ELb0ELb0ELb0ELb0ELb1ELb0EEENS1_21CollectiveEpilogueFwdINS6_IJS8_SA_S9_EEENS6_IJNS7_ILi1EEESI_SI_EEESC_SE_Li256ELb0ELb1ELb0ELb0EEENS1_19SingleTileSchedulerILb0ELb0ELb1ELi128EEEEEEEEEvNT_6ParamsE --------------------------
	.section	.nv.shared._ZN7cutlass13device_kernelIN5flash19enable_sm80_to_sm89INS1_16FlashAttnFwdSm80INS1_25CollectiveMainloopFwdSm80ILi8ELi1ELb1EN4cute5tupleIJNS5_1CILi128EEENS7_ILi48EEENS7_ILi256EEEEEELi256ENS_6half_tEfNS_4arch4Sm80ELb0ELb1ELb0ELb0ELb0ELb0ELb1ELb0EEENS1_21CollectiveEpilogueFwdINS6_IJS8_SA_S9_EEENS6_IJNS7_ILi1EEESI_SI_EEESC_SE_Li256ELb0ELb1ELb0ELb0EEENS1_19SingleTileSchedulerILb0ELb0ELb1ELi128EEEEEEEEEvNT_6ParamsE,"aw",@nobits
	.sectionflags	@""
	.align	16


//--------------------- .nv.shared._ZN7cutlass13device_kernelIN5flash19enable_sm80_to_sm89INS1_16FlashAttnFwdSm80INS1_25CollectiveMainloopFwdSm80ILi8ELi1ELb1EN4cute5tupleIJNS5_1CILi128EEENS7_ILi48EEENS7_ILi256EEEEEELi256ENS_6half_tEfNS_4arch4Sm80ELb0ELb1ELb0ELb1ELb0ELb0ELb1ELb0EEENS1_21CollectiveEpilogueFwdINS6_IJS8_SA_S9_EEENS6_IJNS7_ILi1EEESI_SI_EEESC_SE_Li256ELb1ELb1ELb0ELb0EEENS1_19SingleTileSchedulerILb1ELb0ELb1ELi128EEEEEEEEEvNT_6ParamsE --------------------------
	.section	.nv.shared._ZN7cutlass13device_kernelIN5flash19enable_sm80_to_sm89INS1_16FlashAttnFwdSm80INS1_25CollectiveMainloopFwdSm80ILi8ELi1ELb1EN4cute5tupleIJNS5_1CILi128EEENS7_ILi48EEENS7_ILi256EEEEEELi256ENS_6half_tEfNS_4arch4Sm80ELb0ELb1ELb0ELb1ELb0ELb0ELb1ELb0EEENS1_21CollectiveEpilogueFwdINS6_IJS8_SA_S9_EEENS6_IJNS7_ILi1EEESI_SI_EEESC_SE_Li256ELb1ELb1ELb0ELb0EEENS1_19SingleTileSchedulerILb1ELb0ELb1ELi128EEEEEEEEEvNT_6ParamsE,"aw",@nobits
	.sectionflags	@""
	.align	16


//--------------------- .nv.shared._ZN7cutlass13device_kernelIN5flash19enable_sm80_to_sm89INS1_16FlashAttnFwdSm80INS1_25CollectiveMainloopFwdSm80ILi8ELi1ELb0EN4cute5tupleIJNS5_1CILi128EEENS7_ILi32EEENS7_ILi256EEEEEELi256ENS_6half_tEfNS_4arch4Sm80ELb0ELb1ELb0ELb1ELb0ELb1ELb1ELb0EEENS1_21CollectiveEpilogueFwdINS6_IJS8_SA_S9_EEENS6_IJNS7_ILi1EEESI_SI_EEESC_SE_Li256ELb1ELb1ELb0ELb0EEENS1_19SingleTileSchedulerILb1ELb0ELb1ELi128EEEEEEEEEvNT_6ParamsE --------------------------
	.section	.nv.shared._ZN7cutlass13device_kernelIN5flash19enable_sm80_to_sm89INS1_16FlashAttnFwdSm80INS1_25CollectiveMainloopFwdSm80ILi8ELi1ELb0EN4cute5tupleIJNS5_1CILi128EEENS7_ILi32EEENS7_ILi256EEEEEELi256ENS_6half_tEfNS_4arch4Sm80ELb0ELb1ELb0ELb1ELb0ELb1ELb1ELb0EEENS1_21CollectiveEpilogueFwdINS6_IJS8_SA_S9_EEENS6_IJNS7_ILi1EEESI_SI_EEESC_SE_Li256ELb1ELb1ELb0ELb0EEENS1_19SingleTileSchedulerILb1ELb0ELb1ELi128EEEEEEEEEvNT_6ParamsE,"aw",@nobits
	.sectionflags	@""
	.align	16


//--------------------- .nv.shared._ZN7cutlass13device_kernelIN5flash19enable_sm80_to_sm89INS1_16FlashAttnFwdSm80INS1_25CollectiveMainloopFwdSm80ILi8ELi1ELb1EN4cute5tupleIJNS5_1CILi128EEENS7_ILi64EEENS7_ILi256EEEEEELi256ENS_6half_tEfNS_4arch4Sm80ELb1ELb0ELb0ELb0ELb0ELb0ELb1ELb0EEENS1_21CollectiveEpilogueFwdINS6_IJS8_SA_S9_EEENS6_IJNS7_ILi1EEESI_SI_EEESC_SE_Li256ELb0ELb1ELb0ELb0EEENS1_30DynamicPersistentTileSchedulerILi256ELi256ELb0ELb1ELb0EEEEEEEEEvNT_6ParamsE --------------------------
	.section	.nv.shared._ZN7cutlass13device_kernelIN5flash19enable_sm80_to_sm89INS1_16FlashAttnFwdSm80INS1_25CollectiveMainloopFwdSm80ILi8ELi1ELb1EN4cute5tupleIJNS5_1CILi128EEENS7_ILi64EEENS7_ILi256EEEEEELi256ENS_6half_tEfNS_4arch4Sm80ELb1ELb0ELb0ELb0ELb0ELb0ELb1ELb0EEENS1_21CollectiveEpilogueFwdINS6_IJS8_SA_S9_EEENS6_IJNS7_ILi1EEESI_SI_EEESC_SE_Li256ELb0ELb1ELb0ELb0EEENS1_30DynamicPersistentTileSchedulerILi256ELi256ELb0ELb1ELb0EEEEEEEEEvNT_6ParamsE,"aw",@nobits
	.sectionflags	@""
	.align	16


//--------------------- .nv.shared._ZN7cutlass13device_kernelIN5flash19enable_sm80_to_sm89INS1_16FlashAttnFwdSm80INS1_25CollectiveMainloopFwdSm80ILi8ELi1ELb1EN4cute5tupleIJNS5_1CILi128EEENS7_ILi64EEENS7_ILi256EEEEEELi256ENS_6half_tEfNS_4arch4Sm80ELb1ELb0ELb0ELb1ELb0ELb0ELb1ELb0EEENS1_21CollectiveEpilogueFwdINS6_IJS8_SA_S9_EEENS6_IJNS7_ILi1EEESI_SI_EEESC_SE_Li256ELb1ELb1ELb0ELb0EEENS1_19SingleTileSchedulerILb1ELb0ELb1ELi128EEEEEEEEEvNT_6ParamsE --------------------------
	.section	.nv.shared._ZN7cutlass13device_kernelIN5flash19enable_sm80_to_sm89INS1_16FlashAttnFwdSm80INS1_25CollectiveMainloopFwdSm80ILi8ELi1ELb1EN4cute5tupleIJNS5_1CILi128EEENS7_ILi64EEENS7_ILi256EEEEEELi256ENS_6half_tEfNS_4arch4Sm80ELb1ELb0ELb0ELb1ELb0ELb0ELb1ELb0EEENS1_21CollectiveEpilogueFwdINS6_IJS8_SA_S9_EEENS6_IJNS7_ILi1EEESI_SI_EEESC_SE_Li256ELb1ELb1ELb0ELb0EEENS1_19SingleTileSchedulerILb1ELb0ELb1ELi128EEEEEEEEEvNT_6ParamsE,"aw",@nobits
	.sectionflags	@""
	.align	16


//--------------------- .nv.shared._ZN7cutlass13device_kernelIN5flash19enable_sm80_to_sm89INS1_16FlashAttnFwdSm80INS1_25CollectiveMainloopFwdSm80ILi8ELi1ELb0EN4cute5tupleIJNS5_1CILi128EEENS7_ILi32EEENS7_ILi256EEEEEELi256ENS_6half_tEfNS_4arch4Sm80ELb1ELb0ELb0ELb1ELb0ELb1ELb1ELb0EEENS1_21CollectiveEpilogueFwdINS6_IJS8_SA_S9_EEENS6_IJNS7_ILi1EEESI_SI_EEESC_SE_Li256ELb1ELb1ELb0ELb0EEENS1_19SingleTileSchedulerILb1ELb0ELb1ELi128EEEEEEEEEvNT_6ParamsE --------------------------
	.section	.nv.shared._ZN7cutlass13device_kernelIN5flash19enable_sm80_to_sm89INS1_16FlashAttnFwdSm80INS1_25CollectiveMainloopFwdSm80ILi8ELi1ELb0EN4cute5tupleIJNS5_1CILi128EEENS7_ILi32EEENS7_ILi256EEEEEELi256ENS_6half_tEfNS_4arch4Sm80ELb1ELb0ELb0ELb1ELb0ELb1ELb1ELb0EEENS1_21CollectiveEpilogueFwdINS6_IJS8_SA_S9_EEENS6_IJNS7_ILi1EEESI_SI_EEESC_SE_Li256ELb1ELb1ELb0ELb0EEENS1_19SingleTileSchedulerILb1ELb0ELb1ELi128EEEEEEEEEvNT_6ParamsE,"aw",@nobits
	.sectionflags	@""
	.align	16


//--------------------- .nv.shared._ZN7cutlass13device_kernelIN5flash19enable_sm80_to_sm89INS1_16FlashAttnFwdSm80INS1_25CollectiveMainloopFwdSm80ILi8ELi1ELb0EN4cute5tupleIJNS5_1CILi128EEENS7_ILi96EEENS7_ILi256EEEEEELi256ENS_6half_tEfNS_4arch4Sm80ELb0ELb0ELb0ELb0ELb0ELb0ELb1ELb0EEENS1_21CollectiveEpilogueFwdINS6_IJS8_SA_S9_EEENS6_IJNS7_ILi1EEESI_SI_EEESC_SE_Li256ELb0ELb1ELb0ELb0EEENS1_19SingleTileSchedulerILb0ELb0ELb1ELi128EEEEEEEEEvNT_6ParamsE --------------------------
	.section	.nv.shared._ZN7cutlass13device_kernelIN5flash19enable_sm80_to_sm89INS1_16FlashAttnFwdSm80INS1_25CollectiveMainloopFwdSm80ILi8ELi1ELb0EN4cute5tupleIJNS5_1CILi128EEENS7_ILi96EEENS7_ILi256EEEEEELi256ENS_6half_tEfNS_4arch4Sm80ELb0ELb0ELb0ELb0ELb0ELb0ELb1ELb0EEENS1_21CollectiveEpilogueFwdINS6_IJS8_SA_S9_EEENS6_IJNS7_ILi1EEESI_SI_EEESC_SE_Li256ELb0ELb1ELb0ELb0EEENS1_19SingleTileSchedulerILb0ELb0ELb1ELi128EEEEEEEEEvNT_6ParamsE,"aw",@nobits
	.sectionflags	@""
	.align	16


//--------------------- .nv.shared._ZN7cutlass13device_kernelIN5flash19enable_sm80_to_sm89INS1_16FlashAttnFwdSm80INS1_25CollectiveMainloopFwdSm80ILi8ELi1ELb0EN4cute5tupleIJNS5_1CILi128EEENS7_ILi96EEENS7_ILi256EEEEEELi256ENS_6half_tEfNS_4arch4Sm80ELb0ELb0ELb0ELb1ELb0ELb0ELb1ELb0EEENS1_21CollectiveEpilogueFwdINS6_IJS8_SA_S9_EEENS6_IJNS7_ILi1EEESI_SI_EEESC_SE_Li256ELb1ELb1ELb0ELb0EEENS1_19SingleTileSchedulerILb1ELb0ELb1ELi128EEEEEEEEEvNT_6ParamsE --------------------------
	.section	.nv.shared._ZN7cutlass13device_kernelIN5flash19enable_sm80_to_sm89INS1_16FlashAttnFwdSm80INS1_25CollectiveMainloopFwdSm80ILi8ELi1ELb0EN4cute5tupleIJNS5_1CILi128EEENS7_ILi96EEENS7_ILi256EEEEEELi256ENS_6half_tEfNS_4arch4Sm80ELb0ELb0ELb0ELb1ELb0ELb0ELb1ELb0EEENS1_21CollectiveEpilogueFwdINS6_IJS8_SA_S9_EEENS6_IJNS7_ILi1EEESI_SI_EEESC_SE_Li256ELb1ELb1ELb0ELb0EEENS1_19SingleTileSchedulerILb1ELb0ELb1ELi128EEEEEEEEEvNT_6ParamsE,"aw",@nobits
	.sectionflags	@""
	.align	16


//--------------------- .nv.shared._ZN7cutlass13device_kernelIN5flash19enable_sm80_to_sm89INS1_16FlashAttnFwdSm80INS1_25CollectiveMainloopFwdSm80ILi8ELi1ELb0EN4cute5tupleIJNS5_1CILi128EEENS7_ILi48EEENS7_ILi256EEEEEELi256ENS_6half_tEfNS_4arch4Sm80ELb0ELb0ELb0ELb1ELb0ELb1ELb1ELb0EEENS1_21CollectiveEpilogueFwdINS6_IJS8_SA_S9_EEENS6_IJNS7_ILi1EEESI_SI_EEESC_SE_Li256ELb1ELb1ELb0ELb0EEENS1_19SingleTileSchedulerILb1ELb0ELb1ELi128EEEEEEEEEvNT_6ParamsE --------------------------
	.section	.nv.shared._ZN7cutlass13device_kernelIN5flash19enable_sm80_to_sm89INS1_16FlashAttnFwdSm80INS1_25CollectiveMainloopFwdSm80ILi8ELi1ELb0EN4cute5tupleIJNS5_1CILi128EEENS7_ILi48EEENS7_ILi256EEEEEELi256ENS_6half_tEfNS_4arch4Sm80ELb0ELb0ELb0ELb1ELb0ELb1ELb1ELb0EEENS1_21CollectiveEpilogueFwdINS6_IJS8_SA_S9_EEENS6_IJNS7_ILi1EEESI_SI_EEESC_SE_Li256ELb1ELb1ELb0ELb0EEENS1_19SingleTileSchedulerILb1ELb0ELb1ELi128EEEEEEEEEvNT_6ParamsE,"aw",@nobits
	.sectionflags	@""
	.align	16


//--------------------- .nv.shared._ZN7cutlass13device_kernelIN5flash19enable_sm80_to_sm89INS1_16FlashAttnFwdSm80INS1_25CollectiveMainloopFwdSm80ILi8ELi1ELb0EN4cute5tupleIJNS5_1CILi128EEENS7_ILi64EEENS7_ILi256EEEEEELi256ENS_6half_tEfNS_4arch4Sm80ELb0ELb1ELb0ELb0ELb0ELb0ELb1ELb0EEENS1_21CollectiveEpilogueFwdINS6_IJS8_SA_S9_EEENS6_IJNS7_ILi1EEESI_SI_EEESC_SE_Li256ELb0ELb1ELb0ELb0EEENS1_19SingleTileSchedulerILb0ELb0ELb1ELi128EEEEEEEEEvNT_6ParamsE --------------------------
	.section	.nv.shared._ZN7cutlass13device_kernelIN5flash19enable_sm80_to_sm89INS1_16FlashAttnFwdSm80INS1_25CollectiveMainloopFwdSm80ILi8ELi1ELb0EN4cute5tupleIJNS5_1CILi128EEENS7_ILi64EEENS7_ILi256EEEEEELi256ENS_6half_tEfNS_4arch4Sm80ELb0ELb1ELb0ELb0ELb0ELb0ELb1ELb0EEENS1_21CollectiveEpilogueFwdINS6_IJS8_SA_S9_EEENS6_IJNS7_ILi1EEESI_SI_EEESC_SE_Li256ELb0ELb1ELb0ELb0EEENS1_19SingleTileSchedulerILb0ELb0ELb1ELi128EEEEEEEEEvNT_6ParamsE,"aw",@nobits
	.sectionflags	@""
	.align	16


//--------------------- .nv.shared._ZN7cutlass13device_kernelIN5flash19enable_sm80_to_sm89INS1_16FlashAttnFwdSm80INS1_25CollectiveMainloopFwdSm80ILi8ELi1ELb0EN4cute5tupleIJNS5_1CILi128EEENS7_ILi64EEENS7_ILi256EEEEEELi256ENS_6half_tEfNS_4arch4Sm80ELb0ELb1ELb0ELb1ELb0ELb0ELb1ELb0EEENS1_21CollectiveEpilogueFwdINS6_IJS8_SA_S9_EEENS6_IJNS7_ILi1EEESI_SI_EEESC_SE_Li256ELb1ELb1ELb0ELb0EEENS1_19SingleTileSchedulerILb1ELb0ELb1ELi128EEEEEEEEEvNT_6ParamsE --------------------------
	.section	.nv.shared._ZN7cutlass13device_kernelIN5flash19enable_sm80_to_sm89INS1_16FlashAttnFwdSm80INS1_25CollectiveMainloopFwdSm80ILi8ELi1ELb0EN4cute5tupleIJNS5_1CILi128EEENS7_ILi64EEENS7_ILi256EEEEEELi256ENS_6half_tEfNS_4arch4Sm80ELb0ELb1ELb0ELb1ELb0ELb0ELb1ELb0EEENS1_21CollectiveEpilogueFwdINS6_IJS8_SA_S9_EEENS6_IJNS7_ILi1EEESI_SI_EEESC_SE_Li256ELb1ELb1ELb0ELb0EEENS1_19SingleTileSchedulerILb1ELb0ELb1ELi128EEEEEEEEEvNT_6ParamsE,"aw",@nobits
	.sectionflags	@""
	.align	16


//--------------------- .nv.shared._ZN7cutlass13device_kernelIN5flash19enable_sm80_to_sm89INS1_16FlashAttnFwdSm80INS1_25CollectiveMainloopFwdSm80ILi8ELi1ELb0EN4cute5tupleIJNS5_1CILi128EEENS7_ILi48EEENS7_ILi256EEEEEELi256ENS_6half_tEfNS_4arch4Sm80ELb0ELb1ELb0ELb1ELb0ELb1ELb1ELb0EEENS1_21CollectiveEpilogueFwdINS6_IJS8_SA_S9_EEENS6_IJNS7_ILi1EEESI_SI_EEESC_SE_Li256ELb1ELb1ELb0ELb0EEENS1_19SingleTileSchedulerILb1ELb0ELb1ELi128EEEEEEEEEvNT_6ParamsE --------------------------
	.section	.nv.shared._ZN7cutlass13device_kernelIN5flash19enable_sm80_to_sm89INS1_16FlashAttnFwdSm80INS1_25CollectiveMainloopFwdSm80ILi8ELi1ELb0EN4cute5tupleIJNS5_1CILi128EEENS7_ILi48EEENS7_ILi256EEEEEELi256ENS_6half_tEfNS_4arch4Sm80ELb0ELb1ELb0ELb1ELb0ELb1ELb1ELb0EEENS1_21CollectiveEpilogueFwdINS6_IJS8_SA_S9_EEENS6_IJNS7_ILi1EEESI_SI_EEESC_SE_Li256ELb1ELb1ELb0ELb0EEENS1_19SingleTileSchedulerILb1ELb0ELb1ELi128EEEEEEEEEvNT_6ParamsE,"aw",@nobits
	.sectionflags	@""
	.align	16


//--------------------- .nv.shared._ZN7cutlass13device_kernelIN5flash19enable_sm80_to_sm89INS1_16FlashAttnFwdSm80INS1_25CollectiveMainloopFwdSm80ILi8ELi1ELb0EN4cute5tupleIJNS5_1CILi128EEENS7_ILi96EEENS7_ILi256EEEEEELi256ENS_6half_tEfNS_4arch4Sm80ELb1ELb0ELb0ELb0ELb0ELb0ELb1ELb0EEENS1_21CollectiveEpilogueFwdINS6_IJS8_SA_S9_EEENS6_IJNS7_ILi1EEESI_SI_EEESC_SE_Li256ELb0ELb1ELb0ELb0EEENS1_30DynamicPersistentTileSchedulerILi256ELi256ELb0ELb1ELb0EEEEEEEEEvNT_6ParamsE --------------------------
	.section	.nv.shared._ZN7cutlass13device_kernelIN5flash19enable_sm80_to_sm89INS1_16FlashAttnFwdSm80INS1_25CollectiveMainloopFwdSm80ILi8ELi1ELb0EN4cute5tupleIJNS5_1CILi128EEENS7_ILi96EEENS7_ILi256EEEEEELi256ENS_6half_tEfNS_4arch4Sm80ELb1ELb0ELb0ELb0ELb0ELb0ELb1ELb0EEENS1_21CollectiveEpilogueFwdINS6_IJS8_SA_S9_EEENS6_IJNS7_ILi1EEESI_SI_EEESC_SE_Li256ELb0ELb1ELb0ELb0EEENS1_30DynamicPersistentTileSchedulerILi256ELi256ELb0ELb1ELb0EEEEEEEEEvNT_6ParamsE,"aw",@nobits
	.sectionflags	@""
	.align	16


//--------------------- .nv.shared._ZN7cutlass13device_kernelIN5flash19enable_sm80_to_sm89INS1_16FlashAttnFwdSm80INS1_25CollectiveMainloopFwdSm80ILi8ELi1ELb0EN4cute5tupleIJNS5_1CILi128EEENS7_ILi96EEENS7_ILi256EEEEEELi256ENS_6half_tEfNS_4arch4Sm80ELb1ELb0ELb0ELb1ELb0ELb0ELb1ELb0EEENS1_21CollectiveEpilogueFwdINS6_IJS8_SA_S9_EEENS6_IJNS7_ILi1EEESI_SI_EEESC_SE_Li256ELb1ELb1ELb0ELb0EEENS1_19SingleTileSchedulerILb1ELb0ELb1ELi128EEEEEEEEEvNT_6ParamsE --------------------------
	.section	.nv.shared._ZN7cutlass13device_kernelIN5flash19enable_sm80_to_sm89INS1_16FlashAttnFwdSm80INS1_25CollectiveMainloopFwdSm80ILi8ELi1ELb0EN4cute5tupleIJNS5_1CILi128EEENS7_ILi96EEENS7_ILi256EEEEEELi256ENS_6half_tEfNS_4arch4Sm80ELb1ELb0ELb0ELb1ELb0ELb0ELb1ELb0EEENS1_21CollectiveEpilogueFwdINS6_IJS8_SA_S9_EEENS6_IJNS7_ILi1EEESI_SI_EEESC_SE_Li256ELb1ELb1ELb0ELb0EEENS1_19SingleTileSchedulerILb1ELb0ELb1ELi128EEEEEEEEEvNT_6ParamsE,"aw",@nobits
	.sectionflags	@""
	.align	16


//--------------------- .nv.shared._ZN7cutlass13device_kernelIN5flash19enable_sm80_to_sm89INS1_16FlashAttnFwdSm80INS1_25CollectiveMainloopFwdSm80ILi8ELi1ELb0EN4cute5tupleIJNS5_1CILi128EEENS7_ILi48EEENS7_ILi256EEEEEELi256ENS_6half_tEfNS_4arch4Sm80ELb1ELb0ELb0ELb1ELb0ELb1ELb1ELb0EEENS1_21CollectiveEpilogueFwdINS6_IJS8_SA_S9_EEENS6_IJNS7_ILi1EEESI_SI_EEESC_SE_Li256ELb1ELb1ELb0ELb0EEENS1_19SingleTileSchedulerILb1ELb0ELb1ELi128EEEEEEEEEvNT_6ParamsE --------------------------
	.section	.nv.shared._ZN7cutlass13device_kernelIN5flash19enable_sm80_to_sm89INS1_16FlashAttnFwdSm80INS1_25CollectiveMainloopFwdSm80ILi8ELi1ELb0EN4cute5tupleIJNS5_1CILi128EEENS7_ILi48EEENS7_ILi256EEEEEELi256ENS_6half_tEfNS_4arch4Sm80ELb1ELb0ELb0ELb1ELb0ELb1ELb1ELb0EEENS1_21CollectiveEpilogueFwdINS6_IJS8_SA_S9_EEENS6_IJNS7_ILi1EEESI_SI_EEESC_SE_Li256ELb1ELb1ELb0ELb0EEENS1_19SingleTileSchedulerILb1ELb0ELb1ELi128EEEEEEEEEvNT_6ParamsE,"aw",@nobits
	.sectionflags	@""
	.align	16
